	.target	sm_90a

	.elftype	@"ET_EXEC"


//--------------------- .note.nv.tkinfo           --------------------------
	.section	.note.nv.tkinfo,"",@"SHT_NOTE"
	.sectionflags	@"SHF_NOTE_NV_TKINFO"
	.tkinfo
        /*0018*/ 	.word	0x00000002
        /*0030*/ 	.string	""
        /*0030*/ 	.string	"ptxas"
        /*0030*/ 	.string	"Cuda compilation tools, release 13.0, V13.0.88"
        /*0030*/ 	.string	"Build cuda_13.0.r13.0/compiler.36424714_0"
        /*0030*/ 	.string	"-arch sm_90a -m 64 "



//--------------------- .note.nv.cuinfo           --------------------------
	.section	.note.nv.cuinfo,"",@"SHT_NOTE"
	.sectionflags	@"SHF_NOTE_NV_CUINFO"
        /*0018*/ 	.short	0x0002
        /*001a*/ 	.short	0x005a
        /*001c*/ 	.short	0x0082
	.zero		2


//--------------------- .nv.info                  --------------------------
	.section	.nv.info,"",@"SHT_CUDA_INFO"
	.align	4


	//----- nvinfo : EIATTR_REGCOUNT
	.align		4
        /*0000*/ 	.byte	0x04, 0x2f
        /*0002*/ 	.short	(.L_22 - .L_21)
	.align		4
.L_21:
        /*0004*/ 	.word	index@(_ZN7cutlass13device_kernelIN5flash11enable_sm90INS1_16FlashAttnFwdSm90INS1_25CollectiveMainloopFwdSm90ILi2EN4cute5tupleIJNS5_1CILi1EEES8_S8_EEENS6_IJNS7_ILi128EEENS7_ILi160EEENS7_ILi192EEEEEELi128ENS_12float_e4m3_tEfNS_4arch4Sm90ELb1ELb0ELb0ELb1ELb0ELb1ELb0ELb1ELb1ELb1ELb0ELb0EEENS1_21CollectiveEpilogueFwdINS6_IJSA_SA_SB_EEES9_NS_10bfloat16_tESG_Li256ELb1ELb1ELb0ELb1EEENS1_36VarlenDynamicPersistentTileSchedulerILi128ELi160ELi256ELi128ELb0ELb1ELb1ELb1ELb1ELb1EEEEEEEEEvNT_6ParamsE)
        /*0008*/ 	.word	0x000000a8


	//----- nvinfo : EIATTR_FRAME_SIZE
	.align		4
.L_22:
        /*000c*/ 	.byte	0x04, 0x11
        /*000e*/ 	.short	(.L_24 - .L_23)
	.align		4
.L_23:
        /*0010*/ 	.word	index@(_ZN7cutlass13device_kernelIN5flash11enable_sm90INS1_16FlashAttnFwdSm90INS1_25CollectiveMainloopFwdSm90ILi2EN4cute5tupleIJNS5_1CILi1EEES8_S8_EEENS6_IJNS7_ILi128EEENS7_ILi160EEENS7_ILi192EEEEEELi128ENS_12float_e4m3_tEfNS_4arch4Sm90ELb1ELb0ELb0ELb1ELb0ELb1ELb0ELb1ELb1ELb1ELb0ELb0EEENS1_21CollectiveEpilogueFwdINS6_IJSA_SA_SB_EEES9_NS_10bfloat16_tESG_Li256ELb1ELb1ELb0ELb1EEENS1_36VarlenDynamicPersistentTileSchedulerILi128ELi160ELi256ELi128ELb0ELb1ELb1ELb1ELb1ELb1EEEEEEEEEvNT_6ParamsE)
        /*0014*/ 	.word	0x00000060


	//----- nvinfo : EIATTR_REGCOUNT
	.align		4
.L_24:
        /*0018*/ 	.byte	0x04, 0x2f
        /*001a*/ 	.short	(.L_26 - .L_25)
	.align		4
.L_25:
        /*001c*/ 	.word	index@(_ZN7cutlass13device_kernelIN5flash11enable_sm90INS1_16FlashAttnFwdSm90INS1_25CollectiveMainloopFwdSm90ILi2EN4cute5tupleIJNS5_1CILi1EEES8_S8_EEENS6_IJNS7_ILi128EEENS7_ILi160EEENS7_ILi192EEEEEELi128ENS_12float_e4m3_tEfNS_4arch4Sm90ELb1ELb0ELb0ELb1ELb0ELb0ELb0ELb1ELb1ELb1ELb0ELb0EEENS1_21CollectiveEpilogueFwdINS6_IJSA_SA_SB_EEES9_NS_10bfloat16_tESG_Li256ELb1ELb1ELb0ELb1EEENS1_36VarlenDynamicPersistentTileSchedulerILi128ELi160ELi256ELi128ELb0ELb1ELb1ELb1ELb1ELb1EEEEEEEEEvNT_6ParamsE)
        /*0020*/ 	.word	0x000000a8


	//----- nvinfo : EIATTR_FRAME_SIZE
	.align		4
.L_26:
        /*0024*/ 	.byte	0x04, 0x11
        /*0026*/ 	.short	(.L_28 - .L_27)
	.align		4
.L_27:
        /*0028*/ 	.word	index@(_ZN7cutlass13device_kernelIN5flash11enable_sm90INS1_16FlashAttnFwdSm90INS1_25CollectiveMainloopFwdSm90ILi2EN4cute5tupleIJNS5_1CILi1EEES8_S8_EEENS6_IJNS7_ILi128EEENS7_ILi160EEENS7_ILi192EEEEEELi128ENS_12float_e4m3_tEfNS_4arch4Sm90ELb1ELb0ELb0ELb1ELb0ELb0ELb0ELb1ELb1ELb1ELb0ELb0EEENS1_21CollectiveEpilogueFwdINS6_IJSA_SA_SB_EEES9_NS_10bfloat16_tESG_Li256ELb1ELb1ELb0ELb1EEENS1_36VarlenDynamicPersistentTileSchedulerILi128ELi160ELi256ELi128ELb0ELb1ELb1ELb1ELb1ELb1EEEEEEEEEvNT_6ParamsE)
        /*002c*/ 	.word	0x00000038


	//----- nvinfo : EIATTR_REGCOUNT
	.align		4
.L_28:
        /*0030*/ 	.byte	0x04, 0x2f
        /*0032*/ 	.short	(.L_30 - .L_29)
	.align		4
.L_29:
        /*0034*/ 	.word	index@(_ZN7cutlass13device_kernelIN5flash11enable_sm90INS1_16FlashAttnFwdSm90INS1_25CollectiveMainloopFwdSm90ILi2EN4cute5tupleIJNS5_1CILi1EEES8_S8_EEENS6_IJNS7_ILi128EEENS7_ILi160EEENS7_ILi192EEEEEELi128ENS_12float_e4m3_tEfNS_4arch4Sm90ELb1ELb0ELb0ELb0ELb0ELb0ELb0ELb1ELb1ELb1ELb0ELb0EEENS1_21CollectiveEpilogueFwdINS6_IJSA_SA_SB_EEES9_NS_10bfloat16_tESG_Li256ELb0ELb1ELb0ELb1EEENS1_30DynamicPersistentTileSchedulerILi256ELi128ELb0ELb1ELb1EEEEEEEEEvNT_6ParamsE)
        /*0038*/ 	.word	0x000000a8


	//----- nvinfo : EIATTR_FRAME_SIZE
	.align		4
.L_30:
        /*003c*/ 	.byte	0x04, 0x11
        /*003e*/ 	.short	(.L_32 - .L_31)
	.align		4
.L_31:
        /*0040*/ 	.word	index@(_ZN7cutlass13device_kernelIN5flash11enable_sm90INS1_16FlashAttnFwdSm90INS1_25CollectiveMainloopFwdSm90ILi2EN4cute5tupleIJNS5_1CILi1EEES8_S8_EEENS6_IJNS7_ILi128EEENS7_ILi160EEENS7_ILi192EEEEEELi128ENS_12float_e4m3_tEfNS_4arch4Sm90ELb1ELb0ELb0ELb0ELb0ELb0ELb0ELb1ELb1ELb1ELb0ELb0EEENS1_21CollectiveEpilogueFwdINS6_IJSA_SA_SB_EEES9_NS_10bfloat16_tESG_Li256ELb0ELb1ELb0ELb1EEENS1_30DynamicPersistentTileSchedulerILi256ELi128ELb0ELb1ELb1EEEEEEEEEvNT_6ParamsE)
        /*0044*/ 	.word	0x00000028


	//----- nvinfo : EIATTR_REGCOUNT
	.align		4
.L_32:
        /*0048*/ 	.byte	0x04, 0x2f
        /*004a*/ 	.short	(.L_34 - .L_33)
	.align		4
.L_33:
        /*004c*/ 	.word	index@(_ZN7cutlass13device_kernelIN5flash11enable_sm90INS1_16FlashAttnFwdSm90INS1_25CollectiveMainloopFwdSm90ILi2EN4cute5tupleIJNS5_1CILi1EEES8_S8_EEENS6_IJNS7_ILi128EEENS7_ILi160EEENS7_ILi192EEEEEELi128ENS_12float_e4m3_tEfNS_4arch4Sm90ELb0ELb1ELb0ELb1ELb0ELb1ELb0ELb1ELb1ELb1ELb0ELb0EEENS1_21CollectiveEpilogueFwdINS6_IJSA_SA_SB_EEES9_NS_10bfloat16_tESG_Li256ELb1ELb1ELb0ELb1EEENS1_36VarlenDynamicPersistentTileSchedulerILi128ELi160ELi256ELi128ELb0ELb1ELb1ELb1ELb0ELb1EEEEEEEEEvNT_6ParamsE)
        /*0050*/ 	.word	0x000000a8


	//----- nvinfo : EIATTR_FRAME_SIZE
	.align		4
.L_34:
        /*0054*/ 	.byte	0x04, 0x11
        /*0056*/ 	.short	(.L_36 - .L_35)
	.align		4
.L_35:
        /*0058*/ 	.word	index@(_ZN7cutlass13device_kernelIN5flash11enable_sm90INS1_16FlashAttnFwdSm90INS1_25CollectiveMainloopFwdSm90ILi2EN4cute5tupleIJNS5_1CILi1EEES8_S8_EEENS6_IJNS7_ILi128EEENS7_ILi160EEENS7_ILi192EEEEEELi128ENS_12float_e4m3_tEfNS_4arch4Sm90ELb0ELb1ELb0ELb1ELb0ELb1ELb0ELb1ELb1ELb1ELb0ELb0EEENS1_21CollectiveEpilogueFwdINS6_IJSA_SA_SB_EEES9_NS_10bfloat16_tESG_Li256ELb1ELb1ELb0ELb1EEENS1_36VarlenDynamicPersistentTileSchedulerILi128ELi160ELi256ELi128ELb0ELb1ELb1ELb1ELb0ELb1EEEEEEEEEvNT_6ParamsE)
        /*005c*/ 	.word	0x00000058


	//----- nvinfo : EIATTR_REGCOUNT
	.align		4
.L_36:
        /*0060*/ 	.byte	0x04, 0x2f
        /*0062*/ 	.short	(.L_38 - .L_37)
	.align		4
.L_37:
        /*0064*/ 	.word	index@(_ZN7cutlass13device_kernelIN5flash11enable_sm90INS1_16FlashAttnFwdSm90INS1_25CollectiveMainloopFwdSm90ILi2EN4cute5tupleIJNS5_1CILi1EEES8_S8_EEENS6_IJNS7_ILi128EEENS7_ILi160EEENS7_ILi192EEEEEELi128ENS_12float_e4m3_tEfNS_4arch4Sm90ELb0ELb1ELb0ELb1ELb0ELb0ELb0ELb1ELb1ELb1ELb0ELb0EEENS1_21CollectiveEpilogueFwdINS6_IJSA_SA_SB_EEES9_NS_10bfloat16_tESG_Li256ELb1ELb1ELb0ELb1EEENS1_36VarlenDynamicPersistentTileSchedulerILi128ELi160ELi256ELi128ELb0ELb1ELb1ELb1ELb0ELb1EEEEEEEEEvNT_6ParamsE)
        /*0068*/ 	.word	0x000000a8


	//----- nvinfo : EIATTR_FRAME_SIZE
	.align		4
.L_38:
        /*006c*/ 	.byte	0x04, 0x11
        /*006e*/ 	.short	(.L_40 - .L_39)
	.align		4
.L_39:
        /*0070*/ 	.word	index@(_ZN7cutlass13device_kernelIN5flash11enable_sm90INS1_16FlashAttnFwdSm90INS1_25CollectiveMainloopFwdSm90ILi2EN4cute5tupleIJNS5_1CILi1EEES8_S8_EEENS6_IJNS7_ILi128EEENS7_ILi160EEENS7_ILi192EEEEEELi128ENS_12float_e4m3_tEfNS_4arch4Sm90ELb0ELb1ELb0ELb1ELb0ELb0ELb0ELb1ELb1ELb1ELb0ELb0EEENS1_21CollectiveEpilogueFwdINS6_IJSA_SA_SB_EEES9_NS_10bfloat16_tESG_Li256ELb1ELb1ELb0ELb1EEENS1_36VarlenDynamicPersistentTileSchedulerILi128ELi160ELi256ELi128ELb0ELb1ELb1ELb1ELb0ELb1EEEEEEEEEvNT_6ParamsE)
        /*0074*/ 	.word	0x00000030


	//----- nvinfo : EIATTR_REGCOUNT
	.align		4
.L_40:
        /*0078*/ 	.byte	0x04, 0x2f
        /*007a*/ 	.short	(.L_42 - .L_41)
	.align		4
.L_41:
        /*007c*/ 	.word	index@(_ZN7cutlass13device_kernelIN5flash11enable_sm90INS1_16FlashAttnFwdSm90INS1_25CollectiveMainloopFwdSm90ILi2EN4cute5tupleIJNS5_1CILi1EEES8_S8_EEENS6_IJNS7_ILi128EEENS7_ILi160EEENS7_ILi192EEEEEELi128ENS_12float_e4m3_tEfNS_4arch4Sm90ELb0ELb1ELb0ELb0ELb0ELb0ELb0ELb1ELb1ELb1ELb0ELb0EEENS1_21CollectiveEpilogueFwdINS6_IJSA_SA_SB_EEES9_NS_10bfloat16_tESG_Li256ELb0ELb1ELb0ELb1EEENS1_30DynamicPersistentTileSchedulerILi256ELi128ELb0ELb1ELb1EEEEEEEEEvNT_6ParamsE)
        /*0080*/ 	.word	0x000000a8


	//----- nvinfo : EIATTR_FRAME_SIZE
	.align		4
.L_42:
        /*0084*/ 	.byte	0x04, 0x11
        /*0086*/ 	.short	(.L_44 - .L_43)
	.align		4
.L_43:
        /*0088*/ 	.word	index@(_ZN7cutlass13device_kernelIN5flash11enable_sm90INS1_16FlashAttnFwdSm90INS1_25CollectiveMainloopFwdSm90ILi2EN4cute5tupleIJNS5_1CILi1EEES8_S8_EEENS6_IJNS7_ILi128EEENS7_ILi160EEENS7_ILi192EEEEEELi128ENS_12float_e4m3_tEfNS_4arch4Sm90ELb0ELb1ELb0ELb0ELb0ELb0ELb0ELb1ELb1ELb1ELb0ELb0EEENS1_21CollectiveEpilogueFwdINS6_IJSA_SA_SB_EEES9_NS_10bfloat16_tESG_Li256ELb0ELb1ELb0ELb1EEENS1_30DynamicPersistentTileSchedulerILi256ELi128ELb0ELb1ELb1EEEEEEEEEvNT_6ParamsE)
        /*008c*/ 	.word	0x00000028


	//----- nvinfo : EIATTR_REGCOUNT
	.align		4
.L_44:
        /*0090*/ 	.byte	0x04, 0x2f
        /*0092*/ 	.short	(.L_46 - .L_45)
	.align		4
.L_45:
        /*0094*/ 	.word	index@(_ZN7cutlass13device_kernelIN5flash11enable_sm90INS1_16FlashAttnFwdSm90INS1_25CollectiveMainloopFwdSm90ILi2EN4cute5tupleIJNS5_1CILi1EEES8_S8_EEENS6_IJNS7_ILi128EEENS7_ILi160EEENS7_ILi192EEEEEELi128ENS_12float_e4m3_tEfNS_4arch4Sm90ELb0ELb0ELb0ELb1ELb0ELb1ELb0ELb1ELb1ELb1ELb0ELb0EEENS1_21CollectiveEpilogueFwdINS6_IJSA_SA_SB_EEES9_NS_10bfloat16_tESG_Li256ELb1ELb1ELb0ELb1EEENS1_36VarlenDynamicPersistentTileSchedulerILi128ELi160ELi256ELi128ELb0ELb1ELb1ELb0ELb1ELb1EEEEEEEEEvNT_6ParamsE)
        /*0098*/ 	.word	0x000000a8


	//----- nvinfo : EIATTR_FRAME_SIZE
	.align		4
.L_46:
        /*009c*/ 	.byte	0x04, 0x11
        /*009e*/ 	.short	(.L_48 - .L_47)
	.align		4
.L_47:
        /*00a0*/ 	.word	index@(_ZN7cutlass13device_kernelIN5flash11enable_sm90INS1_16FlashAttnFwdSm90INS1_25CollectiveMainloopFwdSm90ILi2EN4cute5tupleIJNS5_1CILi1EEES8_S8_EEENS6_IJNS7_ILi128EEENS7_ILi160EEENS7_ILi192EEEEEELi128ENS_12float_e4m3_tEfNS_4arch4Sm90ELb0ELb0ELb0ELb1ELb0ELb1ELb0ELb1ELb1ELb1ELb0ELb0EEENS1_21CollectiveEpilogueFwdINS6_IJSA_SA_SB_EEES9_NS_10bfloat16_tESG_Li256ELb1ELb1ELb0ELb1EEENS1_36VarlenDynamicPersistentTileSchedulerILi128ELi160ELi256ELi128ELb0ELb1ELb1ELb0ELb1ELb1EEEEEEEEEvNT_6ParamsE)
        /*00a4*/ 	.word	0x00000060


	//----- nvinfo : EIATTR_REGCOUNT
	.align		4
.L_48:
        /*00a8*/ 	.byte	0x04, 0x2f
        /*00aa*/ 	.short	(.L_50 - .L_49)
	.align		4
.L_49:
        /*00ac*/ 	.word	index@(_ZN7cutlass13device_kernelIN5flash11enable_sm90INS1_16FlashAttnFwdSm90INS1_25CollectiveMainloopFwdSm90ILi2EN4cute5tupleIJNS5_1CILi1EEES8_S8_EEENS6_IJNS7_ILi128EEENS7_ILi160EEENS7_ILi192EEEEEELi128ENS_12float_e4m3_tEfNS_4arch4Sm90ELb0ELb0ELb0ELb1ELb0ELb0ELb0ELb1ELb1ELb1ELb0ELb0EEENS1_21CollectiveEpilogueFwdINS6_IJSA_SA_SB_EEES9_NS_10bfloat16_tESG_Li256ELb1ELb1ELb0ELb1EEENS1_36VarlenDynamicPersistentTileSchedulerILi128ELi160ELi256ELi128ELb0ELb1ELb1ELb0ELb1ELb1EEEEEEEEEvNT_6ParamsE)
        /*00b0*/ 	.word	0x000000a8


	//----- nvinfo : EIATTR_FRAME_SIZE
	.align		4
.L_50:
        /*00b4*/ 	.byte	0x04, 0x11
        /*00b6*/ 	.short	(.L_52 - .L_51)
	.align		4
.L_51:
        /*00b8*/ 	.word	index@(_ZN7cutlass13device_kernelIN5flash11enable_sm90INS1_16FlashAttnFwdSm90INS1_25CollectiveMainloopFwdSm90ILi2EN4cute5tupleIJNS5_1CILi1EEES8_S8_EEENS6_IJNS7_ILi128EEENS7_ILi160EEENS7_ILi192EEEEEELi128ENS_12float_e4m3_tEfNS_4arch4Sm90ELb0ELb0ELb0ELb1ELb0ELb0ELb0ELb1ELb1ELb1ELb0ELb0EEENS1_21CollectiveEpilogueFwdINS6_IJSA_SA_SB_EEES9_NS_10bfloat16_tESG_Li256ELb1ELb1ELb0ELb1EEENS1_36VarlenDynamicPersistentTileSchedulerILi128ELi160ELi256ELi128ELb0ELb1ELb1ELb0ELb1ELb1EEEEEEEEEvNT_6ParamsE)
        /*00bc*/ 	.word	0x00000030


	//----- nvinfo : EIATTR_REGCOUNT
	.align		4
.L_52:
        /*00c0*/ 	.byte	0x04, 0x2f
        /*00c2*/ 	.short	(.L_54 - .L_53)
	.align		4
.L_53:
        /*00c4*/ 	.word	index@(_ZN7cutlass13device_kernelIN5flash11enable_sm90INS1_16FlashAttnFwdSm90INS1_25CollectiveMainloopFwdSm90ILi2EN4cute5tupleIJNS5_1CILi2EEENS7_ILi1EEES9_EEENS6_IJNS7_ILi128EEENS7_ILi160EEENS7_ILi192EEEEEELi128ENS_12float_e4m3_tEfNS_4arch4Sm90ELb0ELb0ELb0ELb0ELb0ELb0ELb0ELb1ELb1ELb1ELb0ELb0EEENS1_21CollectiveEpilogueFwdINS6_IJSB_SB_SC_EEESA_NS_10bfloat16_tESH_Li256ELb0ELb1ELb0ELb1EEENS1_29StaticPersistentTileSchedulerILb0EEEEEEEEEvNT_6ParamsE)
        /*00c8*/ 	.word	0x000000a8


	//----- nvinfo : EIATTR_FRAME_SIZE
	.align		4
.L_54:
        /*00cc*/ 	.byte	0x04, 0x11
        /*00ce*/ 	.short	(.L_56 - .L_55)
	.align		4
.L_55:
        /*00d0*/ 	.word	index@(_ZN7cutlass13device_kernelIN5flash11enable_sm90INS1_16FlashAttnFwdSm90INS1_25CollectiveMainloopFwdSm90ILi2EN4cute5tupleIJNS5_1CILi2EEENS7_ILi1EEES9_EEENS6_IJNS7_ILi128EEENS7_ILi160EEENS7_ILi192EEEEEELi128ENS_12float_e4m3_tEfNS_4arch4Sm90ELb0ELb0ELb0ELb0ELb0ELb0ELb0ELb1ELb1ELb1ELb0ELb0EEENS1_21CollectiveEpilogueFwdINS6_IJSB_SB_SC_EEESA_NS_10bfloat16_tESH_Li256ELb0ELb1ELb0ELb1EEENS1_29StaticPersistentTileSchedulerILb0EEEEEEEEEvNT_6ParamsE)
        /*00d4*/ 	.word	0x00000028


	//----- nvinfo : EIATTR_REGCOUNT
	.align		4
.L_56:
        /*00d8*/ 	.byte	0x04, 0x2f
        /*00da*/ 	.short	(.L_58 - .L_57)
	.align		4
.L_57:
        /*00dc*/ 	.word	index@(_ZN7cutlass13device_kernelIN5flash11enable_sm90INS1_16FlashAttnFwdSm90INS1_25CollectiveMainloopFwdSm90ILi2EN4cute5tupleIJNS5_1CILi1EEES8_S8_EEENS6_IJNS7_ILi128EEENS7_ILi160EEENS7_ILi192EEEEEELi128ENS_12float_e4m3_tEfNS_4arch4Sm90ELb0ELb0ELb0ELb0ELb0ELb0ELb0ELb1ELb1ELb1ELb0ELb0EEENS1_21CollectiveEpilogueFwdINS6_IJSA_SA_SB_EEES9_NS_10bfloat16_tESG_Li256ELb0ELb1ELb0ELb1EEENS1_29StaticPersistentTileSchedulerILb0EEEEEEEEEvNT_6ParamsE)
        /*00e0*/ 	.word	0x000000a8


	//----- nvinfo : EIATTR_FRAME_SIZE
	.align		4
.L_58:
        /*00e4*/ 	.byte	0x04, 0x11
        /*00e6*/ 	.short	(.L_60 - .L_59)
	.align		4
.L_59:
        /*00e8*/ 	.word	index@(_ZN7cutlass13device_kernelIN5flash11enable_sm90INS1_16FlashAttnFwdSm90INS1_25CollectiveMainloopFwdSm90ILi2EN4cute5tupleIJNS5_1CILi1EEES8_S8_EEENS6_IJNS7_ILi128EEENS7_ILi160EEENS7_ILi192EEEEEELi128ENS_12float_e4m3_tEfNS_4arch4Sm90ELb0ELb0ELb0ELb0ELb0ELb0ELb0ELb1ELb1ELb1ELb0ELb0EEENS1_21CollectiveEpilogueFwdINS6_IJSA_SA_SB_EEES9_NS_10bfloat16_tESG_Li256ELb0ELb1ELb0ELb1EEENS1_29StaticPersistentTileSchedulerILb0EEEEEEEEEvNT_6ParamsE)
        /*00ec*/ 	.word	0x00000020


	//----- nvinfo : EIATTR_MIN_STACK_SIZE
	.align		4
.L_60:
        /*00f0*/ 	.byte	0x04, 0x12
        /*00f2*/ 	.short	(.L_62 - .L_61)
	.align		4
.L_61:
        /*00f4*/ 	.word	index@(_ZN7cutlass13device_kernelIN5flash11enable_sm90INS1_16FlashAttnFwdSm90INS1_25CollectiveMainloopFwdSm90ILi2EN4cute5tupleIJNS5_1CILi1EEES8_S8_EEENS6_IJNS7_ILi128EEENS7_ILi160EEENS7_ILi192EEEEEELi128ENS_12float_e4m3_tEfNS_4arch4Sm90ELb0ELb0ELb0ELb0ELb0ELb0ELb0ELb1ELb1ELb1ELb0ELb0EEENS1_21CollectiveEpilogueFwdINS6_IJSA_SA_SB_EEES9_NS_10bfloat16_tESG_Li256ELb0ELb1ELb0ELb1EEENS1_29StaticPersistentTileSchedulerILb0EEEEEEEEEvNT_6ParamsE)
        /*00f8*/ 	.word	0x00000020


	//----- nvinfo : EIATTR_MIN_STACK_SIZE
	.align		4
.L_62:
        /*00fc*/ 	.byte	0x04, 0x12
        /*00fe*/ 	.short	(.L_64 - .L_63)
	.align		4
.L_63:
        /*0100*/ 	.word	index@(_ZN7cutlass13device_kernelIN5flash11enable_sm90INS1_16FlashAttnFwdSm90INS1_25CollectiveMainloopFwdSm90ILi2EN4cute5tupleIJNS5_1CILi2EEENS7_ILi1EEES9_EEENS6_IJNS7_ILi128EEENS7_ILi160EEENS7_ILi192EEEEEELi128ENS_12float_e4m3_tEfNS_4arch4Sm90ELb0ELb0ELb0ELb0ELb0ELb0ELb0ELb1ELb1ELb1ELb0ELb0EEENS1_21CollectiveEpilogueFwdINS6_IJSB_SB_SC_EEESA_NS_10bfloat16_tESH_Li256ELb0ELb1ELb0ELb1EEENS1_29StaticPersistentTileSchedulerILb0EEEEEEEEEvNT_6ParamsE)
        /*0104*/ 	.word	0x00000028


	//----- nvinfo : EIATTR_MIN_STACK_SIZE
	.align		4
.L_64:
        /*0108*/ 	.byte	0x04, 0x12
        /*010a*/ 	.short	(.L_66 - .L_65)
	.align		4
.L_65:
        /*010c*/ 	.word	index@(_ZN7cutlass13device_kernelIN5flash11enable_sm90INS1_16FlashAttnFwdSm90INS1_25CollectiveMainloopFwdSm90ILi2EN4cute5tupleIJNS5_1CILi1EEES8_S8_EEENS6_IJNS7_ILi128EEENS7_ILi160EEENS7_ILi192EEEEEELi128ENS_12float_e4m3_tEfNS_4arch4Sm90ELb0ELb0ELb0ELb1ELb0ELb0ELb0ELb1ELb1ELb1ELb0ELb0EEENS1_21CollectiveEpilogueFwdINS6_IJSA_SA_SB_EEES9_NS_10bfloat16_tESG_Li256ELb1ELb1ELb0ELb1EEENS1_36VarlenDynamicPersistentTileSchedulerILi128ELi160ELi256ELi128ELb0ELb1ELb1ELb0ELb1ELb1EEEEEEEEEvNT_6ParamsE)
        /*0110*/ 	.word	0x00000030


	//----- nvinfo : EIATTR_MIN_STACK_SIZE
	.align		4
.L_66:
        /*0114*/ 	.byte	0x04, 0x12
        /*0116*/ 	.short	(.L_68 - .L_67)
	.align		4
.L_67:
        /*0118*/ 	.word	index@(_ZN7cutlass13device_kernelIN5flash11enable_sm90INS1_16FlashAttnFwdSm90INS1_25CollectiveMainloopFwdSm90ILi2EN4cute5tupleIJNS5_1CILi1EEES8_S8_EEENS6_IJNS7_ILi128EEENS7_ILi160EEENS7_ILi192EEEEEELi128ENS_12float_e4m3_tEfNS_4arch4Sm90ELb0ELb0ELb0ELb1ELb0ELb1ELb0ELb1ELb1ELb1ELb0ELb0EEENS1_21CollectiveEpilogueFwdINS6_IJSA_SA_SB_EEES9_NS_10bfloat16_tESG_Li256ELb1ELb1ELb0ELb1EEENS1_36VarlenDynamicPersistentTileSchedulerILi128ELi160ELi256ELi128ELb0ELb1ELb1ELb0ELb1ELb1EEEEEEEEEvNT_6ParamsE)
        /*011c*/ 	.word	0x00000060


	//----- nvinfo : EIATTR_MIN_STACK_SIZE
	.align		4
.L_68:
        /*0120*/ 	.byte	0x04, 0x12
        /*0122*/ 	.short	(.L_70 - .L_69)
	.align		4
.L_69:
        /*0124*/ 	.word	index@(_ZN7cutlass13device_kernelIN5flash11enable_sm90INS1_16FlashAttnFwdSm90INS1_25CollectiveMainloopFwdSm90ILi2EN4cute5tupleIJNS5_1CILi1EEES8_S8_EEENS6_IJNS7_ILi128EEENS7_ILi160EEENS7_ILi192EEEEEELi128ENS_12float_e4m3_tEfNS_4arch4Sm90ELb0ELb1ELb0ELb0ELb0ELb0ELb0ELb1ELb1ELb1ELb0ELb0EEENS1_21CollectiveEpilogueFwdINS6_IJSA_SA_SB_EEES9_NS_10bfloat16_tESG_Li256ELb0ELb1ELb0ELb1EEENS1_30DynamicPersistentTileSchedulerILi256ELi128ELb0ELb1ELb1EEEEEEEEEvNT_6ParamsE)
        /*0128*/ 	.word	0x00000028


	//----- nvinfo : EIATTR_MIN_STACK_SIZE
	.align		4
.L_70:
        /*012c*/ 	.byte	0x04, 0x12
        /*012e*/ 	.short	(.L_72 - .L_71)
	.align		4
.L_71:
        /*0130*/ 	.word	index@(_ZN7cutlass13device_kernelIN5flash11enable_sm90INS1_16FlashAttnFwdSm90INS1_25CollectiveMainloopFwdSm90ILi2EN4cute5tupleIJNS5_1CILi1EEES8_S8_EEENS6_IJNS7_ILi128EEENS7_ILi160EEENS7_ILi192EEEEEELi128ENS_12float_e4m3_tEfNS_4arch4Sm90ELb0ELb1ELb0ELb1ELb0ELb0ELb0ELb1ELb1ELb1ELb0ELb0EEENS1_21CollectiveEpilogueFwdINS6_IJSA_SA_SB_EEES9_NS_10bfloat16_tESG_Li256ELb1ELb1ELb0ELb1EEENS1_36VarlenDynamicPersistentTileSchedulerILi128ELi160ELi256ELi128ELb0ELb1ELb1ELb1ELb0ELb1EEEEEEEEEvNT_6ParamsE)
        /*0134*/ 	.word	0x00000030


	//----- nvinfo : EIATTR_MIN_STACK_SIZE
	.align		4
.L_72:
        /*0138*/ 	.byte	0x04, 0x12
        /*013a*/ 	.short	(.L_74 - .L_73)
	.align		4
.L_73:
        /*013c*/ 	.word	index@(_ZN7cutlass13device_kernelIN5flash11enable_sm90INS1_16FlashAttnFwdSm90INS1_25CollectiveMainloopFwdSm90ILi2EN4cute5tupleIJNS5_1CILi1EEES8_S8_EEENS6_IJNS7_ILi128EEENS7_ILi160EEENS7_ILi192EEEEEELi128ENS_12float_e4m3_tEfNS_4arch4Sm90ELb0ELb1ELb0ELb1ELb0ELb1ELb0ELb1ELb1ELb1ELb0ELb0EEENS1_21CollectiveEpilogueFwdINS6_IJSA_SA_SB_EEES9_NS_10bfloat16_tESG_Li256ELb1ELb1ELb0ELb1EEENS1_36VarlenDynamicPersistentTileSchedulerILi128ELi160ELi256ELi128ELb0ELb1ELb1ELb1ELb0ELb1EEEEEEEEEvNT_6ParamsE)
        /*0140*/ 	.word	0x00000058


	//----- nvinfo : EIATTR_MIN_STACK_SIZE
	.align		4
.L_74:
        /*0144*/ 	.byte	0x04, 0x12
        /*0146*/ 	.short	(.L_76 - .L_75)
	.align		4
.L_75:
        /*0148*/ 	.word	index@(_ZN7cutlass13device_kernelIN5flash11enable_sm90INS1_16FlashAttnFwdSm90INS1_25CollectiveMainloopFwdSm90ILi2EN4cute5tupleIJNS5_1CILi1EEES8_S8_EEENS6_IJNS7_ILi128EEENS7_ILi160EEENS7_ILi192EEEEEELi128ENS_12float_e4m3_tEfNS_4arch4Sm90ELb1ELb0ELb0ELb0ELb0ELb0ELb0ELb1ELb1ELb1ELb0ELb0EEENS1_21CollectiveEpilogueFwdINS6_IJSA_SA_SB_EEES9_NS_10bfloat16_tESG_Li256ELb0ELb1ELb0ELb1EEENS1_30DynamicPersistentTileSchedulerILi256ELi128ELb0ELb1ELb1EEEEEEEEEvNT_6ParamsE)
        /*014c*/ 	.word	0x00000028


	//----- nvinfo : EIATTR_MIN_STACK_SIZE
	.align		4
.L_76:
        /*0150*/ 	.byte	0x04, 0x12
        /*0152*/ 	.short	(.L_78 - .L_77)
	.align		4
.L_77:
        /*0154*/ 	.word	index@(_ZN7cutlass13device_kernelIN5flash11enable_sm90INS1_16FlashAttnFwdSm90INS1_25CollectiveMainloopFwdSm90ILi2EN4cute5tupleIJNS5_1CILi1EEES8_S8_EEENS6_IJNS7_ILi128EEENS7_ILi160EEENS7_ILi192EEEEEELi128ENS_12float_e4m3_tEfNS_4arch4Sm90ELb1ELb0ELb0ELb1ELb0ELb0ELb0ELb1ELb1ELb1ELb0ELb0EEENS1_21CollectiveEpilogueFwdINS6_IJSA_SA_SB_EEES9_NS_10bfloat16_tESG_Li256ELb1ELb1ELb0ELb1EEENS1_36VarlenDynamicPersistentTileSchedulerILi128ELi160ELi256ELi128ELb0ELb1ELb1ELb1ELb1ELb1EEEEEEEEEvNT_6ParamsE)
        /*0158*/ 	.word	0x00000038


	//----- nvinfo : EIATTR_MIN_STACK_SIZE
	.align		4
.L_78:
        /*015c*/ 	.byte	0x04, 0x12
        /*015e*/ 	.short	(.L_80 - .L_79)
	.align		4
.L_79:
        /*0160*/ 	.word	index@(_ZN7cutlass13device_kernelIN5flash11enable_sm90INS1_16FlashAttnFwdSm90INS1_25CollectiveMainloopFwdSm90ILi2EN4cute5tupleIJNS5_1CILi1EEES8_S8_EEENS6_IJNS7_ILi128EEENS7_ILi160EEENS7_ILi192EEEEEELi128ENS_12float_e4m3_tEfNS_4arch4Sm90ELb1ELb0ELb0ELb1ELb0ELb1ELb0ELb1ELb1ELb1ELb0ELb0EEENS1_21CollectiveEpilogueFwdINS6_IJSA_SA_SB_EEES9_NS_10bfloat16_tESG_Li256ELb1ELb1ELb0ELb1EEENS1_36VarlenDynamicPersistentTileSchedulerILi128ELi160ELi256ELi128ELb0ELb1ELb1ELb1ELb1ELb1EEEEEEEEEvNT_6ParamsE)
        /*0164*/ 	.word	0x00000060
.L_80:


//--------------------- .nv.compat                --------------------------
	.section	.nv.compat,"",@"SHT_CUDA_COMPAT_INFO"
	.align	4
        /*0000*/ 	.byte	0x02, 0x09, 0x01, 0x00, 0x02, 0x02, 0x04, 0x00, 0x02, 0x05, 0x05, 0x00, 0x03, 0x07, 0x01, 0x01
        /*0010*/ 	.byte	0x02, 0x03, 0x01, 0x00, 0x02, 0x06, 0x01, 0x00, 0x04, 0x0b, 0x08, 0x00, 0x00, 0x00, 0x00, 0x00
        /*0020*/ 	.byte	0x00, 0x00, 0x00, 0x00


//--------------------- .nv.info._ZN7cutlass13device_kernelIN5flash11enable_sm90INS1_16FlashAttnFwdSm90INS1_25CollectiveMainloopFwdSm90ILi2EN4cute5tupleIJNS5_1CILi1EEES8_S8_EEENS6_IJNS7_ILi128EEENS7_ILi160EEENS7_ILi192EEEEEELi128ENS_12float_e4m3_tEfNS_4arch4Sm90ELb0ELb0ELb0ELb0ELb0ELb0ELb0ELb1ELb1ELb1ELb0ELb0EEENS1_21CollectiveEpilogueFwdINS6_IJSA_SA_SB_EEES9_NS_10bfloat16_tESG_Li256ELb0ELb1ELb0ELb1EEENS1_29StaticPersistentTileSchedulerILb0EEEEEEEEEvNT_6ParamsE --------------------------
	.section	.nv.info._ZN7cutlass13device_kernelIN5flash11enable_sm90INS1_16FlashAttnFwdSm90INS1_25CollectiveMainloopFwdSm90ILi2EN4cute5tupleIJNS5_1CILi1EEES8_S8_EEENS6_IJNS7_ILi128EEENS7_ILi160EEENS7_ILi192EEEEEELi128ENS_12float_e4m3_tEfNS_4arch4Sm90ELb0ELb0ELb0ELb0ELb0ELb0ELb0ELb1ELb1ELb1ELb0ELb0EEENS1_21CollectiveEpilogueFwdINS6_IJSA_SA_SB_EEES9_NS_10bfloat16_tESG_Li256ELb0ELb1ELb0ELb1EEENS1_29StaticPersistentTileSchedulerILb0EEEEEEEEEvNT_6ParamsE,"",@"SHT_CUDA_INFO"
	.sectionflags	@""
	.align	4


	//----- nvinfo : EIATTR_CUDA_API_VERSION
	.align		4
        /*0000*/ 	.byte	0x04, 0x37
        /*0002*/ 	.short	(.L_82 - .L_81)
.L_81:
        /*0004*/ 	.word	0x00000082


	//----- nvinfo : EIATTR_KPARAM_INFO
	.align		4
.L_82:
        /*0008*/ 	.byte	0x04, 0x17
        /*000a*/ 	.short	(.L_84 - .L_83)
.L_83:
        /*000c*/ 	.word	0x00000000
        /*0010*/ 	.short	0x0000
        /*0012*/ 	.short	0x0070
        /*0014*/ 	.byte	0x00, 0xf0, 0x01, 0x28


	//----- nvinfo : EIATTR_SPARSE_MMA_MASK
	.align		4
.L_84:
        /*0018*/ 	.byte	0x03, 0x50
        /*001a*/ 	.short	0x0000


	//----- nvinfo : EIATTR_MAXREG_COUNT
	.align		4
        /*001c*/ 	.byte	0x03, 0x1b
        /*001e*/ 	.short	0x00a8


	//----- nvinfo : EIATTR_NUM_BARRIERS
	.align		4
        /*0020*/ 	.byte	0x02, 0x4c
        /*0022*/ 	.byte	0x10
	.zero		1


	//----- nvinfo : EIATTR_EXTERNS
	.align		4
        /*0024*/ 	.byte	0x04, 0x0f
        /*0026*/ 	.short	(.L_86 - .L_85)


	//   ....[0]....
	.align		4
.L_85:
        /*0028*/ 	.word	index@(__assertfail)


	//----- nvinfo : EIATTR_ANNOTATIONS
	.align		4
.L_86:
        /*002c*/ 	.byte	0x04, 0x55
        /*002e*/ 	.short	(.L_88 - .L_87)


	//   ....[0]....
.L_87:
        /*0030*/ 	.word	0x00000001
        /*0034*/ 	.byte	0xc0, 0x99, 0x00, 0x00, 0x01, 0x00, 0x00, 0x00, 0xc0, 0x9b, 0x00, 0x00, 0x01, 0x00, 0x00, 0x00
        /* <DEDUP_REMOVED lines=14> */
        /*0124*/ 	.byte	0x50, 0xcc, 0x00, 0x00, 0x01, 0x00, 0x00, 0x00, 0xd0, 0xcd, 0x00, 0x00


	//----- nvinfo : EIATTR_MERCURY_ISA_VERSION
	.align		4
.L_88:
        /*0130*/ 	.byte	0x03, 0x5f
        /*0132*/ 	.short	0x0101


	//----- nvinfo : EIATTR_INT_WARP_WIDE_INSTR_OFFSETS
	.align		4
        /*0134*/ 	.byte	0x04, 0x31
        /*0136*/ 	.short	(.L_90 - .L_89)


	//   ....[0]....
.L_89:
        /*0138*/ 	.word	0x00000130


	//   ....[1]....
        /*013c*/ 	.word	0x00000170


	//   ....[2]....
        /*0140*/ 	.word	0x000001e0


	//----- nvinfo : EIATTR_COOP_GROUP_MASK_REGIDS
	.align		4
.L_90:
        /*0144*/ 	.byte	0x04, 0x29
        /*0146*/ 	.short	(.L_92 - .L_91)


	//   ....[0]....
.L_91:
        /*0148*/ 	.word	0xffffffff


	//   ....[1]....
        /*014c*/ 	.word	0xffffffff


	//   ....[2]....
        /*0150*/ 	.word	0xffffffff


	//   ....[3]....
        /*0154*/ 	.word	0xffffffff


	//   ....[4]....
        /*0158*/ 	.word	0xffffffff


	//   ....[5]....
        /*015c*/ 	.word	0xffffffff


	//   ....[6]....
        /*0160*/ 	.word	0xffffffff


	//   ....[7]....
        /*0164*/ 	.word	0xffffffff


	//   ....[8]....
        /*0168*/ 	.word	0xffffffff


	//   ....[9]....
        /*016c*/ 	.word	0xffffffff


	//   ....[10]....
        /*0170*/ 	.word	0xffffffff


	//   ....[11]....
        /*0174*/ 	.word	0xffffffff


	//   ....[12]....
        /*0178*/ 	.word	0xffffffff


	//   ....[13]....
        /*017c*/ 	.word	0xffffffff


	//   ....[14]....
        /*0180*/ 	.word	0xffffffff


	//   ....[15]....
        /*0184*/ 	.word	0xffffffff


	//   ....[16]....
        /*0188*/ 	.word	0xffffffff


	//   ....[17]....
        /*018c*/ 	.word	0xffffffff


	//   ....[18]....
        /*0190*/ 	.word	0xffffffff


	//   ....[19]....
        /*0194*/ 	.word	0xffffffff


	//   ....[20]....
        /*0198*/ 	.word	0xffffffff


	//   ....[21]....
        /*019c*/ 	.word	0xffffffff


	//   ....[22]....
        /*01a0*/ 	.word	0xffffffff


	//   ....[23]....
        /*01a4*/ 	.word	0xffffffff


	//   ....[24]....
        /*01a8*/ 	.word	0xffffffff


	//   ....[25]....
        /*01ac*/ 	.word	0xffffffff


	//   ....[26]....
        /*01b0*/ 	.word	0xffffffff


	//   ....[27]....
        /*01b4*/ 	.word	0xffffffff


	//   ....[28]....
        /*01b8*/ 	.word	0xffffffff


	//   ....[29]....
        /*01bc*/ 	.word	0xffffffff


	//   ....[30]....
        /*01c0*/ 	.word	0xffffffff


	//   ....[31]....
        /*01c4*/ 	.word	0xffffffff


	//   ....[32]....
        /*01c8*/ 	.word	0xffffffff


	//   ....[33]....
        /*01cc*/ 	.word	0xffffffff


	//   ....[34]....
        /*01d0*/ 	.word	0xffffffff


	//   ....[35]....
        /*01d4*/ 	.word	0xffffffff


	//   ....[36]....
        /*01d8*/ 	.word	0xffffffff


	//   ....[37]....
        /*01dc*/ 	.word	0xffffffff


	//   ....[38]....
        /*01e0*/ 	.word	0xffffffff


	//   ....[39]....
        /*01e4*/ 	.word	0xffffffff


	//   ....[40]....
        /*01e8*/ 	.word	0xffffffff


	//   ....[41]....
        /*01ec*/ 	.word	0xffffffff


	//   ....[42]....
        /*01f0*/ 	.word	0xffffffff


	//   ....[43]....
        /*01f4*/ 	.word	0xffffffff


	//   ....[44]....
        /*01f8*/ 	.word	0xffffffff


	//   ....[45]....
        /*01fc*/ 	.word	0xffffffff


	//   ....[46]....
        /*0200*/ 	.word	0xffffffff


	//   ....[47]....
        /*0204*/ 	.word	0xffffffff


	//   ....[48]....
        /*0208*/ 	.word	0xffffffff


	//   ....[49]....
        /*020c*/ 	.word	0xffffffff


	//   ....[50]....
        /*0210*/ 	.word	0xffffffff


	//   ....[51]....
        /*0214*/ 	.word	0xffffffff


	//   ....[52]....
        /*0218*/ 	.word	0xffffffff


	//   ....[53]....
        /*021c*/ 	.word	0xffffffff


	//   ....[54]....
        /*0220*/ 	.word	0xffffffff


	//   ....[55]....
        /*0224*/ 	.word	0xffffffff


	//   ....[56]....
        /*0228*/ 	.word	0xffffffff


	//   ....[57]....
        /*022c*/ 	.word	0xffffffff


	//   ....[58]....
        /*0230*/ 	.word	0xffffffff


	//   ....[59]....
        /*0234*/ 	.word	0xffffffff


	//   ....[60]....
        /*0238*/ 	.word	0xffffffff


	//   ....[61]....
        /*023c*/ 	.word	0xffffffff


	//   ....[62]....
        /*0240*/ 	.word	0xffffffff


	//   ....[63]....
        /*0244*/ 	.word	0xffffffff


	//   ....[64]....
        /*0248*/ 	.word	0xffffffff


	//   ....[65]....
        /*024c*/ 	.word	0xffffffff


	//   ....[66]....
        /*0250*/ 	.word	0xffffffff


	//   ....[67]....
        /*0254*/ 	.word	0xffffffff


	//   ....[68]....
        /*0258*/ 	.word	0xffffffff


	//   ....[69]....
        /*025c*/ 	.word	0xffffffff


	//   ....[70]....
        /*0260*/ 	.word	0xffffffff


	//   ....[71]....
        /*0264*/ 	.word	0xffffffff


	//   ....[72]....
        /*0268*/ 	.word	0xffffffff


	//   ....[73]....
        /*026c*/ 	.word	0xffffffff


	//   ....[74]....
        /*0270*/ 	.word	0x0500000f


	//   ....[75]....
        /*0274*/ 	.word	0x0500000f


	//   ....[76]....
        /*0278*/ 	.word	0x0500000f


	//   ....[77]....
        /*027c*/ 	.word	0x0500000f


	//   ....[78]....
        /*0280*/ 	.word	0x0500000f


	//   ....[79]....
        /*0284*/ 	.word	0x0500000f


	//   ....[80]....
        /*0288*/ 	.word	0x0500000f


	//   ....[81]....
        /*028c*/ 	.word	0x0500000f


	//   ....[82]....
        /*0290*/ 	.word	0x0500000f


	//----- nvinfo : EIATTR_COOP_GROUP_INSTR_OFFSETS
	.align		4
.L_92:
        /*0294*/ 	.byte	0x04, 0x28
        /*0296*/ 	.short	(.L_94 - .L_93)


	//   ....[0]....
.L_93:
        /*0298*/ 	.word	0x00000070


	//   ....[1]....
        /*029c*/ 	.word	0x00000140


	//   ....[2]....
        /*02a0*/ 	.word	0x00000190


	//   ....[3]....
        /*02a4*/ 	.word	0x000003c0


	//   ....[4]....
        /*02a8*/ 	.word	0x00000520


	//   ....[5]....
        /*02ac*/ 	.word	0x00000640


	//   ....[6]....
        /*02b0*/ 	.word	0x000007a0


	//   ....[7]....
        /*02b4*/ 	.word	0x00000f20


	//   ....[8]....
        /*02b8*/ 	.word	0x00002d40


	//   ....[9]....
        /*02bc*/ 	.word	0x00002e10


	//   ....[10]....
        /*02c0*/ 	.word	0x000031a0


	//   ....[11]....
        /*02c4*/ 	.word	0x00003310


	//   ....[12]....
        /*02c8*/ 	.word	0x00005b80


	//   ....[13]....
        /*02cc*/ 	.word	0x00005be0


	//   ....[14]....
        /*02d0*/ 	.word	0x00005c10


	//   ....[15]....
        /*02d4*/ 	.word	0x00005c30


	//   ....[16]....
        /*02d8*/ 	.word	0x00007840


	//   ....[17]....
        /*02dc*/ 	.word	0x00007850


	//   ....[18]....
        /*02e0*/ 	.word	0x000078d0


	//   ....[19]....
        /*02e4*/ 	.word	0x000078e0


	//   ....[20]....
        /*02e8*/ 	.word	0x00008b10


	//   ....[21]....
        /*02ec*/ 	.word	0x00008b50


	//   ....[22]....
        /*02f0*/ 	.word	0x00008b80


	//   ....[23]....
        /*02f4*/ 	.word	0x00008bb0


	//   ....[24]....
        /*02f8*/ 	.word	0x00008be0


	//   ....[25]....
        /*02fc*/ 	.word	0x00008c10


	//   ....[26]....
        /*0300*/ 	.word	0x00008c50


	//   ....[27]....
        /*0304*/ 	.word	0x00008c70


	//   ....[28]....
        /*0308*/ 	.word	0x00008c80


	//   ....[29]....
        /*030c*/ 	.word	0x00008cb0


	//   ....[30]....
        /*0310*/ 	.word	0x00008d00


	//   ....[31]....
        /*0314*/ 	.word	0x00008d30


	//   ....[32]....
        /*0318*/ 	.word	0x00008d60


	//   ....[33]....
        /*031c*/ 	.word	0x00008d70


	//   ....[34]....
        /*0320*/ 	.word	0x00008d80


	//   ....[35]....
        /*0324*/ 	.word	0x00008d90


	//   ....[36]....
        /*0328*/ 	.word	0x00008da0


	//   ....[37]....
        /*032c*/ 	.word	0x00008dd0


	//   ....[38]....
        /*0330*/ 	.word	0x00008e00


	//   ....[39]....
        /*0334*/ 	.word	0x00008e10


	//   ....[40]....
        /*0338*/ 	.word	0x00008e20


	//   ....[41]....
        /*033c*/ 	.word	0x00008e30


	//   ....[42]....
        /*0340*/ 	.word	0x00008e40


	//   ....[43]....
        /*0344*/ 	.word	0x00008e50


	//   ....[44]....
        /*0348*/ 	.word	0x00008e60


	//   ....[45]....
        /*034c*/ 	.word	0x00008e70


	//   ....[46]....
        /*0350*/ 	.word	0x00008e80


	//   ....[47]....
        /*0354*/ 	.word	0x00008e90


	//   ....[48]....
        /*0358*/ 	.word	0x00008ea0


	//   ....[49]....
        /*035c*/ 	.word	0x00008eb0


	//   ....[50]....
        /*0360*/ 	.word	0x00008ec0


	//   ....[51]....
        /*0364*/ 	.word	0x00008ee0


	//   ....[52]....
        /*0368*/ 	.word	0x00009030


	//   ....[53]....
        /*036c*/ 	.word	0x00009060


	//   ....[54]....
        /*0370*/ 	.word	0x00009150


	//   ....[55]....
        /*0374*/ 	.word	0x00009160


	//   ....[56]....
        /*0378*/ 	.word	0x00009560


	//   ....[57]....
        /*037c*/ 	.word	0x000095a0


	//   ....[58]....
        /*0380*/ 	.word	0x00009680


	//   ....[59]....
        /*0384*/ 	.word	0x000096a0


	//   ....[60]....
        /*0388*/ 	.word	0x00009750


	//   ....[61]....
        /*038c*/ 	.word	0x00009770


	//   ....[62]....
        /*0390*/ 	.word	0x00009830


	//   ....[63]....
        /*0394*/ 	.word	0x00009870


	//   ....[64]....
        /*0398*/ 	.word	0x0000a510


	//   ....[65]....
        /*039c*/ 	.word	0x0000b110


	//   ....[66]....
        /*03a0*/ 	.word	0x0000b140


	//   ....[67]....
        /*03a4*/ 	.word	0x0000b210


	//   ....[68]....
        /*03a8*/ 	.word	0x0000b230


	//   ....[69]....
        /*03ac*/ 	.word	0x0000b2d0


	//   ....[70]....
        /*03b0*/ 	.word	0x0000b2f0


	//   ....[71]....
        /*03b4*/ 	.word	0x0000b300


	//   ....[72]....
        /*03b8*/ 	.word	0x0000b390


	//   ....[73]....
        /*03bc*/ 	.word	0x0000cd20


	//   ....[74]....
        /*03c0*/ 	.word	0x0000d220


	//   ....[75]....
        /*03c4*/ 	.word	0x0000d3d0


	//   ....[76]....
        /*03c8*/ 	.word	0x0000d420


	//   ....[77]....
        /*03cc*/ 	.word	0x0000d4c0


	//   ....[78]....
        /*03d0*/ 	.word	0x0000d5d0


	//   ....[79]....
        /*03d4*/ 	.word	0x0000d630


	//   ....[80]....
        /*03d8*/ 	.word	0x0000d750


	//   ....[81]....
        /*03dc*/ 	.word	0x0000d7b0


	//   ....[82]....
        /*03e0*/ 	.word	0x0000d850


	//----- nvinfo : EIATTR_REG_RECONFIG
	.align		4
.L_94:
        /*03e4*/ 	.byte	0x01, 0x54
	.zero		2


	//----- nvinfo : EIATTR_SYSCALL_OFFSETS
	.align		4
        /*03e8*/ 	.byte	0x04, 0x46
        /*03ea*/ 	.short	(.L_96 - .L_95)


	//   ....[0]....
.L_95:
        /*03ec*/ 	.word	0x00001440


	//   ....[1]....
        /*03f0*/ 	.word	0x00009fc0


	//   ....[2]....
        /*03f4*/ 	.word	0x0000a100


	//   ....[3]....
        /*03f8*/ 	.word	0x0000a240


	//   ....[4]....
        /*03fc*/ 	.word	0x0000a360


	//   ....[5]....
        /*0400*/ 	.word	0x0000ad10


	//----- nvinfo : EIATTR_MBARRIER_INSTR_OFFSETS
	.align		4
.L_96:
        /*0404*/ 	.byte	0x04, 0x39
        /*0406*/ 	.short	(.L_98 - .L_97)


	//   ....[0]....
.L_97:
        /*0408*/ 	.word	0x00000270
        /*040c*/ 	.word	0x000000ff
        /*0410*/ 	.word	0x00029800
        /*0414*/ 	.short	0x0100
        /*0416*/ 	.byte	0x08
	.zero		1


	//   ....[1]....
        /*0418*/ 	.word	0x00000280
        /*041c*/ 	.word	0x000000ff
        /*0420*/ 	.word	0x00029820
        /*0424*/ 	.short	0x0100
        /*0426*/ 	.byte	0x08
	.zero		1


	//   ....[2]....
        /*0428*/ 	.word	0x00000370
        /*042c*/ 	.word	0x000000ff
        /*0430*/ 	.word	0x00029830
        /*0434*/ 	.short	0x0100
        /*0436*/ 	.byte	0x08
	.zero		1


	//   ....[3]....
        /*0438*/ 	.word	0x00000380
        /*043c*/ 	.word	0x000000ff
        /*0440*/ 	.word	0x00029840
        /*0444*/ 	.short	0x0100
        /*0446*/ 	.byte	0x08
	.zero		1


	//   ....[4]....
        /*0448*/ 	.word	0x00000390
        /*044c*/ 	.word	0x000000ff
        /*0450*/ 	.word	0x00029838
        /*0454*/ 	.short	0x0100
        /*0456*/ 	.byte	0x08
	.zero		1


	//   ....[5]....
        /*0458*/ 	.word	0x000003a0
        /*045c*/ 	.word	0x000000ff
        /*0460*/ 	.word	0x00029848
        /*0464*/ 	.short	0x0100
        /*0466*/ 	.byte	0x08
	.zero		1


	//   ....[6]....
        /*0468*/ 	.word	0x000004d0
        /*046c*/ 	.word	0x000000ff
        /*0470*/ 	.word	0x00029850
        /*0474*/ 	.short	0x0100
        /*0476*/ 	.byte	0x08
	.zero		1


	//   ....[7]....
        /*0478*/ 	.word	0x000004e0
        /*047c*/ 	.word	0x000000ff
        /*0480*/ 	.word	0x00029860
        /*0484*/ 	.short	0x0100
        /*0486*/ 	.byte	0x08
	.zero		1


	//   ....[8]....
        /*0488*/ 	.word	0x000004f0
        /*048c*/ 	.word	0x000000ff
        /*0490*/ 	.word	0x00029858
        /*0494*/ 	.short	0x0100
        /*0496*/ 	.byte	0x08
	.zero		1


	//   ....[9]....
        /*0498*/ 	.word	0x00000500
        /*049c*/ 	.word	0x000000ff
        /*04a0*/ 	.word	0x00029868
        /*04a4*/ 	.short	0x0100
        /*04a6*/ 	.byte	0x08
	.zero		1


	//   ....[10]....
        /*04a8*/ 	.word	0x000005f0
        /*04ac*/ 	.word	0x000000ff
        /*04b0*/ 	.word	0x00029870
        /*04b4*/ 	.short	0x0100
        /*04b6*/ 	.byte	0x06
	.zero		1


	//   ....[11]....
        /*04b8*/ 	.word	0x00000600
        /*04bc*/ 	.word	0x000000ff
        /*04c0*/ 	.word	0x00029880
        /*04c4*/ 	.short	0x0100
        /*04c6*/ 	.byte	0x06
	.zero		1


	//   ....[12]....
        /*04c8*/ 	.word	0x00000610
        /*04cc*/ 	.word	0x000000ff
        /*04d0*/ 	.word	0x00029878
        /*04d4*/ 	.short	0x0100
        /*04d6*/ 	.byte	0x06
	.zero		1


	//   ....[13]....
        /*04d8*/ 	.word	0x00000620
        /*04dc*/ 	.word	0x000000ff
        /*04e0*/ 	.word	0x00029888
        /*04e4*/ 	.short	0x0100
        /*04e6*/ 	.byte	0x06
	.zero		1


	//   ....[14]....
        /*04e8*/ 	.word	0x00000750
        /*04ec*/ 	.word	0x000000ff
        /*04f0*/ 	.word	0x00029890
        /*04f4*/ 	.short	0x0100
        /*04f6*/ 	.byte	0x08
	.zero		1


	//   ....[15]....
        /*04f8*/ 	.word	0x00000760
        /*04fc*/ 	.word	0x000000ff
        /*0500*/ 	.word	0x000298a0
        /*0504*/ 	.short	0x0100
        /*0506*/ 	.byte	0x08
	.zero		1


	//   ....[16]....
        /*0508*/ 	.word	0x00000770
        /*050c*/ 	.word	0x000000ff
        /*0510*/ 	.word	0x00029898
        /*0514*/ 	.short	0x0100
        /*0516*/ 	.byte	0x08
	.zero		1


	//   ....[17]....
        /*0518*/ 	.word	0x00000780
        /*051c*/ 	.word	0x000000ff
        /*0520*/ 	.word	0x000298a8
        /*0524*/ 	.short	0x0100
        /*0526*/ 	.byte	0x08
	.zero		1


	//   ....[18]....
        /*0528*/ 	.word	0x000008b0
        /*052c*/ 	.word	0x000000ff
        /*0530*/ 	.word	0x000298b0
        /*0534*/ 	.short	0x0100
        /*0536*/ 	.byte	0x08
	.zero		1


	//   ....[19]....
        /*0538*/ 	.word	0x000008c0
        /*053c*/ 	.word	0x000000ff
        /*0540*/ 	.word	0x000298c0
        /*0544*/ 	.short	0x0100
        /*0546*/ 	.byte	0x08
	.zero		1


	//   ....[20]....
        /*0548*/ 	.word	0x000008d0
        /*054c*/ 	.word	0x000000ff
        /*0550*/ 	.word	0x000298b8
        /*0554*/ 	.short	0x0100
        /*0556*/ 	.byte	0x08
	.zero		1


	//   ....[21]....
        /*0558*/ 	.word	0x000008e0
        /*055c*/ 	.word	0x000000ff
        /*0560*/ 	.word	0x000298c8
        /*0564*/ 	.short	0x0100
        /*0566*/ 	.byte	0x08
	.zero		1


	//   ....[22]....
        /*0568*/ 	.word	0x000014a0
        /*056c*/ 	.word	0x000000ff
        /*0570*/ 	.word	0x00029800
        /*0574*/ 	.short	0x010a
        /*0576*/ 	.byte	0x27
	.zero		1


	//   ....[23]....
        /*0578*/ 	.word	0x00001520
        /*057c*/ 	.word	0x00000004
        /*0580*/ 	.word	0x00029830
        /*0584*/ 	.short	0x010a
        /*0586*/ 	.byte	0x3f
	.zero		1


	//   ....[24]....
        /*0588*/ 	.word	0x00001590
        /*058c*/ 	.word	0x00000004
        /*0590*/ 	.word	0x00029830
        /*0594*/ 	.short	0x010a
        /*0596*/ 	.byte	0x3f
	.zero		1


	//   ....[25]....
        /*0598*/ 	.word	0x000032a0
        /*059c*/ 	.word	0x00000004
        /*05a0*/ 	.word	0x00000000
        /*05a4*/ 	.short	0x0101
        /*05a6*/ 	.byte	0x3f
	.zero		1


	//   ....[26]....
        /*05a8*/ 	.word	0x000048f0
        /*05ac*/ 	.word	0x000000ff
        /*05b0*/ 	.word	0x00029830
        /*05b4*/ 	.short	0x010a
        /*05b6*/ 	.byte	0x06
	.zero		1


	//   ....[27]....
        /*05b8*/ 	.word	0x00004930
        /*05bc*/ 	.word	0x000000ff
        /*05c0*/ 	.word	0x00029830
        /*05c4*/ 	.short	0x010a
        /*05c6*/ 	.byte	0x06
	.zero		1


	//   ....[28]....
        /*05c8*/ 	.word	0x00005550
        /*05cc*/ 	.word	0x000000ff
        /*05d0*/ 	.word	0x00029850
        /*05d4*/ 	.short	0x010a
        /*05d6*/ 	.byte	0x06
	.zero		1


	//   ....[29]....
        /*05d8*/ 	.word	0x00005590
        /*05dc*/ 	.word	0x000000ff
        /*05e0*/ 	.word	0x00029850
        /*05e4*/ 	.short	0x010a
        /*05e6*/ 	.byte	0x06
	.zero		1


	//   ....[30]....
        /*05e8*/ 	.word	0x00006c30
        /*05ec*/ 	.word	0x00000004
        /*05f0*/ 	.word	0x00000000
        /*05f4*/ 	.short	0x0101
        /*05f6*/ 	.byte	0x3f
	.zero		1


	//   ....[31]....
        /*05f8*/ 	.word	0x00006e80
        /*05fc*/ 	.word	0x000000ff
        /*0600*/ 	.word	0x00000000
        /*0604*/ 	.short	0x0101
        /*0606*/ 	.byte	0x06
	.zero		1


	//   ....[32]....
        /*0608*/ 	.word	0x00007500
        /*060c*/ 	.word	0x000000ff
        /*0610*/ 	.word	0x00029850
        /*0614*/ 	.short	0x010a
        /*0616*/ 	.byte	0x04
	.zero		1


	//   ....[33]....
        /*0618*/ 	.word	0x00007540
        /*061c*/ 	.word	0x000000ff
        /*0620*/ 	.word	0x00029850
        /*0624*/ 	.short	0x010a
        /*0626*/ 	.byte	0x04
	.zero		1


	//   ....[34]....
        /*0628*/ 	.word	0x00008320
        /*062c*/ 	.word	0x000000ff
        /*0630*/ 	.word	0x00000000
        /*0634*/ 	.short	0x0101
        /*0636*/ 	.byte	0x04
	.zero		1


	//   ....[35]....
        /*0638*/ 	.word	0x00009580
        /*063c*/ 	.word	0x000000ff
        /*0640*/ 	.word	0x00000000
        /*0644*/ 	.short	0x0101
        /*0646*/ 	.byte	0x27
	.zero		1


	//   ....[36]....
        /*0648*/ 	.word	0x0000a780
        /*064c*/ 	.word	0x00000002
        /*0650*/ 	.word	0x00029880
        /*0654*/ 	.short	0x010a
        /*0656*/ 	.byte	0x3f
	.zero		1


	//   ....[37]....
        /*0658*/ 	.word	0x0000a900
        /*065c*/ 	.word	0x00000002
        /*0660*/ 	.word	0x00029840
        /*0664*/ 	.short	0x010a
        /*0666*/ 	.byte	0x3f
	.zero		1


	//   ....[38]....
        /*0668*/ 	.word	0x0000b470
        /*066c*/ 	.word	0x000000ff
        /*0670*/ 	.word	0x00029800
        /*0674*/ 	.short	0x0107
        /*0676*/ 	.byte	0x29
	.zero		1


	//   ....[39]....
        /*0678*/ 	.word	0x0000b4c0
        /*067c*/ 	.word	0x000000ff
        /*0680*/ 	.word	0x00029800
        /*0684*/ 	.short	0x0101
        /*0686*/ 	.byte	0x29
	.zero		1


	//   ....[40]....
        /*0688*/ 	.word	0x0000b4f0
        /*068c*/ 	.word	0x000000ff
        /*0690*/ 	.word	0x00029820
        /*0694*/ 	.short	0x010a
        /*0696*/ 	.byte	0x29
	.zero		1


	//   ....[41]....
        /*0698*/ 	.word	0x0000b7f0
        /*069c*/ 	.word	0x00000006
        /*06a0*/ 	.word	0x00029880
        /*06a4*/ 	.short	0x010a
        /*06a6*/ 	.byte	0x3f
	.zero		1


	//   ....[42]....
        /*06a8*/ 	.word	0x0000ba20
        /*06ac*/ 	.word	0x00000006
        /*06b0*/ 	.word	0x00029840
        /*06b4*/ 	.short	0x010a
        /*06b6*/ 	.byte	0x3f
	.zero		1


	//   ....[43]....
        /*06b8*/ 	.word	0x0000bee0
        /*06bc*/ 	.word	0x00000012
        /*06c0*/ 	.word	0x00029870
        /*06c4*/ 	.short	0x010a
        /*06c6*/ 	.byte	0x3f
	.zero		1


	//   ....[44]....
        /*06c8*/ 	.word	0x0000bf50
        /*06cc*/ 	.word	0x00000012
        /*06d0*/ 	.word	0x00029860
        /*06d4*/ 	.short	0x010a
        /*06d6*/ 	.byte	0x3f
	.zero		1


	//   ....[45]....
        /*06d8*/ 	.word	0x0000c450
        /*06dc*/ 	.word	0x00000012
        /*06e0*/ 	.word	0x00029850
        /*06e4*/ 	.short	0x0101
        /*06e6*/ 	.byte	0x3f
	.zero		1


	//   ....[46]....
        /*06e8*/ 	.word	0x0000c4c0
        /*06ec*/ 	.word	0x00000012
        /*06f0*/ 	.word	0x00000000
        /*06f4*/ 	.short	0x0101
        /*06f6*/ 	.byte	0x3f
	.zero		1


	//   ....[47]....
        /*06f8*/ 	.word	0x0000c5c0
        /*06fc*/ 	.word	0x00000010
        /*0700*/ 	.word	0x00029870
        /*0704*/ 	.short	0x010a
        /*0706*/ 	.byte	0x3f
	.zero		1


	//   ....[48]....
        /*0708*/ 	.word	0x0000c630
        /*070c*/ 	.word	0x00000010
        /*0710*/ 	.word	0x00029860
        /*0714*/ 	.short	0x010a
        /*0716*/ 	.byte	0x3f
	.zero		1


	//   ....[49]....
        /*0718*/ 	.word	0x0000cb40
        /*071c*/ 	.word	0x00000010
        /*0720*/ 	.word	0x00029850
        /*0724*/ 	.short	0x0101
        /*0726*/ 	.byte	0x3f
	.zero		1


	//   ....[50]....
        /*0728*/ 	.word	0x0000cbd0
        /*072c*/ 	.word	0x00000000
        /*0730*/ 	.word	0x00000000
        /*0734*/ 	.short	0x0101
        /*0736*/ 	.byte	0x3f
	.zero		1


	//   ....[51]....
        /*0738*/ 	.word	0x0000ccd0
        /*073c*/ 	.word	0x00000008
        /*0740*/ 	.word	0x00029820
        /*0744*/ 	.short	0x010a
        /*0746*/ 	.byte	0x3f
	.zero		1


	//   ....[52]....
        /*0748*/ 	.word	0x0000ce50
        /*074c*/ 	.word	0x00000005
        /*0750*/ 	.word	0x00000000
        /*0754*/ 	.short	0x010a
        /*0756*/ 	.byte	0x3f
	.zero		1


	//   ....[53]....
        /*0758*/ 	.word	0x0000cea0
        /*075c*/ 	.word	0x00000007
        /*0760*/ 	.word	0x00000000
        /*0764*/ 	.short	0x010a
        /*0766*/ 	.byte	0x3f
	.zero		1


	//   ....[54]....
        /*0768*/ 	.word	0x0000cef0
        /*076c*/ 	.word	0x00000011
        /*0770*/ 	.word	0x00029860
        /*0774*/ 	.short	0x010a
        /*0776*/ 	.byte	0x3f
	.zero		1


	//   ....[55]....
        /*0778*/ 	.word	0x0000cf40
        /*077c*/ 	.word	0x00000003
        /*0780*/ 	.word	0x00029860
        /*0784*/ 	.short	0x010a
        /*0786*/ 	.byte	0x3f
	.zero		1


	//   ....[56]....
        /*0788*/ 	.word	0x0000cf80
        /*078c*/ 	.word	0x00000011
        /*0790*/ 	.word	0x00029880
        /*0794*/ 	.short	0x010a
        /*0796*/ 	.byte	0x3f
	.zero		1


	//   ....[57]....
        /*0798*/ 	.word	0x0000cfa0
        /*079c*/ 	.word	0x00000003
        /*07a0*/ 	.word	0x00029880
        /*07a4*/ 	.short	0x010a
        /*07a6*/ 	.byte	0x3f
	.zero		1


	//   ....[58]....
        /*07a8*/ 	.word	0x0000d010
        /*07ac*/ 	.word	0x00000003
        /*07b0*/ 	.word	0x00029800
        /*07b4*/ 	.short	0x010a
        /*07b6*/ 	.byte	0x3f
	.zero		1


	//   ....[59]....
        /*07b8*/ 	.word	0x0000d060
        /*07bc*/ 	.word	0x00000004
        /*07c0*/ 	.word	0x00029830
        /*07c4*/ 	.short	0x010a
        /*07c6*/ 	.byte	0x3f
	.zero		1


	//   ....[60]....
        /*07c8*/ 	.word	0x0000d0c0
        /*07cc*/ 	.word	0x00000003
        /*07d0*/ 	.word	0x00029830
        /*07d4*/ 	.short	0x010a
        /*07d6*/ 	.byte	0x3f
	.zero		1


	//   ....[61]....
        /*07d8*/ 	.word	0x0000d120
        /*07dc*/ 	.word	0x00000003
        /*07e0*/ 	.word	0x00029850
        /*07e4*/ 	.short	0x010a
        /*07e6*/ 	.byte	0x3f
	.zero		1


	//   ....[62]....
        /*07e8*/ 	.word	0x0000d180
        /*07ec*/ 	.word	0x00000007
        /*07f0*/ 	.word	0x00029850
        /*07f4*/ 	.short	0x010a
        /*07f6*/ 	.byte	0x3f
	.zero		1


	//   ....[63]....
        /*07f8*/ 	.word	0x0000d2d0
        /*07fc*/ 	.word	0x00000002
        /*0800*/ 	.word	0x00029880
        /*0804*/ 	.short	0x010a
        /*0806*/ 	.byte	0x3f
	.zero		1


	//   ....[64]....
        /*0808*/ 	.word	0x0000d320
        /*080c*/ 	.word	0x00000002
        /*0810*/ 	.word	0x00029840
        /*0814*/ 	.short	0x010a
        /*0816*/ 	.byte	0x3f
	.zero		1


	//   ....[65]....
        /*0818*/ 	.word	0x0000d900
        /*081c*/ 	.word	0x00000003
        /*0820*/ 	.word	0x00029820
        /*0824*/ 	.short	0x010a
        /*0826*/ 	.byte	0x3f
	.zero		1


	//   ....[66]....
        /*0828*/ 	.word	0x0000d950
        /*082c*/ 	.word	0x00000006
        /*0830*/ 	.word	0x00029880
        /*0834*/ 	.short	0x010a
        /*0836*/ 	.byte	0x3f
	.zero		1


	//   ....[67]....
        /*0838*/ 	.word	0x0000d9a0
        /*083c*/ 	.word	0x00000006
        /*0840*/ 	.word	0x00029840
        /*0844*/ 	.short	0x010a
        /*0846*/ 	.byte	0x3f
	.zero		1


	//   ....[68]....
        /*0848*/ 	.word	0x0000d9f0
        /*084c*/ 	.word	0x00000012
        /*0850*/ 	.word	0x00029870
        /*0854*/ 	.short	0x010a
        /*0856*/ 	.byte	0x3f
	.zero		1


	//   ....[69]....
        /*0858*/ 	.word	0x0000da40
        /*085c*/ 	.word	0x00000012
        /*0860*/ 	.word	0x00029860
        /*0864*/ 	.short	0x010a
        /*0866*/ 	.byte	0x3f
	.zero		1


	//   ....[70]....
        /*0868*/ 	.word	0x0000da90
        /*086c*/ 	.word	0x00000010
        /*0870*/ 	.word	0x00029870
        /*0874*/ 	.short	0x010a
        /*0876*/ 	.byte	0x3f
	.zero		1


	//   ....[71]....
        /*0878*/ 	.word	0x0000dae0
        /*087c*/ 	.word	0x00000010
        /*0880*/ 	.word	0x00029860
        /*0884*/ 	.short	0x010a
        /*0886*/ 	.byte	0x3f
	.zero		1


	//   ....[72]....
        /*0888*/ 	.word	0x0000db30
        /*088c*/ 	.word	0x00000008
        /*0890*/ 	.word	0x00029820
        /*0894*/ 	.short	0x010a
        /*0896*/ 	.byte	0x3f
	.zero		1


	//   ....[73]....
        /*0898*/ 	.word	0x0000db80
        /*089c*/ 	.word	0x00000005
        /*08a0*/ 	.word	0x00000000
        /*08a4*/ 	.short	0x010a
        /*08a6*/ 	.byte	0x3f
	.zero		1


	//   ....[74]....
        /*08a8*/ 	.word	0x0000dbd0
        /*08ac*/ 	.word	0x00000007
        /*08b0*/ 	.word	0x00000000
        /*08b4*/ 	.short	0x010a
        /*08b6*/ 	.byte	0x3f
	.zero		1


	//   ....[75]....
        /*08b8*/ 	.word	0x0000dc20
        /*08bc*/ 	.word	0x00000011
        /*08c0*/ 	.word	0x00029860
        /*08c4*/ 	.short	0x010a
        /*08c6*/ 	.byte	0x3f
	.zero		1


	//   ....[76]....
        /*08c8*/ 	.word	0x0000dc70
        /*08cc*/ 	.word	0x00000003
        /*08d0*/ 	.word	0x00029860
        /*08d4*/ 	.short	0x010a
        /*08d6*/ 	.byte	0x3f
	.zero		1


	//   ....[77]....
        /*08d8*/ 	.word	0x0000dcc0
        /*08dc*/ 	.word	0x00000011
        /*08e0*/ 	.word	0x00029880
        /*08e4*/ 	.short	0x010a
        /*08e6*/ 	.byte	0x3f
	.zero		1


	//----- nvinfo : EIATTR_NUM_MBARRIERS
	.align		4
.L_98:
        /*08e8*/ 	.byte	0x03, 0x38
        /*08ea*/ 	.short	0x0016


	//----- nvinfo : EIATTR_EXIT_INSTR_OFFSETS
	.align		4
        /*08ec*/ 	.byte	0x04, 0x1c
        /*08ee*/ 	.short	(.L_100 - .L_99)


	//   ....[0]....
.L_99:
        /*08f0*/ 	.word	0x00000a30


	//   ....[1]....
        /*08f4*/ 	.word	0x00009950


	//   ....[2]....
        /*08f8*/ 	.word	0x0000cd40


	//   ....[3]....
        /*08fc*/ 	.word	0x0000cff0


	//----- nvinfo : EIATTR_MAX_THREADS
	.align		4
.L_100:
        /*0900*/ 	.byte	0x04, 0x05
        /*0902*/ 	.short	(.L_102 - .L_101)
.L_101:
        /*0904*/ 	.word	0x00000180
        /*0908*/ 	.word	0x00000001
        /*090c*/ 	.word	0x00000001


	//----- nvinfo : EIATTR_CRS_STACK_SIZE
	.align		4
.L_102:
        /*0910*/ 	.byte	0x04, 0x1e
        /*0912*/ 	.short	(.L_104 - .L_103)
.L_103:
        /*0914*/ 	.word	0x00000000


	//----- nvinfo : EIATTR_CBANK_PARAM_SIZE
	.align		4
.L_104:
        /*0918*/ 	.byte	0x03, 0x19
        /*091a*/ 	.short	0x0a70


	//----- nvinfo : EIATTR_PARAM_CBANK
	.align		4
        /*091c*/ 	.byte	0x04, 0x0a
        /*091e*/ 	.short	(.L_106 - .L_105)
	.align		4
.L_105:
        /*0920*/ 	.word	index@(.nv.constant0._ZN7cutlass13device_kernelIN5flash11enable_sm90INS1_16FlashAttnFwdSm90INS1_25CollectiveMainloopFwdSm90ILi2EN4cute5tupleIJNS5_1CILi1EEES8_S8_EEENS6_IJNS7_ILi128EEENS7_ILi160EEENS7_ILi192EEEEEELi128ENS_12float_e4m3_tEfNS_4arch4Sm90ELb0ELb0ELb0ELb0ELb0ELb0ELb0ELb1ELb1ELb1ELb0ELb0EEENS1_21CollectiveEpilogueFwdINS6_IJSA_SA_SB_EEES9_NS_10bfloat16_tESG_Li256ELb0ELb1ELb0ELb1EEENS1_29StaticPersistentTileSchedulerILb0EEEEEEEEEvNT_6ParamsE)
        /*0924*/ 	.short	0x0210
        /*0926*/ 	.short	0x0a70


	//----- nvinfo : EIATTR_SW_WAR
	.align		4
.L_106:
        /*0928*/ 	.byte	0x04, 0x36
        /*092a*/ 	.short	(.L_108 - .L_107)
.L_107:
        /*092c*/ 	.word	0x00000008
.L_108:


//--------------------- .nv.info._ZN7cutlass13device_kernelIN5flash11enable_sm90INS1_16FlashAttnFwdSm90INS1_25CollectiveMainloopFwdSm90ILi2EN4cute5tupleIJNS5_1CILi2EEENS7_ILi1EEES9_EEENS6_IJNS7_ILi128EEENS7_ILi160EEENS7_ILi192EEEEEELi128ENS_12float_e4m3_tEfNS_4arch4Sm90ELb0ELb0ELb0ELb0ELb0ELb0ELb0ELb1ELb1ELb1ELb0ELb0EEENS1_21CollectiveEpilogueFwdINS6_IJSB_SB_SC_EEESA_NS_10bfloat16_tESH_Li256ELb0ELb1ELb0ELb1EEENS1_29StaticPersistentTileSchedulerILb0EEEEEEEEEvNT_6ParamsE --------------------------
	.section	.nv.info._ZN7cutlass13device_kernelIN5flash11enable_sm90INS1_16FlashAttnFwdSm90INS1_25CollectiveMainloopFwdSm90ILi2EN4cute5tupleIJNS5_1CILi2EEENS7_ILi1EEES9_EEENS6_IJNS7_ILi128EEENS7_ILi160EEENS7_ILi192EEEEEELi128ENS_12float_e4m3_tEfNS_4arch4Sm90ELb0ELb0ELb0ELb0ELb0ELb0ELb0ELb1ELb1ELb1ELb0ELb0EEENS1_21CollectiveEpilogueFwdINS6_IJSB_SB_SC_EEESA_NS_10bfloat16_tESH_Li256ELb0ELb1ELb0ELb1EEENS1_29StaticPersistentTileSchedulerILb0EEEEEEEEEvNT_6ParamsE,"",@"SHT_CUDA_INFO"
	.sectionflags	@""
	.align	4


	//----- nvinfo : EIATTR_CUDA_API_VERSION
	.align		4
        /*0000*/ 	.byte	0x04, 0x37
        /*0002*/ 	.short	(.L_110 - .L_109)
.L_109:
        /*0004*/ 	.word	0x00000082


	//----- nvinfo : EIATTR_KPARAM_INFO
	.align		4
.L_110:
        /*0008*/ 	.byte	0x04, 0x17
        /*000a*/ 	.short	(.L_112 - .L_111)
.L_111:
        /*000c*/ 	.word	0x00000000
        /*0010*/ 	.short	0x0000
        /*0012*/ 	.short	0x0070
        /*0014*/ 	.byte	0x00, 0xf0, 0x01, 0x28


	//----- nvinfo : EIATTR_SPARSE_MMA_MASK
	.align		4
.L_112:
        /*0018*/ 	.byte	0x03, 0x50
        /*001a*/ 	.short	0x0000


	//----- nvinfo : EIATTR_MAXREG_COUNT
	.align		4
        /*001c*/ 	.byte	0x03, 0x1b
        /*001e*/ 	.short	0x00a8


	//----- nvinfo : EIATTR_NUM_BARRIERS
	.align		4
        /*0020*/ 	.byte	0x02, 0x4c
        /*0022*/ 	.byte	0x10
	.zero		1


	//----- nvinfo : EIATTR_EXTERNS
	.align		4
        /*0024*/ 	.byte	0x04, 0x0f
        /*0026*/ 	.short	(.L_114 - .L_113)


	//   ....[0]....
	.align		4
.L_113:
        /*0028*/ 	.word	index@(__assertfail)


	//----- nvinfo : EIATTR_ANNOTATIONS
	.align		4
.L_114:
        /*002c*/ 	.byte	0x04, 0x55
        /*002e*/ 	.short	(.L_116 - .L_115)


	//   ....[0]....
.L_115:
        /* <DEDUP_REMOVED lines=17> */


	//----- nvinfo : EIATTR_MERCURY_ISA_VERSION
	.align		4
.L_116:
        /*0130*/ 	.byte	0x03, 0x5f
        /*0132*/ 	.short	0x0101


	//----- nvinfo : EIATTR_INT_WARP_WIDE_INSTR_OFFSETS
	.align		4
        /*0134*/ 	.byte	0x04, 0x31
        /*0136*/ 	.short	(.L_118 - .L_117)


	//   ....[0]....
.L_117:
        /*0138*/ 	.word	0x00000130


	//   ....[1]....
        /*013c*/ 	.word	0x00000170


	//   ....[2]....
        /*0140*/ 	.word	0x000001e0


	//----- nvinfo : EIATTR_COOP_GROUP_MASK_REGIDS
	.align		4
.L_118:
        /*0144*/ 	.byte	0x04, 0x29
        /*0146*/ 	.short	(.L_120 - .L_119)


	//   ....[0]....
.L_119:
        /*0148*/ 	.word	0xffffffff


	//   ....[1]....
        /*014c*/ 	.word	0xffffffff


	//   ....[2]....
        /*0150*/ 	.word	0xffffffff


	//   ....[3]....
        /*0154*/ 	.word	0xffffffff


	//   ....[4]....
        /*0158*/ 	.word	0xffffffff


	//   ....[5]....
        /*015c*/ 	.word	0xffffffff


	//   ....[6]....
        /*0160*/ 	.word	0xffffffff


	//   ....[7]....
        /*0164*/ 	.word	0xffffffff


	//   ....[8]....
        /*0168*/ 	.word	0xffffffff


	//   ....[9]....
        /*016c*/ 	.word	0xffffffff


	//   ....[10]....
        /*0170*/ 	.word	0xffffffff


	//   ....[11]....
        /*0174*/ 	.word	0xffffffff


	//   ....[12]....
        /*0178*/ 	.word	0xffffffff


	//   ....[13]....
        /*017c*/ 	.word	0xffffffff


	//   ....[14]....
        /*0180*/ 	.word	0xffffffff


	//   ....[15]....
        /*0184*/ 	.word	0xffffffff


	//   ....[16]....
        /*0188*/ 	.word	0xffffffff


	//   ....[17]....
        /*018c*/ 	.word	0xffffffff


	//   ....[18]....
        /*0190*/ 	.word	0xffffffff


	//   ....[19]....
        /*0194*/ 	.word	0xffffffff


	//   ....[20]....
        /*0198*/ 	.word	0xffffffff


	//   ....[21]....
        /*019c*/ 	.word	0xffffffff


	//   ....[22]....
        /*01a0*/ 	.word	0xffffffff


	//   ....[23]....
        /*01a4*/ 	.word	0xffffffff


	//   ....[24]....
        /*01a8*/ 	.word	0xffffffff


	//   ....[25]....
        /*01ac*/ 	.word	0xffffffff


	//   ....[26]....
        /*01b0*/ 	.word	0xffffffff


	//   ....[27]....
        /*01b4*/ 	.word	0xffffffff


	//   ....[28]....
        /*01b8*/ 	.word	0xffffffff


	//   ....[29]....
        /*01bc*/ 	.word	0xffffffff


	//   ....[30]....
        /*01c0*/ 	.word	0xffffffff


	//   ....[31]....
        /*01c4*/ 	.word	0xffffffff


	//   ....[32]....
        /*01c8*/ 	.word	0xffffffff


	//   ....[33]....
        /*01cc*/ 	.word	0xffffffff


	//   ....[34]....
        /*01d0*/ 	.word	0xffffffff


	//   ....[35]....
        /*01d4*/ 	.word	0xffffffff


	//   ....[36]....
        /*01d8*/ 	.word	0xffffffff


	//   ....[37]....
        /*01dc*/ 	.word	0xffffffff


	//   ....[38]....
        /*01e0*/ 	.word	0xffffffff


	//   ....[39]....
        /*01e4*/ 	.word	0xffffffff


	//   ....[40]....
        /*01e8*/ 	.word	0xffffffff


	//   ....[41]....
        /*01ec*/ 	.word	0xffffffff


	//   ....[42]....
        /*01f0*/ 	.word	0xffffffff


	//   ....[43]....
        /*01f4*/ 	.word	0xffffffff


	//   ....[44]....
        /*01f8*/ 	.word	0xffffffff


	//   ....[45]....
        /*01fc*/ 	.word	0xffffffff


	//   ....[46]....
        /*0200*/ 	.word	0xffffffff


	//   ....[47]....
        /*0204*/ 	.word	0xffffffff


	//   ....[48]....
        /*0208*/ 	.word	0xffffffff


	//   ....[49]....
        /*020c*/ 	.word	0xffffffff


	//   ....[50]....
        /*0210*/ 	.word	0xffffffff


	//   ....[51]....
        /*0214*/ 	.word	0xffffffff


	//   ....[52]....
        /*0218*/ 	.word	0xffffffff


	//   ....[53]....
        /*021c*/ 	.word	0xffffffff


	//   ....[54]....
        /*0220*/ 	.word	0xffffffff


	//   ....[55]....
        /*0224*/ 	.word	0xffffffff


	//   ....[56]....
        /*0228*/ 	.word	0xffffffff


	//   ....[57]....
        /*022c*/ 	.word	0xffffffff


	//   ....[58]....
        /*0230*/ 	.word	0xffffffff


	//   ....[59]....
        /*0234*/ 	.word	0xffffffff


	//   ....[60]....
        /*0238*/ 	.word	0xffffffff


	//   ....[61]....
        /*023c*/ 	.word	0xffffffff


	//   ....[62]....
        /*0240*/ 	.word	0xffffffff


	//   ....[63]....
        /*0244*/ 	.word	0xffffffff


	//   ....[64]....
        /*0248*/ 	.word	0xffffffff


	//   ....[65]....
        /*024c*/ 	.word	0xffffffff


	//   ....[66]....
        /*0250*/ 	.word	0xffffffff


	//   ....[67]....
        /*0254*/ 	.word	0xffffffff


	//   ....[68]....
        /*0258*/ 	.word	0xffffffff


	//   ....[69]....
        /*025c*/ 	.word	0xffffffff


	//   ....[70]....
        /*0260*/ 	.word	0xffffffff


	//   ....[71]....
        /*0264*/ 	.word	0xffffffff


	//   ....[72]....
        /*0268*/ 	.word	0xffffffff


	//   ....[73]....
        /*026c*/ 	.word	0xffffffff


	//   ....[74]....
        /*0270*/ 	.word	0xffffffff


	//   ....[75]....
        /*0274*/ 	.word	0x0500000f


	//   ....[76]....
        /*0278*/ 	.word	0x0500000f


	//   ....[77]....
        /*027c*/ 	.word	0x0500000f


	//   ....[78]....
        /*0280*/ 	.word	0x0500000f


	//   ....[79]....
        /*0284*/ 	.word	0x0500000f


	//   ....[80]....
        /*0288*/ 	.word	0x0500000f


	//   ....[81]....
        /*028c*/ 	.word	0x0500000f


	//   ....[82]....
        /*0290*/ 	.word	0x0500000f


	//   ....[83]....
        /*0294*/ 	.word	0x0500000f


	//----- nvinfo : EIATTR_COOP_GROUP_INSTR_OFFSETS
	.align		4
.L_120:
        /*0298*/ 	.byte	0x04, 0x28
        /*029a*/ 	.short	(.L_122 - .L_121)


	//   ....[0]....
.L_121:
        /*029c*/ 	.word	0x00000070


	//   ....[1]....
        /*02a0*/ 	.word	0x00000140


	//   ....[2]....
        /*02a4*/ 	.word	0x00000190


	//   ....[3]....
        /*02a8*/ 	.word	0x000003d0


	//   ....[4]....
        /*02ac*/ 	.word	0x000005f0


	//   ....[5]....
        /*02b0*/ 	.word	0x00000820


	//   ....[6]....
        /*02b4*/ 	.word	0x00000aa0


	//   ....[7]....
        /*02b8*/ 	.word	0x00000de0


	//   ....[8]....
        /*02bc*/ 	.word	0x00001440


	//   ....[9]....
        /*02c0*/ 	.word	0x00003220


	//   ....[10]....
        /*02c4*/ 	.word	0x00003320


	//   ....[11]....
        /*02c8*/ 	.word	0x00003780


	//   ....[12]....
        /*02cc*/ 	.word	0x00003870


	//   ....[13]....
        /*02d0*/ 	.word	0x00005f00


	//   ....[14]....
        /*02d4*/ 	.word	0x00005f10


	//   ....[15]....
        /*02d8*/ 	.word	0x00005f40


	//   ....[16]....
        /*02dc*/ 	.word	0x00005f50


	//   ....[17]....
        /*02e0*/ 	.word	0x00007a60


	//   ....[18]....
        /*02e4*/ 	.word	0x00007a70


	//   ....[19]....
        /*02e8*/ 	.word	0x00007af0


	//   ....[20]....
        /*02ec*/ 	.word	0x00007b00


	//   ....[21]....
        /*02f0*/ 	.word	0x00008e20


	//   ....[22]....
        /*02f4*/ 	.word	0x00008e30


	//   ....[23]....
        /*02f8*/ 	.word	0x00008e40


	//   ....[24]....
        /*02fc*/ 	.word	0x00008e50


	//   ....[25]....
        /*0300*/ 	.word	0x00008e60


	//   ....[26]....
        /*0304*/ 	.word	0x00008e70


	//   ....[27]....
        /*0308*/ 	.word	0x00008e80


	//   ....[28]....
        /*030c*/ 	.word	0x00008e90


	//   ....[29]....
        /*0310*/ 	.word	0x00008ea0


	//   ....[30]....
        /*0314*/ 	.word	0x00008ed0


	//   ....[31]....
        /*0318*/ 	.word	0x00008f20


	//   ....[32]....
        /*031c*/ 	.word	0x00008f50


	//   ....[33]....
        /*0320*/ 	.word	0x00008f80


	//   ....[34]....
        /*0324*/ 	.word	0x00008f90


	//   ....[35]....
        /*0328*/ 	.word	0x00008fa0


	//   ....[36]....
        /*032c*/ 	.word	0x00008fb0


	//   ....[37]....
        /*0330*/ 	.word	0x00008fc0


	//   ....[38]....
        /*0334*/ 	.word	0x00008ff0


	//   ....[39]....
        /*0338*/ 	.word	0x00009020


	//   ....[40]....
        /*033c*/ 	.word	0x00009030


	//   ....[41]....
        /*0340*/ 	.word	0x00009040


	//   ....[42]....
        /*0344*/ 	.word	0x00009050


	//   ....[43]....
        /*0348*/ 	.word	0x00009060


	//   ....[44]....
        /*034c*/ 	.word	0x00009070


	//   ....[45]....
        /*0350*/ 	.word	0x00009080


	//   ....[46]....
        /*0354*/ 	.word	0x00009090


	//   ....[47]....
        /*0358*/ 	.word	0x000090a0


	//   ....[48]....
        /*035c*/ 	.word	0x000090b0


	//   ....[49]....
        /*0360*/ 	.word	0x000090c0


	//   ....[50]....
        /*0364*/ 	.word	0x000090d0


	//   ....[51]....
        /*0368*/ 	.word	0x000090f0


	//   ....[52]....
        /*036c*/ 	.word	0x00009100


	//   ....[53]....
        /*0370*/ 	.word	0x00009220


	//   ....[54]....
        /*0374*/ 	.word	0x00009250


	//   ....[55]....
        /*0378*/ 	.word	0x00009310


	//   ....[56]....
        /*037c*/ 	.word	0x00009360


	//   ....[57]....
        /*0380*/ 	.word	0x000097d0


	//   ....[58]....
        /*0384*/ 	.word	0x00009800


	//   ....[59]....
        /*0388*/ 	.word	0x000098d0


	//   ....[60]....
        /*038c*/ 	.word	0x000098f0


	//   ....[61]....
        /*0390*/ 	.word	0x000099a0


	//   ....[62]....
        /*0394*/ 	.word	0x000099c0


	//   ....[63]....
        /*0398*/ 	.word	0x00009a80


	//   ....[64]....
        /*039c*/ 	.word	0x00009ac0


	//   ....[65]....
        /*03a0*/ 	.word	0x0000a7c0


	//   ....[66]....
        /*03a4*/ 	.word	0x0000b480


	//   ....[67]....
        /*03a8*/ 	.word	0x0000b4b0


	//   ....[68]....
        /*03ac*/ 	.word	0x0000b590


	//   ....[69]....
        /*03b0*/ 	.word	0x0000b5a0


	//   ....[70]....
        /*03b4*/ 	.word	0x0000b630


	//   ....[71]....
        /*03b8*/ 	.word	0x0000b640


	//   ....[72]....
        /*03bc*/ 	.word	0x0000b650


	//   ....[73]....
        /*03c0*/ 	.word	0x0000b660


	//   ....[74]....
        /*03c4*/ 	.word	0x0000d1a0


	//   ....[75]....
        /*03c8*/ 	.word	0x0000d6a0


	//   ....[76]....
        /*03cc*/ 	.word	0x0000d850


	//   ....[77]....
        /*03d0*/ 	.word	0x0000d8b0


	//   ....[78]....
        /*03d4*/ 	.word	0x0000d940


	//   ....[79]....
        /*03d8*/ 	.word	0x0000da50


	//   ....[80]....
        /*03dc*/ 	.word	0x0000dab0


	//   ....[81]....
        /*03e0*/ 	.word	0x0000dbb0


	//   ....[82]....
        /*03e4*/ 	.word	0x0000dc10


	//   ....[83]....
        /*03e8*/ 	.word	0x0000dcf0


	//----- nvinfo : EIATTR_REG_RECONFIG
	.align		4
.L_122:
        /*03ec*/ 	.byte	0x01, 0x54
	.zero		2


	//----- nvinfo : EIATTR_SYSCALL_OFFSETS
	.align		4
        /*03f0*/ 	.byte	0x04, 0x46
        /*03f2*/ 	.short	(.L_124 - .L_123)


	//   ....[0]....
.L_123:
        /*03f4*/ 	.word	0x00001960


	//   ....[1]....
        /*03f8*/ 	.word	0x0000a270


	//   ....[2]....
        /*03fc*/ 	.word	0x0000a3d0


	//   ....[3]....
        /*0400*/ 	.word	0x0000a510


	//   ....[4]....
        /*0404*/ 	.word	0x0000a630


	//   ....[5]....
        /*0408*/ 	.word	0x0000b080


	//----- nvinfo : EIATTR_MBARRIER_INSTR_OFFSETS
	.align		4
.L_124:
        /*040c*/ 	.byte	0x04, 0x39
        /*040e*/ 	.short	(.L_126 - .L_125)


	//   ....[0]....
.L_125:
        /*0410*/ 	.word	0x00000270
        /*0414*/ 	.word	0x000000ff
        /*0418*/ 	.word	0x00029800
        /*041c*/ 	.short	0x0100
        /*041e*/ 	.byte	0x08
	.zero		1


	//   ....[1]....
        /*0420*/ 	.word	0x00000280
        /*0424*/ 	.word	0x000000ff
        /*0428*/ 	.word	0x00029820
        /*042c*/ 	.short	0x0100
        /*042e*/ 	.byte	0x08
	.zero		1


	//   ....[2]....
        /*0430*/ 	.word	0x00000370
        /*0434*/ 	.word	0x000000ff
        /*0438*/ 	.word	0x00029830
        /*043c*/ 	.short	0x0100
        /*043e*/ 	.byte	0x08
	.zero		1


	//   ....[3]....
        /*0440*/ 	.word	0x00000380
        /*0444*/ 	.word	0x000000ff
        /*0448*/ 	.word	0x00029840
        /*044c*/ 	.short	0x0100
        /*044e*/ 	.byte	0x08
	.zero		1


	//   ....[4]....
        /*0450*/ 	.word	0x00000390
        /*0454*/ 	.word	0x000000ff
        /*0458*/ 	.word	0x00029838
        /*045c*/ 	.short	0x0100
        /*045e*/ 	.byte	0x08
	.zero		1


	//   ....[5]....
        /*0460*/ 	.word	0x000003a0
        /*0464*/ 	.word	0x000000ff
        /*0468*/ 	.word	0x00029848
        /*046c*/ 	.short	0x0100
        /*046e*/ 	.byte	0x08
	.zero		1


	//   ....[6]....
        /*0470*/ 	.word	0x000005a0
        /*0474*/ 	.word	0x000000ff
        /*0478*/ 	.word	0x00029850
        /*047c*/ 	.short	0x0100
        /*047e*/ 	.byte	0x08
	.zero		1


	//   ....[7]....
        /*0480*/ 	.word	0x000005b0
        /*0484*/ 	.word	0x000000ff
        /*0488*/ 	.word	0x00029860
        /*048c*/ 	.short	0x0100
        /*048e*/ 	.byte	0x08
	.zero		1


	//   ....[8]....
        /*0490*/ 	.word	0x000005c0
        /*0494*/ 	.word	0x000000ff
        /*0498*/ 	.word	0x00029858
        /*049c*/ 	.short	0x0100
        /*049e*/ 	.byte	0x08
	.zero		1


	//   ....[9]....
        /*04a0*/ 	.word	0x000005d0
        /*04a4*/ 	.word	0x000000ff
        /*04a8*/ 	.word	0x00029868
        /*04ac*/ 	.short	0x0100
        /*04ae*/ 	.byte	0x08
	.zero		1


	//   ....[10]....
        /*04b0*/ 	.word	0x000007d0
        /*04b4*/ 	.word	0x000000ff
        /*04b8*/ 	.word	0x00029870
        /*04bc*/ 	.short	0x0100
        /*04be*/ 	.byte	0x08
	.zero		1


	//   ....[11]....
        /*04c0*/ 	.word	0x000007e0
        /*04c4*/ 	.word	0x000000ff
        /*04c8*/ 	.word	0x00029880
        /*04cc*/ 	.short	0x0100
        /*04ce*/ 	.byte	0x08
	.zero		1


	//   ....[12]....
        /*04d0*/ 	.word	0x000007f0
        /*04d4*/ 	.word	0x000000ff
        /*04d8*/ 	.word	0x00029878
        /*04dc*/ 	.short	0x0100
        /*04de*/ 	.byte	0x08
	.zero		1


	//   ....[13]....
        /*04e0*/ 	.word	0x00000800
        /*04e4*/ 	.word	0x000000ff
        /*04e8*/ 	.word	0x00029888
        /*04ec*/ 	.short	0x0100
        /*04ee*/ 	.byte	0x08
	.zero		1


	//   ....[14]....
        /*04f0*/ 	.word	0x00000a50
        /*04f4*/ 	.word	0x000000ff
        /*04f8*/ 	.word	0x00029890
        /*04fc*/ 	.short	0x0100
        /*04fe*/ 	.byte	0x08
	.zero		1


	//   ....[15]....
        /*0500*/ 	.word	0x00000a60
        /*0504*/ 	.word	0x000000ff
        /*0508*/ 	.word	0x000298a0
        /*050c*/ 	.short	0x0100
        /*050e*/ 	.byte	0x08
	.zero		1


	//   ....[16]....
        /*0510*/ 	.word	0x00000a70
        /*0514*/ 	.word	0x000000ff
        /*0518*/ 	.word	0x00029898
        /*051c*/ 	.short	0x0100
        /*051e*/ 	.byte	0x08
	.zero		1


	//   ....[17]....
        /*0520*/ 	.word	0x00000a80
        /*0524*/ 	.word	0x000000ff
        /*0528*/ 	.word	0x000298a8
        /*052c*/ 	.short	0x0100
        /*052e*/ 	.byte	0x08
	.zero		1


	//   ....[18]....
        /*0530*/ 	.word	0x00000d30
        /*0534*/ 	.word	0x000000ff
        /*0538*/ 	.word	0x000298b0
        /*053c*/ 	.short	0x0100
        /*053e*/ 	.byte	0x08
	.zero		1


	//   ....[19]....
        /*0540*/ 	.word	0x00000d40
        /*0544*/ 	.word	0x000000ff
        /*0548*/ 	.word	0x000298c0
        /*054c*/ 	.short	0x0100
        /*054e*/ 	.byte	0x08
	.zero		1


	//   ....[20]....
        /*0550*/ 	.word	0x00000d50
        /*0554*/ 	.word	0x000000ff
        /*0558*/ 	.word	0x000298b8
        /*055c*/ 	.short	0x0100
        /*055e*/ 	.byte	0x08
	.zero		1


	//   ....[21]....
        /*0560*/ 	.word	0x00000d60
        /*0564*/ 	.word	0x000000ff
        /*0568*/ 	.word	0x000298c8
        /*056c*/ 	.short	0x0100
        /*056e*/ 	.byte	0x08
	.zero		1


	//   ....[22]....
        /*0570*/ 	.word	0x000019c0
        /*0574*/ 	.word	0x000000ff
        /*0578*/ 	.word	0x00029800
        /*057c*/ 	.short	0x010a
        /*057e*/ 	.byte	0x27
	.zero		1


	//   ....[23]....
        /*0580*/ 	.word	0x00001a40
        /*0584*/ 	.word	0x00000004
        /*0588*/ 	.word	0x00029830
        /*058c*/ 	.short	0x010a
        /*058e*/ 	.byte	0x3f
	.zero		1


	//   ....[24]....
        /*0590*/ 	.word	0x00001a80
        /*0594*/ 	.word	0x00000004
        /*0598*/ 	.word	0x00029830
        /*059c*/ 	.short	0x010a
        /*059e*/ 	.byte	0x3f
	.zero		1


	//   ....[25]....
        /*05a0*/ 	.word	0x00003c40
        /*05a4*/ 	.word	0x00000041
        /*05a8*/ 	.word	0x00000000
        /*05ac*/ 	.short	0x0101
        /*05ae*/ 	.byte	0x3f
	.zero		1


	//   ....[26]....
        /*05b0*/ 	.word	0x00004ac0
        /*05b4*/ 	.word	0x000000ff
        /*05b8*/ 	.word	0x00029830
        /*05bc*/ 	.short	0x010a
        /*05be*/ 	.byte	0x06
	.zero		1


	//   ....[27]....
        /*05c0*/ 	.word	0x00004b00
        /*05c4*/ 	.word	0x000000ff
        /*05c8*/ 	.word	0x00029830
        /*05cc*/ 	.short	0x010a
        /*05ce*/ 	.byte	0x06
	.zero		1


	//   ....[28]....
        /*05d0*/ 	.word	0x00005740
        /*05d4*/ 	.word	0x000000ff
        /*05d8*/ 	.word	0x00029850
        /*05dc*/ 	.short	0x010a
        /*05de*/ 	.byte	0x06
	.zero		1


	//   ....[29]....
        /*05e0*/ 	.word	0x00005780
        /*05e4*/ 	.word	0x000000ff
        /*05e8*/ 	.word	0x00029850
        /*05ec*/ 	.short	0x010a
        /*05ee*/ 	.byte	0x06
	.zero		1


	//   ....[30]....
        /*05f0*/ 	.word	0x00006d70
        /*05f4*/ 	.word	0x00000005
        /*05f8*/ 	.word	0x00000000
        /*05fc*/ 	.short	0x0101
        /*05fe*/ 	.byte	0x3f
	.zero		1


	//   ....[31]....
        /*0600*/ 	.word	0x000070a0
        /*0604*/ 	.word	0x000000ff
        /*0608*/ 	.word	0x00000000
        /*060c*/ 	.short	0x0101
        /*060e*/ 	.byte	0x06
	.zero		1


	//   ....[32]....
        /*0610*/ 	.word	0x00007720
        /*0614*/ 	.word	0x000000ff
        /*0618*/ 	.word	0x00029850
        /*061c*/ 	.short	0x010a
        /*061e*/ 	.byte	0x04
	.zero		1


	//   ....[33]....
        /*0620*/ 	.word	0x00007760
        /*0624*/ 	.word	0x000000ff
        /*0628*/ 	.word	0x00029850
        /*062c*/ 	.short	0x010a
        /*062e*/ 	.byte	0x04
	.zero		1


	//   ....[34]....
        /*0630*/ 	.word	0x000084e0
        /*0634*/ 	.word	0x000000ff
        /*0638*/ 	.word	0x00000000
        /*063c*/ 	.short	0x0101
        /*063e*/ 	.byte	0x04
	.zero		1


	//   ....[35]....
        /*0640*/ 	.word	0x000097b0
        /*0644*/ 	.word	0x000000ff
        /*0648*/ 	.word	0x00000000
        /*064c*/ 	.short	0x0101
        /*064e*/ 	.byte	0x04
	.zero		1


	//   ....[36]....
        /*0650*/ 	.word	0x00009810
        /*0654*/ 	.word	0x000000ff
        /*0658*/ 	.word	0x00000000
        /*065c*/ 	.short	0x0101
        /*065e*/ 	.byte	0x27
	.zero		1


	//   ....[37]....
        /*0660*/ 	.word	0x0000a9d0
        /*0664*/ 	.word	0x00000002
        /*0668*/ 	.word	0x00029880
        /*066c*/ 	.short	0x010a
        /*066e*/ 	.byte	0x3f
	.zero		1


	//   ....[38]....
        /*0670*/ 	.word	0x0000ac10
        /*0674*/ 	.word	0x00000002
        /*0678*/ 	.word	0x00029840
        /*067c*/ 	.short	0x010a
        /*067e*/ 	.byte	0x3f
	.zero		1


	//   ....[39]....
        /*0680*/ 	.word	0x0000b7a0
        /*0684*/ 	.word	0x000000ff
        /*0688*/ 	.word	0x00029800
        /*068c*/ 	.short	0x0107
        /*068e*/ 	.byte	0x29
	.zero		1


	//   ....[40]....
        /*0690*/ 	.word	0x0000b7f0
        /*0694*/ 	.word	0x000000ff
        /*0698*/ 	.word	0x00029800
        /*069c*/ 	.short	0x0101
        /*069e*/ 	.byte	0x29
	.zero		1


	//   ....[41]....
        /*06a0*/ 	.word	0x0000b820
        /*06a4*/ 	.word	0x000000ff
        /*06a8*/ 	.word	0x00029820
        /*06ac*/ 	.short	0x010a
        /*06ae*/ 	.byte	0x29
	.zero		1


	//   ....[42]....
        /*06b0*/ 	.word	0x0000bae0
        /*06b4*/ 	.word	0x00000006
        /*06b8*/ 	.word	0x00029880
        /*06bc*/ 	.short	0x010a
        /*06be*/ 	.byte	0x3f
	.zero		1


	//   ....[43]....
        /*06c0*/ 	.word	0x0000bdd0
        /*06c4*/ 	.word	0x00000006
        /*06c8*/ 	.word	0x00029840
        /*06cc*/ 	.short	0x010a
        /*06ce*/ 	.byte	0x3f
	.zero		1


	//   ....[44]....
        /*06d0*/ 	.word	0x0000c300
        /*06d4*/ 	.word	0x00000012
        /*06d8*/ 	.word	0x00029870
        /*06dc*/ 	.short	0x010a
        /*06de*/ 	.byte	0x3f
	.zero		1


	//   ....[45]....
        /*06e0*/ 	.word	0x0000c370
        /*06e4*/ 	.word	0x00000012
        /*06e8*/ 	.word	0x00029860
        /*06ec*/ 	.short	0x010a
        /*06ee*/ 	.byte	0x3f
	.zero		1


	//   ....[46]....
        /*06f0*/ 	.word	0x0000c860
        /*06f4*/ 	.word	0x00000012
        /*06f8*/ 	.word	0x00029850
        /*06fc*/ 	.short	0x0101
        /*06fe*/ 	.byte	0x3f
	.zero		1


	//   ....[47]....
        /*0700*/ 	.word	0x0000c8f0
        /*0704*/ 	.word	0x00000012
        /*0708*/ 	.word	0x00000000
        /*070c*/ 	.short	0x0101
        /*070e*/ 	.byte	0x3f
	.zero		1


	//   ....[48]....
        /*0710*/ 	.word	0x0000ca10
        /*0714*/ 	.word	0x00000010
        /*0718*/ 	.word	0x00029870
        /*071c*/ 	.short	0x010a
        /*071e*/ 	.byte	0x3f
	.zero		1


	//   ....[49]....
        /*0720*/ 	.word	0x0000ca80
        /*0724*/ 	.word	0x00000010
        /*0728*/ 	.word	0x00029860
        /*072c*/ 	.short	0x010a
        /*072e*/ 	.byte	0x3f
	.zero		1


	//   ....[50]....
        /*0730*/ 	.word	0x0000cf80
        /*0734*/ 	.word	0x00000010
        /*0738*/ 	.word	0x00029850
        /*073c*/ 	.short	0x0101
        /*073e*/ 	.byte	0x3f
	.zero		1


	//   ....[51]....
        /*0740*/ 	.word	0x0000d010
        /*0744*/ 	.word	0x00000010
        /*0748*/ 	.word	0x00000000
        /*074c*/ 	.short	0x0101
        /*074e*/ 	.byte	0x3f
	.zero		1


	//   ....[52]....
        /*0750*/ 	.word	0x0000d150
        /*0754*/ 	.word	0x00000008
        /*0758*/ 	.word	0x00029820
        /*075c*/ 	.short	0x010a
        /*075e*/ 	.byte	0x3f
	.zero		1


	//   ....[53]....
        /*0760*/ 	.word	0x0000d2d0
        /*0764*/ 	.word	0x00000005
        /*0768*/ 	.word	0x00000000
        /*076c*/ 	.short	0x010a
        /*076e*/ 	.byte	0x3f
	.zero		1


	//   ....[54]....
        /*0770*/ 	.word	0x0000d320
        /*0774*/ 	.word	0x00000007
        /*0778*/ 	.word	0x00000000
        /*077c*/ 	.short	0x010a
        /*077e*/ 	.byte	0x3f
	.zero		1


	//   ....[55]....
        /*0780*/ 	.word	0x0000d370
        /*0784*/ 	.word	0x00000011
        /*0788*/ 	.word	0x00029860
        /*078c*/ 	.short	0x010a
        /*078e*/ 	.byte	0x3f
	.zero		1


	//   ....[56]....
        /*0790*/ 	.word	0x0000d3c0
        /*0794*/ 	.word	0x00000003
        /*0798*/ 	.word	0x00029860
        /*079c*/ 	.short	0x010a
        /*079e*/ 	.byte	0x3f
	.zero		1


	//   ....[57]....
        /*07a0*/ 	.word	0x0000d400
        /*07a4*/ 	.word	0x00000011
        /*07a8*/ 	.word	0x00029880
        /*07ac*/ 	.short	0x010a
        /*07ae*/ 	.byte	0x3f
	.zero		1


	//   ....[58]....
        /*07b0*/ 	.word	0x0000d420
        /*07b4*/ 	.word	0x00000003
        /*07b8*/ 	.word	0x00029880
        /*07bc*/ 	.short	0x010a
        /*07be*/ 	.byte	0x3f
	.zero		1


	//   ....[59]....
        /*07c0*/ 	.word	0x0000d490
        /*07c4*/ 	.word	0x00000003
        /*07c8*/ 	.word	0x00029800
        /*07cc*/ 	.short	0x010a
        /*07ce*/ 	.byte	0x3f
	.zero		1


	//   ....[60]....
        /*07d0*/ 	.word	0x0000d4e0
        /*07d4*/ 	.word	0x00000004
        /*07d8*/ 	.word	0x00029830
        /*07dc*/ 	.short	0x010a
        /*07de*/ 	.byte	0x3f
	.zero		1


	//   ....[61]....
        /*07e0*/ 	.word	0x0000d540
        /*07e4*/ 	.word	0x00000003
        /*07e8*/ 	.word	0x00029830
        /*07ec*/ 	.short	0x010a
        /*07ee*/ 	.byte	0x3f
	.zero		1


	//   ....[62]....
        /*07f0*/ 	.word	0x0000d5a0
        /*07f4*/ 	.word	0x00000003
        /*07f8*/ 	.word	0x00029850
        /*07fc*/ 	.short	0x010a
        /*07fe*/ 	.byte	0x3f
	.zero		1


	//   ....[63]....
        /*0800*/ 	.word	0x0000d600
        /*0804*/ 	.word	0x00000007
        /*0808*/ 	.word	0x00029850
        /*080c*/ 	.short	0x010a
        /*080e*/ 	.byte	0x3f
	.zero		1


	//   ....[64]....
        /*0810*/ 	.word	0x0000d750
        /*0814*/ 	.word	0x00000002
        /*0818*/ 	.word	0x00029880
        /*081c*/ 	.short	0x010a
        /*081e*/ 	.byte	0x3f
	.zero		1


	//   ....[65]....
        /*0820*/ 	.word	0x0000d7a0
        /*0824*/ 	.word	0x00000002
        /*0828*/ 	.word	0x00029840
        /*082c*/ 	.short	0x010a
        /*082e*/ 	.byte	0x3f
	.zero		1


	//   ....[66]....
        /*0830*/ 	.word	0x0000dd40
        /*0834*/ 	.word	0x00000002
        /*0838*/ 	.word	0x00029820
        /*083c*/ 	.short	0x010a
        /*083e*/ 	.byte	0x3f
	.zero		1


	//   ....[67]....
        /*0840*/ 	.word	0x0000dd90
        /*0844*/ 	.word	0x00000006
        /*0848*/ 	.word	0x00029880
        /*084c*/ 	.short	0x010a
        /*084e*/ 	.byte	0x3f
	.zero		1


	//   ....[68]....
        /*0850*/ 	.word	0x0000dde0
        /*0854*/ 	.word	0x00000006
        /*0858*/ 	.word	0x00029840
        /*085c*/ 	.short	0x010a
        /*085e*/ 	.byte	0x3f
	.zero		1


	//   ....[69]....
        /*0860*/ 	.word	0x0000de30
        /*0864*/ 	.word	0x00000012
        /*0868*/ 	.word	0x00029870
        /*086c*/ 	.short	0x010a
        /*086e*/ 	.byte	0x3f
	.zero		1


	//   ....[70]....
        /*0870*/ 	.word	0x0000de80
        /*0874*/ 	.word	0x00000012
        /*0878*/ 	.word	0x00029860
        /*087c*/ 	.short	0x010a
        /*087e*/ 	.byte	0x3f
	.zero		1


	//   ....[71]....
        /*0880*/ 	.word	0x0000ded0
        /*0884*/ 	.word	0x00000010
        /*0888*/ 	.word	0x00029870
        /*088c*/ 	.short	0x010a
        /*088e*/ 	.byte	0x3f
	.zero		1


	//   ....[72]....
        /*0890*/ 	.word	0x0000df20
        /*0894*/ 	.word	0x00000010
        /*0898*/ 	.word	0x00029860
        /*089c*/ 	.short	0x010a
        /*089e*/ 	.byte	0x3f
	.zero		1


	//   ....[73]....
        /*08a0*/ 	.word	0x0000df70
        /*08a4*/ 	.word	0x00000008
        /*08a8*/ 	.word	0x00029820
        /*08ac*/ 	.short	0x010a
        /*08ae*/ 	.byte	0x3f
	.zero		1


	//   ....[74]....
        /*08b0*/ 	.word	0x0000dfc0
        /*08b4*/ 	.word	0x00000005
        /*08b8*/ 	.word	0x00000000
        /*08bc*/ 	.short	0x010a
        /*08be*/ 	.byte	0x3f
	.zero		1


	//   ....[75]....
        /*08c0*/ 	.word	0x0000e010
        /*08c4*/ 	.word	0x00000007
        /*08c8*/ 	.word	0x00000000
        /*08cc*/ 	.short	0x010a
        /*08ce*/ 	.byte	0x3f
	.zero		1


	//   ....[76]....
        /*08d0*/ 	.word	0x0000e060
        /*08d4*/ 	.word	0x00000011
        /*08d8*/ 	.word	0x00029860
        /*08dc*/ 	.short	0x010a
        /*08de*/ 	.byte	0x3f
	.zero		1


	//   ....[77]....
        /*08e0*/ 	.word	0x0000e0b0
        /*08e4*/ 	.word	0x00000003
        /*08e8*/ 	.word	0x00029860
        /*08ec*/ 	.short	0x010a
        /*08ee*/ 	.byte	0x3f
	.zero		1


	//   ....[78]....
        /*08f0*/ 	.word	0x0000e100
        /*08f4*/ 	.word	0x00000011
        /*08f8*/ 	.word	0x00029880
        /*08fc*/ 	.short	0x010a
        /*08fe*/ 	.byte	0x3f
	.zero		1


	//----- nvinfo : EIATTR_NUM_MBARRIERS
	.align		4
.L_126:
        /*0900*/ 	.byte	0x03, 0x38
        /*0902*/ 	.short	0x0016


	//----- nvinfo : EIATTR_EXIT_INSTR_OFFSETS
	.align		4
        /*0904*/ 	.byte	0x04, 0x1c
        /*0906*/ 	.short	(.L_128 - .L_127)


	//   ....[0]....
.L_127:
        /*0908*/ 	.word	0x00000f50


	//   ....[1]....
        /*090c*/ 	.word	0x00009ba0


	//   ....[2]....
        /*0910*/ 	.word	0x0000d1c0


	//   ....[3]....
        /*0914*/ 	.word	0x0000d470


	//----- nvinfo : EIATTR_MAX_THREADS
	.align		4
.L_128:
        /*0918*/ 	.byte	0x04, 0x05
        /*091a*/ 	.short	(.L_130 - .L_129)
.L_129:
        /*091c*/ 	.word	0x00000180
        /*0920*/ 	.word	0x00000001
        /*0924*/ 	.word	0x00000001


	//----- nvinfo : EIATTR_CRS_STACK_SIZE
	.align		4
.L_130:
        /*0928*/ 	.byte	0x04, 0x1e
        /*092a*/ 	.short	(.L_132 - .L_131)
.L_131:
        /*092c*/ 	.word	0x00000000


	//----- nvinfo : EIATTR_CBANK_PARAM_SIZE
	.align		4
.L_132:
        /*0930*/ 	.byte	0x03, 0x19
        /*0932*/ 	.short	0x0a70


	//----- nvinfo : EIATTR_PARAM_CBANK
	.align		4
        /*0934*/ 	.byte	0x04, 0x0a
        /*0936*/ 	.short	(.L_134 - .L_133)
	.align		4
.L_133:
        /*0938*/ 	.word	index@(.nv.constant0._ZN7cutlass13device_kernelIN5flash11enable_sm90INS1_16FlashAttnFwdSm90INS1_25CollectiveMainloopFwdSm90ILi2EN4cute5tupleIJNS5_1CILi2EEENS7_ILi1EEES9_EEENS6_IJNS7_ILi128EEENS7_ILi160EEENS7_ILi192EEEEEELi128ENS_12float_e4m3_tEfNS_4arch4Sm90ELb0ELb0ELb0ELb0ELb0ELb0ELb0ELb1ELb1ELb1ELb0ELb0EEENS1_21CollectiveEpilogueFwdINS6_IJSB_SB_SC_EEESA_NS_10bfloat16_tESH_Li256ELb0ELb1ELb0ELb1EEENS1_29StaticPersistentTileSchedulerILb0EEEEEEEEEvNT_6ParamsE)
        /*093c*/ 	.short	0x0210
        /*093e*/ 	.short	0x0a70


	//----- nvinfo : EIATTR_SW_WAR
	.align		4
.L_134:
        /*0940*/ 	.byte	0x04, 0x36
        /*0942*/ 	.short	(.L_136 - .L_135)
.L_135:
        /*0944*/ 	.word	0x00000008
.L_136:


//--------------------- .nv.info._ZN7cutlass13device_kernelIN5flash11enable_sm90INS1_16FlashAttnFwdSm90INS1_25CollectiveMainloopFwdSm90ILi2EN4cute5tupleIJNS5_1CILi1EEES8_S8_EEENS6_IJNS7_ILi128EEENS7_ILi160EEENS7_ILi192EEEEEELi128ENS_12float_e4m3_tEfNS_4arch4Sm90ELb0ELb0ELb0ELb1ELb0ELb0ELb0ELb1ELb1ELb1ELb0ELb0EEENS1_21CollectiveEpilogueFwdINS6_IJSA_SA_SB_EEES9_NS_10bfloat16_tESG_Li256ELb1ELb1ELb0ELb1EEENS1_36VarlenDynamicPersistentTileSchedulerILi128ELi160ELi256ELi128ELb0ELb1ELb1ELb0ELb1ELb1EEEEEEEEEvNT_6ParamsE --------------------------
	.section	.nv.info._ZN7cutlass13device_kernelIN5flash11enable_sm90INS1_16FlashAttnFwdSm90INS1_25CollectiveMainloopFwdSm90ILi2EN4cute5tupleIJNS5_1CILi1EEES8_S8_EEENS6_IJNS7_ILi128EEENS7_ILi160EEENS7_ILi192EEEEEELi128ENS_12float_e4m3_tEfNS_4arch4Sm90ELb0ELb0ELb0ELb1ELb0ELb0ELb0ELb1ELb1ELb1ELb0ELb0EEENS1_21CollectiveEpilogueFwdINS6_IJSA_SA_SB_EEES9_NS_10bfloat16_tESG_Li256ELb1ELb1ELb0ELb1EEENS1_36VarlenDynamicPersistentTileSchedulerILi128ELi160ELi256ELi128ELb0ELb1ELb1ELb0ELb1ELb1EEEEEEEEEvNT_6ParamsE,"",@"SHT_CUDA_INFO"
	.sectionflags	@""
	.align	4


	//----- nvinfo : EIATTR_CUDA_API_VERSION
	.align		4
        /*0000*/ 	.byte	0x04, 0x37
        /*0002*/ 	.short	(.L_138 - .L_137)
.L_137:
        /*0004*/ 	.word	0x00000082


	//----- nvinfo : EIATTR_KPARAM_INFO
	.align		4
.L_138:
        /*0008*/ 	.byte	0x04, 0x17
        /*000a*/ 	.short	(.L_140 - .L_139)
.L_139:
        /*000c*/ 	.word	0x00000000
        /*0010*/ 	.short	0x0000
        /*0012*/ 	.short	0x0070
        /*0014*/ 	.byte	0x00, 0xf0, 0x01, 0x2a


	//----- nvinfo : EIATTR_SPARSE_MMA_MASK
	.align		4
.L_140:
        /*0018*/ 	.byte	0x03, 0x50
        /*001a*/ 	.short	0x0000


	//----- nvinfo : EIATTR_MAXREG_COUNT
	.align		4
        /*001c*/ 	.byte	0x03, 0x1b
        /*001e*/ 	.short	0x00a8


	//----- nvinfo : EIATTR_NUM_BARRIERS
	.align		4
        /*0020*/ 	.byte	0x02, 0x4c
        /*0022*/ 	.byte	0x10
	.zero		1


	//----- nvinfo : EIATTR_EXTERNS
	.align		4
        /*0024*/ 	.byte	0x04, 0x0f
        /*0026*/ 	.short	(.L_142 - .L_141)


	//   ....[0]....
	.align		4
.L_141:
        /*0028*/ 	.word	index@(__assertfail)


	//----- nvinfo : EIATTR_ANNOTATIONS
	.align		4
.L_142:
        /*002c*/ 	.byte	0x04, 0x55
        /*002e*/ 	.short	(.L_144 - .L_143)


	//   ....[0]....
.L_143:
        /* <DEDUP_REMOVED lines=32> */


	//----- nvinfo : EIATTR_MERCURY_ISA_VERSION
	.align		4
.L_144:
        /*0220*/ 	.byte	0x03, 0x5f
        /*0222*/ 	.short	0x0101


	//----- nvinfo : EIATTR_UNUSED_LOAD_BYTE_OFFSET
	.align		4
        /*0224*/ 	.byte	0x04, 0x44
        /*0226*/ 	.short	(.L_146 - .L_145)


	//   ....[0]....
.L_145:
        /*0228*/ 	.word	0x00000a40
        /*022c*/ 	.word	0x0000fff0


	//   ....[1]....
        /*0230*/ 	.word	0x00008620
        /*0234*/ 	.word	0x0000fff0


	//----- nvinfo : EIATTR_INT_WARP_WIDE_INSTR_OFFSETS
	.align		4
.L_146:
        /*0238*/ 	.byte	0x04, 0x31
        /*023a*/ 	.short	(.L_148 - .L_147)


	//   ....[0]....
.L_147:
        /*023c*/ 	.word	0x00000130


	//   ....[1]....
        /*0240*/ 	.word	0x00000170


	//   ....[2]....
        /*0244*/ 	.word	0x000001e0


	//   ....[3]....
        /*0248*/ 	.word	0x0000c180


	//   ....[4]....
        /*024c*/ 	.word	0x0000c210


	//   ....[5]....
        /*0250*/ 	.word	0x0000ead0


	//   ....[6]....
        /*0254*/ 	.word	0x0000eb60


	//----- nvinfo : EIATTR_COOP_GROUP_MASK_REGIDS
	.align		4
.L_148:
        /*0258*/ 	.byte	0x04, 0x29
        /*025a*/ 	.short	(.L_150 - .L_149)


	//   ....[0]....
.L_149:
        /*025c*/ 	.word	0xffffffff


	//   ....[1]....
        /*0260*/ 	.word	0xffffffff


	//   ....[2]....
        /*0264*/ 	.word	0xffffffff


	//   ....[3]....
        /*0268*/ 	.word	0xffffffff


	//   ....[4]....
        /*026c*/ 	.word	0xffffffff


	//   ....[5]....
        /*0270*/ 	.word	0xffffffff


	//   ....[6]....
        /*0274*/ 	.word	0xffffffff


	//   ....[7]....
        /*0278*/ 	.word	0xffffffff


	//   ....[8]....
        /*027c*/ 	.word	0xffffffff


	//   ....[9]....
        /*0280*/ 	.word	0xffffffff


	//   ....[10]....
        /*0284*/ 	.word	0xffffffff


	//   ....[11]....
        /*0288*/ 	.word	0xffffffff


	//   ....[12]....
        /*028c*/ 	.word	0xffffffff


	//   ....[13]....
        /*0290*/ 	.word	0xffffffff


	//   ....[14]....
        /*0294*/ 	.word	0xffffffff


	//   ....[15]....
        /*0298*/ 	.word	0xffffffff


	//   ....[16]....
        /*029c*/ 	.word	0xffffffff


	//   ....[17]....
        /*02a0*/ 	.word	0xffffffff


	//   ....[18]....
        /*02a4*/ 	.word	0xffffffff


	//   ....[19]....
        /*02a8*/ 	.word	0xffffffff


	//   ....[20]....
        /*02ac*/ 	.word	0xffffffff


	//   ....[21]....
        /*02b0*/ 	.word	0xffffffff


	//   ....[22]....
        /*02b4*/ 	.word	0xffffffff


	//   ....[23]....
        /*02b8*/ 	.word	0xffffffff


	//   ....[24]....
        /*02bc*/ 	.word	0xffffffff


	//   ....[25]....
        /*02c0*/ 	.word	0xffffffff


	//   ....[26]....
        /*02c4*/ 	.word	0xffffffff


	//   ....[27]....
        /*02c8*/ 	.word	0xffffffff


	//   ....[28]....
        /*02cc*/ 	.word	0xffffffff


	//   ....[29]....
        /*02d0*/ 	.word	0xffffffff


	//   ....[30]....
        /*02d4*/ 	.word	0xffffffff


	//   ....[31]....
        /*02d8*/ 	.word	0xffffffff


	//   ....[32]....
        /*02dc*/ 	.word	0xffffffff


	//   ....[33]....
        /*02e0*/ 	.word	0xffffffff


	//   ....[34]....
        /*02e4*/ 	.word	0xffffffff


	//   ....[35]....
        /*02e8*/ 	.word	0xffffffff


	//   ....[36]....
        /*02ec*/ 	.word	0xffffffff


	//   ....[37]....
        /*02f0*/ 	.word	0xffffffff


	//   ....[38]....
        /*02f4*/ 	.word	0xffffffff


	//   ....[39]....
        /*02f8*/ 	.word	0xffffffff


	//   ....[40]....
        /*02fc*/ 	.word	0xffffffff


	//   ....[41]....
        /*0300*/ 	.word	0xffffffff


	//   ....[42]....
        /*0304*/ 	.word	0xffffffff


	//   ....[43]....
        /*0308*/ 	.word	0xffffffff


	//   ....[44]....
        /*030c*/ 	.word	0xffffffff


	//   ....[45]....
        /*0310*/ 	.word	0xffffffff


	//   ....[46]....
        /*0314*/ 	.word	0xffffffff


	//   ....[47]....
        /*0318*/ 	.word	0xffffffff


	//   ....[48]....
        /*031c*/ 	.word	0xffffffff


	//   ....[49]....
        /*0320*/ 	.word	0xffffffff


	//   ....[50]....
        /*0324*/ 	.word	0xffffffff


	//   ....[51]....
        /*0328*/ 	.word	0xffffffff


	//   ....[52]....
        /*032c*/ 	.word	0xffffffff


	//   ....[53]....
        /*0330*/ 	.word	0xffffffff


	//   ....[54]....
        /*0334*/ 	.word	0xffffffff


	//   ....[55]....
        /*0338*/ 	.word	0xffffffff


	//   ....[56]....
        /*033c*/ 	.word	0xffffffff


	//   ....[57]....
        /*0340*/ 	.word	0xffffffff


	//   ....[58]....
        /*0344*/ 	.word	0xffffffff


	//   ....[59]....
        /*0348*/ 	.word	0xffffffff


	//   ....[60]....
        /*034c*/ 	.word	0xffffffff


	//   ....[61]....
        /*0350*/ 	.word	0xffffffff


	//   ....[62]....
        /*0354*/ 	.word	0xffffffff


	//   ....[63]....
        /*0358*/ 	.word	0xffffffff


	//   ....[64]....
        /*035c*/ 	.word	0xffffffff


	//   ....[65]....
        /*0360*/ 	.word	0xffffffff


	//   ....[66]....
        /*0364*/ 	.word	0xffffffff


	//   ....[67]....
        /*0368*/ 	.word	0xffffffff


	//   ....[68]....
        /*036c*/ 	.word	0xffffffff


	//   ....[69]....
        /*0370*/ 	.word	0xffffffff


	//   ....[70]....
        /*0374*/ 	.word	0xffffffff


	//   ....[71]....
        /*0378*/ 	.word	0xffffffff


	//   ....[72]....
        /*037c*/ 	.word	0xffffffff


	//   ....[73]....
        /*0380*/ 	.word	0xffffffff


	//   ....[74]....
        /*0384*/ 	.word	0xffffffff


	//   ....[75]....
        /*0388*/ 	.word	0xffffffff


	//   ....[76]....
        /*038c*/ 	.word	0xffffffff


	//   ....[77]....
        /*0390*/ 	.word	0xffffffff


	//   ....[78]....
        /*0394*/ 	.word	0xffffffff


	//   ....[79]....
        /*0398*/ 	.word	0xffffffff


	//   ....[80]....
        /*039c*/ 	.word	0xffffffff


	//   ....[81]....
        /*03a0*/ 	.word	0xffffffff


	//   ....[82]....
        /*03a4*/ 	.word	0xffffffff


	//   ....[83]....
        /*03a8*/ 	.word	0xffffffff


	//   ....[84]....
        /*03ac*/ 	.word	0xffffffff


	//   ....[85]....
        /*03b0*/ 	.word	0xffffffff


	//   ....[86]....
        /*03b4*/ 	.word	0xffffffff


	//   ....[87]....
        /*03b8*/ 	.word	0xffffffff


	//   ....[88]....
        /*03bc*/ 	.word	0xffffffff


	//   ....[89]....
        /*03c0*/ 	.word	0xffffffff


	//   ....[90]....
        /*03c4*/ 	.word	0xffffffff


	//   ....[91]....
        /*03c8*/ 	.word	0xffffffff


	//   ....[92]....
        /*03cc*/ 	.word	0xffffffff


	//   ....[93]....
        /*03d0*/ 	.word	0xffffffff


	//   ....[94]....
        /*03d4*/ 	.word	0xffffffff


	//   ....[95]....
        /*03d8*/ 	.word	0xffffffff


	//   ....[96]....
        /*03dc*/ 	.word	0xffffffff


	//   ....[97]....
        /*03e0*/ 	.word	0xffffffff


	//   ....[98]....
        /*03e4*/ 	.word	0xffffffff


	//   ....[99]....
        /*03e8*/ 	.word	0xffffffff


	//   ....[100]....
        /*03ec*/ 	.word	0xffffffff


	//   ....[101]....
        /*03f0*/ 	.word	0xffffffff


	//   ....[102]....
        /*03f4*/ 	.word	0xffffffff


	//   ....[103]....
        /*03f8*/ 	.word	0xffffffff


	//   ....[104]....
        /*03fc*/ 	.word	0xffffffff


	//   ....[105]....
        /*0400*/ 	.word	0xffffffff


	//   ....[106]....
        /*0404*/ 	.word	0xffffffff


	//   ....[107]....
        /*0408*/ 	.word	0xffffffff


	//   ....[108]....
        /*040c*/ 	.word	0xffffffff


	//   ....[109]....
        /*0410*/ 	.word	0xffffffff


	//   ....[110]....
        /*0414*/ 	.word	0xffffffff


	//   ....[111]....
        /*0418*/ 	.word	0xffffffff


	//   ....[112]....
        /*041c*/ 	.word	0xffffffff


	//   ....[113]....
        /*0420*/ 	.word	0xffffffff


	//   ....[114]....
        /*0424*/ 	.word	0xffffffff


	//   ....[115]....
        /*0428*/ 	.word	0x0500000f


	//   ....[116]....
        /*042c*/ 	.word	0x0500000f


	//   ....[117]....
        /*0430*/ 	.word	0x0500000f


	//   ....[118]....
        /*0434*/ 	.word	0x0500000f


	//   ....[119]....
        /*0438*/ 	.word	0x0500000f


	//   ....[120]....
        /*043c*/ 	.word	0x0500000f


	//   ....[121]....
        /*0440*/ 	.word	0x0500000f


	//   ....[122]....
        /*0444*/ 	.word	0x0500000f


	//   ....[123]....
        /*0448*/ 	.word	0x0500000f


	//   ....[124]....
        /*044c*/ 	.word	0x0500000f


	//----- nvinfo : EIATTR_COOP_GROUP_INSTR_OFFSETS
	.align		4
.L_150:
        /*0450*/ 	.byte	0x04, 0x28
        /*0452*/ 	.short	(.L_152 - .L_151)


	//   ....[0]....
.L_151:
        /*0454*/ 	.word	0x00000070


	//   ....[1]....
        /*0458*/ 	.word	0x00000140


	//   ....[2]....
        /*045c*/ 	.word	0x00000190


	//   ....[3]....
        /*0460*/ 	.word	0x000003c0


	//   ....[4]....
        /*0464*/ 	.word	0x00000520


	//   ....[5]....
        /*0468*/ 	.word	0x00000640


	//   ....[6]....
        /*046c*/ 	.word	0x000007a0


	//   ....[7]....
        /*0470*/ 	.word	0x000016e0


	//   ....[8]....
        /*0474*/ 	.word	0x00003170


	//   ....[9]....
        /*0478*/ 	.word	0x00003250


	//   ....[10]....
        /*047c*/ 	.word	0x000037f0


	//   ....[11]....
        /*0480*/ 	.word	0x000038a0


	//   ....[12]....
        /*0484*/ 	.word	0x00006060


	//   ....[13]....
        /*0488*/ 	.word	0x00006080


	//   ....[14]....
        /*048c*/ 	.word	0x000060b0


	//   ....[15]....
        /*0490*/ 	.word	0x000060e0


	//   ....[16]....
        /*0494*/ 	.word	0x00007e80


	//   ....[17]....
        /*0498*/ 	.word	0x00007e90


	//   ....[18]....
        /*049c*/ 	.word	0x00007f10


	//   ....[19]....
        /*04a0*/ 	.word	0x00007f20


	//   ....[20]....
        /*04a4*/ 	.word	0x00008eb0


	//   ....[21]....
        /*04a8*/ 	.word	0x00008ec0


	//   ....[22]....
        /*04ac*/ 	.word	0x00008ed0


	//   ....[23]....
        /*04b0*/ 	.word	0x00008ee0


	//   ....[24]....
        /*04b4*/ 	.word	0x00008ef0


	//   ....[25]....
        /*04b8*/ 	.word	0x00008f00


	//   ....[26]....
        /*04bc*/ 	.word	0x00008f10


	//   ....[27]....
        /*04c0*/ 	.word	0x00008f20


	//   ....[28]....
        /*04c4*/ 	.word	0x00008f50


	//   ....[29]....
        /*04c8*/ 	.word	0x00008f60


	//   ....[30]....
        /*04cc*/ 	.word	0x00008f90


	//   ....[31]....
        /*04d0*/ 	.word	0x00008fa0


	//   ....[32]....
        /*04d4*/ 	.word	0x00008fb0


	//   ....[33]....
        /*04d8*/ 	.word	0x00008fc0


	//   ....[34]....
        /*04dc*/ 	.word	0x00008ff0


	//   ....[35]....
        /*04e0*/ 	.word	0x00009020


	//   ....[36]....
        /*04e4*/ 	.word	0x00009030


	//   ....[37]....
        /*04e8*/ 	.word	0x00009040


	//   ....[38]....
        /*04ec*/ 	.word	0x00009060


	//   ....[39]....
        /*04f0*/ 	.word	0x00009070


	//   ....[40]....
        /*04f4*/ 	.word	0x000090a0


	//   ....[41]....
        /*04f8*/ 	.word	0x000090d0


	//   ....[42]....
        /*04fc*/ 	.word	0x000090e0


	//   ....[43]....
        /*0500*/ 	.word	0x000090f0


	//   ....[44]....
        /*0504*/ 	.word	0x00009100


	//   ....[45]....
        /*0508*/ 	.word	0x00009110


	//   ....[46]....
        /*050c*/ 	.word	0x00009120


	//   ....[47]....
        /*0510*/ 	.word	0x00009130


	//   ....[48]....
        /*0514*/ 	.word	0x00009140


	//   ....[49]....
        /*0518*/ 	.word	0x00009190


	//   ....[50]....
        /*051c*/ 	.word	0x000091c0


	//   ....[51]....
        /*0520*/ 	.word	0x000091f0


	//   ....[52]....
        /*0524*/ 	.word	0x00009810


	//   ....[53]....
        /*0528*/ 	.word	0x00009840


	//   ....[54]....
        /*052c*/ 	.word	0x00009870


	//   ....[55]....
        /*0530*/ 	.word	0x000098a0


	//   ....[56]....
        /*0534*/ 	.word	0x00009e70


	//   ....[57]....
        /*0538*/ 	.word	0x00009ea0


	//   ....[58]....
        /*053c*/ 	.word	0x00009f60


	//   ....[59]....
        /*0540*/ 	.word	0x00009f80


	//   ....[60]....
        /*0544*/ 	.word	0x0000a040


	//   ....[61]....
        /*0548*/ 	.word	0x0000a060


	//   ....[62]....
        /*054c*/ 	.word	0x0000a130


	//   ....[63]....
        /*0550*/ 	.word	0x0000a150


	//   ....[64]....
        /*0554*/ 	.word	0x0000aa20


	//   ....[65]....
        /*0558*/ 	.word	0x0000aa50


	//   ....[66]....
        /*055c*/ 	.word	0x0000ab20


	//   ....[67]....
        /*0560*/ 	.word	0x0000ab40


	//   ....[68]....
        /*0564*/ 	.word	0x0000ac00


	//   ....[69]....
        /*0568*/ 	.word	0x0000ac20


	//   ....[70]....
        /*056c*/ 	.word	0x0000acf0


	//   ....[71]....
        /*0570*/ 	.word	0x0000ad10


	//   ....[72]....
        /*0574*/ 	.word	0x0000ae50


	//   ....[73]....
        /*0578*/ 	.word	0x0000b060


	//   ....[74]....
        /*057c*/ 	.word	0x0000b090


	//   ....[75]....
        /*0580*/ 	.word	0x0000b0c0


	//   ....[76]....
        /*0584*/ 	.word	0x0000b100


	//   ....[77]....
        /*0588*/ 	.word	0x0000b130


	//   ....[78]....
        /*058c*/ 	.word	0x0000b160


	//   ....[79]....
        /*0590*/ 	.word	0x0000b2f0


	//   ....[80]....
        /*0594*/ 	.word	0x0000b320


	//   ....[81]....
        /*0598*/ 	.word	0x0000b350


	//   ....[82]....
        /*059c*/ 	.word	0x0000b380


	//   ....[83]....
        /*05a0*/ 	.word	0x0000b3b0


	//   ....[84]....
        /*05a4*/ 	.word	0x0000b3f0


	//   ....[85]....
        /*05a8*/ 	.word	0x0000b480


	//   ....[86]....
        /*05ac*/ 	.word	0x0000b4c0


	//   ....[87]....
        /*05b0*/ 	.word	0x0000b550


	//   ....[88]....
        /*05b4*/ 	.word	0x0000c930


	//   ....[89]....
        /*05b8*/ 	.word	0x0000d600


	//   ....[90]....
        /*05bc*/ 	.word	0x0000d630


	//   ....[91]....
        /*05c0*/ 	.word	0x0000d6f0


	//   ....[92]....
        /*05c4*/ 	.word	0x0000d700


	//   ....[93]....
        /*05c8*/ 	.word	0x0000d790


	//   ....[94]....
        /*05cc*/ 	.word	0x0000d7a0


	//   ....[95]....
        /*05d0*/ 	.word	0x0000d7b0


	//   ....[96]....
        /*05d4*/ 	.word	0x0000d7f0


	//   ....[97]....
        /*05d8*/ 	.word	0x0000f4b0


	//   ....[98]....
        /*05dc*/ 	.word	0x0000f4e0


	//   ....[99]....
        /*05e0*/ 	.word	0x0000f510


	//   ....[100]....
        /*05e4*/ 	.word	0x0000f540


	//   ....[101]....
        /*05e8*/ 	.word	0x0000f570


	//   ....[102]....
        /*05ec*/ 	.word	0x0000f580


	//   ....[103]....
        /*05f0*/ 	.word	0x0000f5c0


	//   ....[104]....
        /*05f4*/ 	.word	0x0000f5d0


	//   ....[105]....
        /*05f8*/ 	.word	0x0000f710


	//   ....[106]....
        /*05fc*/ 	.word	0x0000f740


	//   ....[107]....
        /*0600*/ 	.word	0x0000f770


	//   ....[108]....
        /*0604*/ 	.word	0x0000f7a0


	//   ....[109]....
        /*0608*/ 	.word	0x0000f7d0


	//   ....[110]....
        /*060c*/ 	.word	0x0000f810


	//   ....[111]....
        /*0610*/ 	.word	0x0000f890


	//   ....[112]....
        /*0614*/ 	.word	0x0000f8d0


	//   ....[113]....
        /*0618*/ 	.word	0x0000f920


	//   ....[114]....
        /*061c*/ 	.word	0x0000fdd0


	//   ....[115]....
        /*0620*/ 	.word	0x000102d0


	//   ....[116]....
        /*0624*/ 	.word	0x000104b0


	//   ....[117]....
        /*0628*/ 	.word	0x00010510


	//   ....[118]....
        /*062c*/ 	.word	0x00010570


	//   ....[119]....
        /*0630*/ 	.word	0x00010670


	//   ....[120]....
        /*0634*/ 	.word	0x000106d0


	//   ....[121]....
        /*0638*/ 	.word	0x000107d0


	//   ....[122]....
        /*063c*/ 	.word	0x00010830


	//   ....[123]....
        /*0640*/ 	.word	0x00010910


	//   ....[124]....
        /*0644*/ 	.word	0x00010c60


	//----- nvinfo : EIATTR_REG_RECONFIG
	.align		4
.L_152:
        /*0648*/ 	.byte	0x01, 0x54
	.zero		2


	//----- nvinfo : EIATTR_SYSCALL_OFFSETS
	.align		4
        /*064c*/ 	.byte	0x04, 0x46
        /*064e*/ 	.short	(.L_154 - .L_153)


	//   ....[0]....
.L_153:
        /*0650*/ 	.word	0x000018c0


	//   ....[1]....
        /*0654*/ 	.word	0x0000c380


	//   ....[2]....
        /*0658*/ 	.word	0x0000c510


	//   ....[3]....
        /*065c*/ 	.word	0x0000c660


	//   ....[4]....
        /*0660*/ 	.word	0x0000c7a0


	//   ....[5]....
        /*0664*/ 	.word	0x0000d210


	//----- nvinfo : EIATTR_MBARRIER_INSTR_OFFSETS
	.align		4
.L_154:
        /*0668*/ 	.byte	0x04, 0x39
        /*066a*/ 	.short	(.L_156 - .L_155)


	//   ....[0]....
.L_155:
        /*066c*/ 	.word	0x00000270
        /*0670*/ 	.word	0x000000ff
        /*0674*/ 	.word	0x00029800
        /*0678*/ 	.short	0x0100
        /*067a*/ 	.byte	0x08
	.zero		1


	//   ....[1]....
        /*067c*/ 	.word	0x00000280
        /*0680*/ 	.word	0x000000ff
        /*0684*/ 	.word	0x00029820
        /*0688*/ 	.short	0x0100
        /*068a*/ 	.byte	0x08
	.zero		1


	//   ....[2]....
        /*068c*/ 	.word	0x00000370
        /*0690*/ 	.word	0x000000ff
        /*0694*/ 	.word	0x00029830
        /*0698*/ 	.short	0x0100
        /*069a*/ 	.byte	0x08
	.zero		1


	//   ....[3]....
        /*069c*/ 	.word	0x00000380
        /*06a0*/ 	.word	0x000000ff
        /*06a4*/ 	.word	0x00029840
        /*06a8*/ 	.short	0x0100
        /*06aa*/ 	.byte	0x08
	.zero		1


	//   ....[4]....
        /*06ac*/ 	.word	0x00000390
        /*06b0*/ 	.word	0x000000ff
        /*06b4*/ 	.word	0x00029838
        /*06b8*/ 	.short	0x0100
        /*06ba*/ 	.byte	0x08
	.zero		1


	//   ....[5]....
        /*06bc*/ 	.word	0x000003a0
        /*06c0*/ 	.word	0x000000ff
        /*06c4*/ 	.word	0x00029848
        /*06c8*/ 	.short	0x0100
        /*06ca*/ 	.byte	0x08
	.zero		1


	//   ....[6]....
        /*06cc*/ 	.word	0x000004d0
        /*06d0*/ 	.word	0x000000ff
        /*06d4*/ 	.word	0x00029850
        /*06d8*/ 	.short	0x0100
        /*06da*/ 	.byte	0x08
	.zero		1


	//   ....[7]....
        /*06dc*/ 	.word	0x000004e0
        /*06e0*/ 	.word	0x000000ff
        /*06e4*/ 	.word	0x00029860
        /*06e8*/ 	.short	0x0100
        /*06ea*/ 	.byte	0x08
	.zero		1


	//   ....[8]....
        /*06ec*/ 	.word	0x000004f0
        /*06f0*/ 	.word	0x000000ff
        /*06f4*/ 	.word	0x00029858
        /*06f8*/ 	.short	0x0100
        /*06fa*/ 	.byte	0x08
	.zero		1


	//   ....[9]....
        /*06fc*/ 	.word	0x00000500
        /*0700*/ 	.word	0x000000ff
        /*0704*/ 	.word	0x00029868
        /*0708*/ 	.short	0x0100
        /*070a*/ 	.byte	0x08
	.zero		1


	//   ....[10]....
        /*070c*/ 	.word	0x000005f0
        /*0710*/ 	.word	0x000000ff
        /*0714*/ 	.word	0x00029870
        /*0718*/ 	.short	0x0100
        /*071a*/ 	.byte	0x06
	.zero		1


	//   ....[11]....
        /*071c*/ 	.word	0x00000600
        /*0720*/ 	.word	0x000000ff
        /*0724*/ 	.word	0x00029880
        /*0728*/ 	.short	0x0100
        /*072a*/ 	.byte	0x06
	.zero		1


	//   ....[12]....
        /*072c*/ 	.word	0x00000610
        /*0730*/ 	.word	0x000000ff
        /*0734*/ 	.word	0x00029878
        /*0738*/ 	.short	0x0100
        /*073a*/ 	.byte	0x06
	.zero		1


	//   ....[13]....
        /*073c*/ 	.word	0x00000620
        /*0740*/ 	.word	0x000000ff
        /*0744*/ 	.word	0x00029888
        /*0748*/ 	.short	0x0100
        /*074a*/ 	.byte	0x06
	.zero		1


	//   ....[14]....
        /*074c*/ 	.word	0x00000750
        /*0750*/ 	.word	0x000000ff
        /*0754*/ 	.word	0x00029890
        /*0758*/ 	.short	0x0100
        /*075a*/ 	.byte	0x08
	.zero		1


	//   ....[15]....
        /*075c*/ 	.word	0x00000760
        /*0760*/ 	.word	0x000000ff
        /*0764*/ 	.word	0x000298a0
        /*0768*/ 	.short	0x0100
        /*076a*/ 	.byte	0x08
	.zero		1


	//   ....[16]....
        /*076c*/ 	.word	0x00000770
        /*0770*/ 	.word	0x000000ff
        /*0774*/ 	.word	0x00029898
        /*0778*/ 	.short	0x0100
        /*077a*/ 	.byte	0x08
	.zero		1


	//   ....[17]....
        /*077c*/ 	.word	0x00000780
        /*0780*/ 	.word	0x000000ff
        /*0784*/ 	.word	0x000298a8
        /*0788*/ 	.short	0x0100
        /*078a*/ 	.byte	0x08
	.zero		1


	//   ....[18]....
        /*078c*/ 	.word	0x000008b0
        /*0790*/ 	.word	0x000000ff
        /*0794*/ 	.word	0x000298b0
        /*0798*/ 	.short	0x0100
        /*079a*/ 	.byte	0x08
	.zero		1


	//   ....[19]....
        /*079c*/ 	.word	0x000008c0
        /*07a0*/ 	.word	0x000000ff
        /*07a4*/ 	.word	0x000298c0
        /*07a8*/ 	.short	0x0100
        /*07aa*/ 	.byte	0x08
	.zero		1


	//   ....[20]....
        /*07ac*/ 	.word	0x000008d0
        /*07b0*/ 	.word	0x000000ff
        /*07b4*/ 	.word	0x000298b8
        /*07b8*/ 	.short	0x0100
        /*07ba*/ 	.byte	0x08
	.zero		1


	//   ....[21]....
        /*07bc*/ 	.word	0x000008e0
        /*07c0*/ 	.word	0x000000ff
        /*07c4*/ 	.word	0x000298c8
        /*07c8*/ 	.short	0x0100
        /*07ca*/ 	.byte	0x08
	.zero		1


	//   ....[22]....
        /*07cc*/ 	.word	0x00001980
        /*07d0*/ 	.word	0x00000000
        /*07d4*/ 	.word	0x00029800
        /*07d8*/ 	.short	0x010a
        /*07da*/ 	.byte	0x3f
	.zero		1


	//   ....[23]....
        /*07dc*/ 	.word	0x00001a00
        /*07e0*/ 	.word	0x00000006
        /*07e4*/ 	.word	0x00029830
        /*07e8*/ 	.short	0x010a
        /*07ea*/ 	.byte	0x3f
	.zero		1


	//   ....[24]....
        /*07ec*/ 	.word	0x00001a70
        /*07f0*/ 	.word	0x00000006
        /*07f4*/ 	.word	0x00029830
        /*07f8*/ 	.short	0x010a
        /*07fa*/ 	.byte	0x3f
	.zero		1


	//   ....[25]....
        /*07fc*/ 	.word	0x00003830
        /*0800*/ 	.word	0x00000006
        /*0804*/ 	.word	0x00000000
        /*0808*/ 	.short	0x0101
        /*080a*/ 	.byte	0x3f
	.zero		1


	//   ....[26]....
        /*080c*/ 	.word	0x00004e10
        /*0810*/ 	.word	0x000000ff
        /*0814*/ 	.word	0x00029830
        /*0818*/ 	.short	0x010a
        /*081a*/ 	.byte	0x06
	.zero		1


	//   ....[27]....
        /*081c*/ 	.word	0x00004e50
        /*0820*/ 	.word	0x000000ff
        /*0824*/ 	.word	0x00029830
        /*0828*/ 	.short	0x010a
        /*082a*/ 	.byte	0x06
	.zero		1


	//   ....[28]....
        /*082c*/ 	.word	0x00005aa0
        /*0830*/ 	.word	0x000000ff
        /*0834*/ 	.word	0x00029850
        /*0838*/ 	.short	0x010a
        /*083a*/ 	.byte	0x06
	.zero		1


	//   ....[29]....
        /*083c*/ 	.word	0x00005ae0
        /*0840*/ 	.word	0x000000ff
        /*0844*/ 	.word	0x00029850
        /*0848*/ 	.short	0x010a
        /*084a*/ 	.byte	0x06
	.zero		1


	//   ....[30]....
        /*084c*/ 	.word	0x00007280
        /*0850*/ 	.word	0x00000006
        /*0854*/ 	.word	0x00000000
        /*0858*/ 	.short	0x0101
        /*085a*/ 	.byte	0x3f
	.zero		1


	//   ....[31]....
        /*085c*/ 	.word	0x00007470
        /*0860*/ 	.word	0x0000000a
        /*0864*/ 	.word	0x00000000
        /*0868*/ 	.short	0x0101
        /*086a*/ 	.byte	0x3f
	.zero		1


	//   ....[32]....
        /*086c*/ 	.word	0x00007ac0
        /*0870*/ 	.word	0x0000000f
        /*0874*/ 	.word	0x00029850
        /*0878*/ 	.short	0x010a
        /*087a*/ 	.byte	0x3f
	.zero		1


	//   ....[33]....
        /*087c*/ 	.word	0x00007b50
        /*0880*/ 	.word	0x0000000f
        /*0884*/ 	.word	0x00029850
        /*0888*/ 	.short	0x010a
        /*088a*/ 	.byte	0x3f
	.zero		1


	//   ....[34]....
        /*088c*/ 	.word	0x000081c0
        /*0890*/ 	.word	0x00000004
        /*0894*/ 	.word	0x00000000
        /*0898*/ 	.short	0x0101
        /*089a*/ 	.byte	0x3f
	.zero		1


	//   ....[35]....
        /*089c*/ 	.word	0x00009e60
        /*08a0*/ 	.word	0x00000003
        /*08a4*/ 	.word	0x00000000
        /*08a8*/ 	.short	0x0101
        /*08aa*/ 	.byte	0x3f
	.zero		1


	//   ....[36]....
        /*08ac*/ 	.word	0x0000cbb0
        /*08b0*/ 	.word	0x00000002
        /*08b4*/ 	.word	0x00029880
        /*08b8*/ 	.short	0x010a
        /*08ba*/ 	.byte	0x3f
	.zero		1


	//   ....[37]....
        /*08bc*/ 	.word	0x0000cd40
        /*08c0*/ 	.word	0x00000002
        /*08c4*/ 	.word	0x00029840
        /*08c8*/ 	.short	0x010a
        /*08ca*/ 	.byte	0x3f
	.zero		1


	//   ....[38]....
        /*08cc*/ 	.word	0x0000d900
        /*08d0*/ 	.word	0x00000011
        /*08d4*/ 	.word	0x00029800
        /*08d8*/ 	.short	0x0107
        /*08da*/ 	.byte	0x3f
	.zero		1


	//   ....[39]....
        /*08dc*/ 	.word	0x0000da00
        /*08e0*/ 	.word	0x00000011
        /*08e4*/ 	.word	0x00029800
        /*08e8*/ 	.short	0x0101
        /*08ea*/ 	.byte	0x3f
	.zero		1


	//   ....[40]....
        /*08ec*/ 	.word	0x0000da20
        /*08f0*/ 	.word	0x00000011
        /*08f4*/ 	.word	0x00029820
        /*08f8*/ 	.short	0x010a
        /*08fa*/ 	.byte	0x3f
	.zero		1


	//   ....[41]....
        /*08fc*/ 	.word	0x0000dd50
        /*0900*/ 	.word	0x00000005
        /*0904*/ 	.word	0x00029880
        /*0908*/ 	.short	0x010a
        /*090a*/ 	.byte	0x3f
	.zero		1


	//   ....[42]....
        /*090c*/ 	.word	0x0000df80
        /*0910*/ 	.word	0x00000005
        /*0914*/ 	.word	0x00029840
        /*0918*/ 	.short	0x010a
        /*091a*/ 	.byte	0x3f
	.zero		1


	//   ....[43]....
        /*091c*/ 	.word	0x0000e440
        /*0920*/ 	.word	0x00000013
        /*0924*/ 	.word	0x00029870
        /*0928*/ 	.short	0x010a
        /*092a*/ 	.byte	0x3f
	.zero		1


	//   ....[44]....
        /*092c*/ 	.word	0x0000e4b0
        /*0930*/ 	.word	0x00000013
        /*0934*/ 	.word	0x00029860
        /*0938*/ 	.short	0x010a
        /*093a*/ 	.byte	0x3f
	.zero		1


	//   ....[45]....
        /*093c*/ 	.word	0x0000e9b0
        /*0940*/ 	.word	0x00000013
        /*0944*/ 	.word	0x00029850
        /*0948*/ 	.short	0x0101
        /*094a*/ 	.byte	0x3f
	.zero		1


	//   ....[46]....
        /*094c*/ 	.word	0x0000ea20
        /*0950*/ 	.word	0x00000013
        /*0954*/ 	.word	0x00000000
        /*0958*/ 	.short	0x0101
        /*095a*/ 	.byte	0x3f
	.zero		1


	//   ....[47]....
        /*095c*/ 	.word	0x0000ec50
        /*0960*/ 	.word	0x00000010
        /*0964*/ 	.word	0x00029870
        /*0968*/ 	.short	0x010a
        /*096a*/ 	.byte	0x3f
	.zero		1


	//   ....[48]....
        /*096c*/ 	.word	0x0000ecc0
        /*0970*/ 	.word	0x00000010
        /*0974*/ 	.word	0x00029860
        /*0978*/ 	.short	0x010a
        /*097a*/ 	.byte	0x3f
	.zero		1


	//   ....[49]....
        /*097c*/ 	.word	0x0000f1d0
        /*0980*/ 	.word	0x00000010
        /*0984*/ 	.word	0x00029850
        /*0988*/ 	.short	0x0101
        /*098a*/ 	.byte	0x3f
	.zero		1


	//   ....[50]....
        /*098c*/ 	.word	0x0000f220
        /*0990*/ 	.word	0x00000010
        /*0994*/ 	.word	0x00000000
        /*0998*/ 	.short	0x0101
        /*099a*/ 	.byte	0x3f
	.zero		1


	//   ....[51]....
        /*099c*/ 	.word	0x0000fd50
        /*09a0*/ 	.word	0x00000003
        /*09a4*/ 	.word	0x00029820
        /*09a8*/ 	.short	0x010a
        /*09aa*/ 	.byte	0x3f
	.zero		1


	//   ....[52]....
        /*09ac*/ 	.word	0x0000ff20
        /*09b0*/ 	.word	0x00000007
        /*09b4*/ 	.word	0x00000000
        /*09b8*/ 	.short	0x010a
        /*09ba*/ 	.byte	0x3f
	.zero		1


	//   ....[53]....
        /*09bc*/ 	.word	0x0000ff70
        /*09c0*/ 	.word	0x00000005
        /*09c4*/ 	.word	0x00000000
        /*09c8*/ 	.short	0x010a
        /*09ca*/ 	.byte	0x3f
	.zero		1


	//   ....[54]....
        /*09cc*/ 	.word	0x0000ffc0
        /*09d0*/ 	.word	0x00000005
        /*09d4*/ 	.word	0x00029860
        /*09d8*/ 	.short	0x010a
        /*09da*/ 	.byte	0x3f
	.zero		1


	//   ....[55]....
        /*09dc*/ 	.word	0x00010010
        /*09e0*/ 	.word	0x00000003
        /*09e4*/ 	.word	0x00029860
        /*09e8*/ 	.short	0x010a
        /*09ea*/ 	.byte	0x3f
	.zero		1


	//   ....[56]....
        /*09ec*/ 	.word	0x00010050
        /*09f0*/ 	.word	0x00000005
        /*09f4*/ 	.word	0x00029880
        /*09f8*/ 	.short	0x010a
        /*09fa*/ 	.byte	0x3f
	.zero		1


	//   ....[57]....
        /*09fc*/ 	.word	0x00010070
        /*0a00*/ 	.word	0x00000003
        /*0a04*/ 	.word	0x00029880
        /*0a08*/ 	.short	0x010a
        /*0a0a*/ 	.byte	0x3f
	.zero		1


	//   ....[58]....
        /*0a0c*/ 	.word	0x000100d0
        /*0a10*/ 	.word	0x00000000
        /*0a14*/ 	.word	0x00029800
        /*0a18*/ 	.short	0x010a
        /*0a1a*/ 	.byte	0x3f
	.zero		1


	//   ....[59]....
        /*0a1c*/ 	.word	0x00010120
        /*0a20*/ 	.word	0x00000006
        /*0a24*/ 	.word	0x00029830
        /*0a28*/ 	.short	0x010a
        /*0a2a*/ 	.byte	0x3f
	.zero		1


	//   ....[60]....
        /*0a2c*/ 	.word	0x00010180
        /*0a30*/ 	.word	0x00000003
        /*0a34*/ 	.word	0x00029830
        /*0a38*/ 	.short	0x010a
        /*0a3a*/ 	.byte	0x3f
	.zero		1


	//   ....[61]....
        /*0a3c*/ 	.word	0x000101e0
        /*0a40*/ 	.word	0x00000003
        /*0a44*/ 	.word	0x00029850
        /*0a48*/ 	.short	0x010a
        /*0a4a*/ 	.byte	0x3f
	.zero		1


	//   ....[62]....
        /*0a4c*/ 	.word	0x00010230
        /*0a50*/ 	.word	0x0000000f
        /*0a54*/ 	.word	0x00029850
        /*0a58*/ 	.short	0x010a
        /*0a5a*/ 	.byte	0x3f
	.zero		1


	//   ....[63]....
        /*0a5c*/ 	.word	0x00010380
        /*0a60*/ 	.word	0x00000002
        /*0a64*/ 	.word	0x00029880
        /*0a68*/ 	.short	0x010a
        /*0a6a*/ 	.byte	0x3f
	.zero		1


	//   ....[64]....
        /*0a6c*/ 	.word	0x000103d0
        /*0a70*/ 	.word	0x00000002
        /*0a74*/ 	.word	0x00029840
        /*0a78*/ 	.short	0x010a
        /*0a7a*/ 	.byte	0x3f
	.zero		1


	//   ....[65]....
        /*0a7c*/ 	.word	0x00010950
        /*0a80*/ 	.word	0x00000011
        /*0a84*/ 	.word	0x00029820
        /*0a88*/ 	.short	0x010a
        /*0a8a*/ 	.byte	0x3f
	.zero		1


	//   ....[66]....
        /*0a8c*/ 	.word	0x000109a0
        /*0a90*/ 	.word	0x00000005
        /*0a94*/ 	.word	0x00029880
        /*0a98*/ 	.short	0x010a
        /*0a9a*/ 	.byte	0x3f
	.zero		1


	//   ....[67]....
        /*0a9c*/ 	.word	0x000109f0
        /*0aa0*/ 	.word	0x00000005
        /*0aa4*/ 	.word	0x00029840
        /*0aa8*/ 	.short	0x010a
        /*0aaa*/ 	.byte	0x3f
	.zero		1


	//   ....[68]....
        /*0aac*/ 	.word	0x00010a40
        /*0ab0*/ 	.word	0x00000013
        /*0ab4*/ 	.word	0x00029870
        /*0ab8*/ 	.short	0x010a
        /*0aba*/ 	.byte	0x3f
	.zero		1


	//   ....[69]....
        /*0abc*/ 	.word	0x00010a90
        /*0ac0*/ 	.word	0x00000013
        /*0ac4*/ 	.word	0x00029860
        /*0ac8*/ 	.short	0x010a
        /*0aca*/ 	.byte	0x3f
	.zero		1


	//   ....[70]....
        /*0acc*/ 	.word	0x00010ae0
        /*0ad0*/ 	.word	0x00000010
        /*0ad4*/ 	.word	0x00029870
        /*0ad8*/ 	.short	0x010a
        /*0ada*/ 	.byte	0x3f
	.zero		1


	//   ....[71]....
        /*0adc*/ 	.word	0x00010b30
        /*0ae0*/ 	.word	0x00000010
        /*0ae4*/ 	.word	0x00029860
        /*0ae8*/ 	.short	0x010a
        /*0aea*/ 	.byte	0x3f
	.zero		1


	//   ....[72]....
        /*0aec*/ 	.word	0x00010b80
        /*0af0*/ 	.word	0x00000003
        /*0af4*/ 	.word	0x00029820
        /*0af8*/ 	.short	0x010a
        /*0afa*/ 	.byte	0x3f
	.zero		1


	//   ....[73]....
        /*0afc*/ 	.word	0x00010d20
        /*0b00*/ 	.word	0x00000007
        /*0b04*/ 	.word	0x00000000
        /*0b08*/ 	.short	0x010a
        /*0b0a*/ 	.byte	0x3f
	.zero		1


	//   ....[74]....
        /*0b0c*/ 	.word	0x00010d70
        /*0b10*/ 	.word	0x00000005
        /*0b14*/ 	.word	0x00000000
        /*0b18*/ 	.short	0x010a
        /*0b1a*/ 	.byte	0x3f
	.zero		1


	//   ....[75]....
        /*0b1c*/ 	.word	0x00010dc0
        /*0b20*/ 	.word	0x00000005
        /*0b24*/ 	.word	0x00029860
        /*0b28*/ 	.short	0x010a
        /*0b2a*/ 	.byte	0x3f
	.zero		1


	//   ....[76]....
        /*0b2c*/ 	.word	0x00010e10
        /*0b30*/ 	.word	0x00000003
        /*0b34*/ 	.word	0x00029860
        /*0b38*/ 	.short	0x010a
        /*0b3a*/ 	.byte	0x3f
	.zero		1


	//   ....[77]....
        /*0b3c*/ 	.word	0x00010e60
        /*0b40*/ 	.word	0x00000005
        /*0b44*/ 	.word	0x00029880
        /*0b48*/ 	.short	0x010a
        /*0b4a*/ 	.byte	0x3f
	.zero		1


	//----- nvinfo : EIATTR_NUM_MBARRIERS
	.align		4
.L_156:
        /*0b4c*/ 	.byte	0x03, 0x38
        /*0b4e*/ 	.short	0x0016


	//----- nvinfo : EIATTR_EXIT_INSTR_OFFSETS
	.align		4
        /*0b50*/ 	.byte	0x04, 0x1c
        /*0b52*/ 	.short	(.L_158 - .L_157)


	//   ....[0]....
.L_157:
        /*0b54*/ 	.word	0x00000a80


	//   ....[1]....
        /*0b58*/ 	.word	0x0000ae00


	//   ....[2]....
        /*0b5c*/ 	.word	0x000100c0


	//----- nvinfo : EIATTR_MAX_THREADS
	.align		4
.L_158:
        /*0b60*/ 	.byte	0x04, 0x05
        /*0b62*/ 	.short	(.L_160 - .L_159)
.L_159:
        /*0b64*/ 	.word	0x00000180
        /*0b68*/ 	.word	0x00000001
        /*0b6c*/ 	.word	0x00000001


	//----- nvinfo : EIATTR_CRS_STACK_SIZE
	.align		4
.L_160:
        /*0b70*/ 	.byte	0x04, 0x1e
        /*0b72*/ 	.short	(.L_162 - .L_161)
.L_161:
        /*0b74*/ 	.word	0x00000000


	//----- nvinfo : EIATTR_CBANK_PARAM_SIZE
	.align		4
.L_162:
        /*0b78*/ 	.byte	0x03, 0x19
        /*0b7a*/ 	.short	0x0af0


	//----- nvinfo : EIATTR_PARAM_CBANK
	.align		4
        /*0b7c*/ 	.byte	0x04, 0x0a
        /*0b7e*/ 	.short	(.L_164 - .L_163)
	.align		4
.L_163:
        /*0b80*/ 	.word	index@(.nv.constant0._ZN7cutlass13device_kernelIN5flash11enable_sm90INS1_16FlashAttnFwdSm90INS1_25CollectiveMainloopFwdSm90ILi2EN4cute5tupleIJNS5_1CILi1EEES8_S8_EEENS6_IJNS7_ILi128EEENS7_ILi160EEENS7_ILi192EEEEEELi128ENS_12float_e4m3_tEfNS_4arch4Sm90ELb0ELb0ELb0ELb1ELb0ELb0ELb0ELb1ELb1ELb1ELb0ELb0EEENS1_21CollectiveEpilogueFwdINS6_IJSA_SA_SB_EEES9_NS_10bfloat16_tESG_Li256ELb1ELb1ELb0ELb1EEENS1_36VarlenDynamicPersistentTileSchedulerILi128ELi160ELi256ELi128ELb0ELb1ELb1ELb0ELb1ELb1EEEEEEEEEvNT_6ParamsE)
        /*0b84*/ 	.short	0x0210
        /*0b86*/ 	.short	0x0af0


	//----- nvinfo : EIATTR_SW_WAR
	.align		4
.L_164:
        /*0b88*/ 	.byte	0x04, 0x36
        /*0b8a*/ 	.short	(.L_166 - .L_165)
.L_165:
        /*0b8c*/ 	.word	0x00000008
.L_166:


//--------------------- .nv.info._ZN7cutlass13device_kernelIN5flash11enable_sm90INS1_16FlashAttnFwdSm90INS1_25CollectiveMainloopFwdSm90ILi2EN4cute5tupleIJNS5_1CILi1EEES8_S8_EEENS6_IJNS7_ILi128EEENS7_ILi160EEENS7_ILi192EEEEEELi128ENS_12float_e4m3_tEfNS_4arch4Sm90ELb0ELb0ELb0ELb1ELb0ELb1ELb0ELb1ELb1ELb1ELb0ELb0EEENS1_21CollectiveEpilogueFwdINS6_IJSA_SA_SB_EEES9_NS_10bfloat16_tESG_Li256ELb1ELb1ELb0ELb1EEENS1_36VarlenDynamicPersistentTileSchedulerILi128ELi160ELi256ELi128ELb0ELb1ELb1ELb0ELb1ELb1EEEEEEEEEvNT_6ParamsE --------------------------
	.section	.nv.info._ZN7cutlass13device_kernelIN5flash11enable_sm90INS1_16FlashAttnFwdSm90INS1_25CollectiveMainloopFwdSm90ILi2EN4cute5tupleIJNS5_1CILi1EEES8_S8_EEENS6_IJNS7_ILi128EEENS7_ILi160EEENS7_ILi192EEEEEELi128ENS_12float_e4m3_tEfNS_4arch4Sm90ELb0ELb0ELb0ELb1ELb0ELb1ELb0ELb1ELb1ELb1ELb0ELb0EEENS1_21CollectiveEpilogueFwdINS6_IJSA_SA_SB_EEES9_NS_10bfloat16_tESG_Li256ELb1ELb1ELb0ELb1EEENS1_36VarlenDynamicPersistentTileSchedulerILi128ELi160ELi256ELi128ELb0ELb1ELb1ELb0ELb1ELb1EEEEEEEEEvNT_6ParamsE,"",@"SHT_CUDA_INFO"
	.sectionflags	@""
	.align	4


	//----- nvinfo : EIATTR_CUDA_API_VERSION
	.align		4
        /*0000*/ 	.byte	0x04, 0x37
        /*0002*/ 	.short	(.L_168 - .L_167)
.L_167:
        /*0004*/ 	.word	0x00000082


	//----- nvinfo : EIATTR_KPARAM_INFO
	.align		4
.L_168:
        /*0008*/ 	.byte	0x04, 0x17
        /*000a*/ 	.short	(.L_170 - .L_169)
.L_169:
        /*000c*/ 	.word	0x00000000
        /*0010*/ 	.short	0x0000
        /*0012*/ 	.short	0x0070
        /*0014*/ 	.byte	0x00, 0xf0, 0x01, 0x2a


	//----- nvinfo : EIATTR_SPARSE_MMA_MASK
	.align		4
.L_170:
        /*0018*/ 	.byte	0x03, 0x50
        /*001a*/ 	.short	0x0000


	//----- nvinfo : EIATTR_MAXREG_COUNT
	.align		4
        /*001c*/ 	.byte	0x03, 0x1b
        /*001e*/ 	.short	0x00a8


	//----- nvinfo : EIATTR_NUM_BARRIERS
	.align		4
        /*0020*/ 	.byte	0x02, 0x4c
        /*0022*/ 	.byte	0x10
	.zero		1


	//----- nvinfo : EIATTR_EXTERNS
	.align		4
        /*0024*/ 	.byte	0x04, 0x0f
        /*0026*/ 	.short	(.L_172 - .L_171)


	//   ....[0]....
	.align		4
.L_171:
        /*0028*/ 	.word	index@(__assertfail)


	//----- nvinfo : EIATTR_ANNOTATIONS
	.align		4
.L_172:
        /*002c*/ 	.byte	0x04, 0x55
        /*002e*/ 	.short	(.L_174 - .L_173)


	//   ....[0]....
.L_173:
        /* <DEDUP_REMOVED lines=82> */


	//----- nvinfo : EIATTR_MERCURY_ISA_VERSION
	.align		4
.L_174:
        /*0540*/ 	.byte	0x03, 0x5f
        /*0542*/ 	.short	0x0101


	//----- nvinfo : EIATTR_UNUSED_LOAD_BYTE_OFFSET
	.align		4
        /*0544*/ 	.byte	0x04, 0x44
        /*0546*/ 	.short	(.L_176 - .L_175)


	//   ....[0]....
.L_175:
        /*0548*/ 	.word	0x00000ae0
        /*054c*/ 	.word	0x0000fff0


	//   ....[1]....
        /*0550*/ 	.word	0x0001e2f0
        /*0554*/ 	.word	0x0000fff0


	//----- nvinfo : EIATTR_INT_WARP_WIDE_INSTR_OFFSETS
	.align		4
.L_176:
        /*0558*/ 	.byte	0x04, 0x31
        /*055a*/ 	.short	(.L_178 - .L_177)


	//   ....[0]....
.L_177:
        /*055c*/ 	.word	0x00000190


	//   ....[1]....
        /*0560*/ 	.word	0x000001d0


	//   ....[2]....
        /*0564*/ 	.word	0x00000240


	//   ....[3]....
        /*0568*/ 	.word	0x00023040


	//   ....[4]....
        /*056c*/ 	.word	0x000230a0


	//   ....[5]....
        /*0570*/ 	.word	0x00025c00


	//   ....[6]....
        /*0574*/ 	.word	0x00025c60


	//----- nvinfo : EIATTR_COOP_GROUP_MASK_REGIDS
	.align		4
.L_178:
        /*0578*/ 	.byte	0x04, 0x29
        /*057a*/ 	.short	(.L_180 - .L_179)


	//   ....[0]....
.L_179:
        /*057c*/ 	.word	0xffffffff


	//   ....[1]....
        /*0580*/ 	.word	0xffffffff


	//   ....[2]....
        /*0584*/ 	.word	0xffffffff


	//   ....[3]....
        /*0588*/ 	.word	0xffffffff


	//   ....[4]....
        /*058c*/ 	.word	0xffffffff


	//   ....[5]....
        /*0590*/ 	.word	0xffffffff


	//   ....[6]....
        /*0594*/ 	.word	0xffffffff


	//   ....[7]....
        /*0598*/ 	.word	0xffffffff


	//   ....[8]....
        /*059c*/ 	.word	0xffffffff


	//   ....[9]....
        /*05a0*/ 	.word	0xffffffff


	//   ....[10]....
        /*05a4*/ 	.word	0xffffffff


	//   ....[11]....
        /*05a8*/ 	.word	0xffffffff


	//   ....[12]....
        /*05ac*/ 	.word	0xffffffff


	//   ....[13]....
        /*05b0*/ 	.word	0xffffffff


	//   ....[14]....
        /*05b4*/ 	.word	0xffffffff


	//   ....[15]....
        /*05b8*/ 	.word	0xffffffff


	//   ....[16]....
        /*05bc*/ 	.word	0xffffffff


	//   ....[17]....
        /*05c0*/ 	.word	0xffffffff


	//   ....[18]....
        /*05c4*/ 	.word	0xffffffff


	//   ....[19]....
        /*05c8*/ 	.word	0xffffffff


	//   ....[20]....
        /*05cc*/ 	.word	0xffffffff


	//   ....[21]....
        /*05d0*/ 	.word	0xffffffff


	//   ....[22]....
        /*05d4*/ 	.word	0xffffffff


	//   ....[23]....
        /*05d8*/ 	.word	0xffffffff


	//   ....[24]....
        /*05dc*/ 	.word	0xffffffff


	//   ....[25]....
        /*05e0*/ 	.word	0xffffffff


	//   ....[26]....
        /*05e4*/ 	.word	0xffffffff


	//   ....[27]....
        /*05e8*/ 	.word	0xffffffff


	//   ....[28]....
        /*05ec*/ 	.word	0xffffffff


	//   ....[29]....
        /*05f0*/ 	.word	0xffffffff


	//   ....[30]....
        /*05f4*/ 	.word	0xffffffff


	//   ....[31]....
        /*05f8*/ 	.word	0xffffffff


	//   ....[32]....
        /*05fc*/ 	.word	0xffffffff


	//   ....[33]....
        /*0600*/ 	.word	0xffffffff


	//   ....[34]....
        /*0604*/ 	.word	0xffffffff


	//   ....[35]....
        /*0608*/ 	.word	0xffffffff


	//   ....[36]....
        /*060c*/ 	.word	0xffffffff


	//   ....[37]....
        /*0610*/ 	.word	0xffffffff


	//   ....[38]....
        /*0614*/ 	.word	0xffffffff


	//   ....[39]....
        /*0618*/ 	.word	0xffffffff


	//   ....[40]....
        /*061c*/ 	.word	0xffffffff


	//   ....[41]....
        /*0620*/ 	.word	0xffffffff


	//   ....[42]....
        /*0624*/ 	.word	0xffffffff


	//   ....[43]....
        /*0628*/ 	.word	0xffffffff


	//   ....[44]....
        /*062c*/ 	.word	0xffffffff


	//   ....[45]....
        /*0630*/ 	.word	0xffffffff


	//   ....[46]....
        /*0634*/ 	.word	0xffffffff


	//   ....[47]....
        /*0638*/ 	.word	0xffffffff


	//   ....[48]....
        /*063c*/ 	.word	0xffffffff


	//   ....[49]....
        /*0640*/ 	.word	0xffffffff


	//   ....[50]....
        /*0644*/ 	.word	0xffffffff


	//   ....[51]....
        /*0648*/ 	.word	0xffffffff


	//   ....[52]....
        /*064c*/ 	.word	0xffffffff


	//   ....[53]....
        /*0650*/ 	.word	0xffffffff


	//   ....[54]....
        /*0654*/ 	.word	0xffffffff


	//   ....[55]....
        /*0658*/ 	.word	0xffffffff


	//   ....[56]....
        /*065c*/ 	.word	0xffffffff


	//   ....[57]....
        /*0660*/ 	.word	0xffffffff


	//   ....[58]....
        /*0664*/ 	.word	0xffffffff


	//   ....[59]....
        /*0668*/ 	.word	0xffffffff


	//   ....[60]....
        /*066c*/ 	.word	0xffffffff


	//   ....[61]....
        /*0670*/ 	.word	0xffffffff


	//   ....[62]....
        /*0674*/ 	.word	0xffffffff


	//   ....[63]....
        /*0678*/ 	.word	0xffffffff


	//   ....[64]....
        /*067c*/ 	.word	0xffffffff


	//   ....[65]....
        /*0680*/ 	.word	0xffffffff


	//   ....[66]....
        /*0684*/ 	.word	0xffffffff


	//   ....[67]....
        /*0688*/ 	.word	0xffffffff


	//   ....[68]....
        /*068c*/ 	.word	0xffffffff


	//   ....[69]....
        /*0690*/ 	.word	0xffffffff


	//   ....[70]....
        /*0694*/ 	.word	0xffffffff


	//   ....[71]....
        /*0698*/ 	.word	0xffffffff


	//   ....[72]....
        /*069c*/ 	.word	0xffffffff


	//   ....[73]....
        /*06a0*/ 	.word	0xffffffff


	//   ....[74]....
        /*06a4*/ 	.word	0xffffffff


	//   ....[75]....
        /*06a8*/ 	.word	0xffffffff


	//   ....[76]....
        /*06ac*/ 	.word	0xffffffff


	//   ....[77]....
        /*06b0*/ 	.word	0xffffffff


	//   ....[78]....
        /*06b4*/ 	.word	0xffffffff


	//   ....[79]....
        /*06b8*/ 	.word	0xffffffff


	//   ....[80]....
        /*06bc*/ 	.word	0xffffffff


	//   ....[81]....
        /*06c0*/ 	.word	0xffffffff


	//   ....[82]....
        /*06c4*/ 	.word	0xffffffff


	//   ....[83]....
        /*06c8*/ 	.word	0xffffffff


	//   ....[84]....
        /*06cc*/ 	.word	0xffffffff


	//   ....[85]....
        /*06d0*/ 	.word	0xffffffff


	//   ....[86]....
        /*06d4*/ 	.word	0xffffffff


	//   ....[87]....
        /*06d8*/ 	.word	0xffffffff


	//   ....[88]....
        /*06dc*/ 	.word	0xffffffff


	//   ....[89]....
        /*06e0*/ 	.word	0xffffffff


	//   ....[90]....
        /*06e4*/ 	.word	0xffffffff


	//   ....[91]....
        /*06e8*/ 	.word	0xffffffff


	//   ....[92]....
        /*06ec*/ 	.word	0xffffffff


	//   ....[93]....
        /*06f0*/ 	.word	0xffffffff


	//   ....[94]....
        /*06f4*/ 	.word	0xffffffff


	//   ....[95]....
        /*06f8*/ 	.word	0xffffffff


	//   ....[96]....
        /*06fc*/ 	.word	0xffffffff


	//   ....[97]....
        /*0700*/ 	.word	0xffffffff


	//   ....[98]....
        /*0704*/ 	.word	0xffffffff


	//   ....[99]....
        /*0708*/ 	.word	0xffffffff


	//   ....[100]....
        /*070c*/ 	.word	0xffffffff


	//   ....[101]....
        /*0710*/ 	.word	0xffffffff


	//   ....[102]....
        /*0714*/ 	.word	0xffffffff


	//   ....[103]....
        /*0718*/ 	.word	0xffffffff


	//   ....[104]....
        /*071c*/ 	.word	0xffffffff


	//   ....[105]....
        /*0720*/ 	.word	0xffffffff


	//   ....[106]....
        /*0724*/ 	.word	0xffffffff


	//   ....[107]....
        /*0728*/ 	.word	0xffffffff


	//   ....[108]....
        /*072c*/ 	.word	0xffffffff


	//   ....[109]....
        /*0730*/ 	.word	0xffffffff


	//   ....[110]....
        /*0734*/ 	.word	0xffffffff


	//   ....[111]....
        /*0738*/ 	.word	0xffffffff


	//   ....[112]....
        /*073c*/ 	.word	0xffffffff


	//   ....[113]....
        /*0740*/ 	.word	0xffffffff


	//   ....[114]....
        /*0744*/ 	.word	0xffffffff


	//   ....[115]....
        /*0748*/ 	.word	0xffffffff


	//   ....[116]....
        /*074c*/ 	.word	0xffffffff


	//   ....[117]....
        /*0750*/ 	.word	0xffffffff


	//   ....[118]....
        /*0754*/ 	.word	0xffffffff


	//   ....[119]....
        /*0758*/ 	.word	0xffffffff


	//   ....[120]....
        /*075c*/ 	.word	0xffffffff


	//   ....[121]....
        /*0760*/ 	.word	0xffffffff


	//   ....[122]....
        /*0764*/ 	.word	0xffffffff


	//   ....[123]....
        /*0768*/ 	.word	0xffffffff


	//   ....[124]....
        /*076c*/ 	.word	0x0500000f


	//   ....[125]....
        /*0770*/ 	.word	0x0500000f


	//   ....[126]....
        /*0774*/ 	.word	0x0500000f


	//   ....[127]....
        /*0778*/ 	.word	0x0500000f


	//   ....[128]....
        /*077c*/ 	.word	0x0500000f


	//   ....[129]....
        /*0780*/ 	.word	0x0500000f


	//   ....[130]....
        /*0784*/ 	.word	0x0500000f


	//   ....[131]....
        /*0788*/ 	.word	0x0500000f


	//   ....[132]....
        /*078c*/ 	.word	0x0500000f


	//   ....[133]....
        /*0790*/ 	.word	0x0500000f


	//   ....[134]....
        /*0794*/ 	.word	0x0500000f


	//   ....[135]....
        /*0798*/ 	.word	0x0500000f


	//   ....[136]....
        /*079c*/ 	.word	0x0500000f


	//   ....[137]....
        /*07a0*/ 	.word	0x0500000f


	//   ....[138]....
        /*07a4*/ 	.word	0x0500000f


	//   ....[139]....
        /*07a8*/ 	.word	0x0500000f


	//   ....[140]....
        /*07ac*/ 	.word	0x0500000f


	//   ....[141]....
        /*07b0*/ 	.word	0x0500000f


	//   ....[142]....
        /*07b4*/ 	.word	0x0500000f


	//   ....[143]....
        /*07b8*/ 	.word	0x0500000f


	//   ....[144]....
        /*07bc*/ 	.word	0x0500000f


	//   ....[145]....
        /*07c0*/ 	.word	0x0500000f


	//   ....[146]....
        /*07c4*/ 	.word	0x0500000f


	//   ....[147]....
        /*07c8*/ 	.word	0x0500000f


	//   ....[148]....
        /*07cc*/ 	.word	0x0500000f


	//   ....[149]....
        /*07d0*/ 	.word	0x0500000f


	//   ....[150]....
        /*07d4*/ 	.word	0x0500000f


	//   ....[151]....
        /*07d8*/ 	.word	0x0500000f


	//   ....[152]....
        /*07dc*/ 	.word	0x0500000f


	//   ....[153]....
        /*07e0*/ 	.word	0x0500000f


	//   ....[154]....
        /*07e4*/ 	.word	0x0500000f


	//   ....[155]....
        /*07e8*/ 	.word	0x0500000f


	//   ....[156]....
        /*07ec*/ 	.word	0x0500000f


	//   ....[157]....
        /*07f0*/ 	.word	0x0500000f


	//   ....[158]....
        /*07f4*/ 	.word	0x0500000f


	//   ....[159]....
        /*07f8*/ 	.word	0x0500000f


	//   ....[160]....
        /*07fc*/ 	.word	0x0500000f


	//   ....[161]....
        /*0800*/ 	.word	0x0500000f


	//   ....[162]....
        /*0804*/ 	.word	0x0500000f


	//   ....[163]....
        /*0808*/ 	.word	0x0500000f


	//   ....[164]....
        /*080c*/ 	.word	0x0500000f


	//   ....[165]....
        /*0810*/ 	.word	0x0500000f


	//   ....[166]....
        /*0814*/ 	.word	0x0500000f


	//   ....[167]....
        /*0818*/ 	.word	0x0500000f


	//   ....[168]....
        /*081c*/ 	.word	0x0500000f


	//   ....[169]....
        /*0820*/ 	.word	0x0500000f


	//   ....[170]....
        /*0824*/ 	.word	0x0500000f


	//   ....[171]....
        /*0828*/ 	.word	0x0500000f


	//   ....[172]....
        /*082c*/ 	.word	0x0500000f


	//   ....[173]....
        /*0830*/ 	.word	0x0500000f


	//   ....[174]....
        /*0834*/ 	.word	0x0500000f


	//   ....[175]....
        /*0838*/ 	.word	0x0500000f


	//   ....[176]....
        /*083c*/ 	.word	0x0500000f


	//   ....[177]....
        /*0840*/ 	.word	0x0500000f


	//   ....[178]....
        /*0844*/ 	.word	0x0500000f


	//   ....[179]....
        /*0848*/ 	.word	0x0500000f


	//   ....[180]....
        /*084c*/ 	.word	0x0500000f


	//   ....[181]....
        /*0850*/ 	.word	0x0500000f


	//   ....[182]....
        /*0854*/ 	.word	0x0500000f


	//   ....[183]....
        /*0858*/ 	.word	0x0500000f


	//   ....[184]....
        /*085c*/ 	.word	0x0500000f


	//   ....[185]....
        /*0860*/ 	.word	0x0500000f


	//   ....[186]....
        /*0864*/ 	.word	0x0500000f


	//   ....[187]....
        /*0868*/ 	.word	0x0500000f


	//   ....[188]....
        /*086c*/ 	.word	0x0500000f


	//   ....[189]....
        /*0870*/ 	.word	0x0500000f


	//   ....[190]....
        /*0874*/ 	.word	0x0500000f


	//   ....[191]....
        /*0878*/ 	.word	0x0500000f


	//   ....[192]....
        /*087c*/ 	.word	0x0500000f


	//   ....[193]....
        /*0880*/ 	.word	0x0500000f


	//   ....[194]....
        /*0884*/ 	.word	0x0500000f


	//   ....[195]....
        /*0888*/ 	.word	0x0500000f


	//   ....[196]....
        /*088c*/ 	.word	0x0500000f


	//   ....[197]....
        /*0890*/ 	.word	0x0500000f


	//   ....[198]....
        /*0894*/ 	.word	0x0500000f


	//   ....[199]....
        /*0898*/ 	.word	0x0500000f


	//   ....[200]....
        /*089c*/ 	.word	0x0500000f


	//----- nvinfo : EIATTR_COOP_GROUP_INSTR_OFFSETS
	.align		4
.L_180:
        /*08a0*/ 	.byte	0x04, 0x28
        /*08a2*/ 	.short	(.L_182 - .L_181)


	//   ....[0]....
.L_181:
        /*08a4*/ 	.word	0x00000070


	//   ....[1]....
        /*08a8*/ 	.word	0x000001a0


	//   ....[2]....
        /*08ac*/ 	.word	0x000001f0


	//   ....[3]....
        /*08b0*/ 	.word	0x00000420


	//   ....[4]....
        /*08b4*/ 	.word	0x00000580


	//   ....[5]....
        /*08b8*/ 	.word	0x000006a0


	//   ....[6]....
        /*08bc*/ 	.word	0x00000800


	//   ....[7]....
        /*08c0*/ 	.word	0x0000ffb0


	//   ....[8]....
        /*08c4*/ 	.word	0x000104f0


	//   ....[9]....
        /*08c8*/ 	.word	0x00010500


	//   ....[10]....
        /*08cc*/ 	.word	0x00010510


	//   ....[11]....
        /*08d0*/ 	.word	0x00010520


	//   ....[12]....
        /*08d4*/ 	.word	0x00013950


	//   ....[13]....
        /*08d8*/ 	.word	0x00013960


	//   ....[14]....
        /*08dc*/ 	.word	0x00013970


	//   ....[15]....
        /*08e0*/ 	.word	0x00013980


	//   ....[16]....
        /*08e4*/ 	.word	0x00018960


	//   ....[17]....
        /*08e8*/ 	.word	0x00018a00


	//   ....[18]....
        /*08ec*/ 	.word	0x00018fe0


	//   ....[19]....
        /*08f0*/ 	.word	0x00019060


	//   ....[20]....
        /*08f4*/ 	.word	0x0001beb0


	//   ....[21]....
        /*08f8*/ 	.word	0x0001bee0


	//   ....[22]....
        /*08fc*/ 	.word	0x0001bf50


	//   ....[23]....
        /*0900*/ 	.word	0x0001bf60


	//   ....[24]....
        /*0904*/ 	.word	0x0001db40


	//   ....[25]....
        /*0908*/ 	.word	0x0001dba0


	//   ....[26]....
        /*090c*/ 	.word	0x0001dbc0


	//   ....[27]....
        /*0910*/ 	.word	0x0001dbe0


	//   ....[28]....
        /*0914*/ 	.word	0x0001e940


	//   ....[29]....
        /*0918*/ 	.word	0x0001e970


	//   ....[30]....
        /*091c*/ 	.word	0x0001e9a0


	//   ....[31]....
        /*0920*/ 	.word	0x0001e9d0


	//   ....[32]....
        /*0924*/ 	.word	0x0001ea00


	//   ....[33]....
        /*0928*/ 	.word	0x0001ea30


	//   ....[34]....
        /*092c*/ 	.word	0x0001ea60


	//   ....[35]....
        /*0930*/ 	.word	0x0001ea90


	//   ....[36]....
        /*0934*/ 	.word	0x0001eac0


	//   ....[37]....
        /*0938*/ 	.word	0x0001eaf0


	//   ....[38]....
        /*093c*/ 	.word	0x0001eb20


	//   ....[39]....
        /*0940*/ 	.word	0x0001eb50


	//   ....[40]....
        /*0944*/ 	.word	0x0001eb80


	//   ....[41]....
        /*0948*/ 	.word	0x0001ebb0


	//   ....[42]....
        /*094c*/ 	.word	0x0001ebe0


	//   ....[43]....
        /*0950*/ 	.word	0x0001ec10


	//   ....[44]....
        /*0954*/ 	.word	0x0001ec40


	//   ....[45]....
        /*0958*/ 	.word	0x0001ec70


	//   ....[46]....
        /*095c*/ 	.word	0x0001eca0


	//   ....[47]....
        /*0960*/ 	.word	0x0001ecd0


	//   ....[48]....
        /*0964*/ 	.word	0x0001ed00


	//   ....[49]....
        /*0968*/ 	.word	0x0001ed30


	//   ....[50]....
        /*096c*/ 	.word	0x0001ed60


	//   ....[51]....
        /*0970*/ 	.word	0x0001ed80


	//   ....[52]....
        /*0974*/ 	.word	0x0001ed90


	//   ....[53]....
        /*0978*/ 	.word	0x0001eda0


	//   ....[54]....
        /*097c*/ 	.word	0x0001edc0


	//   ....[55]....
        /*0980*/ 	.word	0x0001edd0


	//   ....[56]....
        /*0984*/ 	.word	0x0001ede0


	//   ....[57]....
        /*0988*/ 	.word	0x0001edf0


	//   ....[58]....
        /*098c*/ 	.word	0x0001ee20


	//   ....[59]....
        /*0990*/ 	.word	0x0001ee50


	//   ....[60]....
        /*0994*/ 	.word	0x0001f420


	//   ....[61]....
        /*0998*/ 	.word	0x0001f460


	//   ....[62]....
        /*099c*/ 	.word	0x0001f490


	//   ....[63]....
        /*09a0*/ 	.word	0x0001f4d0


	//   ....[64]....
        /*09a4*/ 	.word	0x0001fa80


	//   ....[65]....
        /*09a8*/ 	.word	0x0001fab0


	//   ....[66]....
        /*09ac*/ 	.word	0x0001fb70


	//   ....[67]....
        /*09b0*/ 	.word	0x0001fb90


	//   ....[68]....
        /*09b4*/ 	.word	0x0001fc50


	//   ....[69]....
        /*09b8*/ 	.word	0x0001fc70


	//   ....[70]....
        /*09bc*/ 	.word	0x0001fd40


	//   ....[71]....
        /*09c0*/ 	.word	0x0001fd60


	//   ....[72]....
        /*09c4*/ 	.word	0x00020540


	//   ....[73]....
        /*09c8*/ 	.word	0x00020550


	//   ....[74]....
        /*09cc*/ 	.word	0x00020690


	//   ....[75]....
        /*09d0*/ 	.word	0x000206a0


	//   ....[76]....
        /*09d4*/ 	.word	0x000207d0


	//   ....[77]....
        /*09d8*/ 	.word	0x000207e0


	//   ....[78]....
        /*09dc*/ 	.word	0x00020910


	//   ....[79]....
        /*09e0*/ 	.word	0x00020920


	//   ....[80]....
        /*09e4*/ 	.word	0x00020aa0


	//   ....[81]....
        /*09e8*/ 	.word	0x00020c90


	//   ....[82]....
        /*09ec*/ 	.word	0x00020cc0


	//   ....[83]....
        /*09f0*/ 	.word	0x00020cf0


	//   ....[84]....
        /*09f4*/ 	.word	0x00020d20


	//   ....[85]....
        /*09f8*/ 	.word	0x00020d50


	//   ....[86]....
        /*09fc*/ 	.word	0x00020d80


	//   ....[87]....
        /*0a00*/ 	.word	0x00020ef0


	//   ....[88]....
        /*0a04*/ 	.word	0x00020f20


	//   ....[89]....
        /*0a08*/ 	.word	0x00020f50


	//   ....[90]....
        /*0a0c*/ 	.word	0x00020f80


	//   ....[91]....
        /*0a10*/ 	.word	0x00020fb0


	//   ....[92]....
        /*0a14*/ 	.word	0x00020fe0


	//   ....[93]....
        /*0a18*/ 	.word	0x00021080


	//   ....[94]....
        /*0a1c*/ 	.word	0x000210b0


	//   ....[95]....
        /*0a20*/ 	.word	0x00021140


	//   ....[96]....
        /*0a24*/ 	.word	0x00021e50


	//   ....[97]....
        /*0a28*/ 	.word	0x00023810


	//   ....[98]....
        /*0a2c*/ 	.word	0x00024650


	//   ....[99]....
        /*0a30*/ 	.word	0x00024670


	//   ....[100]....
        /*0a34*/ 	.word	0x000246b0


	//   ....[101]....
        /*0a38*/ 	.word	0x00024730


	//   ....[102]....
        /*0a3c*/ 	.word	0x000247c0


	//   ....[103]....
        /*0a40*/ 	.word	0x000247d0


	//   ....[104]....
        /*0a44*/ 	.word	0x00024820


	//   ....[105]....
        /*0a48*/ 	.word	0x00024860


	//   ....[106]....
        /*0a4c*/ 	.word	0x00026590


	//   ....[107]....
        /*0a50*/ 	.word	0x000265c0


	//   ....[108]....
        /*0a54*/ 	.word	0x00026600


	//   ....[109]....
        /*0a58*/ 	.word	0x00026630


	//   ....[110]....
        /*0a5c*/ 	.word	0x00026660


	//   ....[111]....
        /*0a60*/ 	.word	0x00026690


	//   ....[112]....
        /*0a64*/ 	.word	0x000266c0


	//   ....[113]....
        /*0a68*/ 	.word	0x000266f0


	//   ....[114]....
        /*0a6c*/ 	.word	0x00026870


	//   ....[115]....
        /*0a70*/ 	.word	0x000268a0


	//   ....[116]....
        /*0a74*/ 	.word	0x000268d0


	//   ....[117]....
        /*0a78*/ 	.word	0x00026900


	//   ....[118]....
        /*0a7c*/ 	.word	0x00026930


	//   ....[119]....
        /*0a80*/ 	.word	0x00026960


	//   ....[120]....
        /*0a84*/ 	.word	0x00026a20


	//   ....[121]....
        /*0a88*/ 	.word	0x00026a40


	//   ....[122]....
        /*0a8c*/ 	.word	0x00026ab0


	//   ....[123]....
        /*0a90*/ 	.word	0x00026f40


	//   ....[124]....
        /*0a94*/ 	.word	0x000273f0


	//   ....[125]....
        /*0a98*/ 	.word	0x000274a0


	//   ....[126]....
        /*0a9c*/ 	.word	0x00027530


	//   ....[127]....
        /*0aa0*/ 	.word	0x00027580


	//   ....[128]....
        /*0aa4*/ 	.word	0x000275d0


	//   ....[129]....
        /*0aa8*/ 	.word	0x000276b0


	//   ....[130]....
        /*0aac*/ 	.word	0x00027740


	//   ....[131]....
        /*0ab0*/ 	.word	0x00027790


	//   ....[132]....
        /*0ab4*/ 	.word	0x000277e0


	//   ....[133]....
        /*0ab8*/ 	.word	0x00027a30


	//   ....[134]....
        /*0abc*/ 	.word	0x00027b50


	//   ....[135]....
        /*0ac0*/ 	.word	0x00027c70


	//   ....[136]....
        /*0ac4*/ 	.word	0x00027d10


	//   ....[137]....
        /*0ac8*/ 	.word	0x00027d70


	//   ....[138]....
        /*0acc*/ 	.word	0x00027df0


	//   ....[139]....
        /*0ad0*/ 	.word	0x00027e50


	//   ....[140]....
        /*0ad4*/ 	.word	0x00027eb0


	//   ....[141]....
        /*0ad8*/ 	.word	0x00027f10


	//   ....[142]....
        /*0adc*/ 	.word	0x00027f90


	//   ....[143]....
        /*0ae0*/ 	.word	0x00027ff0


	//   ....[144]....
        /*0ae4*/ 	.word	0x00028070


	//   ....[145]....
        /*0ae8*/ 	.word	0x000280d0


	//   ....[146]....
        /*0aec*/ 	.word	0x00028150


	//   ....[147]....
        /*0af0*/ 	.word	0x000281b0


	//   ....[148]....
        /*0af4*/ 	.word	0x00028230


	//   ....[149]....
        /*0af8*/ 	.word	0x00028290


	//   ....[150]....
        /*0afc*/ 	.word	0x00028320


	//   ....[151]....
        /*0b00*/ 	.word	0x00028380


	//   ....[152]....
        /*0b04*/ 	.word	0x00028400


	//   ....[153]....
        /*0b08*/ 	.word	0x00028460


	//   ....[154]....
        /*0b0c*/ 	.word	0x000284c0


	//   ....[155]....
        /*0b10*/ 	.word	0x00028520


	//   ....[156]....
        /*0b14*/ 	.word	0x00028580


	//   ....[157]....
        /*0b18*/ 	.word	0x000285e0


	//   ....[158]....
        /*0b1c*/ 	.word	0x00028660


	//   ....[159]....
        /*0b20*/ 	.word	0x000286c0


	//   ....[160]....
        /*0b24*/ 	.word	0x00028740


	//   ....[161]....
        /*0b28*/ 	.word	0x000287a0


	//   ....[162]....
        /*0b2c*/ 	.word	0x00028820


	//   ....[163]....
        /*0b30*/ 	.word	0x00028880


	//   ....[164]....
        /*0b34*/ 	.word	0x00028900


	//   ....[165]....
        /*0b38*/ 	.word	0x000289f0


	//   ....[166]....
        /*0b3c*/ 	.word	0x00028a40


	//   ....[167]....
        /*0b40*/ 	.word	0x00028ad0


	//   ....[168]....
        /*0b44*/ 	.word	0x00028b60


	//   ....[169]....
        /*0b48*/ 	.word	0x00028bf0


	//   ....[170]....
        /*0b4c*/ 	.word	0x00028c80


	//   ....[171]....
        /*0b50*/ 	.word	0x00028d10


	//   ....[172]....
        /*0b54*/ 	.word	0x00028da0


	//   ....[173]....
        /*0b58*/ 	.word	0x00028e60


	//   ....[174]....
        /*0b5c*/ 	.word	0x00029150


	//   ....[175]....
        /*0b60*/ 	.word	0x00029350


	//   ....[176]....
        /*0b64*/ 	.word	0x000293a0


	//   ....[177]....
        /*0b68*/ 	.word	0x00029400


	//   ....[178]....
        /*0b6c*/ 	.word	0x00029510


	//   ....[179]....
        /*0b70*/ 	.word	0x00029570


	//   ....[180]....
        /*0b74*/ 	.word	0x00029680


	//   ....[181]....
        /*0b78*/ 	.word	0x000296e0


	//   ....[182]....
        /*0b7c*/ 	.word	0x000297c0


	//   ....[183]....
        /*0b80*/ 	.word	0x00029ae0


	//   ....[184]....
        /*0b84*/ 	.word	0x00029b80


	//   ....[185]....
        /*0b88*/ 	.word	0x00029ca0


	//   ....[186]....
        /*0b8c*/ 	.word	0x00029d20


	//   ....[187]....
        /*0b90*/ 	.word	0x00029da0


	//   ....[188]....
        /*0b94*/ 	.word	0x00029e20


	//   ....[189]....
        /*0b98*/ 	.word	0x00029ea0


	//   ....[190]....
        /*0b9c*/ 	.word	0x00029f30


	//   ....[191]....
        /*0ba0*/ 	.word	0x00029fd0


	//   ....[192]....
        /*0ba4*/ 	.word	0x0002a080


	//   ....[193]....
        /*0ba8*/ 	.word	0x0002a100


	//   ....[194]....
        /*0bac*/ 	.word	0x0002a180


	//   ....[195]....
        /*0bb0*/ 	.word	0x0002a200


	//   ....[196]....
        /*0bb4*/ 	.word	0x0002a290


	//   ....[197]....
        /*0bb8*/ 	.word	0x0002a310


	//   ....[198]....
        /*0bbc*/ 	.word	0x0002a3b0


	//   ....[199]....
        /*0bc0*/ 	.word	0x0002a440


	//   ....[200]....
        /*0bc4*/ 	.word	0x0002a570


	//----- nvinfo : EIATTR_REG_RECONFIG
	.align		4
.L_182:
        /*0bc8*/ 	.byte	0x01, 0x54
	.zero		2


	//----- nvinfo : EIATTR_SYSCALL_OFFSETS
	.align		4
        /*0bcc*/ 	.byte	0x04, 0x46
        /*0bce*/ 	.short	(.L_184 - .L_183)


	//   ....[0]....
.L_183:
        /*0bd0*/ 	.word	0x00001bf0


	//   ....[1]....
        /*0bd4*/ 	.word	0x00001d40


	//   ....[2]....
        /*0bd8*/ 	.word	0x00010140


	//   ....[3]....
        /*0bdc*/ 	.word	0x00010470


	//   ....[4]....
        /*0be0*/ 	.word	0x00023240


	//   ....[5]....
        /*0be4*/ 	.word	0x000233e0


	//   ....[6]....
        /*0be8*/ 	.word	0x00023540


	//   ....[7]....
        /*0bec*/ 	.word	0x00023690


	//   ....[8]....
        /*0bf0*/ 	.word	0x00024200


	//----- nvinfo : EIATTR_MBARRIER_INSTR_OFFSETS
	.align		4
.L_184:
        /*0bf4*/ 	.byte	0x04, 0x39
        /*0bf6*/ 	.short	(.L_186 - .L_185)


	//   ....[0]....
.L_185:
        /*0bf8*/ 	.word	0x000002d0
        /*0bfc*/ 	.word	0x000000ff
        /*0c00*/ 	.word	0x00029800
        /*0c04*/ 	.short	0x0100
        /*0c06*/ 	.byte	0x08
	.zero		1


	//   ....[1]....
        /*0c08*/ 	.word	0x000002e0
        /*0c0c*/ 	.word	0x000000ff
        /*0c10*/ 	.word	0x00029820
        /*0c14*/ 	.short	0x0100
        /*0c16*/ 	.byte	0x08
	.zero		1


	//   ....[2]....
        /*0c18*/ 	.word	0x000003d0
        /*0c1c*/ 	.word	0x000000ff
        /*0c20*/ 	.word	0x00029830
        /*0c24*/ 	.short	0x0100
        /*0c26*/ 	.byte	0x08
	.zero		1


	//   ....[3]....
        /*0c28*/ 	.word	0x000003e0
        /*0c2c*/ 	.word	0x000000ff
        /*0c30*/ 	.word	0x00029840
        /*0c34*/ 	.short	0x0100
        /*0c36*/ 	.byte	0x08
	.zero		1


	//   ....[4]....
        /*0c38*/ 	.word	0x000003f0
        /*0c3c*/ 	.word	0x000000ff
        /*0c40*/ 	.word	0x00029838
        /*0c44*/ 	.short	0x0100
        /*0c46*/ 	.byte	0x08
	.zero		1


	//   ....[5]....
        /*0c48*/ 	.word	0x00000400
        /*0c4c*/ 	.word	0x000000ff
        /*0c50*/ 	.word	0x00029848
        /*0c54*/ 	.short	0x0100
        /*0c56*/ 	.byte	0x08
	.zero		1


	//   ....[6]....
        /*0c58*/ 	.word	0x00000530
        /*0c5c*/ 	.word	0x000000ff
        /*0c60*/ 	.word	0x00029850
        /*0c64*/ 	.short	0x0100
        /*0c66*/ 	.byte	0x08
	.zero		1


	//   ....[7]....
        /*0c68*/ 	.word	0x00000540
        /*0c6c*/ 	.word	0x000000ff
        /*0c70*/ 	.word	0x00029860
        /*0c74*/ 	.short	0x0100
        /*0c76*/ 	.byte	0x08
	.zero		1


	//   ....[8]....
        /*0c78*/ 	.word	0x00000550
        /*0c7c*/ 	.word	0x000000ff
        /*0c80*/ 	.word	0x00029858
        /*0c84*/ 	.short	0x0100
        /*0c86*/ 	.byte	0x08
	.zero		1


	//   ....[9]....
        /*0c88*/ 	.word	0x00000560
        /*0c8c*/ 	.word	0x000000ff
        /*0c90*/ 	.word	0x00029868
        /*0c94*/ 	.short	0x0100
        /*0c96*/ 	.byte	0x08
	.zero		1


	//   ....[10]....
        /*0c98*/ 	.word	0x00000650
        /*0c9c*/ 	.word	0x000000ff
        /*0ca0*/ 	.word	0x00029870
        /*0ca4*/ 	.short	0x0100
        /*0ca6*/ 	.byte	0x06
	.zero		1


	//   ....[11]....
        /*0ca8*/ 	.word	0x00000660
        /*0cac*/ 	.word	0x000000ff
        /*0cb0*/ 	.word	0x00029880
        /*0cb4*/ 	.short	0x0100
        /*0cb6*/ 	.byte	0x06
	.zero		1


	//   ....[12]....
        /*0cb8*/ 	.word	0x00000670
        /*0cbc*/ 	.word	0x000000ff
        /*0cc0*/ 	.word	0x00029878
        /*0cc4*/ 	.short	0x0100
        /*0cc6*/ 	.byte	0x06
	.zero		1


	//   ....[13]....
        /*0cc8*/ 	.word	0x00000680
        /*0ccc*/ 	.word	0x000000ff
        /*0cd0*/ 	.word	0x00029888
        /*0cd4*/ 	.short	0x0100
        /*0cd6*/ 	.byte	0x06
	.zero		1


	//   ....[14]....
        /*0cd8*/ 	.word	0x000007b0
        /*0cdc*/ 	.word	0x000000ff
        /*0ce0*/ 	.word	0x00029890
        /*0ce4*/ 	.short	0x0100
        /*0ce6*/ 	.byte	0x08
	.zero		1


	//   ....[15]....
        /*0ce8*/ 	.word	0x000007c0
        /*0cec*/ 	.word	0x000000ff
        /*0cf0*/ 	.word	0x000298a0
        /*0cf4*/ 	.short	0x0100
        /*0cf6*/ 	.byte	0x08
	.zero		1


	//   ....[16]....
        /*0cf8*/ 	.word	0x000007d0
        /*0cfc*/ 	.word	0x000000ff
        /*0d00*/ 	.word	0x00029898
        /*0d04*/ 	.short	0x0100
        /*0d06*/ 	.byte	0x08
	.zero		1


	//   ....[17]....
        /*0d08*/ 	.word	0x000007e0
        /*0d0c*/ 	.word	0x000000ff
        /*0d10*/ 	.word	0x000298a8
        /*0d14*/ 	.short	0x0100
        /*0d16*/ 	.byte	0x08
	.zero		1


	//   ....[18]....
        /*0d18*/ 	.word	0x00000910
        /*0d1c*/ 	.word	0x000000ff
        /*0d20*/ 	.word	0x000298b0
        /*0d24*/ 	.short	0x0100
        /*0d26*/ 	.byte	0x08
	.zero		1


	//   ....[19]....
        /*0d28*/ 	.word	0x00000920
        /*0d2c*/ 	.word	0x000000ff
        /*0d30*/ 	.word	0x000298c0
        /*0d34*/ 	.short	0x0100
        /*0d36*/ 	.byte	0x08
	.zero		1


	//   ....[20]....
        /*0d38*/ 	.word	0x00000930
        /*0d3c*/ 	.word	0x000000ff
        /*0d40*/ 	.word	0x000298b8
        /*0d44*/ 	.short	0x0100
        /*0d46*/ 	.byte	0x08
	.zero		1


	//   ....[21]....
        /*0d48*/ 	.word	0x00000940
        /*0d4c*/ 	.word	0x000000ff
        /*0d50*/ 	.word	0x000298c8
        /*0d54*/ 	.short	0x0100
        /*0d56*/ 	.byte	0x08
	.zero		1


	//   ....[22]....
        /*0d58*/ 	.word	0x000034d0
        /*0d5c*/ 	.word	0x00000061
        /*0d60*/ 	.word	0x00029890
        /*0d64*/ 	.short	0x010a
        /*0d66*/ 	.byte	0x3f
	.zero		1


	//   ....[23]....
        /*0d68*/ 	.word	0x00009220
        /*0d6c*/ 	.word	0x00000061
        /*0d70*/ 	.word	0x00029890
        /*0d74*/ 	.short	0x010a
        /*0d76*/ 	.byte	0x3f
	.zero		1


	//   ....[24]....
        /*0d78*/ 	.word	0x0000f130
        /*0d7c*/ 	.word	0x00000061
        /*0d80*/ 	.word	0x00029890
        /*0d84*/ 	.short	0x010a
        /*0d86*/ 	.byte	0x3f
	.zero		1


	//   ....[25]....
        /*0d88*/ 	.word	0x0000f500
        /*0d8c*/ 	.word	0x00000028
        /*0d90*/ 	.word	0x00000000
        /*0d94*/ 	.short	0x0101
        /*0d96*/ 	.byte	0x3f
	.zero		1


	//   ....[26]....
        /*0d98*/ 	.word	0x0000f540
        /*0d9c*/ 	.word	0x00000061
        /*0da0*/ 	.word	0x000298b0
        /*0da4*/ 	.short	0x010a
        /*0da6*/ 	.byte	0x3f
	.zero		1


	//   ....[27]....
        /*0da8*/ 	.word	0x0000f9e0
        /*0dac*/ 	.word	0x00000061
        /*0db0*/ 	.word	0x00000000
        /*0db4*/ 	.short	0x0101
        /*0db6*/ 	.byte	0x3f
	.zero		1


	//   ....[28]....
        /*0db8*/ 	.word	0x000101d0
        /*0dbc*/ 	.word	0x00000010
        /*0dc0*/ 	.word	0x00029800
        /*0dc4*/ 	.short	0x010a
        /*0dc6*/ 	.byte	0x3f
	.zero		1


	//   ....[29]....
        /*0dc8*/ 	.word	0x00010220
        /*0dcc*/ 	.word	0x00000010
        /*0dd0*/ 	.word	0x00029800
        /*0dd4*/ 	.short	0x010a
        /*0dd6*/ 	.byte	0x3f
	.zero		1


	//   ....[30]....
        /*0dd8*/ 	.word	0x00010a60
        /*0ddc*/ 	.word	0x00000010
        /*0de0*/ 	.word	0x00029800
        /*0de4*/ 	.short	0x010a
        /*0de6*/ 	.byte	0x3f
	.zero		1


	//   ....[31]....
        /*0de8*/ 	.word	0x00013dd0
        /*0dec*/ 	.word	0x00000010
        /*0df0*/ 	.word	0x00029800
        /*0df4*/ 	.short	0x010a
        /*0df6*/ 	.byte	0x3f
	.zero		1


	//   ....[32]....
        /*0df8*/ 	.word	0x00016e70
        /*0dfc*/ 	.word	0x00000003
        /*0e00*/ 	.word	0x00029830
        /*0e04*/ 	.short	0x010a
        /*0e06*/ 	.byte	0x3f
	.zero		1


	//   ....[33]....
        /*0e08*/ 	.word	0x00016ef0
        /*0e0c*/ 	.word	0x00000003
        /*0e10*/ 	.word	0x00029830
        /*0e14*/ 	.short	0x010a
        /*0e16*/ 	.byte	0x3f
	.zero		1


	//   ....[34]....
        /*0e18*/ 	.word	0x00019660
        /*0e1c*/ 	.word	0x00000029
        /*0e20*/ 	.word	0x00000000
        /*0e24*/ 	.short	0x0101
        /*0e26*/ 	.byte	0x3f
	.zero		1


	//   ....[35]....
        /*0e28*/ 	.word	0x0001a620
        /*0e2c*/ 	.word	0x0000000b
        /*0e30*/ 	.word	0x00029830
        /*0e34*/ 	.short	0x010a
        /*0e36*/ 	.byte	0x3f
	.zero		1


	//   ....[36]....
        /*0e38*/ 	.word	0x0001a670
        /*0e3c*/ 	.word	0x0000000b
        /*0e40*/ 	.word	0x00029830
        /*0e44*/ 	.short	0x010a
        /*0e46*/ 	.byte	0x3f
	.zero		1


	//   ....[37]....
        /*0e48*/ 	.word	0x0001b770
        /*0e4c*/ 	.word	0x0000000b
        /*0e50*/ 	.word	0x00029850
        /*0e54*/ 	.short	0x010a
        /*0e56*/ 	.byte	0x3f
	.zero		1


	//   ....[38]....
        /*0e58*/ 	.word	0x0001b7b0
        /*0e5c*/ 	.word	0x0000000b
        /*0e60*/ 	.word	0x00029850
        /*0e64*/ 	.short	0x010a
        /*0e66*/ 	.byte	0x3f
	.zero		1


	//   ....[39]....
        /*0e68*/ 	.word	0x0001ce30
        /*0e6c*/ 	.word	0x00000004
        /*0e70*/ 	.word	0x00000000
        /*0e74*/ 	.short	0x0101
        /*0e76*/ 	.byte	0x3f
	.zero		1


	//   ....[40]....
        /*0e78*/ 	.word	0x0001d150
        /*0e7c*/ 	.word	0x00000008
        /*0e80*/ 	.word	0x00000000
        /*0e84*/ 	.short	0x0101
        /*0e86*/ 	.byte	0x3f
	.zero		1


	//   ....[41]....
        /*0e88*/ 	.word	0x0001d7d0
        /*0e8c*/ 	.word	0x0000000f
        /*0e90*/ 	.word	0x00029850
        /*0e94*/ 	.short	0x010a
        /*0e96*/ 	.byte	0x3f
	.zero		1


	//   ....[42]....
        /*0e98*/ 	.word	0x0001d850
        /*0e9c*/ 	.word	0x0000000f
        /*0ea0*/ 	.word	0x00029850
        /*0ea4*/ 	.short	0x010a
        /*0ea6*/ 	.byte	0x3f
	.zero		1


	//   ....[43]....
        /*0ea8*/ 	.word	0x0001de80
        /*0eac*/ 	.word	0x00000000
        /*0eb0*/ 	.word	0x00000000
        /*0eb4*/ 	.short	0x0101
        /*0eb6*/ 	.byte	0x3f
	.zero		1


	//   ....[44]....
        /*0eb8*/ 	.word	0x0001fa70
        /*0ebc*/ 	.word	0x00000000
        /*0ec0*/ 	.word	0x00000000
        /*0ec4*/ 	.short	0x0101
        /*0ec6*/ 	.byte	0x3f
	.zero		1


	//   ....[45]....
        /*0ec8*/ 	.word	0x00021f40
        /*0ecc*/ 	.word	0x00000006
        /*0ed0*/ 	.word	0x00029820
        /*0ed4*/ 	.short	0x010a
        /*0ed6*/ 	.byte	0x3f
	.zero		1


	//   ....[46]....
        /*0ed8*/ 	.word	0x00022030
        /*0edc*/ 	.word	0x00000007
        /*0ee0*/ 	.word	0x000298a0
        /*0ee4*/ 	.short	0x010a
        /*0ee6*/ 	.byte	0x3f
	.zero		1


	//   ....[47]....
        /*0ee8*/ 	.word	0x00022460
        /*0eec*/ 	.word	0x00000007
        /*0ef0*/ 	.word	0x000298c0
        /*0ef4*/ 	.short	0x010a
        /*0ef6*/ 	.byte	0x3f
	.zero		1


	//   ....[48]....
        /*0ef8*/ 	.word	0x00022850
        /*0efc*/ 	.word	0x00000008
        /*0f00*/ 	.word	0x000298a0
        /*0f04*/ 	.short	0x010a
        /*0f06*/ 	.byte	0x3f
	.zero		1


	//   ....[49]....
        /*0f08*/ 	.word	0x00022c70
        /*0f0c*/ 	.word	0x00000008
        /*0f10*/ 	.word	0x000298c0
        /*0f14*/ 	.short	0x010a
        /*0f16*/ 	.byte	0x3f
	.zero		1


	//   ....[50]....
        /*0f18*/ 	.word	0x00023ad0
        /*0f1c*/ 	.word	0x00000002
        /*0f20*/ 	.word	0x00029880
        /*0f24*/ 	.short	0x010a
        /*0f26*/ 	.byte	0x3f
	.zero		1


	//   ....[51]....
        /*0f28*/ 	.word	0x00023ca0
        /*0f2c*/ 	.word	0x00000002
        /*0f30*/ 	.word	0x00029840
        /*0f34*/ 	.short	0x010a
        /*0f36*/ 	.byte	0x3f
	.zero		1


	//   ....[52]....
        /*0f38*/ 	.word	0x00024960
        /*0f3c*/ 	.word	0x00000008
        /*0f40*/ 	.word	0x00029800
        /*0f44*/ 	.short	0x0107
        /*0f46*/ 	.byte	0x3f
	.zero		1


	//   ....[53]....
        /*0f48*/ 	.word	0x00024a60
        /*0f4c*/ 	.word	0x00000002
        /*0f50*/ 	.word	0x00029800
        /*0f54*/ 	.short	0x0101
        /*0f56*/ 	.byte	0x3f
	.zero		1


	//   ....[54]....
        /*0f58*/ 	.word	0x00024a80
        /*0f5c*/ 	.word	0x00000002
        /*0f60*/ 	.word	0x00029820
        /*0f64*/ 	.short	0x010a
        /*0f66*/ 	.byte	0x3f
	.zero		1


	//   ....[55]....
        /*0f68*/ 	.word	0x00024de0
        /*0f6c*/ 	.word	0x00000005
        /*0f70*/ 	.word	0x00029880
        /*0f74*/ 	.short	0x010a
        /*0f76*/ 	.byte	0x3f
	.zero		1


	//   ....[56]....
        /*0f78*/ 	.word	0x00025040
        /*0f7c*/ 	.word	0x00000005
        /*0f80*/ 	.word	0x00029840
        /*0f84*/ 	.short	0x010a
        /*0f86*/ 	.byte	0x3f
	.zero		1


	//   ....[57]....
        /*0f88*/ 	.word	0x00025560
        /*0f8c*/ 	.word	0x00000011
        /*0f90*/ 	.word	0x00029870
        /*0f94*/ 	.short	0x010a
        /*0f96*/ 	.byte	0x3f
	.zero		1


	//   ....[58]....
        /*0f98*/ 	.word	0x000255d0
        /*0f9c*/ 	.word	0x00000011
        /*0fa0*/ 	.word	0x00029860
        /*0fa4*/ 	.short	0x010a
        /*0fa6*/ 	.byte	0x3f
	.zero		1


	//   ....[59]....
        /*0fa8*/ 	.word	0x00025ae0
        /*0fac*/ 	.word	0x00000011
        /*0fb0*/ 	.word	0x00029850
        /*0fb4*/ 	.short	0x0101
        /*0fb6*/ 	.byte	0x3f
	.zero		1


	//   ....[60]....
        /*0fb8*/ 	.word	0x00025b60
        /*0fbc*/ 	.word	0x00000011
        /*0fc0*/ 	.word	0x00000000
        /*0fc4*/ 	.short	0x0101
        /*0fc6*/ 	.byte	0x3f
	.zero		1


	//   ....[61]....
        /*0fc8*/ 	.word	0x00025d90
        /*0fcc*/ 	.word	0x00000011
        /*0fd0*/ 	.word	0x00029870
        /*0fd4*/ 	.short	0x010a
        /*0fd6*/ 	.byte	0x3f
	.zero		1


	//   ....[62]....
        /*0fd8*/ 	.word	0x00025e00
        /*0fdc*/ 	.word	0x00000011
        /*0fe0*/ 	.word	0x00029860
        /*0fe4*/ 	.short	0x010a
        /*0fe6*/ 	.byte	0x3f
	.zero		1


	//   ....[63]....
        /*0fe8*/ 	.word	0x00026330
        /*0fec*/ 	.word	0x00000011
        /*0ff0*/ 	.word	0x00029850
        /*0ff4*/ 	.short	0x0101
        /*0ff6*/ 	.byte	0x3f
	.zero		1


	//   ....[64]....
        /*0ff8*/ 	.word	0x00026380
        /*0ffc*/ 	.word	0x00000011
        /*1000*/ 	.word	0x00000000
        /*1004*/ 	.short	0x0101
        /*1006*/ 	.byte	0x3f
	.zero		1


	//   ....[65]....
        /*1008*/ 	.word	0x00026ec0
        /*100c*/ 	.word	0x00000000
        /*1010*/ 	.word	0x00029820
        /*1014*/ 	.short	0x010a
        /*1016*/ 	.byte	0x3f
	.zero		1


	//   ....[66]....
        /*1018*/ 	.word	0x00027070
        /*101c*/ 	.word	0x00000006
        /*1020*/ 	.word	0x00000000
        /*1024*/ 	.short	0x010a
        /*1026*/ 	.byte	0x3f
	.zero		1


	//   ....[67]....
        /*1028*/ 	.word	0x000270e0
        /*102c*/ 	.word	0x00000007
        /*1030*/ 	.word	0x00000000
        /*1034*/ 	.short	0x010a
        /*1036*/ 	.byte	0x3f
	.zero		1


	//   ....[68]....
        /*1038*/ 	.word	0x00027140
        /*103c*/ 	.word	0x00000004
        /*1040*/ 	.word	0x00029860
        /*1044*/ 	.short	0x010a
        /*1046*/ 	.byte	0x3f
	.zero		1


	//   ....[69]....
        /*1048*/ 	.word	0x00027190
        /*104c*/ 	.word	0x00000003
        /*1050*/ 	.word	0x00029860
        /*1054*/ 	.short	0x010a
        /*1056*/ 	.byte	0x3f
	.zero		1


	//   ....[70]....
        /*1058*/ 	.word	0x000271d0
        /*105c*/ 	.word	0x00000004
        /*1060*/ 	.word	0x00029880
        /*1064*/ 	.short	0x010a
        /*1066*/ 	.byte	0x3f
	.zero		1


	//   ....[71]....
        /*1068*/ 	.word	0x000271f0
        /*106c*/ 	.word	0x00000003
        /*1070*/ 	.word	0x00029880
        /*1074*/ 	.short	0x010a
        /*1076*/ 	.byte	0x3f
	.zero		1


	//   ....[72]....
        /*1078*/ 	.word	0x00027250
        /*107c*/ 	.word	0x00000061
        /*1080*/ 	.word	0x00029890
        /*1084*/ 	.short	0x010a
        /*1086*/ 	.byte	0x3f
	.zero		1


	//   ....[73]....
        /*1088*/ 	.word	0x000272a0
        /*108c*/ 	.word	0x00000061
        /*1090*/ 	.word	0x00029890
        /*1094*/ 	.short	0x010a
        /*1096*/ 	.byte	0x3f
	.zero		1


	//   ....[74]....
        /*1098*/ 	.word	0x000272f0
        /*109c*/ 	.word	0x00000061
        /*10a0*/ 	.word	0x00029890
        /*10a4*/ 	.short	0x010a
        /*10a6*/ 	.byte	0x3f
	.zero		1


	//   ....[75]....
        /*10a8*/ 	.word	0x00027340
        /*10ac*/ 	.word	0x00000061
        /*10b0*/ 	.word	0x000298b0
        /*10b4*/ 	.short	0x010a
        /*10b6*/ 	.byte	0x3f
	.zero		1


	//   ....[76]....
        /*10b8*/ 	.word	0x00027600
        /*10bc*/ 	.word	0x00000010
        /*10c0*/ 	.word	0x00029800
        /*10c4*/ 	.short	0x010a
        /*10c6*/ 	.byte	0x3f
	.zero		1


	//   ....[77]....
        /*10c8*/ 	.word	0x00027820
        /*10cc*/ 	.word	0x00000010
        /*10d0*/ 	.word	0x00029800
        /*10d4*/ 	.short	0x010a
        /*10d6*/ 	.byte	0x3f
	.zero		1


	//   ....[78]....
        /*10d8*/ 	.word	0x00027870
        /*10dc*/ 	.word	0x00000003
        /*10e0*/ 	.word	0x00029830
        /*10e4*/ 	.short	0x010a
        /*10e6*/ 	.byte	0x3f
	.zero		1


	//   ....[79]....
        /*10e8*/ 	.word	0x000278c0
        /*10ec*/ 	.word	0x0000000b
        /*10f0*/ 	.word	0x00029830
        /*10f4*/ 	.short	0x010a
        /*10f6*/ 	.byte	0x3f
	.zero		1


	//   ....[80]....
        /*10f8*/ 	.word	0x00027910
        /*10fc*/ 	.word	0x0000000b
        /*1100*/ 	.word	0x00029850
        /*1104*/ 	.short	0x010a
        /*1106*/ 	.byte	0x3f
	.zero		1


	//   ....[81]....
        /*1108*/ 	.word	0x00027960
        /*110c*/ 	.word	0x0000000f
        /*1110*/ 	.word	0x00029850
        /*1114*/ 	.short	0x010a
        /*1116*/ 	.byte	0x3f
	.zero		1


	//   ....[82]....
        /*1118*/ 	.word	0x00028f30
        /*111c*/ 	.word	0x00000005
        /*1120*/ 	.word	0x00029820
        /*1124*/ 	.short	0x010a
        /*1126*/ 	.byte	0x3f
	.zero		1


	//   ....[83]....
        /*1128*/ 	.word	0x00028f80
        /*112c*/ 	.word	0x00000007
        /*1130*/ 	.word	0x000298a0
        /*1134*/ 	.short	0x010a
        /*1136*/ 	.byte	0x3f
	.zero		1


	//   ....[84]....
        /*1138*/ 	.word	0x00028fd0
        /*113c*/ 	.word	0x00000007
        /*1140*/ 	.word	0x000298c0
        /*1144*/ 	.short	0x010a
        /*1146*/ 	.byte	0x3f
	.zero		1


	//   ....[85]....
        /*1148*/ 	.word	0x00029020
        /*114c*/ 	.word	0x00000008
        /*1150*/ 	.word	0x000298a0
        /*1154*/ 	.short	0x010a
        /*1156*/ 	.byte	0x3f
	.zero		1


	//   ....[86]....
        /*1158*/ 	.word	0x00029070
        /*115c*/ 	.word	0x00000008
        /*1160*/ 	.word	0x000298c0
        /*1164*/ 	.short	0x010a
        /*1166*/ 	.byte	0x3f
	.zero		1


	//   ....[87]....
        /*1168*/ 	.word	0x00029210
        /*116c*/ 	.word	0x00000002
        /*1170*/ 	.word	0x00029880
        /*1174*/ 	.short	0x010a
        /*1176*/ 	.byte	0x3f
	.zero		1


	//   ....[88]....
        /*1178*/ 	.word	0x00029260
        /*117c*/ 	.word	0x00000002
        /*1180*/ 	.word	0x00029840
        /*1184*/ 	.short	0x010a
        /*1186*/ 	.byte	0x3f
	.zero		1


	//   ....[89]....
        /*1188*/ 	.word	0x00029850
        /*118c*/ 	.word	0x00000002
        /*1190*/ 	.word	0x00029820
        /*1194*/ 	.short	0x010a
        /*1196*/ 	.byte	0x3f
	.zero		1


	//   ....[90]....
        /*1198*/ 	.word	0x000298a0
        /*119c*/ 	.word	0x00000005
        /*11a0*/ 	.word	0x00029880
        /*11a4*/ 	.short	0x010a
        /*11a6*/ 	.byte	0x3f
	.zero		1


	//   ....[91]....
        /*11a8*/ 	.word	0x000298f0
        /*11ac*/ 	.word	0x00000005
        /*11b0*/ 	.word	0x00029840
        /*11b4*/ 	.short	0x010a
        /*11b6*/ 	.byte	0x3f
	.zero		1


	//   ....[92]....
        /*11b8*/ 	.word	0x00029940
        /*11bc*/ 	.word	0x00000011
        /*11c0*/ 	.word	0x00029870
        /*11c4*/ 	.short	0x010a
        /*11c6*/ 	.byte	0x3f
	.zero		1


	//   ....[93]....
        /*11c8*/ 	.word	0x00029990
        /*11cc*/ 	.word	0x00000011
        /*11d0*/ 	.word	0x00029860
        /*11d4*/ 	.short	0x010a
        /*11d6*/ 	.byte	0x3f
	.zero		1


	//   ....[94]....
        /*11d8*/ 	.word	0x000299e0
        /*11dc*/ 	.word	0x00000011
        /*11e0*/ 	.word	0x00029870
        /*11e4*/ 	.short	0x010a
        /*11e6*/ 	.byte	0x3f
	.zero		1


	//   ....[95]....
        /*11e8*/ 	.word	0x00029a30
        /*11ec*/ 	.word	0x00000011
        /*11f0*/ 	.word	0x00029860
        /*11f4*/ 	.short	0x010a
        /*11f6*/ 	.byte	0x3f
	.zero		1


	//   ....[96]....
        /*11f8*/ 	.word	0x0002a490
        /*11fc*/ 	.word	0x00000000
        /*1200*/ 	.word	0x00029820
        /*1204*/ 	.short	0x010a
        /*1206*/ 	.byte	0x3f
	.zero		1


	//   ....[97]....
        /*1208*/ 	.word	0x0002a630
        /*120c*/ 	.word	0x00000006
        /*1210*/ 	.word	0x00000000
        /*1214*/ 	.short	0x010a
        /*1216*/ 	.byte	0x3f
	.zero		1


	//   ....[98]....
        /*1218*/ 	.word	0x0002a680
        /*121c*/ 	.word	0x00000007
        /*1220*/ 	.word	0x00000000
        /*1224*/ 	.short	0x010a
        /*1226*/ 	.byte	0x3f
	.zero		1


	//   ....[99]....
        /*1228*/ 	.word	0x0002a6d0
        /*122c*/ 	.word	0x00000004
        /*1230*/ 	.word	0x00029860
        /*1234*/ 	.short	0x010a
        /*1236*/ 	.byte	0x3f
	.zero		1


	//   ....[100]....
        /*1238*/ 	.word	0x0002a720
        /*123c*/ 	.word	0x00000003
        /*1240*/ 	.word	0x00029860
        /*1244*/ 	.short	0x010a
        /*1246*/ 	.byte	0x3f
	.zero		1


	//   ....[101]....
        /*1248*/ 	.word	0x0002a770
        /*124c*/ 	.word	0x00000004
        /*1250*/ 	.word	0x00029880
        /*1254*/ 	.short	0x010a
        /*1256*/ 	.byte	0x3f
	.zero		1


	//----- nvinfo : EIATTR_NUM_MBARRIERS
	.align		4
.L_186:
        /*1258*/ 	.byte	0x03, 0x38
        /*125a*/ 	.short	0x0016


	//----- nvinfo : EIATTR_EXIT_INSTR_OFFSETS
	.align		4
        /*125c*/ 	.byte	0x04, 0x1c
        /*125e*/ 	.short	(.L_188 - .L_187)


	//   ....[0]....
.L_187:
        /*1260*/ 	.word	0x00027240


	//----- nvinfo : EIATTR_MAX_THREADS
	.align		4
.L_188:
        /*1264*/ 	.byte	0x04, 0x05
        /*1266*/ 	.short	(.L_190 - .L_189)
.L_189:
        /*1268*/ 	.word	0x00000180
        /*126c*/ 	.word	0x00000001
        /*1270*/ 	.word	0x00000001


	//----- nvinfo : EIATTR_CRS_STACK_SIZE
	.align		4
.L_190:
        /*1274*/ 	.byte	0x04, 0x1e
        /*1276*/ 	.short	(.L_192 - .L_191)
.L_191:
        /*1278*/ 	.word	0x00000000


	//----- nvinfo : EIATTR_CBANK_PARAM_SIZE
	.align		4
.L_192:
        /*127c*/ 	.byte	0x03, 0x19
        /*127e*/ 	.short	0x0af0


	//----- nvinfo : EIATTR_PARAM_CBANK
	.align		4
        /*1280*/ 	.byte	0x04, 0x0a
        /*1282*/ 	.short	(.L_194 - .L_193)
	.align		4
.L_193:
        /*1284*/ 	.word	index@(.nv.constant0._ZN7cutlass13device_kernelIN5flash11enable_sm90INS1_16FlashAttnFwdSm90INS1_25CollectiveMainloopFwdSm90ILi2EN4cute5tupleIJNS5_1CILi1EEES8_S8_EEENS6_IJNS7_ILi128EEENS7_ILi160EEENS7_ILi192EEEEEELi128ENS_12float_e4m3_tEfNS_4arch4Sm90ELb0ELb0ELb0ELb1ELb0ELb1ELb0ELb1ELb1ELb1ELb0ELb0EEENS1_21CollectiveEpilogueFwdINS6_IJSA_SA_SB_EEES9_NS_10bfloat16_tESG_Li256ELb1ELb1ELb0ELb1EEENS1_36VarlenDynamicPersistentTileSchedulerILi128ELi160ELi256ELi128ELb0ELb1ELb1ELb0ELb1ELb1EEEEEEEEEvNT_6ParamsE)
        /*1288*/ 	.short	0x0210
        /*128a*/ 	.short	0x0af0


	//----- nvinfo : EIATTR_SW_WAR
	.align		4
.L_194:
        /*128c*/ 	.byte	0x04, 0x36
        /*128e*/ 	.short	(.L_196 - .L_195)
.L_195:
        /*1290*/ 	.word	0x00000008
.L_196:


//--------------------- .nv.info._ZN7cutlass13device_kernelIN5flash11enable_sm90INS1_16FlashAttnFwdSm90INS1_25CollectiveMainloopFwdSm90ILi2EN4cute5tupleIJNS5_1CILi1EEES8_S8_EEENS6_IJNS7_ILi128EEENS7_ILi160EEENS7_ILi192EEEEEELi128ENS_12float_e4m3_tEfNS_4arch4Sm90ELb0ELb1ELb0ELb0ELb0ELb0ELb0ELb1ELb1ELb1ELb0ELb0EEENS1_21CollectiveEpilogueFwdINS6_IJSA_SA_SB_EEES9_NS_10bfloat16_tESG_Li256ELb0ELb1ELb0ELb1EEENS1_30DynamicPersistentTileSchedulerILi256ELi128ELb0ELb1ELb1EEEEEEEEEvNT_6ParamsE --------------------------
	.section	.nv.info._ZN7cutlass13device_kernelIN5flash11enable_sm90INS1_16FlashAttnFwdSm90INS1_25CollectiveMainloopFwdSm90ILi2EN4cute5tupleIJNS5_1CILi1EEES8_S8_EEENS6_IJNS7_ILi128EEENS7_ILi160EEENS7_ILi192EEEEEELi128ENS_12float_e4m3_tEfNS_4arch4Sm90ELb0ELb1ELb0ELb0ELb0ELb0ELb0ELb1ELb1ELb1ELb0ELb0EEENS1_21CollectiveEpilogueFwdINS6_IJSA_SA_SB_EEES9_NS_10bfloat16_tESG_Li256ELb0ELb1ELb0ELb1EEENS1_30DynamicPersistentTileSchedulerILi256ELi128ELb0ELb1ELb1EEEEEEEEEvNT_6ParamsE,"",@"SHT_CUDA_INFO"
	.sectionflags	@""
	.align	4


	//----- nvinfo : EIATTR_CUDA_API_VERSION
	.align		4
        /*0000*/ 	.byte	0x04, 0x37
        /*0002*/ 	.short	(.L_198 - .L_197)
.L_197:
        /*0004*/ 	.word	0x00000082


	//----- nvinfo : EIATTR_KPARAM_INFO
	.align		4
.L_198:
        /*0008*/ 	.byte	0x04, 0x17
        /*000a*/ 	.short	(.L_200 - .L_199)
.L_199:
        /*000c*/ 	.word	0x00000000
        /*0010*/ 	.short	0x0000
        /*0012*/ 	.short	0x0070
        /*0014*/ 	.byte	0x00, 0xf0, 0x01, 0x2a


	//----- nvinfo : EIATTR_SPARSE_MMA_MASK
	.align		4
.L_200:
        /*0018*/ 	.byte	0x03, 0x50
        /*001a*/ 	.short	0x0000


	//----- nvinfo : EIATTR_MAXREG_COUNT
	.align		4
        /*001c*/ 	.byte	0x03, 0x1b
        /*001e*/ 	.short	0x00a8


	//----- nvinfo : EIATTR_NUM_BARRIERS
	.align		4
        /*0020*/ 	.byte	0x02, 0x4c
        /*0022*/ 	.byte	0x10
	.zero		1


	//----- nvinfo : EIATTR_EXTERNS
	.align		4
        /*0024*/ 	.byte	0x04, 0x0f
        /*0026*/ 	.short	(.L_202 - .L_201)


	//   ....[0]....
	.align		4
.L_201:
        /*0028*/ 	.word	index@(__assertfail)


	//----- nvinfo : EIATTR_ANNOTATIONS
	.align		4
.L_202:
        /*002c*/ 	.byte	0x04, 0x55
        /*002e*/ 	.short	(.L_204 - .L_203)


	//   ....[0]....
.L_203:
        /* <DEDUP_REMOVED lines=24> */


	//----- nvinfo : EIATTR_MERCURY_ISA_VERSION
	.align		4
.L_204:
        /*01a0*/ 	.byte	0x03, 0x5f
        /*01a2*/ 	.short	0x0101


	//----- nvinfo : EIATTR_INT_WARP_WIDE_INSTR_OFFSETS
	.align		4
        /*01a4*/ 	.byte	0x04, 0x31
        /*01a6*/ 	.short	(.L_206 - .L_205)


	//   ....[0]....
.L_205:
        /*01a8*/ 	.word	0x00000130


	//   ....[1]....
        /*01ac*/ 	.word	0x00000170


	//   ....[2]....
        /*01b0*/ 	.word	0x000001e0


	//   ....[3]....
        /*01b4*/ 	.word	0x00015aa0


	//   ....[4]....
        /*01b8*/ 	.word	0x00015b30


	//   ....[5]....
        /*01bc*/ 	.word	0x00018360


	//   ....[6]....
        /*01c0*/ 	.word	0x000183f0


	//----- nvinfo : EIATTR_COOP_GROUP_MASK_REGIDS
	.align		4
.L_206:
        /*01c4*/ 	.byte	0x04, 0x29
        /*01c6*/ 	.short	(.L_208 - .L_207)


	//   ....[0]....
.L_207:
        /*01c8*/ 	.word	0xffffffff


	//   ....[1]....
        /*01cc*/ 	.word	0xffffffff


	//   ....[2]....
        /*01d0*/ 	.word	0xffffffff


	//   ....[3]....
        /*01d4*/ 	.word	0xffffffff


	//   ....[4]....
        /*01d8*/ 	.word	0xffffffff


	//   ....[5]....
        /*01dc*/ 	.word	0xffffffff


	//   ....[6]....
        /*01e0*/ 	.word	0xffffffff


	//   ....[7]....
        /*01e4*/ 	.word	0xffffffff


	//   ....[8]....
        /*01e8*/ 	.word	0xffffffff


	//   ....[9]....
        /*01ec*/ 	.word	0xffffffff


	//   ....[10]....
        /*01f0*/ 	.word	0xffffffff


	//   ....[11]....
        /*01f4*/ 	.word	0xffffffff


	//   ....[12]....
        /*01f8*/ 	.word	0xffffffff


	//   ....[13]....
        /*01fc*/ 	.word	0xffffffff


	//   ....[14]....
        /*0200*/ 	.word	0xffffffff


	//   ....[15]....
        /*0204*/ 	.word	0xffffffff


	//   ....[16]....
        /*0208*/ 	.word	0xffffffff


	//   ....[17]....
        /*020c*/ 	.word	0xffffffff


	//   ....[18]....
        /*0210*/ 	.word	0xffffffff


	//   ....[19]....
        /*0214*/ 	.word	0xffffffff


	//   ....[20]....
        /*0218*/ 	.word	0xffffffff


	//   ....[21]....
        /*021c*/ 	.word	0xffffffff


	//   ....[22]....
        /*0220*/ 	.word	0xffffffff


	//   ....[23]....
        /*0224*/ 	.word	0xffffffff


	//   ....[24]....
        /*0228*/ 	.word	0xffffffff


	//   ....[25]....
        /*022c*/ 	.word	0xffffffff


	//   ....[26]....
        /*0230*/ 	.word	0xffffffff


	//   ....[27]....
        /*0234*/ 	.word	0xffffffff


	//   ....[28]....
        /*0238*/ 	.word	0xffffffff


	//   ....[29]....
        /*023c*/ 	.word	0xffffffff


	//   ....[30]....
        /*0240*/ 	.word	0xffffffff


	//   ....[31]....
        /*0244*/ 	.word	0xffffffff


	//   ....[32]....
        /*0248*/ 	.word	0xffffffff


	//   ....[33]....
        /*024c*/ 	.word	0xffffffff


	//   ....[34]....
        /*0250*/ 	.word	0xffffffff


	//   ....[35]....
        /*0254*/ 	.word	0xffffffff


	//   ....[36]....
        /*0258*/ 	.word	0xffffffff


	//   ....[37]....
        /*025c*/ 	.word	0xffffffff


	//   ....[38]....
        /*0260*/ 	.word	0xffffffff


	//   ....[39]....
        /*0264*/ 	.word	0xffffffff


	//   ....[40]....
        /*0268*/ 	.word	0xffffffff


	//   ....[41]....
        /*026c*/ 	.word	0xffffffff


	//   ....[42]....
        /*0270*/ 	.word	0xffffffff


	//   ....[43]....
        /*0274*/ 	.word	0xffffffff


	//   ....[44]....
        /*0278*/ 	.word	0xffffffff


	//   ....[45]....
        /*027c*/ 	.word	0xffffffff


	//   ....[46]....
        /*0280*/ 	.word	0xffffffff


	//   ....[47]....
        /*0284*/ 	.word	0xffffffff


	//   ....[48]....
        /*0288*/ 	.word	0xffffffff


	//   ....[49]....
        /*028c*/ 	.word	0xffffffff


	//   ....[50]....
        /*0290*/ 	.word	0xffffffff


	//   ....[51]....
        /*0294*/ 	.word	0xffffffff


	//   ....[52]....
        /*0298*/ 	.word	0xffffffff


	//   ....[53]....
        /*029c*/ 	.word	0xffffffff


	//   ....[54]....
        /*02a0*/ 	.word	0xffffffff


	//   ....[55]....
        /*02a4*/ 	.word	0xffffffff


	//   ....[56]....
        /*02a8*/ 	.word	0xffffffff


	//   ....[57]....
        /*02ac*/ 	.word	0xffffffff


	//   ....[58]....
        /*02b0*/ 	.word	0xffffffff


	//   ....[59]....
        /*02b4*/ 	.word	0xffffffff


	//   ....[60]....
        /*02b8*/ 	.word	0xffffffff


	//   ....[61]....
        /*02bc*/ 	.word	0xffffffff


	//   ....[62]....
        /*02c0*/ 	.word	0xffffffff


	//   ....[63]....
        /*02c4*/ 	.word	0xffffffff


	//   ....[64]....
        /*02c8*/ 	.word	0xffffffff


	//   ....[65]....
        /*02cc*/ 	.word	0xffffffff


	//   ....[66]....
        /*02d0*/ 	.word	0xffffffff


	//   ....[67]....
        /*02d4*/ 	.word	0xffffffff


	//   ....[68]....
        /*02d8*/ 	.word	0xffffffff


	//   ....[69]....
        /*02dc*/ 	.word	0xffffffff


	//   ....[70]....
        /*02e0*/ 	.word	0xffffffff


	//   ....[71]....
        /*02e4*/ 	.word	0xffffffff


	//   ....[72]....
        /*02e8*/ 	.word	0xffffffff


	//   ....[73]....
        /*02ec*/ 	.word	0xffffffff


	//   ....[74]....
        /*02f0*/ 	.word	0xffffffff


	//   ....[75]....
        /*02f4*/ 	.word	0xffffffff


	//   ....[76]....
        /*02f8*/ 	.word	0xffffffff


	//   ....[77]....
        /*02fc*/ 	.word	0xffffffff


	//   ....[78]....
        /*0300*/ 	.word	0xffffffff


	//   ....[79]....
        /*0304*/ 	.word	0xffffffff


	//   ....[80]....
        /*0308*/ 	.word	0xffffffff


	//   ....[81]....
        /*030c*/ 	.word	0xffffffff


	//   ....[82]....
        /*0310*/ 	.word	0xffffffff


	//   ....[83]....
        /*0314*/ 	.word	0xffffffff


	//   ....[84]....
        /*0318*/ 	.word	0xffffffff


	//   ....[85]....
        /*031c*/ 	.word	0xffffffff


	//   ....[86]....
        /*0320*/ 	.word	0xffffffff


	//   ....[87]....
        /*0324*/ 	.word	0xffffffff


	//   ....[88]....
        /*0328*/ 	.word	0xffffffff


	//   ....[89]....
        /*032c*/ 	.word	0xffffffff


	//   ....[90]....
        /*0330*/ 	.word	0xffffffff


	//   ....[91]....
        /*0334*/ 	.word	0xffffffff


	//   ....[92]....
        /*0338*/ 	.word	0xffffffff


	//   ....[93]....
        /*033c*/ 	.word	0xffffffff


	//   ....[94]....
        /*0340*/ 	.word	0xffffffff


	//   ....[95]....
        /*0344*/ 	.word	0xffffffff


	//   ....[96]....
        /*0348*/ 	.word	0xffffffff


	//   ....[97]....
        /*034c*/ 	.word	0xffffffff


	//   ....[98]....
        /*0350*/ 	.word	0x0500000f


	//   ....[99]....
        /*0354*/ 	.word	0x0500000f


	//   ....[100]....
        /*0358*/ 	.word	0x0500000f


	//   ....[101]....
        /*035c*/ 	.word	0x0500000f


	//   ....[102]....
        /*0360*/ 	.word	0x0500000f


	//   ....[103]....
        /*0364*/ 	.word	0x0500000f


	//   ....[104]....
        /*0368*/ 	.word	0x0500000f


	//   ....[105]....
        /*036c*/ 	.word	0x0500000f


	//   ....[106]....
        /*0370*/ 	.word	0x0500000f


	//   ....[107]....
        /*0374*/ 	.word	0x0500000f


	//----- nvinfo : EIATTR_COOP_GROUP_INSTR_OFFSETS
	.align		4
.L_208:
        /*0378*/ 	.byte	0x04, 0x28
        /*037a*/ 	.short	(.L_210 - .L_209)


	//   ....[0]....
.L_209:
        /*037c*/ 	.word	0x00000070


	//   ....[1]....
        /*0380*/ 	.word	0x00000140


	//   ....[2]....
        /*0384*/ 	.word	0x00000190


	//   ....[3]....
        /*0388*/ 	.word	0x000003c0


	//   ....[4]....
        /*038c*/ 	.word	0x00000520


	//   ....[5]....
        /*0390*/ 	.word	0x00000640


	//   ....[6]....
        /*0394*/ 	.word	0x000007a0


	//   ....[7]....
        /*0398*/ 	.word	0x00001ac0


	//   ....[8]....
        /*039c*/ 	.word	0x00002ad0


	//   ....[9]....
        /*03a0*/ 	.word	0x000039b0


	//   ....[10]....
        /*03a4*/ 	.word	0x00004710


	//   ....[11]....
        /*03a8*/ 	.word	0x000047d0


	//   ....[12]....
        /*03ac*/ 	.word	0x00004ef0


	//   ....[13]....
        /*03b0*/ 	.word	0x00004f50


	//   ....[14]....
        /*03b4*/ 	.word	0x00007190


	//   ....[15]....
        /*03b8*/ 	.word	0x000073b0


	//   ....[16]....
        /*03bc*/ 	.word	0x000087b0


	//   ....[17]....
        /*03c0*/ 	.word	0x000088c0


	//   ....[18]....
        /*03c4*/ 	.word	0x00009400


	//   ....[19]....
        /*03c8*/ 	.word	0x00009480


	//   ....[20]....
        /*03cc*/ 	.word	0x0000be60


	//   ....[21]....
        /*03d0*/ 	.word	0x0000bec0


	//   ....[22]....
        /*03d4*/ 	.word	0x0000bef0


	//   ....[23]....
        /*03d8*/ 	.word	0x0000bf10


	//   ....[24]....
        /*03dc*/ 	.word	0x0000e8f0


	//   ....[25]....
        /*03e0*/ 	.word	0x0000f6f0


	//   ....[26]....
        /*03e4*/ 	.word	0x0000ff10


	//   ....[27]....
        /*03e8*/ 	.word	0x00010020


	//   ....[28]....
        /*03ec*/ 	.word	0x00010b70


	//   ....[29]....
        /*03f0*/ 	.word	0x00010be0


	//   ....[30]....
        /*03f4*/ 	.word	0x00012310


	//   ....[31]....
        /*03f8*/ 	.word	0x00012320


	//   ....[32]....
        /*03fc*/ 	.word	0x000123a0


	//   ....[33]....
        /*0400*/ 	.word	0x000123b0


	//   ....[34]....
        /*0404*/ 	.word	0x00013740


	//   ....[35]....
        /*0408*/ 	.word	0x00013750


	//   ....[36]....
        /*040c*/ 	.word	0x00013760


	//   ....[37]....
        /*0410*/ 	.word	0x00013770


	//   ....[38]....
        /*0414*/ 	.word	0x00013780


	//   ....[39]....
        /*0418*/ 	.word	0x00013790


	//   ....[40]....
        /*041c*/ 	.word	0x000137a0


	//   ....[41]....
        /*0420*/ 	.word	0x000137b0


	//   ....[42]....
        /*0424*/ 	.word	0x000137e0


	//   ....[43]....
        /*0428*/ 	.word	0x00013800


	//   ....[44]....
        /*042c*/ 	.word	0x00013840


	//   ....[45]....
        /*0430*/ 	.word	0x00013870


	//   ....[46]....
        /*0434*/ 	.word	0x000138a0


	//   ....[47]....
        /*0438*/ 	.word	0x000138c0


	//   ....[48]....
        /*043c*/ 	.word	0x000138f0


	//   ....[49]....
        /*0440*/ 	.word	0x00013900


	//   ....[50]....
        /*0444*/ 	.word	0x00013930


	//   ....[51]....
        /*0448*/ 	.word	0x00013940


	//   ....[52]....
        /*044c*/ 	.word	0x00013950


	//   ....[53]....
        /*0450*/ 	.word	0x00013960


	//   ....[54]....
        /*0454*/ 	.word	0x00013970


	//   ....[55]....
        /*0458*/ 	.word	0x00013980


	//   ....[56]....
        /*045c*/ 	.word	0x00013990


	//   ....[57]....
        /*0460*/ 	.word	0x000139a0


	//   ....[58]....
        /*0464*/ 	.word	0x000139b0


	//   ....[59]....
        /*0468*/ 	.word	0x000139c0


	//   ....[60]....
        /*046c*/ 	.word	0x000139d0


	//   ....[61]....
        /*0470*/ 	.word	0x000139e0


	//   ....[62]....
        /*0474*/ 	.word	0x00013a10


	//   ....[63]....
        /*0478*/ 	.word	0x00013a20


	//   ....[64]....
        /*047c*/ 	.word	0x00013a30


	//   ....[65]....
        /*0480*/ 	.word	0x00013a40


	//   ....[66]....
        /*0484*/ 	.word	0x00013b60


	//   ....[67]....
        /*0488*/ 	.word	0x00013b90


	//   ....[68]....
        /*048c*/ 	.word	0x00013bc0


	//   ....[69]....
        /*0490*/ 	.word	0x00013c20


	//   ....[70]....
        /*0494*/ 	.word	0x00014080


	//   ....[71]....
        /*0498*/ 	.word	0x000140b0


	//   ....[72]....
        /*049c*/ 	.word	0x00014170


	//   ....[73]....
        /*04a0*/ 	.word	0x00014190


	//   ....[74]....
        /*04a4*/ 	.word	0x00014250


	//   ....[75]....
        /*04a8*/ 	.word	0x00014270


	//   ....[76]....
        /*04ac*/ 	.word	0x00014340


	//   ....[77]....
        /*04b0*/ 	.word	0x00014360


	//   ....[78]....
        /*04b4*/ 	.word	0x00014a00


	//   ....[79]....
        /*04b8*/ 	.word	0x00014a20


	//   ....[80]....
        /*04bc*/ 	.word	0x00014ae0


	//   ....[81]....
        /*04c0*/ 	.word	0x00014b00


	//   ....[82]....
        /*04c4*/ 	.word	0x00014bc0


	//   ....[83]....
        /*04c8*/ 	.word	0x00014be0


	//   ....[84]....
        /*04cc*/ 	.word	0x00014cb0


	//   ....[85]....
        /*04d0*/ 	.word	0x00014cd0


	//   ....[86]....
        /*04d4*/ 	.word	0x00014e40


	//   ....[87]....
        /*04d8*/ 	.word	0x00016280


	//   ....[88]....
        /*04dc*/ 	.word	0x00016e80


	//   ....[89]....
        /*04e0*/ 	.word	0x00016eb0


	//   ....[90]....
        /*04e4*/ 	.word	0x00016f70


	//   ....[91]....
        /*04e8*/ 	.word	0x00016f80


	//   ....[92]....
        /*04ec*/ 	.word	0x00017010


	//   ....[93]....
        /*04f0*/ 	.word	0x00017020


	//   ....[94]....
        /*04f4*/ 	.word	0x00017030


	//   ....[95]....
        /*04f8*/ 	.word	0x00017040


	//   ....[96]....
        /*04fc*/ 	.word	0x00018c60


	//   ....[97]....
        /*0500*/ 	.word	0x00018e00


	//   ....[98]....
        /*0504*/ 	.word	0x000194a0


	//   ....[99]....
        /*0508*/ 	.word	0x00019650


	//   ....[100]....
        /*050c*/ 	.word	0x000196a0


	//   ....[101]....
        /*0510*/ 	.word	0x00019730


	//   ....[102]....
        /*0514*/ 	.word	0x00019830


	//   ....[103]....
        /*0518*/ 	.word	0x00019890


	//   ....[104]....
        /*051c*/ 	.word	0x00019990


	//   ....[105]....
        /*0520*/ 	.word	0x000199f0


	//   ....[106]....
        /*0524*/ 	.word	0x00019ad0


	//   ....[107]....
        /*0528*/ 	.word	0x00019e20


	//----- nvinfo : EIATTR_REG_RECONFIG
	.align		4
.L_210:
        /*052c*/ 	.byte	0x01, 0x54
	.zero		2


	//----- nvinfo : EIATTR_SYSCALL_OFFSETS
	.align		4
        /*0530*/ 	.byte	0x04, 0x46
        /*0532*/ 	.short	(.L_212 - .L_211)


	//   ....[0]....
.L_211:
        /*0534*/ 	.word	0x00001ca0


	//   ....[1]....
        /*0538*/ 	.word	0x00015ca0


	//   ....[2]....
        /*053c*/ 	.word	0x00015e30


	//   ....[3]....
        /*0540*/ 	.word	0x00015f80


	//   ....[4]....
        /*0544*/ 	.word	0x000160d0


	//   ....[5]....
        /*0548*/ 	.word	0x00016a80


	//----- nvinfo : EIATTR_MBARRIER_INSTR_OFFSETS
	.align		4
.L_212:
        /*054c*/ 	.byte	0x04, 0x39
        /*054e*/ 	.short	(.L_214 - .L_213)


	//   ....[0]....
.L_213:
        /*0550*/ 	.word	0x00000270
        /*0554*/ 	.word	0x000000ff
        /*0558*/ 	.word	0x00029800
        /*055c*/ 	.short	0x0100
        /*055e*/ 	.byte	0x08
	.zero		1


	//   ....[1]....
        /*0560*/ 	.word	0x00000280
        /*0564*/ 	.word	0x000000ff
        /*0568*/ 	.word	0x00029820
        /*056c*/ 	.short	0x0100
        /*056e*/ 	.byte	0x08
	.zero		1


	//   ....[2]....
        /*0570*/ 	.word	0x00000370
        /*0574*/ 	.word	0x000000ff
        /*0578*/ 	.word	0x00029830
        /*057c*/ 	.short	0x0100
        /*057e*/ 	.byte	0x08
	.zero		1


	//   ....[3]....
        /*0580*/ 	.word	0x00000380
        /*0584*/ 	.word	0x000000ff
        /*0588*/ 	.word	0x00029840
        /*058c*/ 	.short	0x0100
        /*058e*/ 	.byte	0x08
	.zero		1


	//   ....[4]....
        /*0590*/ 	.word	0x00000390
        /*0594*/ 	.word	0x000000ff
        /*0598*/ 	.word	0x00029838
        /*059c*/ 	.short	0x0100
        /*059e*/ 	.byte	0x08
	.zero		1


	//   ....[5]....
        /*05a0*/ 	.word	0x000003a0
        /*05a4*/ 	.word	0x000000ff
        /*05a8*/ 	.word	0x00029848
        /*05ac*/ 	.short	0x0100
        /*05ae*/ 	.byte	0x08
	.zero		1


	//   ....[6]....
        /*05b0*/ 	.word	0x000004d0
        /*05b4*/ 	.word	0x000000ff
        /*05b8*/ 	.word	0x00029850
        /*05bc*/ 	.short	0x0100
        /*05be*/ 	.byte	0x08
	.zero		1


	//   ....[7]....
        /*05c0*/ 	.word	0x000004e0
        /*05c4*/ 	.word	0x000000ff
        /*05c8*/ 	.word	0x00029860
        /*05cc*/ 	.short	0x0100
        /*05ce*/ 	.byte	0x08
	.zero		1


	//   ....[8]....
        /*05d0*/ 	.word	0x000004f0
        /*05d4*/ 	.word	0x000000ff
        /*05d8*/ 	.word	0x00029858
        /*05dc*/ 	.short	0x0100
        /*05de*/ 	.byte	0x08
	.zero		1


	//   ....[9]....
        /*05e0*/ 	.word	0x00000500
        /*05e4*/ 	.word	0x000000ff
        /*05e8*/ 	.word	0x00029868
        /*05ec*/ 	.short	0x0100
        /*05ee*/ 	.byte	0x08
	.zero		1


	//   ....[10]....
        /*05f0*/ 	.word	0x000005f0
        /*05f4*/ 	.word	0x000000ff
        /*05f8*/ 	.word	0x00029870
        /*05fc*/ 	.short	0x0100
        /*05fe*/ 	.byte	0x06
	.zero		1


	//   ....[11]....
        /*0600*/ 	.word	0x00000600
        /*0604*/ 	.word	0x000000ff
        /*0608*/ 	.word	0x00029880
        /*060c*/ 	.short	0x0100
        /*060e*/ 	.byte	0x06
	.zero		1


	//   ....[12]....
        /*0610*/ 	.word	0x00000610
        /*0614*/ 	.word	0x000000ff
        /*0618*/ 	.word	0x00029878
        /*061c*/ 	.short	0x0100
        /*061e*/ 	.byte	0x06
	.zero		1


	//   ....[13]....
        /*0620*/ 	.word	0x00000620
        /*0624*/ 	.word	0x000000ff
        /*0628*/ 	.word	0x00029888
        /*062c*/ 	.short	0x0100
        /*062e*/ 	.byte	0x06
	.zero		1


	//   ....[14]....
        /*0630*/ 	.word	0x00000750
        /*0634*/ 	.word	0x000000ff
        /*0638*/ 	.word	0x00029890
        /*063c*/ 	.short	0x0100
        /*063e*/ 	.byte	0x08
	.zero		1


	//   ....[15]....
        /*0640*/ 	.word	0x00000760
        /*0644*/ 	.word	0x000000ff
        /*0648*/ 	.word	0x000298a0
        /*064c*/ 	.short	0x0100
        /*064e*/ 	.byte	0x08
	.zero		1


	//   ....[16]....
        /*0650*/ 	.word	0x00000770
        /*0654*/ 	.word	0x000000ff
        /*0658*/ 	.word	0x00029898
        /*065c*/ 	.short	0x0100
        /*065e*/ 	.byte	0x08
	.zero		1


	//   ....[17]....
        /*0660*/ 	.word	0x00000780
        /*0664*/ 	.word	0x000000ff
        /*0668*/ 	.word	0x000298a8
        /*066c*/ 	.short	0x0100
        /*066e*/ 	.byte	0x08
	.zero		1


	//   ....[18]....
        /*0670*/ 	.word	0x000008b0
        /*0674*/ 	.word	0x000000ff
        /*0678*/ 	.word	0x000298b0
        /*067c*/ 	.short	0x0100
        /*067e*/ 	.byte	0x08
	.zero		1


	//   ....[19]....
        /*0680*/ 	.word	0x000008c0
        /*0684*/ 	.word	0x000000ff
        /*0688*/ 	.word	0x000298c0
        /*068c*/ 	.short	0x0100
        /*068e*/ 	.byte	0x08
	.zero		1


	//   ....[20]....
        /*0690*/ 	.word	0x000008d0
        /*0694*/ 	.word	0x000000ff
        /*0698*/ 	.word	0x000298b8
        /*069c*/ 	.short	0x0100
        /*069e*/ 	.byte	0x08
	.zero		1


	//   ....[21]....
        /*06a0*/ 	.word	0x000008e0
        /*06a4*/ 	.word	0x000000ff
        /*06a8*/ 	.word	0x000298c8
        /*06ac*/ 	.short	0x0100
        /*06ae*/ 	.byte	0x08
	.zero		1


	//   ....[22]....
        /*06b0*/ 	.word	0x00001d20
        /*06b4*/ 	.word	0x000000ff
        /*06b8*/ 	.word	0x00029800
        /*06bc*/ 	.short	0x010a
        /*06be*/ 	.byte	0x29
	.zero		1


	//   ....[23]....
        /*06c0*/ 	.word	0x00001da0
        /*06c4*/ 	.word	0x00000003
        /*06c8*/ 	.word	0x00029830
        /*06cc*/ 	.short	0x010a
        /*06ce*/ 	.byte	0x3f
	.zero		1


	//   ....[24]....
        /*06d0*/ 	.word	0x00001e00
        /*06d4*/ 	.word	0x00000003
        /*06d8*/ 	.word	0x00029830
        /*06dc*/ 	.short	0x010a
        /*06de*/ 	.byte	0x3f
	.zero		1


	//   ....[25]....
        /*06e0*/ 	.word	0x00002c10
        /*06e4*/ 	.word	0x00000000
        /*06e8*/ 	.word	0x00000000
        /*06ec*/ 	.short	0x0101
        /*06ee*/ 	.byte	0x3f
	.zero		1


	//   ....[26]....
        /*06f0*/ 	.word	0x000061d0
        /*06f4*/ 	.word	0x000000ff
        /*06f8*/ 	.word	0x00029830
        /*06fc*/ 	.short	0x010a
        /*06fe*/ 	.byte	0x06
	.zero		1


	//   ....[27]....
        /*0700*/ 	.word	0x00006210
        /*0704*/ 	.word	0x000000ff
        /*0708*/ 	.word	0x00029830
        /*070c*/ 	.short	0x010a
        /*070e*/ 	.byte	0x06
	.zero		1


	//   ....[28]....
        /*0710*/ 	.word	0x00006e20
        /*0714*/ 	.word	0x000000ff
        /*0718*/ 	.word	0x00029850
        /*071c*/ 	.short	0x010a
        /*071e*/ 	.byte	0x06
	.zero		1


	//   ....[29]....
        /*0720*/ 	.word	0x00006e60
        /*0724*/ 	.word	0x000000ff
        /*0728*/ 	.word	0x00029850
        /*072c*/ 	.short	0x010a
        /*072e*/ 	.byte	0x06
	.zero		1


	//   ....[30]....
        /*0730*/ 	.word	0x000071c0
        /*0734*/ 	.word	0x00000007
        /*0738*/ 	.word	0x00000000
        /*073c*/ 	.short	0x0101
        /*073e*/ 	.byte	0x3f
	.zero		1


	//   ....[31]....
        /*0740*/ 	.word	0x0000a1e0
        /*0744*/ 	.word	0x000000ff
        /*0748*/ 	.word	0x00000000
        /*074c*/ 	.short	0x0101
        /*074e*/ 	.byte	0x06
	.zero		1


	//   ....[32]....
        /*0750*/ 	.word	0x0000abc0
        /*0754*/ 	.word	0x000000ff
        /*0758*/ 	.word	0x00029830
        /*075c*/ 	.short	0x010a
        /*075e*/ 	.byte	0x06
	.zero		1


	//   ....[33]....
        /*0760*/ 	.word	0x0000ac00
        /*0764*/ 	.word	0x000000ff
        /*0768*/ 	.word	0x00029830
        /*076c*/ 	.short	0x010a
        /*076e*/ 	.byte	0x06
	.zero		1


	//   ....[34]....
        /*0770*/ 	.word	0x0000b840
        /*0774*/ 	.word	0x000000ff
        /*0778*/ 	.word	0x00029850
        /*077c*/ 	.short	0x010a
        /*077e*/ 	.byte	0x06
	.zero		1


	//   ....[35]....
        /*0780*/ 	.word	0x0000b880
        /*0784*/ 	.word	0x000000ff
        /*0788*/ 	.word	0x00029850
        /*078c*/ 	.short	0x010a
        /*078e*/ 	.byte	0x06
	.zero		1


	//   ....[36]....
        /*0790*/ 	.word	0x0000ce60
        /*0794*/ 	.word	0x00000004
        /*0798*/ 	.word	0x00000000
        /*079c*/ 	.short	0x0101
        /*079e*/ 	.byte	0x3f
	.zero		1


	//   ....[37]....
        /*07a0*/ 	.word	0x0000d190
        /*07a4*/ 	.word	0x000000ff
        /*07a8*/ 	.word	0x00000000
        /*07ac*/ 	.short	0x0101
        /*07ae*/ 	.byte	0x06
	.zero		1


	//   ....[38]....
        /*07b0*/ 	.word	0x0000d910
        /*07b4*/ 	.word	0x000000ff
        /*07b8*/ 	.word	0x00029830
        /*07bc*/ 	.short	0x010a
        /*07be*/ 	.byte	0x06
	.zero		1


	//   ....[39]....
        /*07c0*/ 	.word	0x0000d950
        /*07c4*/ 	.word	0x000000ff
        /*07c8*/ 	.word	0x00029830
        /*07cc*/ 	.short	0x010a
        /*07ce*/ 	.byte	0x06
	.zero		1


	//   ....[40]....
        /*07d0*/ 	.word	0x0000e590
        /*07d4*/ 	.word	0x000000ff
        /*07d8*/ 	.word	0x00029850
        /*07dc*/ 	.short	0x010a
        /*07de*/ 	.byte	0x06
	.zero		1


	//   ....[41]....
        /*07e0*/ 	.word	0x0000e5d0
        /*07e4*/ 	.word	0x000000ff
        /*07e8*/ 	.word	0x00029850
        /*07ec*/ 	.short	0x010a
        /*07ee*/ 	.byte	0x06
	.zero		1


	//   ....[42]....
        /*07f0*/ 	.word	0x0000e970
        /*07f4*/ 	.word	0x00000000
        /*07f8*/ 	.word	0x00000000
        /*07fc*/ 	.short	0x0101
        /*07fe*/ 	.byte	0x3f
	.zero		1


	//   ....[43]....
        /*0800*/ 	.word	0x00011940
        /*0804*/ 	.word	0x000000ff
        /*0808*/ 	.word	0x00000000
        /*080c*/ 	.short	0x0101
        /*080e*/ 	.byte	0x06
	.zero		1


	//   ....[44]....
        /*0810*/ 	.word	0x00011fc0
        /*0814*/ 	.word	0x000000ff
        /*0818*/ 	.word	0x00029850
        /*081c*/ 	.short	0x010a
        /*081e*/ 	.byte	0x09
	.zero		1


	//   ....[45]....
        /*0820*/ 	.word	0x00012000
        /*0824*/ 	.word	0x000000ff
        /*0828*/ 	.word	0x00029850
        /*082c*/ 	.short	0x010a
        /*082e*/ 	.byte	0x09
	.zero		1


	//   ....[46]....
        /*0830*/ 	.word	0x000126c0
        /*0834*/ 	.word	0x000000ff
        /*0838*/ 	.word	0x00000000
        /*083c*/ 	.short	0x0101
        /*083e*/ 	.byte	0x04
	.zero		1


	//   ....[47]....
        /*0840*/ 	.word	0x00014070
        /*0844*/ 	.word	0x00000000
        /*0848*/ 	.word	0x00000000
        /*084c*/ 	.short	0x0101
        /*084e*/ 	.byte	0x3f
	.zero		1


	//   ....[48]....
        /*0850*/ 	.word	0x000164f0
        /*0854*/ 	.word	0x00000002
        /*0858*/ 	.word	0x00029880
        /*085c*/ 	.short	0x010a
        /*085e*/ 	.byte	0x3f
	.zero		1


	//   ....[49]....
        /*0860*/ 	.word	0x00016670
        /*0864*/ 	.word	0x00000002
        /*0868*/ 	.word	0x00029840
        /*086c*/ 	.short	0x010a
        /*086e*/ 	.byte	0x3f
	.zero		1


	//   ....[50]....
        /*0870*/ 	.word	0x00017180
        /*0874*/ 	.word	0x00000011
        /*0878*/ 	.word	0x00029800
        /*087c*/ 	.short	0x0107
        /*087e*/ 	.byte	0x3f
	.zero		1


	//   ....[51]....
        /*0880*/ 	.word	0x00017280
        /*0884*/ 	.word	0x00000011
        /*0888*/ 	.word	0x00029800
        /*088c*/ 	.short	0x0101
        /*088e*/ 	.byte	0x3f
	.zero		1


	//   ....[52]....
        /*0890*/ 	.word	0x000172a0
        /*0894*/ 	.word	0x00000011
        /*0898*/ 	.word	0x00029820
        /*089c*/ 	.short	0x010a
        /*089e*/ 	.byte	0x3f
	.zero		1


	//   ....[53]....
        /*08a0*/ 	.word	0x000175c0
        /*08a4*/ 	.word	0x00000004
        /*08a8*/ 	.word	0x00029880
        /*08ac*/ 	.short	0x010a
        /*08ae*/ 	.byte	0x3f
	.zero		1


	//   ....[54]....
        /*08b0*/ 	.word	0x000177e0
        /*08b4*/ 	.word	0x00000004
        /*08b8*/ 	.word	0x00029840
        /*08bc*/ 	.short	0x010a
        /*08be*/ 	.byte	0x3f
	.zero		1


	//   ....[55]....
        /*08c0*/ 	.word	0x00017ca0
        /*08c4*/ 	.word	0x00000013
        /*08c8*/ 	.word	0x00029870
        /*08cc*/ 	.short	0x010a
        /*08ce*/ 	.byte	0x3f
	.zero		1


	//   ....[56]....
        /*08d0*/ 	.word	0x00017d10
        /*08d4*/ 	.word	0x00000013
        /*08d8*/ 	.word	0x00029860
        /*08dc*/ 	.short	0x010a
        /*08de*/ 	.byte	0x3f
	.zero		1


	//   ....[57]....
        /*08e0*/ 	.word	0x00018240
        /*08e4*/ 	.word	0x00000013
        /*08e8*/ 	.word	0x00029850
        /*08ec*/ 	.short	0x0101
        /*08ee*/ 	.byte	0x3f
	.zero		1


	//   ....[58]....
        /*08f0*/ 	.word	0x000182c0
        /*08f4*/ 	.word	0x00000013
        /*08f8*/ 	.word	0x00000000
        /*08fc*/ 	.short	0x0101
        /*08fe*/ 	.byte	0x3f
	.zero		1


	//   ....[59]....
        /*0900*/ 	.word	0x000184e0
        /*0904*/ 	.word	0x00000010
        /*0908*/ 	.word	0x00029870
        /*090c*/ 	.short	0x010a
        /*090e*/ 	.byte	0x3f
	.zero		1


	//   ....[60]....
        /*0910*/ 	.word	0x00018550
        /*0914*/ 	.word	0x00000010
        /*0918*/ 	.word	0x00029860
        /*091c*/ 	.short	0x010a
        /*091e*/ 	.byte	0x3f
	.zero		1


	//   ....[61]....
        /*0920*/ 	.word	0x00018a90
        /*0924*/ 	.word	0x00000010
        /*0928*/ 	.word	0x00029850
        /*092c*/ 	.short	0x0101
        /*092e*/ 	.byte	0x3f
	.zero		1


	//   ....[62]....
        /*0930*/ 	.word	0x00018b10
        /*0934*/ 	.word	0x00000010
        /*0938*/ 	.word	0x00000000
        /*093c*/ 	.short	0x0101
        /*093e*/ 	.byte	0x3f
	.zero		1


	//   ....[63]....
        /*0940*/ 	.word	0x00018d80
        /*0944*/ 	.word	0x00000003
        /*0948*/ 	.word	0x00029820
        /*094c*/ 	.short	0x010a
        /*094e*/ 	.byte	0x3f
	.zero		1


	//   ....[64]....
        /*0950*/ 	.word	0x00018f50
        /*0954*/ 	.word	0x00000007
        /*0958*/ 	.word	0x00000000
        /*095c*/ 	.short	0x010a
        /*095e*/ 	.byte	0x3f
	.zero		1


	//   ....[65]....
        /*0960*/ 	.word	0x00018fa0
        /*0964*/ 	.word	0x00000005
        /*0968*/ 	.word	0x00000000
        /*096c*/ 	.short	0x010a
        /*096e*/ 	.byte	0x3f
	.zero		1


	//   ....[66]....
        /*0970*/ 	.word	0x00018ff0
        /*0974*/ 	.word	0x00000005
        /*0978*/ 	.word	0x00029860
        /*097c*/ 	.short	0x010a
        /*097e*/ 	.byte	0x3f
	.zero		1


	//   ....[67]....
        /*0980*/ 	.word	0x00019040
        /*0984*/ 	.word	0x00000003
        /*0988*/ 	.word	0x00029860
        /*098c*/ 	.short	0x010a
        /*098e*/ 	.byte	0x3f
	.zero		1


	//   ....[68]....
        /*0990*/ 	.word	0x00019080
        /*0994*/ 	.word	0x00000005
        /*0998*/ 	.word	0x00029880
        /*099c*/ 	.short	0x010a
        /*099e*/ 	.byte	0x3f
	.zero		1


	//   ....[69]....
        /*09a0*/ 	.word	0x000190a0
        /*09a4*/ 	.word	0x00000003
        /*09a8*/ 	.word	0x00029880
        /*09ac*/ 	.short	0x010a
        /*09ae*/ 	.byte	0x3f
	.zero		1


	//   ....[70]....
        /*09b0*/ 	.word	0x00019110
        /*09b4*/ 	.word	0x00000003
        /*09b8*/ 	.word	0x00029800
        /*09bc*/ 	.short	0x010a
        /*09be*/ 	.byte	0x3f
	.zero		1


	//   ....[71]....
        /*09c0*/ 	.word	0x00019160
        /*09c4*/ 	.word	0x00000003
        /*09c8*/ 	.word	0x00029830
        /*09cc*/ 	.short	0x010a
        /*09ce*/ 	.byte	0x3f
	.zero		1


	//   ....[72]....
        /*09d0*/ 	.word	0x000191c0
        /*09d4*/ 	.word	0x00000007
        /*09d8*/ 	.word	0x00029830
        /*09dc*/ 	.short	0x010a
        /*09de*/ 	.byte	0x3f
	.zero		1


	//   ....[73]....
        /*09e0*/ 	.word	0x00019220
        /*09e4*/ 	.word	0x00000007
        /*09e8*/ 	.word	0x00029850
        /*09ec*/ 	.short	0x010a
        /*09ee*/ 	.byte	0x3f
	.zero		1


	//   ....[74]....
        /*09f0*/ 	.word	0x00019280
        /*09f4*/ 	.word	0x0000000b
        /*09f8*/ 	.word	0x00029830
        /*09fc*/ 	.short	0x010a
        /*09fe*/ 	.byte	0x3f
	.zero		1


	//   ....[75]....
        /*0a00*/ 	.word	0x000192e0
        /*0a04*/ 	.word	0x0000000b
        /*0a08*/ 	.word	0x00029850
        /*0a0c*/ 	.short	0x010a
        /*0a0e*/ 	.byte	0x3f
	.zero		1


	//   ....[76]....
        /*0a10*/ 	.word	0x00019340
        /*0a14*/ 	.word	0x00000009
        /*0a18*/ 	.word	0x00029830
        /*0a1c*/ 	.short	0x010a
        /*0a1e*/ 	.byte	0x3f
	.zero		1


	//   ....[77]....
        /*0a20*/ 	.word	0x000193a0
        /*0a24*/ 	.word	0x00000009
        /*0a28*/ 	.word	0x00029850
        /*0a2c*/ 	.short	0x010a
        /*0a2e*/ 	.byte	0x3f
	.zero		1


	//   ....[78]....
        /*0a30*/ 	.word	0x00019400
        /*0a34*/ 	.word	0x00000006
        /*0a38*/ 	.word	0x00029850
        /*0a3c*/ 	.short	0x010a
        /*0a3e*/ 	.byte	0x3f
	.zero		1


	//   ....[79]....
        /*0a40*/ 	.word	0x00019550
        /*0a44*/ 	.word	0x00000002
        /*0a48*/ 	.word	0x00029880
        /*0a4c*/ 	.short	0x010a
        /*0a4e*/ 	.byte	0x3f
	.zero		1


	//   ....[80]....
        /*0a50*/ 	.word	0x000195a0
        /*0a54*/ 	.word	0x00000002
        /*0a58*/ 	.word	0x00029840
        /*0a5c*/ 	.short	0x010a
        /*0a5e*/ 	.byte	0x3f
	.zero		1


	//   ....[81]....
        /*0a60*/ 	.word	0x00019b10
        /*0a64*/ 	.word	0x00000011
        /*0a68*/ 	.word	0x00029820
        /*0a6c*/ 	.short	0x010a
        /*0a6e*/ 	.byte	0x3f
	.zero		1


	//   ....[82]....
        /*0a70*/ 	.word	0x00019b60
        /*0a74*/ 	.word	0x00000004
        /*0a78*/ 	.word	0x00029880
        /*0a7c*/ 	.short	0x010a
        /*0a7e*/ 	.byte	0x3f
	.zero		1


	//   ....[83]....
        /*0a80*/ 	.word	0x00019bb0
        /*0a84*/ 	.word	0x00000004
        /*0a88*/ 	.word	0x00029840
        /*0a8c*/ 	.short	0x010a
        /*0a8e*/ 	.byte	0x3f
	.zero		1


	//   ....[84]....
        /*0a90*/ 	.word	0x00019c00
        /*0a94*/ 	.word	0x00000013
        /*0a98*/ 	.word	0x00029870
        /*0a9c*/ 	.short	0x010a
        /*0a9e*/ 	.byte	0x3f
	.zero		1


	//   ....[85]....
        /*0aa0*/ 	.word	0x00019c50
        /*0aa4*/ 	.word	0x00000013
        /*0aa8*/ 	.word	0x00029860
        /*0aac*/ 	.short	0x010a
        /*0aae*/ 	.byte	0x3f
	.zero		1


	//   ....[86]....
        /*0ab0*/ 	.word	0x00019ca0
        /*0ab4*/ 	.word	0x00000010
        /*0ab8*/ 	.word	0x00029870
        /*0abc*/ 	.short	0x010a
        /*0abe*/ 	.byte	0x3f
	.zero		1


	//   ....[87]....
        /*0ac0*/ 	.word	0x00019cf0
        /*0ac4*/ 	.word	0x00000010
        /*0ac8*/ 	.word	0x00029860
        /*0acc*/ 	.short	0x010a
        /*0ace*/ 	.byte	0x3f
	.zero		1


	//   ....[88]....
        /*0ad0*/ 	.word	0x00019d40
        /*0ad4*/ 	.word	0x00000003
        /*0ad8*/ 	.word	0x00029820
        /*0adc*/ 	.short	0x010a
        /*0ade*/ 	.byte	0x3f
	.zero		1


	//   ....[89]....
        /*0ae0*/ 	.word	0x00019ee0
        /*0ae4*/ 	.word	0x00000007
        /*0ae8*/ 	.word	0x00000000
        /*0aec*/ 	.short	0x010a
        /*0aee*/ 	.byte	0x3f
	.zero		1


	//   ....[90]....
        /*0af0*/ 	.word	0x00019f30
        /*0af4*/ 	.word	0x00000005
        /*0af8*/ 	.word	0x00000000
        /*0afc*/ 	.short	0x010a
        /*0afe*/ 	.byte	0x3f
	.zero		1


	//   ....[91]....
        /*0b00*/ 	.word	0x00019f80
        /*0b04*/ 	.word	0x00000005
        /*0b08*/ 	.word	0x00029860
        /*0b0c*/ 	.short	0x010a
        /*0b0e*/ 	.byte	0x3f
	.zero		1


	//   ....[92]....
        /*0b10*/ 	.word	0x00019fd0
        /*0b14*/ 	.word	0x00000003
        /*0b18*/ 	.word	0x00029860
        /*0b1c*/ 	.short	0x010a
        /*0b1e*/ 	.byte	0x3f
	.zero		1


	//   ....[93]....
        /*0b20*/ 	.word	0x0001a020
        /*0b24*/ 	.word	0x00000005
        /*0b28*/ 	.word	0x00029880
        /*0b2c*/ 	.short	0x010a
        /*0b2e*/ 	.byte	0x3f
	.zero		1


	//----- nvinfo : EIATTR_NUM_MBARRIERS
	.align		4
.L_214:
        /*0b30*/ 	.byte	0x03, 0x38
        /*0b32*/ 	.short	0x0016


	//----- nvinfo : EIATTR_EXIT_INSTR_OFFSETS
	.align		4
        /*0b34*/ 	.byte	0x04, 0x1c
        /*0b36*/ 	.short	(.L_216 - .L_215)


	//   ....[0]....
.L_215:
        /*0b38*/ 	.word	0x00000a40


	//   ....[1]....
        /*0b3c*/ 	.word	0x00014dd0


	//   ....[2]....
        /*0b40*/ 	.word	0x000190f0


	//----- nvinfo : EIATTR_MAX_THREADS
	.align		4
.L_216:
        /*0b44*/ 	.byte	0x04, 0x05
        /*0b46*/ 	.short	(.L_218 - .L_217)
.L_217:
        /*0b48*/ 	.word	0x00000180
        /*0b4c*/ 	.word	0x00000001
        /*0b50*/ 	.word	0x00000001


	//----- nvinfo : EIATTR_CRS_STACK_SIZE
	.align		4
.L_218:
        /*0b54*/ 	.byte	0x04, 0x1e
        /*0b56*/ 	.short	(.L_220 - .L_219)
.L_219:
        /*0b58*/ 	.word	0x00000000


	//----- nvinfo : EIATTR_CBANK_PARAM_SIZE
	.align		4
.L_220:
        /*0b5c*/ 	.byte	0x03, 0x19
        /*0b5e*/ 	.short	0x0af0


	//----- nvinfo : EIATTR_PARAM_CBANK
	.align		4
        /*0b60*/ 	.byte	0x04, 0x0a
        /*0b62*/ 	.short	(.L_222 - .L_221)
	.align		4
.L_221:
        /*0b64*/ 	.word	index@(.nv.constant0._ZN7cutlass13device_kernelIN5flash11enable_sm90INS1_16FlashAttnFwdSm90INS1_25CollectiveMainloopFwdSm90ILi2EN4cute5tupleIJNS5_1CILi1EEES8_S8_EEENS6_IJNS7_ILi128EEENS7_ILi160EEENS7_ILi192EEEEEELi128ENS_12float_e4m3_tEfNS_4arch4Sm90ELb0ELb1ELb0ELb0ELb0ELb0ELb0ELb1ELb1ELb1ELb0ELb0EEENS1_21CollectiveEpilogueFwdINS6_IJSA_SA_SB_EEES9_NS_10bfloat16_tESG_Li256ELb0ELb1ELb0ELb1EEENS1_30DynamicPersistentTileSchedulerILi256ELi128ELb0ELb1ELb1EEEEEEEEEvNT_6ParamsE)
        /*0b68*/ 	.short	0x0210
        /*0b6a*/ 	.short	0x0af0


	//----- nvinfo : EIATTR_SW_WAR
	.align		4
.L_222:
        /*0b6c*/ 	.byte	0x04, 0x36
        /*0b6e*/ 	.short	(.L_224 - .L_223)
.L_223:
        /*0b70*/ 	.word	0x00000008
.L_224:


//--------------------- .nv.info._ZN7cutlass13device_kernelIN5flash11enable_sm90INS1_16FlashAttnFwdSm90INS1_25CollectiveMainloopFwdSm90ILi2EN4cute5tupleIJNS5_1CILi1EEES8_S8_EEENS6_IJNS7_ILi128EEENS7_ILi160EEENS7_ILi192EEEEEELi128ENS_12float_e4m3_tEfNS_4arch4Sm90ELb0ELb1ELb0ELb1ELb0ELb0ELb0ELb1ELb1ELb1ELb0ELb0EEENS1_21CollectiveEpilogueFwdINS6_IJSA_SA_SB_EEES9_NS_10bfloat16_tESG_Li256ELb1ELb1ELb0ELb1EEENS1_36VarlenDynamicPersistentTileSchedulerILi128ELi160ELi256ELi128ELb0ELb1ELb1ELb1ELb0ELb1EEEEEEEEEvNT_6ParamsE --------------------------
	.section	.nv.info._ZN7cutlass13device_kernelIN5flash11enable_sm90INS1_16FlashAttnFwdSm90INS1_25CollectiveMainloopFwdSm90ILi2EN4cute5tupleIJNS5_1CILi1EEES8_S8_EEENS6_IJNS7_ILi128EEENS7_ILi160EEENS7_ILi192EEEEEELi128ENS_12float_e4m3_tEfNS_4arch4Sm90ELb0ELb1ELb0ELb1ELb0ELb0ELb0ELb1ELb1ELb1ELb0ELb0EEENS1_21CollectiveEpilogueFwdINS6_IJSA_SA_SB_EEES9_NS_10bfloat16_tESG_Li256ELb1ELb1ELb0ELb1EEENS1_36VarlenDynamicPersistentTileSchedulerILi128ELi160ELi256ELi128ELb0ELb1ELb1ELb1ELb0ELb1EEEEEEEEEvNT_6ParamsE,"",@"SHT_CUDA_INFO"
	.sectionflags	@""
	.align	4


	//----- nvinfo : EIATTR_CUDA_API_VERSION
	.align		4
        /*0000*/ 	.byte	0x04, 0x37
        /*0002*/ 	.short	(.L_226 - .L_225)
.L_225:
        /*0004*/ 	.word	0x00000082


	//----- nvinfo : EIATTR_KPARAM_INFO
	.align		4
.L_226:
        /*0008*/ 	.byte	0x04, 0x17
        /*000a*/ 	.short	(.L_228 - .L_227)
.L_227:
        /*000c*/ 	.word	0x00000000
        /*0010*/ 	.short	0x0000
        /*0012*/ 	.short	0x0070
        /*0014*/ 	.byte	0x00, 0xf0, 0x01, 0x2a


	//----- nvinfo : EIATTR_SPARSE_MMA_MASK
	.align		4
.L_228:
        /*0018*/ 	.byte	0x03, 0x50
        /*001a*/ 	.short	0x0000


	//----- nvinfo : EIATTR_MAXREG_COUNT
	.align		4
        /*001c*/ 	.byte	0x03, 0x1b
        /*001e*/ 	.short	0x00a8


	//----- nvinfo : EIATTR_NUM_BARRIERS
	.align		4
        /*0020*/ 	.byte	0x02, 0x4c
        /*0022*/ 	.byte	0x10
	.zero		1


	//----- nvinfo : EIATTR_EXTERNS
	.align		4
        /*0024*/ 	.byte	0x04, 0x0f
        /*0026*/ 	.short	(.L_230 - .L_229)


	//   ....[0]....
	.align		4
.L_229:
        /*0028*/ 	.word	index@(__assertfail)


	//----- nvinfo : EIATTR_ANNOTATIONS
	.align		4
.L_230:
        /*002c*/ 	.byte	0x04, 0x55
        /*002e*/ 	.short	(.L_232 - .L_231)


	//   ....[0]....
.L_231:
        /* <DEDUP_REMOVED lines=32> */
        /*0224*/ 	.byte	0x90, 0xad, 0x01, 0x00


	//----- nvinfo : EIATTR_MERCURY_ISA_VERSION
	.align		4
.L_232:
        /*0228*/ 	.byte	0x03, 0x5f
        /*022a*/ 	.short	0x0101


	//----- nvinfo : EIATTR_UNUSED_LOAD_BYTE_OFFSET
	.align		4
        /*022c*/ 	.byte	0x04, 0x44
        /*022e*/ 	.short	(.L_234 - .L_233)


	//   ....[0]....
.L_233:
        /*0230*/ 	.word	0x00000a40
        /*0234*/ 	.word	0x0000fff0


	//   ....[1]....
        /*0238*/ 	.word	0x00012bb0
        /*023c*/ 	.word	0x0000fff0


	//----- nvinfo : EIATTR_INT_WARP_WIDE_INSTR_OFFSETS
	.align		4
.L_234:
        /*0240*/ 	.byte	0x04, 0x31
        /*0242*/ 	.short	(.L_236 - .L_235)


	//   ....[0]....
.L_235:
        /*0244*/ 	.word	0x00000130


	//   ....[1]....
        /*0248*/ 	.word	0x00000170


	//   ....[2]....
        /*024c*/ 	.word	0x000001e0


	//   ....[3]....
        /*0250*/ 	.word	0x00016d80


	//   ....[4]....
        /*0254*/ 	.word	0x00016e10


	//   ....[5]....
        /*0258*/ 	.word	0x00019730


	//   ....[6]....
        /*025c*/ 	.word	0x000197c0


	//----- nvinfo : EIATTR_COOP_GROUP_MASK_REGIDS
	.align		4
.L_236:
        /*0260*/ 	.byte	0x04, 0x29
        /*0262*/ 	.short	(.L_238 - .L_237)


	//   ....[0]....
.L_237:
        /*0264*/ 	.word	0xffffffff


	//   ....[1]....
        /*0268*/ 	.word	0xffffffff


	//   ....[2]....
        /*026c*/ 	.word	0xffffffff


	//   ....[3]....
        /*0270*/ 	.word	0xffffffff


	//   ....[4]....
        /*0274*/ 	.word	0xffffffff


	//   ....[5]....
        /*0278*/ 	.word	0xffffffff


	//   ....[6]....
        /*027c*/ 	.word	0xffffffff


	//   ....[7]....
        /*0280*/ 	.word	0xffffffff


	//   ....[8]....
        /*0284*/ 	.word	0xffffffff


	//   ....[9]....
        /*0288*/ 	.word	0xffffffff


	//   ....[10]....
        /*028c*/ 	.word	0xffffffff


	//   ....[11]....
        /*0290*/ 	.word	0xffffffff


	//   ....[12]....
        /*0294*/ 	.word	0xffffffff


	//   ....[13]....
        /*0298*/ 	.word	0xffffffff


	//   ....[14]....
        /*029c*/ 	.word	0xffffffff


	//   ....[15]....
        /*02a0*/ 	.word	0xffffffff


	//   ....[16]....
        /*02a4*/ 	.word	0xffffffff


	//   ....[17]....
        /*02a8*/ 	.word	0xffffffff


	//   ....[18]....
        /*02ac*/ 	.word	0xffffffff


	//   ....[19]....
        /*02b0*/ 	.word	0xffffffff


	//   ....[20]....
        /*02b4*/ 	.word	0xffffffff


	//   ....[21]....
        /*02b8*/ 	.word	0xffffffff


	//   ....[22]....
        /*02bc*/ 	.word	0xffffffff


	//   ....[23]....
        /*02c0*/ 	.word	0xffffffff


	//   ....[24]....
        /*02c4*/ 	.word	0xffffffff


	//   ....[25]....
        /*02c8*/ 	.word	0xffffffff


	//   ....[26]....
        /*02cc*/ 	.word	0xffffffff


	//   ....[27]....
        /*02d0*/ 	.word	0xffffffff


	//   ....[28]....
        /*02d4*/ 	.word	0xffffffff


	//   ....[29]....
        /*02d8*/ 	.word	0xffffffff


	//   ....[30]....
        /*02dc*/ 	.word	0xffffffff


	//   ....[31]....
        /*02e0*/ 	.word	0xffffffff


	//   ....[32]....
        /*02e4*/ 	.word	0xffffffff


	//   ....[33]....
        /*02e8*/ 	.word	0xffffffff


	//   ....[34]....
        /*02ec*/ 	.word	0xffffffff


	//   ....[35]....
        /*02f0*/ 	.word	0xffffffff


	//   ....[36]....
        /*02f4*/ 	.word	0xffffffff


	//   ....[37]....
        /*02f8*/ 	.word	0xffffffff


	//   ....[38]....
        /*02fc*/ 	.word	0xffffffff


	//   ....[39]....
        /*0300*/ 	.word	0xffffffff


	//   ....[40]....
        /*0304*/ 	.word	0xffffffff


	//   ....[41]....
        /*0308*/ 	.word	0xffffffff


	//   ....[42]....
        /*030c*/ 	.word	0xffffffff


	//   ....[43]....
        /*0310*/ 	.word	0xffffffff


	//   ....[44]....
        /*0314*/ 	.word	0xffffffff


	//   ....[45]....
        /*0318*/ 	.word	0xffffffff


	//   ....[46]....
        /*031c*/ 	.word	0xffffffff


	//   ....[47]....
        /*0320*/ 	.word	0xffffffff


	//   ....[48]....
        /*0324*/ 	.word	0xffffffff


	//   ....[49]....
        /*0328*/ 	.word	0xffffffff


	//   ....[50]....
        /*032c*/ 	.word	0xffffffff


	//   ....[51]....
        /*0330*/ 	.word	0xffffffff


	//   ....[52]....
        /*0334*/ 	.word	0xffffffff


	//   ....[53]....
        /*0338*/ 	.word	0xffffffff


	//   ....[54]....
        /*033c*/ 	.word	0xffffffff


	//   ....[55]....
        /*0340*/ 	.word	0xffffffff


	//   ....[56]....
        /*0344*/ 	.word	0xffffffff


	//   ....[57]....
        /*0348*/ 	.word	0xffffffff


	//   ....[58]....
        /*034c*/ 	.word	0xffffffff


	//   ....[59]....
        /*0350*/ 	.word	0xffffffff


	//   ....[60]....
        /*0354*/ 	.word	0xffffffff


	//   ....[61]....
        /*0358*/ 	.word	0xffffffff


	//   ....[62]....
        /*035c*/ 	.word	0xffffffff


	//   ....[63]....
        /*0360*/ 	.word	0xffffffff


	//   ....[64]....
        /*0364*/ 	.word	0xffffffff


	//   ....[65]....
        /*0368*/ 	.word	0xffffffff


	//   ....[66]....
        /*036c*/ 	.word	0xffffffff


	//   ....[67]....
        /*0370*/ 	.word	0xffffffff


	//   ....[68]....
        /*0374*/ 	.word	0xffffffff


	//   ....[69]....
        /*0378*/ 	.word	0xffffffff


	//   ....[70]....
        /*037c*/ 	.word	0xffffffff


	//   ....[71]....
        /*0380*/ 	.word	0xffffffff


	//   ....[72]....
        /*0384*/ 	.word	0xffffffff


	//   ....[73]....
        /*0388*/ 	.word	0xffffffff


	//   ....[74]....
        /*038c*/ 	.word	0xffffffff


	//   ....[75]....
        /*0390*/ 	.word	0xffffffff


	//   ....[76]....
        /*0394*/ 	.word	0xffffffff


	//   ....[77]....
        /*0398*/ 	.word	0xffffffff


	//   ....[78]....
        /*039c*/ 	.word	0xffffffff


	//   ....[79]....
        /*03a0*/ 	.word	0xffffffff


	//   ....[80]....
        /*03a4*/ 	.word	0xffffffff


	//   ....[81]....
        /*03a8*/ 	.word	0xffffffff


	//   ....[82]....
        /*03ac*/ 	.word	0xffffffff


	//   ....[83]....
        /*03b0*/ 	.word	0xffffffff


	//   ....[84]....
        /*03b4*/ 	.word	0xffffffff


	//   ....[85]....
        /*03b8*/ 	.word	0xffffffff


	//   ....[86]....
        /*03bc*/ 	.word	0xffffffff


	//   ....[87]....
        /*03c0*/ 	.word	0xffffffff


	//   ....[88]....
        /*03c4*/ 	.word	0xffffffff


	//   ....[89]....
        /*03c8*/ 	.word	0xffffffff


	//   ....[90]....
        /*03cc*/ 	.word	0xffffffff


	//   ....[91]....
        /*03d0*/ 	.word	0xffffffff


	//   ....[92]....
        /*03d4*/ 	.word	0xffffffff


	//   ....[93]....
        /*03d8*/ 	.word	0xffffffff


	//   ....[94]....
        /*03dc*/ 	.word	0xffffffff


	//   ....[95]....
        /*03e0*/ 	.word	0xffffffff


	//   ....[96]....
        /*03e4*/ 	.word	0xffffffff


	//   ....[97]....
        /*03e8*/ 	.word	0xffffffff


	//   ....[98]....
        /*03ec*/ 	.word	0xffffffff


	//   ....[99]....
        /*03f0*/ 	.word	0xffffffff


	//   ....[100]....
        /*03f4*/ 	.word	0xffffffff


	//   ....[101]....
        /*03f8*/ 	.word	0xffffffff


	//   ....[102]....
        /*03fc*/ 	.word	0xffffffff


	//   ....[103]....
        /*0400*/ 	.word	0xffffffff


	//   ....[104]....
        /*0404*/ 	.word	0xffffffff


	//   ....[105]....
        /*0408*/ 	.word	0xffffffff


	//   ....[106]....
        /*040c*/ 	.word	0xffffffff


	//   ....[107]....
        /*0410*/ 	.word	0xffffffff


	//   ....[108]....
        /*0414*/ 	.word	0xffffffff


	//   ....[109]....
        /*0418*/ 	.word	0xffffffff


	//   ....[110]....
        /*041c*/ 	.word	0xffffffff


	//   ....[111]....
        /*0420*/ 	.word	0xffffffff


	//   ....[112]....
        /*0424*/ 	.word	0xffffffff


	//   ....[113]....
        /*0428*/ 	.word	0xffffffff


	//   ....[114]....
        /*042c*/ 	.word	0xffffffff


	//   ....[115]....
        /*0430*/ 	.word	0xffffffff


	//   ....[116]....
        /*0434*/ 	.word	0xffffffff


	//   ....[117]....
        /*0438*/ 	.word	0xffffffff


	//   ....[118]....
        /*043c*/ 	.word	0xffffffff


	//   ....[119]....
        /*0440*/ 	.word	0xffffffff


	//   ....[120]....
        /*0444*/ 	.word	0xffffffff


	//   ....[121]....
        /*0448*/ 	.word	0xffffffff


	//   ....[122]....
        /*044c*/ 	.word	0xffffffff


	//   ....[123]....
        /*0450*/ 	.word	0xffffffff


	//   ....[124]....
        /*0454*/ 	.word	0xffffffff


	//   ....[125]....
        /*0458*/ 	.word	0xffffffff


	//   ....[126]....
        /*045c*/ 	.word	0xffffffff


	//   ....[127]....
        /*0460*/ 	.word	0xffffffff


	//   ....[128]....
        /*0464*/ 	.word	0xffffffff


	//   ....[129]....
        /*0468*/ 	.word	0x0500000f


	//   ....[130]....
        /*046c*/ 	.word	0x0500000f


	//   ....[131]....
        /*0470*/ 	.word	0x0500000f


	//   ....[132]....
        /*0474*/ 	.word	0x0500000f


	//   ....[133]....
        /*0478*/ 	.word	0x0500000f


	//   ....[134]....
        /*047c*/ 	.word	0x0500000f


	//   ....[135]....
        /*0480*/ 	.word	0x0500000f


	//   ....[136]....
        /*0484*/ 	.word	0x0500000f


	//   ....[137]....
        /*0488*/ 	.word	0x0500000f


	//   ....[138]....
        /*048c*/ 	.word	0x0500000f


	//----- nvinfo : EIATTR_COOP_GROUP_INSTR_OFFSETS
	.align		4
.L_238:
        /*0490*/ 	.byte	0x04, 0x28
        /*0492*/ 	.short	(.L_240 - .L_239)


	//   ....[0]....
.L_239:
        /*0494*/ 	.word	0x00000070


	//   ....[1]....
        /*0498*/ 	.word	0x00000140


	//   ....[2]....
        /*049c*/ 	.word	0x00000190


	//   ....[3]....
        /*04a0*/ 	.word	0x000003c0


	//   ....[4]....
        /*04a4*/ 	.word	0x00000520


	//   ....[5]....
        /*04a8*/ 	.word	0x00000640


	//   ....[6]....
        /*04ac*/ 	.word	0x000007a0


	//   ....[7]....
        /*04b0*/ 	.word	0x00001c00


	//   ....[8]....
        /*04b4*/ 	.word	0x00002c00


	//   ....[9]....
        /*04b8*/ 	.word	0x00003ae0


	//   ....[10]....
        /*04bc*/ 	.word	0x00004840


	//   ....[11]....
        /*04c0*/ 	.word	0x00004930


	//   ....[12]....
        /*04c4*/ 	.word	0x00004fe0


	//   ....[13]....
        /*04c8*/ 	.word	0x00005040


	//   ....[14]....
        /*04cc*/ 	.word	0x000072c0


	//   ....[15]....
        /*04d0*/ 	.word	0x000074d0


	//   ....[16]....
        /*04d4*/ 	.word	0x000088d0


	//   ....[17]....
        /*04d8*/ 	.word	0x000089e0


	//   ....[18]....
        /*04dc*/ 	.word	0x00009570


	//   ....[19]....
        /*04e0*/ 	.word	0x000095e0


	//   ....[20]....
        /*04e4*/ 	.word	0x0000bf90


	//   ....[21]....
        /*04e8*/ 	.word	0x0000bff0


	//   ....[22]....
        /*04ec*/ 	.word	0x0000c020


	//   ....[23]....
        /*04f0*/ 	.word	0x0000c040


	//   ....[24]....
        /*04f4*/ 	.word	0x0000ea00


	//   ....[25]....
        /*04f8*/ 	.word	0x0000ec20


	//   ....[26]....
        /*04fc*/ 	.word	0x00010020


	//   ....[27]....
        /*0500*/ 	.word	0x00010130


	//   ....[28]....
        /*0504*/ 	.word	0x00010c80


	//   ....[29]....
        /*0508*/ 	.word	0x00010cf0


	//   ....[30]....
        /*050c*/ 	.word	0x00012410


	//   ....[31]....
        /*0510*/ 	.word	0x00012420


	//   ....[32]....
        /*0514*/ 	.word	0x000124a0


	//   ....[33]....
        /*0518*/ 	.word	0x000124b0


	//   ....[34]....
        /*051c*/ 	.word	0x00013430


	//   ....[35]....
        /*0520*/ 	.word	0x00013440


	//   ....[36]....
        /*0524*/ 	.word	0x00013450


	//   ....[37]....
        /*0528*/ 	.word	0x00013460


	//   ....[38]....
        /*052c*/ 	.word	0x00013470


	//   ....[39]....
        /*0530*/ 	.word	0x00013480


	//   ....[40]....
        /*0534*/ 	.word	0x00013490


	//   ....[41]....
        /*0538*/ 	.word	0x000134a0


	//   ....[42]....
        /*053c*/ 	.word	0x000134d0


	//   ....[43]....
        /*0540*/ 	.word	0x000134e0


	//   ....[44]....
        /*0544*/ 	.word	0x000134f0


	//   ....[45]....
        /*0548*/ 	.word	0x00013520


	//   ....[46]....
        /*054c*/ 	.word	0x00013550


	//   ....[47]....
        /*0550*/ 	.word	0x00013560


	//   ....[48]....
        /*0554*/ 	.word	0x00013570


	//   ....[49]....
        /*0558*/ 	.word	0x000135a0


	//   ....[50]....
        /*055c*/ 	.word	0x000135d0


	//   ....[51]....
        /*0560*/ 	.word	0x000135e0


	//   ....[52]....
        /*0564*/ 	.word	0x00013610


	//   ....[53]....
        /*0568*/ 	.word	0x00013620


	//   ....[54]....
        /*056c*/ 	.word	0x00013650


	//   ....[55]....
        /*0570*/ 	.word	0x00013660


	//   ....[56]....
        /*0574*/ 	.word	0x00013690


	//   ....[57]....
        /*0578*/ 	.word	0x000136a0


	//   ....[58]....
        /*057c*/ 	.word	0x000136b0


	//   ....[59]....
        /*0580*/ 	.word	0x000136c0


	//   ....[60]....
        /*0584*/ 	.word	0x00013720


	//   ....[61]....
        /*0588*/ 	.word	0x00013730


	//   ....[62]....
        /*058c*/ 	.word	0x00013740


	//   ....[63]....
        /*0590*/ 	.word	0x00013770


	//   ....[64]....
        /*0594*/ 	.word	0x000137a0


	//   ....[65]....
        /*0598*/ 	.word	0x000137b0


	//   ....[66]....
        /*059c*/ 	.word	0x00013d60


	//   ....[67]....
        /*05a0*/ 	.word	0x00013da0


	//   ....[68]....
        /*05a4*/ 	.word	0x00013dd0


	//   ....[69]....
        /*05a8*/ 	.word	0x00013e00


	//   ....[70]....
        /*05ac*/ 	.word	0x000143e0


	//   ....[71]....
        /*05b0*/ 	.word	0x000143f0


	//   ....[72]....
        /*05b4*/ 	.word	0x000144b0


	//   ....[73]....
        /*05b8*/ 	.word	0x000144d0


	//   ....[74]....
        /*05bc*/ 	.word	0x00014590


	//   ....[75]....
        /*05c0*/ 	.word	0x000145b0


	//   ....[76]....
        /*05c4*/ 	.word	0x00014680


	//   ....[77]....
        /*05c8*/ 	.word	0x000146a0


	//   ....[78]....
        /*05cc*/ 	.word	0x00014f70


	//   ....[79]....
        /*05d0*/ 	.word	0x00014f90


	//   ....[80]....
        /*05d4*/ 	.word	0x00015050


	//   ....[81]....
        /*05d8*/ 	.word	0x00015070


	//   ....[82]....
        /*05dc*/ 	.word	0x00015130


	//   ....[83]....
        /*05e0*/ 	.word	0x00015150


	//   ....[84]....
        /*05e4*/ 	.word	0x00015220


	//   ....[85]....
        /*05e8*/ 	.word	0x00015240


	//   ....[86]....
        /*05ec*/ 	.word	0x000153a0


	//   ....[87]....
        /*05f0*/ 	.word	0x00015590


	//   ....[88]....
        /*05f4*/ 	.word	0x000155c0


	//   ....[89]....
        /*05f8*/ 	.word	0x000155f0


	//   ....[90]....
        /*05fc*/ 	.word	0x00015630


	//   ....[91]....
        /*0600*/ 	.word	0x00015660


	//   ....[92]....
        /*0604*/ 	.word	0x000156a0


	//   ....[93]....
        /*0608*/ 	.word	0x00015830


	//   ....[94]....
        /*060c*/ 	.word	0x00015860


	//   ....[95]....
        /*0610*/ 	.word	0x00015890


	//   ....[96]....
        /*0614*/ 	.word	0x000158c0


	//   ....[97]....
        /*0618*/ 	.word	0x000158f0


	//   ....[98]....
        /*061c*/ 	.word	0x00015930


	//   ....[99]....
        /*0620*/ 	.word	0x000159d0


	//   ....[100]....
        /*0624*/ 	.word	0x00015a60


	//   ....[101]....
        /*0628*/ 	.word	0x00015b10


	//   ....[102]....
        /*062c*/ 	.word	0x00017530


	//   ....[103]....
        /*0630*/ 	.word	0x00018220


	//   ....[104]....
        /*0634*/ 	.word	0x00018250


	//   ....[105]....
        /*0638*/ 	.word	0x00018310


	//   ....[106]....
        /*063c*/ 	.word	0x00018320


	//   ....[107]....
        /*0640*/ 	.word	0x000183b0


	//   ....[108]....
        /*0644*/ 	.word	0x000183c0


	//   ....[109]....
        /*0648*/ 	.word	0x000183d0


	//   ....[110]....
        /*064c*/ 	.word	0x000183e0


	//   ....[111]....
        /*0650*/ 	.word	0x0001a150


	//   ....[112]....
        /*0654*/ 	.word	0x0001a180


	//   ....[113]....
        /*0658*/ 	.word	0x0001a1b0


	//   ....[114]....
        /*065c*/ 	.word	0x0001a1e0


	//   ....[115]....
        /*0660*/ 	.word	0x0001a210


	//   ....[116]....
        /*0664*/ 	.word	0x0001a220


	//   ....[117]....
        /*0668*/ 	.word	0x0001a250


	//   ....[118]....
        /*066c*/ 	.word	0x0001a260


	//   ....[119]....
        /*0670*/ 	.word	0x0001a3a0


	//   ....[120]....
        /*0674*/ 	.word	0x0001a3e0


	//   ....[121]....
        /*0678*/ 	.word	0x0001a410


	//   ....[122]....
        /*067c*/ 	.word	0x0001a440


	//   ....[123]....
        /*0680*/ 	.word	0x0001a470


	//   ....[124]....
        /*0684*/ 	.word	0x0001a4a0


	//   ....[125]....
        /*0688*/ 	.word	0x0001a530


	//   ....[126]....
        /*068c*/ 	.word	0x0001a5c0


	//   ....[127]....
        /*0690*/ 	.word	0x0001a630


	//   ....[128]....
        /*0694*/ 	.word	0x0001acc0


	//   ....[129]....
        /*0698*/ 	.word	0x0001b360


	//   ....[130]....
        /*069c*/ 	.word	0x0001b540


	//   ....[131]....
        /*06a0*/ 	.word	0x0001b5a0


	//   ....[132]....
        /*06a4*/ 	.word	0x0001b600


	//   ....[133]....
        /*06a8*/ 	.word	0x0001b700


	//   ....[134]....
        /*06ac*/ 	.word	0x0001b760


	//   ....[135]....
        /*06b0*/ 	.word	0x0001b860


	//   ....[136]....
        /*06b4*/ 	.word	0x0001b8c0


	//   ....[137]....
        /*06b8*/ 	.word	0x0001b9a0


	//   ....[138]....
        /*06bc*/ 	.word	0x0001bcf0


	//----- nvinfo : EIATTR_REG_RECONFIG
	.align		4
.L_240:
        /*06c0*/ 	.byte	0x01, 0x54
	.zero		2


	//----- nvinfo : EIATTR_SYSCALL_OFFSETS
	.align		4
        /*06c4*/ 	.byte	0x04, 0x46
        /*06c6*/ 	.short	(.L_242 - .L_241)


	//   ....[0]....
.L_241:
        /*06c8*/ 	.word	0x00001de0


	//   ....[1]....
        /*06cc*/ 	.word	0x00016f80


	//   ....[2]....
        /*06d0*/ 	.word	0x00017110


	//   ....[3]....
        /*06d4*/ 	.word	0x00017260


	//   ....[4]....
        /*06d8*/ 	.word	0x000173a0


	//   ....[5]....
        /*06dc*/ 	.word	0x00017db0


	//----- nvinfo : EIATTR_MBARRIER_INSTR_OFFSETS
	.align		4
.L_242:
        /*06e0*/ 	.byte	0x04, 0x39
        /*06e2*/ 	.short	(.L_244 - .L_243)


	//   ....[0]....
.L_243:
        /*06e4*/ 	.word	0x00000270
        /*06e8*/ 	.word	0x000000ff
        /*06ec*/ 	.word	0x00029800
        /*06f0*/ 	.short	0x0100
        /*06f2*/ 	.byte	0x08
	.zero		1


	//   ....[1]....
        /*06f4*/ 	.word	0x00000280
        /*06f8*/ 	.word	0x000000ff
        /*06fc*/ 	.word	0x00029820
        /*0700*/ 	.short	0x0100
        /*0702*/ 	.byte	0x08
	.zero		1


	//   ....[2]....
        /*0704*/ 	.word	0x00000370
        /*0708*/ 	.word	0x000000ff
        /*070c*/ 	.word	0x00029830
        /*0710*/ 	.short	0x0100
        /*0712*/ 	.byte	0x08
	.zero		1


	//   ....[3]....
        /*0714*/ 	.word	0x00000380
        /*0718*/ 	.word	0x000000ff
        /*071c*/ 	.word	0x00029840
        /*0720*/ 	.short	0x0100
        /*0722*/ 	.byte	0x08
	.zero		1


	//   ....[4]....
        /*0724*/ 	.word	0x00000390
        /*0728*/ 	.word	0x000000ff
        /*072c*/ 	.word	0x00029838
        /*0730*/ 	.short	0x0100
        /*0732*/ 	.byte	0x08
	.zero		1


	//   ....[5]....
        /*0734*/ 	.word	0x000003a0
        /*0738*/ 	.word	0x000000ff
        /*073c*/ 	.word	0x00029848
        /*0740*/ 	.short	0x0100
        /*0742*/ 	.byte	0x08
	.zero		1


	//   ....[6]....
        /*0744*/ 	.word	0x000004d0
        /*0748*/ 	.word	0x000000ff
        /*074c*/ 	.word	0x00029850
        /*0750*/ 	.short	0x0100
        /*0752*/ 	.byte	0x08
	.zero		1


	//   ....[7]....
        /*0754*/ 	.word	0x000004e0
        /*0758*/ 	.word	0x000000ff
        /*075c*/ 	.word	0x00029860
        /*0760*/ 	.short	0x0100
        /*0762*/ 	.byte	0x08
	.zero		1


	//   ....[8]....
        /*0764*/ 	.word	0x000004f0
        /*0768*/ 	.word	0x000000ff
        /*076c*/ 	.word	0x00029858
        /*0770*/ 	.short	0x0100
        /*0772*/ 	.byte	0x08
	.zero		1


	//   ....[9]....
        /*0774*/ 	.word	0x00000500
        /*0778*/ 	.word	0x000000ff
        /*077c*/ 	.word	0x00029868
        /*0780*/ 	.short	0x0100
        /*0782*/ 	.byte	0x08
	.zero		1


	//   ....[10]....
        /*0784*/ 	.word	0x000005f0
        /*0788*/ 	.word	0x000000ff
        /*078c*/ 	.word	0x00029870
        /*0790*/ 	.short	0x0100
        /*0792*/ 	.byte	0x06
	.zero		1


	//   ....[11]....
        /*0794*/ 	.word	0x00000600
        /*0798*/ 	.word	0x000000ff
        /*079c*/ 	.word	0x00029880
        /*07a0*/ 	.short	0x0100
        /*07a2*/ 	.byte	0x06
	.zero		1


	//   ....[12]....
        /*07a4*/ 	.word	0x00000610
        /*07a8*/ 	.word	0x000000ff
        /*07ac*/ 	.word	0x00029878
        /*07b0*/ 	.short	0x0100
        /*07b2*/ 	.byte	0x06
	.zero		1


	//   ....[13]....
        /*07b4*/ 	.word	0x00000620
        /*07b8*/ 	.word	0x000000ff
        /*07bc*/ 	.word	0x00029888
        /*07c0*/ 	.short	0x0100
        /*07c2*/ 	.byte	0x06
	.zero		1


	//   ....[14]....
        /*07c4*/ 	.word	0x00000750
        /*07c8*/ 	.word	0x000000ff
        /*07cc*/ 	.word	0x00029890
        /*07d0*/ 	.short	0x0100
        /*07d2*/ 	.byte	0x08
	.zero		1


	//   ....[15]....
        /*07d4*/ 	.word	0x00000760
        /*07d8*/ 	.word	0x000000ff
        /*07dc*/ 	.word	0x000298a0
        /*07e0*/ 	.short	0x0100
        /*07e2*/ 	.byte	0x08
	.zero		1


	//   ....[16]....
        /*07e4*/ 	.word	0x00000770
        /*07e8*/ 	.word	0x000000ff
        /*07ec*/ 	.word	0x00029898
        /*07f0*/ 	.short	0x0100
        /*07f2*/ 	.byte	0x08
	.zero		1


	//   ....[17]....
        /*07f4*/ 	.word	0x00000780
        /*07f8*/ 	.word	0x000000ff
        /*07fc*/ 	.word	0x000298a8
        /*0800*/ 	.short	0x0100
        /*0802*/ 	.byte	0x08
	.zero		1


	//   ....[18]....
        /*0804*/ 	.word	0x000008b0
        /*0808*/ 	.word	0x000000ff
        /*080c*/ 	.word	0x000298b0
        /*0810*/ 	.short	0x0100
        /*0812*/ 	.byte	0x08
	.zero		1


	//   ....[19]....
        /*0814*/ 	.word	0x000008c0
        /*0818*/ 	.word	0x000000ff
        /*081c*/ 	.word	0x000298c0
        /*0820*/ 	.short	0x0100
        /*0822*/ 	.byte	0x08
	.zero		1


	//   ....[20]....
        /*0824*/ 	.word	0x000008d0
        /*0828*/ 	.word	0x000000ff
        /*082c*/ 	.word	0x000298b8
        /*0830*/ 	.short	0x0100
        /*0832*/ 	.byte	0x08
	.zero		1


	//   ....[21]....
        /*0834*/ 	.word	0x000008e0
        /*0838*/ 	.word	0x000000ff
        /*083c*/ 	.word	0x000298c8
        /*0840*/ 	.short	0x0100
        /*0842*/ 	.byte	0x08
	.zero		1


	//   ....[22]....
        /*0844*/ 	.word	0x00001e60
        /*0848*/ 	.word	0x000000ff
        /*084c*/ 	.word	0x00029800
        /*0850*/ 	.short	0x010a
        /*0852*/ 	.byte	0x29
	.zero		1


	//   ....[23]....
        /*0854*/ 	.word	0x00001ee0
        /*0858*/ 	.word	0x00000003
        /*085c*/ 	.word	0x00029830
        /*0860*/ 	.short	0x010a
        /*0862*/ 	.byte	0x3f
	.zero		1


	//   ....[24]....
        /*0864*/ 	.word	0x00001f40
        /*0868*/ 	.word	0x00000003
        /*086c*/ 	.word	0x00029830
        /*0870*/ 	.short	0x010a
        /*0872*/ 	.byte	0x3f
	.zero		1


	//   ....[25]....
        /*0874*/ 	.word	0x00002d00
        /*0878*/ 	.word	0x00000000
        /*087c*/ 	.word	0x00000000
        /*0880*/ 	.short	0x0101
        /*0882*/ 	.byte	0x3f
	.zero		1


	//   ....[26]....
        /*0884*/ 	.word	0x00006300
        /*0888*/ 	.word	0x000000ff
        /*088c*/ 	.word	0x00029830
        /*0890*/ 	.short	0x010a
        /*0892*/ 	.byte	0x06
	.zero		1


	//   ....[27]....
        /*0894*/ 	.word	0x00006340
        /*0898*/ 	.word	0x000000ff
        /*089c*/ 	.word	0x00029830
        /*08a0*/ 	.short	0x010a
        /*08a2*/ 	.byte	0x06
	.zero		1


	//   ....[28]....
        /*08a4*/ 	.word	0x00006f50
        /*08a8*/ 	.word	0x000000ff
        /*08ac*/ 	.word	0x00029850
        /*08b0*/ 	.short	0x010a
        /*08b2*/ 	.byte	0x06
	.zero		1


	//   ....[29]....
        /*08b4*/ 	.word	0x00006f90
        /*08b8*/ 	.word	0x000000ff
        /*08bc*/ 	.word	0x00029850
        /*08c0*/ 	.short	0x010a
        /*08c2*/ 	.byte	0x06
	.zero		1


	//   ....[30]....
        /*08c4*/ 	.word	0x000072f0
        /*08c8*/ 	.word	0x00000006
        /*08cc*/ 	.word	0x00000000
        /*08d0*/ 	.short	0x0101
        /*08d2*/ 	.byte	0x3f
	.zero		1


	//   ....[31]....
        /*08d4*/ 	.word	0x0000a300
        /*08d8*/ 	.word	0x000000ff
        /*08dc*/ 	.word	0x00000000
        /*08e0*/ 	.short	0x0101
        /*08e2*/ 	.byte	0x06
	.zero		1


	//   ....[32]....
        /*08e4*/ 	.word	0x0000ace0
        /*08e8*/ 	.word	0x000000ff
        /*08ec*/ 	.word	0x00029830
        /*08f0*/ 	.short	0x010a
        /*08f2*/ 	.byte	0x06
	.zero		1


	//   ....[33]....
        /*08f4*/ 	.word	0x0000ad20
        /*08f8*/ 	.word	0x000000ff
        /*08fc*/ 	.word	0x00029830
        /*0900*/ 	.short	0x010a
        /*0902*/ 	.byte	0x06
	.zero		1


	//   ....[34]....
        /*0904*/ 	.word	0x0000b960
        /*0908*/ 	.word	0x000000ff
        /*090c*/ 	.word	0x00029850
        /*0910*/ 	.short	0x010a
        /*0912*/ 	.byte	0x06
	.zero		1


	//   ....[35]....
        /*0914*/ 	.word	0x0000b9a0
        /*0918*/ 	.word	0x000000ff
        /*091c*/ 	.word	0x00029850
        /*0920*/ 	.short	0x010a
        /*0922*/ 	.byte	0x06
	.zero		1


	//   ....[36]....
        /*0924*/ 	.word	0x0000cf80
        /*0928*/ 	.word	0x00000004
        /*092c*/ 	.word	0x00000000
        /*0930*/ 	.short	0x0101
        /*0932*/ 	.byte	0x3f
	.zero		1


	//   ....[37]....
        /*0934*/ 	.word	0x0000d2b0
        /*0938*/ 	.word	0x000000ff
        /*093c*/ 	.word	0x00000000
        /*0940*/ 	.short	0x0101
        /*0942*/ 	.byte	0x06
	.zero		1


	//   ....[38]....
        /*0944*/ 	.word	0x0000da20
        /*0948*/ 	.word	0x000000ff
        /*094c*/ 	.word	0x00029830
        /*0950*/ 	.short	0x010a
        /*0952*/ 	.byte	0x06
	.zero		1


	//   ....[39]....
        /*0954*/ 	.word	0x0000da60
        /*0958*/ 	.word	0x000000ff
        /*095c*/ 	.word	0x00029830
        /*0960*/ 	.short	0x010a
        /*0962*/ 	.byte	0x06
	.zero		1


	//   ....[40]....
        /*0964*/ 	.word	0x0000e6a0
        /*0968*/ 	.word	0x000000ff
        /*096c*/ 	.word	0x00029850
        /*0970*/ 	.short	0x010a
        /*0972*/ 	.byte	0x06
	.zero		1


	//   ....[41]....
        /*0974*/ 	.word	0x0000e6e0
        /*0978*/ 	.word	0x000000ff
        /*097c*/ 	.word	0x00029850
        /*0980*/ 	.short	0x010a
        /*0982*/ 	.byte	0x06
	.zero		1


	//   ....[42]....
        /*0984*/ 	.word	0x0000ea30
        /*0988*/ 	.word	0x00000000
        /*098c*/ 	.word	0x00000000
        /*0990*/ 	.short	0x0101
        /*0992*/ 	.byte	0x3f
	.zero		1


	//   ....[43]....
        /*0994*/ 	.word	0x00011a50
        /*0998*/ 	.word	0x000000ff
        /*099c*/ 	.word	0x00000000
        /*09a0*/ 	.short	0x0101
        /*09a2*/ 	.byte	0x06
	.zero		1


	//   ....[44]....
        /*09a4*/ 	.word	0x000120d0
        /*09a8*/ 	.word	0x000000ff
        /*09ac*/ 	.word	0x00029850
        /*09b0*/ 	.short	0x010a
        /*09b2*/ 	.byte	0x09
	.zero		1


	//   ....[45]....
        /*09b4*/ 	.word	0x00012110
        /*09b8*/ 	.word	0x000000ff
        /*09bc*/ 	.word	0x00029850
        /*09c0*/ 	.short	0x010a
        /*09c2*/ 	.byte	0x09
	.zero		1


	//   ....[46]....
        /*09c4*/ 	.word	0x000127a0
        /*09c8*/ 	.word	0x000000ff
        /*09cc*/ 	.word	0x00000000
        /*09d0*/ 	.short	0x0101
        /*09d2*/ 	.byte	0x04
	.zero		1


	//   ....[47]....
        /*09d4*/ 	.word	0x000143d0
        /*09d8*/ 	.word	0x00000000
        /*09dc*/ 	.word	0x00000000
        /*09e0*/ 	.short	0x0101
        /*09e2*/ 	.byte	0x3f
	.zero		1


	//   ....[48]....
        /*09e4*/ 	.word	0x000177b0
        /*09e8*/ 	.word	0x00000002
        /*09ec*/ 	.word	0x00029880
        /*09f0*/ 	.short	0x010a
        /*09f2*/ 	.byte	0x3f
	.zero		1


	//   ....[49]....
        /*09f4*/ 	.word	0x00017940
        /*09f8*/ 	.word	0x00000002
        /*09fc*/ 	.word	0x00029840
        /*0a00*/ 	.short	0x010a
        /*0a02*/ 	.byte	0x3f
	.zero		1


	//   ....[50]....
        /*0a04*/ 	.word	0x00018520
        /*0a08*/ 	.word	0x00000011
        /*0a0c*/ 	.word	0x00029800
        /*0a10*/ 	.short	0x0107
        /*0a12*/ 	.byte	0x3f
	.zero		1


	//   ....[51]....
        /*0a14*/ 	.word	0x00018620
        /*0a18*/ 	.word	0x00000011
        /*0a1c*/ 	.word	0x00029800
        /*0a20*/ 	.short	0x0101
        /*0a22*/ 	.byte	0x3f
	.zero		1


	//   ....[52]....
        /*0a24*/ 	.word	0x00018640
        /*0a28*/ 	.word	0x00000011
        /*0a2c*/ 	.word	0x00029820
        /*0a30*/ 	.short	0x010a
        /*0a32*/ 	.byte	0x3f
	.zero		1


	//   ....[53]....
        /*0a34*/ 	.word	0x00018970
        /*0a38*/ 	.word	0x00000005
        /*0a3c*/ 	.word	0x00029880
        /*0a40*/ 	.short	0x010a
        /*0a42*/ 	.byte	0x3f
	.zero		1


	//   ....[54]....
        /*0a44*/ 	.word	0x00018ba0
        /*0a48*/ 	.word	0x00000005
        /*0a4c*/ 	.word	0x00029840
        /*0a50*/ 	.short	0x010a
        /*0a52*/ 	.byte	0x3f
	.zero		1


	//   ....[55]....
        /*0a54*/ 	.word	0x00019060
        /*0a58*/ 	.word	0x00000013
        /*0a5c*/ 	.word	0x00029870
        /*0a60*/ 	.short	0x010a
        /*0a62*/ 	.byte	0x3f
	.zero		1


	//   ....[56]....
        /*0a64*/ 	.word	0x000190d0
        /*0a68*/ 	.word	0x00000013
        /*0a6c*/ 	.word	0x00029860
        /*0a70*/ 	.short	0x010a
        /*0a72*/ 	.byte	0x3f
	.zero		1


	//   ....[57]....
        /*0a74*/ 	.word	0x00019600
        /*0a78*/ 	.word	0x00000013
        /*0a7c*/ 	.word	0x00029850
        /*0a80*/ 	.short	0x0101
        /*0a82*/ 	.byte	0x3f
	.zero		1


	//   ....[58]....
        /*0a84*/ 	.word	0x00019680
        /*0a88*/ 	.word	0x00000013
        /*0a8c*/ 	.word	0x00000000
        /*0a90*/ 	.short	0x0101
        /*0a92*/ 	.byte	0x3f
	.zero		1


	//   ....[59]....
        /*0a94*/ 	.word	0x000198b0
        /*0a98*/ 	.word	0x00000010
        /*0a9c*/ 	.word	0x00029870
        /*0aa0*/ 	.short	0x010a
        /*0aa2*/ 	.byte	0x3f
	.zero		1


	//   ....[60]....
        /*0aa4*/ 	.word	0x00019920
        /*0aa8*/ 	.word	0x00000010
        /*0aac*/ 	.word	0x00029860
        /*0ab0*/ 	.short	0x010a
        /*0ab2*/ 	.byte	0x3f
	.zero		1


	//   ....[61]....
        /*0ab4*/ 	.word	0x00019e60
        /*0ab8*/ 	.word	0x00000010
        /*0abc*/ 	.word	0x00029850
        /*0ac0*/ 	.short	0x0101
        /*0ac2*/ 	.byte	0x3f
	.zero		1


	//   ....[62]....
        /*0ac4*/ 	.word	0x00019eb0
        /*0ac8*/ 	.word	0x00000010
        /*0acc*/ 	.word	0x00000000
        /*0ad0*/ 	.short	0x0101
        /*0ad2*/ 	.byte	0x3f
	.zero		1


	//   ....[63]....
        /*0ad4*/ 	.word	0x0001ac40
        /*0ad8*/ 	.word	0x00000003
        /*0adc*/ 	.word	0x00029820
        /*0ae0*/ 	.short	0x010a
        /*0ae2*/ 	.byte	0x3f
	.zero		1


	//   ....[64]....
        /*0ae4*/ 	.word	0x0001ae10
        /*0ae8*/ 	.word	0x00000007
        /*0aec*/ 	.word	0x00000000
        /*0af0*/ 	.short	0x010a
        /*0af2*/ 	.byte	0x3f
	.zero		1


	//   ....[65]....
        /*0af4*/ 	.word	0x0001ae60
        /*0af8*/ 	.word	0x00000005
        /*0afc*/ 	.word	0x00000000
        /*0b00*/ 	.short	0x010a
        /*0b02*/ 	.byte	0x3f
	.zero		1


	//   ....[66]....
        /*0b04*/ 	.word	0x0001aeb0
        /*0b08*/ 	.word	0x00000005
        /*0b0c*/ 	.word	0x00029860
        /*0b10*/ 	.short	0x010a
        /*0b12*/ 	.byte	0x3f
	.zero		1


	//   ....[67]....
        /*0b14*/ 	.word	0x0001af00
        /*0b18*/ 	.word	0x00000003
        /*0b1c*/ 	.word	0x00029860
        /*0b20*/ 	.short	0x010a
        /*0b22*/ 	.byte	0x3f
	.zero		1


	//   ....[68]....
        /*0b24*/ 	.word	0x0001af40
        /*0b28*/ 	.word	0x00000005
        /*0b2c*/ 	.word	0x00029880
        /*0b30*/ 	.short	0x010a
        /*0b32*/ 	.byte	0x3f
	.zero		1


	//   ....[69]....
        /*0b34*/ 	.word	0x0001af60
        /*0b38*/ 	.word	0x00000003
        /*0b3c*/ 	.word	0x00029880
        /*0b40*/ 	.short	0x010a
        /*0b42*/ 	.byte	0x3f
	.zero		1


	//   ....[70]....
        /*0b44*/ 	.word	0x0001afd0
        /*0b48*/ 	.word	0x00000003
        /*0b4c*/ 	.word	0x00029800
        /*0b50*/ 	.short	0x010a
        /*0b52*/ 	.byte	0x3f
	.zero		1


	//   ....[71]....
        /*0b54*/ 	.word	0x0001b020
        /*0b58*/ 	.word	0x00000003
        /*0b5c*/ 	.word	0x00029830
        /*0b60*/ 	.short	0x010a
        /*0b62*/ 	.byte	0x3f
	.zero		1


	//   ....[72]....
        /*0b64*/ 	.word	0x0001b080
        /*0b68*/ 	.word	0x00000007
        /*0b6c*/ 	.word	0x00029830
        /*0b70*/ 	.short	0x010a
        /*0b72*/ 	.byte	0x3f
	.zero		1


	//   ....[73]....
        /*0b74*/ 	.word	0x0001b0e0
        /*0b78*/ 	.word	0x00000007
        /*0b7c*/ 	.word	0x00029850
        /*0b80*/ 	.short	0x010a
        /*0b82*/ 	.byte	0x3f
	.zero		1


	//   ....[74]....
        /*0b84*/ 	.word	0x0001b140
        /*0b88*/ 	.word	0x0000000b
        /*0b8c*/ 	.word	0x00029830
        /*0b90*/ 	.short	0x010a
        /*0b92*/ 	.byte	0x3f
	.zero		1


	//   ....[75]....
        /*0b94*/ 	.word	0x0001b1a0
        /*0b98*/ 	.word	0x0000000b
        /*0b9c*/ 	.word	0x00029850
        /*0ba0*/ 	.short	0x010a
        /*0ba2*/ 	.byte	0x3f
	.zero		1


	//   ....[76]....
        /*0ba4*/ 	.word	0x0001b200
        /*0ba8*/ 	.word	0x00000009
        /*0bac*/ 	.word	0x00029830
        /*0bb0*/ 	.short	0x010a
        /*0bb2*/ 	.byte	0x3f
	.zero		1


	//   ....[77]....
        /*0bb4*/ 	.word	0x0001b260
        /*0bb8*/ 	.word	0x00000009
        /*0bbc*/ 	.word	0x00029850
        /*0bc0*/ 	.short	0x010a
        /*0bc2*/ 	.byte	0x3f
	.zero		1


	//   ....[78]....
        /*0bc4*/ 	.word	0x0001b2c0
        /*0bc8*/ 	.word	0x00000006
        /*0bcc*/ 	.word	0x00029850
        /*0bd0*/ 	.short	0x010a
        /*0bd2*/ 	.byte	0x3f
	.zero		1


	//   ....[79]....
        /*0bd4*/ 	.word	0x0001b410
        /*0bd8*/ 	.word	0x00000002
        /*0bdc*/ 	.word	0x00029880
        /*0be0*/ 	.short	0x010a
        /*0be2*/ 	.byte	0x3f
	.zero		1


	//   ....[80]....
        /*0be4*/ 	.word	0x0001b460
        /*0be8*/ 	.word	0x00000002
        /*0bec*/ 	.word	0x00029840
        /*0bf0*/ 	.short	0x010a
        /*0bf2*/ 	.byte	0x3f
	.zero		1


	//   ....[81]....
        /*0bf4*/ 	.word	0x0001b9e0
        /*0bf8*/ 	.word	0x00000011
        /*0bfc*/ 	.word	0x00029820
        /*0c00*/ 	.short	0x010a
        /*0c02*/ 	.byte	0x3f
	.zero		1


	//   ....[82]....
        /*0c04*/ 	.word	0x0001ba30
        /*0c08*/ 	.word	0x00000005
        /*0c0c*/ 	.word	0x00029880
        /*0c10*/ 	.short	0x010a
        /*0c12*/ 	.byte	0x3f
	.zero		1


	//   ....[83]....
        /*0c14*/ 	.word	0x0001ba80
        /*0c18*/ 	.word	0x00000005
        /*0c1c*/ 	.word	0x00029840
        /*0c20*/ 	.short	0x010a
        /*0c22*/ 	.byte	0x3f
	.zero		1


	//   ....[84]....
        /*0c24*/ 	.word	0x0001bad0
        /*0c28*/ 	.word	0x00000013
        /*0c2c*/ 	.word	0x00029870
        /*0c30*/ 	.short	0x010a
        /*0c32*/ 	.byte	0x3f
	.zero		1


	//   ....[85]....
        /*0c34*/ 	.word	0x0001bb20
        /*0c38*/ 	.word	0x00000013
        /*0c3c*/ 	.word	0x00029860
        /*0c40*/ 	.short	0x010a
        /*0c42*/ 	.byte	0x3f
	.zero		1


	//   ....[86]....
        /*0c44*/ 	.word	0x0001bb70
        /*0c48*/ 	.word	0x00000010
        /*0c4c*/ 	.word	0x00029870
        /*0c50*/ 	.short	0x010a
        /*0c52*/ 	.byte	0x3f
	.zero		1


	//   ....[87]....
        /*0c54*/ 	.word	0x0001bbc0
        /*0c58*/ 	.word	0x00000010
        /*0c5c*/ 	.word	0x00029860
        /*0c60*/ 	.short	0x010a
        /*0c62*/ 	.byte	0x3f
	.zero		1


	//   ....[88]....
        /*0c64*/ 	.word	0x0001bc10
        /*0c68*/ 	.word	0x00000003
        /*0c6c*/ 	.word	0x00029820
        /*0c70*/ 	.short	0x010a
        /*0c72*/ 	.byte	0x3f
	.zero		1


	//   ....[89]....
        /*0c74*/ 	.word	0x0001bdb0
        /*0c78*/ 	.word	0x00000007
        /*0c7c*/ 	.word	0x00000000
        /*0c80*/ 	.short	0x010a
        /*0c82*/ 	.byte	0x3f
	.zero		1


	//   ....[90]....
        /*0c84*/ 	.word	0x0001be00
        /*0c88*/ 	.word	0x00000005
        /*0c8c*/ 	.word	0x00000000
        /*0c90*/ 	.short	0x010a
        /*0c92*/ 	.byte	0x3f
	.zero		1


	//   ....[91]....
        /*0c94*/ 	.word	0x0001be50
        /*0c98*/ 	.word	0x00000005
        /*0c9c*/ 	.word	0x00029860
        /*0ca0*/ 	.short	0x010a
        /*0ca2*/ 	.byte	0x3f
	.zero		1


	//   ....[92]....
        /*0ca4*/ 	.word	0x0001bea0
        /*0ca8*/ 	.word	0x00000003
        /*0cac*/ 	.word	0x00029860
        /*0cb0*/ 	.short	0x010a
        /*0cb2*/ 	.byte	0x3f
	.zero		1


	//   ....[93]....
        /*0cb4*/ 	.word	0x0001bef0
        /*0cb8*/ 	.word	0x00000005
        /*0cbc*/ 	.word	0x00029880
        /*0cc0*/ 	.short	0x010a
        /*0cc2*/ 	.byte	0x3f
	.zero		1


	//----- nvinfo : EIATTR_NUM_MBARRIERS
	.align		4
.L_244:
        /*0cc4*/ 	.byte	0x03, 0x38
        /*0cc6*/ 	.short	0x0016


	//----- nvinfo : EIATTR_EXIT_INSTR_OFFSETS
	.align		4
        /*0cc8*/ 	.byte	0x04, 0x1c
        /*0cca*/ 	.short	(.L_246 - .L_245)


	//   ....[0]....
.L_245:
        /*0ccc*/ 	.word	0x00000a80


	//   ....[1]....
        /*0cd0*/ 	.word	0x00015340


	//   ....[2]....
        /*0cd4*/ 	.word	0x0001afb0


	//----- nvinfo : EIATTR_MAX_THREADS
	.align		4
.L_246:
        /*0cd8*/ 	.byte	0x04, 0x05
        /*0cda*/ 	.short	(.L_248 - .L_247)
.L_247:
        /*0cdc*/ 	.word	0x00000180
        /*0ce0*/ 	.word	0x00000001
        /*0ce4*/ 	.word	0x00000001


	//----- nvinfo : EIATTR_CRS_STACK_SIZE
	.align		4
.L_248:
        /*0ce8*/ 	.byte	0x04, 0x1e
        /*0cea*/ 	.short	(.L_250 - .L_249)
.L_249:
        /*0cec*/ 	.word	0x00000000


	//----- nvinfo : EIATTR_CBANK_PARAM_SIZE
	.align		4
.L_250:
        /*0cf0*/ 	.byte	0x03, 0x19
        /*0cf2*/ 	.short	0x0af0


	//----- nvinfo : EIATTR_PARAM_CBANK
	.align		4
        /*0cf4*/ 	.byte	0x04, 0x0a
        /*0cf6*/ 	.short	(.L_252 - .L_251)
	.align		4
.L_251:
        /*0cf8*/ 	.word	index@(.nv.constant0._ZN7cutlass13device_kernelIN5flash11enable_sm90INS1_16FlashAttnFwdSm90INS1_25CollectiveMainloopFwdSm90ILi2EN4cute5tupleIJNS5_1CILi1EEES8_S8_EEENS6_IJNS7_ILi128EEENS7_ILi160EEENS7_ILi192EEEEEELi128ENS_12float_e4m3_tEfNS_4arch4Sm90ELb0ELb1ELb0ELb1ELb0ELb0ELb0ELb1ELb1ELb1ELb0ELb0EEENS1_21CollectiveEpilogueFwdINS6_IJSA_SA_SB_EEES9_NS_10bfloat16_tESG_Li256ELb1ELb1ELb0ELb1EEENS1_36VarlenDynamicPersistentTileSchedulerILi128ELi160ELi256ELi128ELb0ELb1ELb1ELb1ELb0ELb1EEEEEEEEEvNT_6ParamsE)
        /*0cfc*/ 	.short	0x0210
        /*0cfe*/ 	.short	0x0af0


	//----- nvinfo : EIATTR_SW_WAR
	.align		4
.L_252:
        /*0d00*/ 	.byte	0x04, 0x36
        /*0d02*/ 	.short	(.L_254 - .L_253)
.L_253:
        /*0d04*/ 	.word	0x00000008
.L_254:


//--------------------- .nv.info._ZN7cutlass13device_kernelIN5flash11enable_sm90INS1_16FlashAttnFwdSm90INS1_25CollectiveMainloopFwdSm90ILi2EN4cute5tupleIJNS5_1CILi1EEES8_S8_EEENS6_IJNS7_ILi128EEENS7_ILi160EEENS7_ILi192EEEEEELi128ENS_12float_e4m3_tEfNS_4arch4Sm90ELb0ELb1ELb0ELb1ELb0ELb1ELb0ELb1ELb1ELb1ELb0ELb0EEENS1_21CollectiveEpilogueFwdINS6_IJSA_SA_SB_EEES9_NS_10bfloat16_tESG_Li256ELb1ELb1ELb0ELb1EEENS1_36VarlenDynamicPersistentTileSchedulerILi128ELi160ELi256ELi128ELb0ELb1ELb1ELb1ELb0ELb1EEEEEEEEEvNT_6ParamsE --------------------------
	.section	.nv.info._ZN7cutlass13device_kernelIN5flash11enable_sm90INS1_16FlashAttnFwdSm90INS1_25CollectiveMainloopFwdSm90ILi2EN4cute5tupleIJNS5_1CILi1EEES8_S8_EEENS6_IJNS7_ILi128EEENS7_ILi160EEENS7_ILi192EEEEEELi128ENS_12float_e4m3_tEfNS_4arch4Sm90ELb0ELb1ELb0ELb1ELb0ELb1ELb0ELb1ELb1ELb1ELb0ELb0EEENS1_21CollectiveEpilogueFwdINS6_IJSA_SA_SB_EEES9_NS_10bfloat16_tESG_Li256ELb1ELb1ELb0ELb1EEENS1_36VarlenDynamicPersistentTileSchedulerILi128ELi160ELi256ELi128ELb0ELb1ELb1ELb1ELb0ELb1EEEEEEEEEvNT_6ParamsE,"",@"SHT_CUDA_INFO"
	.sectionflags	@""
	.align	4


	//----- nvinfo : EIATTR_CUDA_API_VERSION
	.align		4
        /*0000*/ 	.byte	0x04, 0x37
        /*0002*/ 	.short	(.L_256 - .L_255)
.L_255:
        /*0004*/ 	.word	0x00000082


	//----- nvinfo : EIATTR_KPARAM_INFO
	.align		4
.L_256:
        /*0008*/ 	.byte	0x04, 0x17
        /*000a*/ 	.short	(.L_258 - .L_257)
.L_257:
        /*000c*/ 	.word	0x00000000
        /*0010*/ 	.short	0x0000
        /*0012*/ 	.short	0x0070
        /*0014*/ 	.byte	0x00, 0xf0, 0x01, 0x2a


	//----- nvinfo : EIATTR_SPARSE_MMA_MASK
	.align		4
.L_258:
        /*0018*/ 	.byte	0x03, 0x50
        /*001a*/ 	.short	0x0000


	//----- nvinfo : EIATTR_MAXREG_COUNT
	.align		4
        /*001c*/ 	.byte	0x03, 0x1b
        /*001e*/ 	.short	0x00a8


	//----- nvinfo : EIATTR_NUM_BARRIERS
	.align		4
        /*0020*/ 	.byte	0x02, 0x4c
        /*0022*/ 	.byte	0x10
	.zero		1


	//----- nvinfo : EIATTR_EXTERNS
	.align		4
        /*0024*/ 	.byte	0x04, 0x0f
        /*0026*/ 	.short	(.L_260 - .L_259)


	//   ....[0]....
	.align		4
.L_259:
        /*0028*/ 	.word	index@(__assertfail)


	//----- nvinfo : EIATTR_ANNOTATIONS
	.align		4
.L_260:
        /*002c*/ 	.byte	0x04, 0x55
        /*002e*/ 	.short	(.L_262 - .L_261)


	//   ....[0]....
.L_261:
        /* <DEDUP_REMOVED lines=71> */


	//----- nvinfo : EIATTR_MERCURY_ISA_VERSION
	.align		4
.L_262:
        /*0490*/ 	.byte	0x03, 0x5f
        /*0492*/ 	.short	0x0101


	//----- nvinfo : EIATTR_UNUSED_LOAD_BYTE_OFFSET
	.align		4
        /*0494*/ 	.byte	0x04, 0x44
        /*0496*/ 	.short	(.L_264 - .L_263)


	//   ....[0]....
.L_263:
        /*0498*/ 	.word	0x00000af0
        /*049c*/ 	.word	0x0000fff0


	//   ....[1]....
        /*04a0*/ 	.word	0x00029fb0
        /*04a4*/ 	.word	0x0000fff0


	//----- nvinfo : EIATTR_INT_WARP_WIDE_INSTR_OFFSETS
	.align		4
.L_264:
        /*04a8*/ 	.byte	0x04, 0x31
        /*04aa*/ 	.short	(.L_266 - .L_265)


	//   ....[0]....
.L_265:
        /*04ac*/ 	.word	0x00000190


	//   ....[1]....
        /*04b0*/ 	.word	0x000001d0


	//   ....[2]....
        /*04b4*/ 	.word	0x00000240


	//   ....[3]....
        /*04b8*/ 	.word	0x0002f6b0


	//   ....[4]....
        /*04bc*/ 	.word	0x0002f710


	//   ....[5]....
        /*04c0*/ 	.word	0x000321a0


	//   ....[6]....
        /*04c4*/ 	.word	0x00032200


	//----- nvinfo : EIATTR_COOP_GROUP_MASK_REGIDS
	.align		4
.L_266:
        /*04c8*/ 	.byte	0x04, 0x29
        /*04ca*/ 	.short	(.L_268 - .L_267)


	//   ....[0]....
.L_267:
        /*04cc*/ 	.word	0xffffffff


	//   ....[1]....
        /*04d0*/ 	.word	0xffffffff


	//   ....[2]....
        /*04d4*/ 	.word	0xffffffff


	//   ....[3]....
        /*04d8*/ 	.word	0xffffffff


	//   ....[4]....
        /*04dc*/ 	.word	0xffffffff


	//   ....[5]....
        /*04e0*/ 	.word	0xffffffff


	//   ....[6]....
        /*04e4*/ 	.word	0xffffffff


	//   ....[7]....
        /*04e8*/ 	.word	0xffffffff


	//   ....[8]....
        /*04ec*/ 	.word	0xffffffff


	//   ....[9]....
        /*04f0*/ 	.word	0xffffffff


	//   ....[10]....
        /*04f4*/ 	.word	0xffffffff


	//   ....[11]....
        /*04f8*/ 	.word	0xffffffff


	//   ....[12]....
        /*04fc*/ 	.word	0xffffffff


	//   ....[13]....
        /*0500*/ 	.word	0xffffffff


	//   ....[14]....
        /*0504*/ 	.word	0xffffffff


	//   ....[15]....
        /*0508*/ 	.word	0xffffffff


	//   ....[16]....
        /*050c*/ 	.word	0xffffffff


	//   ....[17]....
        /*0510*/ 	.word	0xffffffff


	//   ....[18]....
        /*0514*/ 	.word	0xffffffff


	//   ....[19]....
        /*0518*/ 	.word	0xffffffff


	//   ....[20]....
        /*051c*/ 	.word	0xffffffff


	//   ....[21]....
        /*0520*/ 	.word	0xffffffff


	//   ....[22]....
        /*0524*/ 	.word	0xffffffff


	//   ....[23]....
        /*0528*/ 	.word	0xffffffff


	//   ....[24]....
        /*052c*/ 	.word	0xffffffff


	//   ....[25]....
        /*0530*/ 	.word	0xffffffff


	//   ....[26]....
        /*0534*/ 	.word	0xffffffff


	//   ....[27]....
        /*0538*/ 	.word	0xffffffff


	//   ....[28]....
        /*053c*/ 	.word	0xffffffff


	//   ....[29]....
        /*0540*/ 	.word	0xffffffff


	//   ....[30]....
        /*0544*/ 	.word	0xffffffff


	//   ....[31]....
        /*0548*/ 	.word	0xffffffff


	//   ....[32]....
        /*054c*/ 	.word	0xffffffff


	//   ....[33]....
        /*0550*/ 	.word	0xffffffff


	//   ....[34]....
        /*0554*/ 	.word	0xffffffff


	//   ....[35]....
        /*0558*/ 	.word	0xffffffff


	//   ....[36]....
        /*055c*/ 	.word	0xffffffff


	//   ....[37]....
        /*0560*/ 	.word	0xffffffff


	//   ....[38]....
        /*0564*/ 	.word	0xffffffff


	//   ....[39]....
        /*0568*/ 	.word	0xffffffff


	//   ....[40]....
        /*056c*/ 	.word	0xffffffff


	//   ....[41]....
        /*0570*/ 	.word	0xffffffff


	//   ....[42]....
        /*0574*/ 	.word	0xffffffff


	//   ....[43]....
        /*0578*/ 	.word	0xffffffff


	//   ....[44]....
        /*057c*/ 	.word	0xffffffff


	//   ....[45]....
        /*0580*/ 	.word	0xffffffff


	//   ....[46]....
        /*0584*/ 	.word	0xffffffff


	//   ....[47]....
        /*0588*/ 	.word	0xffffffff


	//   ....[48]....
        /*058c*/ 	.word	0xffffffff


	//   ....[49]....
        /*0590*/ 	.word	0xffffffff


	//   ....[50]....
        /*0594*/ 	.word	0xffffffff


	//   ....[51]....
        /*0598*/ 	.word	0xffffffff


	//   ....[52]....
        /*059c*/ 	.word	0xffffffff


	//   ....[53]....
        /*05a0*/ 	.word	0xffffffff


	//   ....[54]....
        /*05a4*/ 	.word	0xffffffff


	//   ....[55]....
        /*05a8*/ 	.word	0xffffffff


	//   ....[56]....
        /*05ac*/ 	.word	0xffffffff


	//   ....[57]....
        /*05b0*/ 	.word	0xffffffff


	//   ....[58]....
        /*05b4*/ 	.word	0xffffffff


	//   ....[59]....
        /*05b8*/ 	.word	0xffffffff


	//   ....[60]....
        /*05bc*/ 	.word	0xffffffff


	//   ....[61]....
        /*05c0*/ 	.word	0xffffffff


	//   ....[62]....
        /*05c4*/ 	.word	0xffffffff


	//   ....[63]....
        /*05c8*/ 	.word	0xffffffff


	//   ....[64]....
        /*05cc*/ 	.word	0xffffffff


	//   ....[65]....
        /*05d0*/ 	.word	0xffffffff


	//   ....[66]....
        /*05d4*/ 	.word	0xffffffff


	//   ....[67]....
        /*05d8*/ 	.word	0xffffffff


	//   ....[68]....
        /*05dc*/ 	.word	0xffffffff


	//   ....[69]....
        /*05e0*/ 	.word	0xffffffff


	//   ....[70]....
        /*05e4*/ 	.word	0xffffffff


	//   ....[71]....
        /*05e8*/ 	.word	0xffffffff


	//   ....[72]....
        /*05ec*/ 	.word	0xffffffff


	//   ....[73]....
        /*05f0*/ 	.word	0xffffffff


	//   ....[74]....
        /*05f4*/ 	.word	0xffffffff


	//   ....[75]....
        /*05f8*/ 	.word	0xffffffff


	//   ....[76]....
        /*05fc*/ 	.word	0xffffffff


	//   ....[77]....
        /*0600*/ 	.word	0xffffffff


	//   ....[78]....
        /*0604*/ 	.word	0xffffffff


	//   ....[79]....
        /*0608*/ 	.word	0xffffffff


	//   ....[80]....
        /*060c*/ 	.word	0xffffffff


	//   ....[81]....
        /*0610*/ 	.word	0xffffffff


	//   ....[82]....
        /*0614*/ 	.word	0xffffffff


	//   ....[83]....
        /*0618*/ 	.word	0xffffffff


	//   ....[84]....
        /*061c*/ 	.word	0xffffffff


	//   ....[85]....
        /*0620*/ 	.word	0xffffffff


	//   ....[86]....
        /*0624*/ 	.word	0xffffffff


	//   ....[87]....
        /*0628*/ 	.word	0xffffffff


	//   ....[88]....
        /*062c*/ 	.word	0xffffffff


	//   ....[89]....
        /*0630*/ 	.word	0xffffffff


	//   ....[90]....
        /*0634*/ 	.word	0xffffffff


	//   ....[91]....
        /*0638*/ 	.word	0xffffffff


	//   ....[92]....
        /*063c*/ 	.word	0xffffffff


	//   ....[93]....
        /*0640*/ 	.word	0xffffffff


	//   ....[94]....
        /*0644*/ 	.word	0xffffffff


	//   ....[95]....
        /*0648*/ 	.word	0xffffffff


	//   ....[96]....
        /*064c*/ 	.word	0xffffffff


	//   ....[97]....
        /*0650*/ 	.word	0xffffffff


	//   ....[98]....
        /*0654*/ 	.word	0xffffffff


	//   ....[99]....
        /*0658*/ 	.word	0xffffffff


	//   ....[100]....
        /*065c*/ 	.word	0xffffffff


	//   ....[101]....
        /*0660*/ 	.word	0xffffffff


	//   ....[102]....
        /*0664*/ 	.word	0xffffffff


	//   ....[103]....
        /*0668*/ 	.word	0xffffffff


	//   ....[104]....
        /*066c*/ 	.word	0xffffffff


	//   ....[105]....
        /*0670*/ 	.word	0xffffffff


	//   ....[106]....
        /*0674*/ 	.word	0xffffffff


	//   ....[107]....
        /*0678*/ 	.word	0xffffffff


	//   ....[108]....
        /*067c*/ 	.word	0xffffffff


	//   ....[109]....
        /*0680*/ 	.word	0xffffffff


	//   ....[110]....
        /*0684*/ 	.word	0xffffffff


	//   ....[111]....
        /*0688*/ 	.word	0xffffffff


	//   ....[112]....
        /*068c*/ 	.word	0xffffffff


	//   ....[113]....
        /*0690*/ 	.word	0xffffffff


	//   ....[114]....
        /*0694*/ 	.word	0xffffffff


	//   ....[115]....
        /*0698*/ 	.word	0xffffffff


	//   ....[116]....
        /*069c*/ 	.word	0xffffffff


	//   ....[117]....
        /*06a0*/ 	.word	0xffffffff


	//   ....[118]....
        /*06a4*/ 	.word	0xffffffff


	//   ....[119]....
        /*06a8*/ 	.word	0xffffffff


	//   ....[120]....
        /*06ac*/ 	.word	0xffffffff


	//   ....[121]....
        /*06b0*/ 	.word	0xffffffff


	//   ....[122]....
        /*06b4*/ 	.word	0xffffffff


	//   ....[123]....
        /*06b8*/ 	.word	0xffffffff


	//   ....[124]....
        /*06bc*/ 	.word	0xffffffff


	//   ....[125]....
        /*06c0*/ 	.word	0xffffffff


	//   ....[126]....
        /*06c4*/ 	.word	0xffffffff


	//   ....[127]....
        /*06c8*/ 	.word	0xffffffff


	//   ....[128]....
        /*06cc*/ 	.word	0xffffffff


	//   ....[129]....
        /*06d0*/ 	.word	0xffffffff


	//   ....[130]....
        /*06d4*/ 	.word	0xffffffff


	//   ....[131]....
        /*06d8*/ 	.word	0xffffffff


	//   ....[132]....
        /*06dc*/ 	.word	0xffffffff


	//   ....[133]....
        /*06e0*/ 	.word	0xffffffff


	//   ....[134]....
        /*06e4*/ 	.word	0xffffffff


	//   ....[135]....
        /*06e8*/ 	.word	0xffffffff


	//   ....[136]....
        /*06ec*/ 	.word	0xffffffff


	//   ....[137]....
        /*06f0*/ 	.word	0xffffffff


	//   ....[138]....
        /*06f4*/ 	.word	0x0500000f


	//   ....[139]....
        /*06f8*/ 	.word	0x0500000f


	//   ....[140]....
        /*06fc*/ 	.word	0x0500000f


	//   ....[141]....
        /*0700*/ 	.word	0x0500000f


	//   ....[142]....
        /*0704*/ 	.word	0x0500000f


	//   ....[143]....
        /*0708*/ 	.word	0x0500000f


	//   ....[144]....
        /*070c*/ 	.word	0x0500000f


	//   ....[145]....
        /*0710*/ 	.word	0x0500000f


	//   ....[146]....
        /*0714*/ 	.word	0x0500000f


	//   ....[147]....
        /*0718*/ 	.word	0x0500000f


	//   ....[148]....
        /*071c*/ 	.word	0x0500000f


	//   ....[149]....
        /*0720*/ 	.word	0x0500000f


	//   ....[150]....
        /*0724*/ 	.word	0x0500000f


	//   ....[151]....
        /*0728*/ 	.word	0x0500000f


	//   ....[152]....
        /*072c*/ 	.word	0x0500000f


	//   ....[153]....
        /*0730*/ 	.word	0x0500000f


	//   ....[154]....
        /*0734*/ 	.word	0x0500000f


	//   ....[155]....
        /*0738*/ 	.word	0x0500000f


	//   ....[156]....
        /*073c*/ 	.word	0x0500000f


	//   ....[157]....
        /*0740*/ 	.word	0x0500000f


	//   ....[158]....
        /*0744*/ 	.word	0x0500000f


	//   ....[159]....
        /*0748*/ 	.word	0x0500000f


	//   ....[160]....
        /*074c*/ 	.word	0x0500000f


	//   ....[161]....
        /*0750*/ 	.word	0x0500000f


	//   ....[162]....
        /*0754*/ 	.word	0x0500000f


	//   ....[163]....
        /*0758*/ 	.word	0x0500000f


	//   ....[164]....
        /*075c*/ 	.word	0x0500000f


	//   ....[165]....
        /*0760*/ 	.word	0x0500000f


	//   ....[166]....
        /*0764*/ 	.word	0x0500000f


	//   ....[167]....
        /*0768*/ 	.word	0x0500000f


	//   ....[168]....
        /*076c*/ 	.word	0x0500000f


	//   ....[169]....
        /*0770*/ 	.word	0x0500000f


	//   ....[170]....
        /*0774*/ 	.word	0x0500000f


	//   ....[171]....
        /*0778*/ 	.word	0x0500000f


	//   ....[172]....
        /*077c*/ 	.word	0x0500000f


	//   ....[173]....
        /*0780*/ 	.word	0x0500000f


	//   ....[174]....
        /*0784*/ 	.word	0x0500000f


	//   ....[175]....
        /*0788*/ 	.word	0x0500000f


	//   ....[176]....
        /*078c*/ 	.word	0x0500000f


	//   ....[177]....
        /*0790*/ 	.word	0x0500000f


	//   ....[178]....
        /*0794*/ 	.word	0x0500000f


	//   ....[179]....
        /*0798*/ 	.word	0x0500000f


	//   ....[180]....
        /*079c*/ 	.word	0x0500000f


	//   ....[181]....
        /*07a0*/ 	.word	0x0500000f


	//   ....[182]....
        /*07a4*/ 	.word	0x0500000f


	//   ....[183]....
        /*07a8*/ 	.word	0x0500000f


	//   ....[184]....
        /*07ac*/ 	.word	0x0500000f


	//   ....[185]....
        /*07b0*/ 	.word	0x0500000f


	//   ....[186]....
        /*07b4*/ 	.word	0x0500000f


	//   ....[187]....
        /*07b8*/ 	.word	0x0500000f


	//   ....[188]....
        /*07bc*/ 	.word	0x0500000f


	//   ....[189]....
        /*07c0*/ 	.word	0x0500000f


	//   ....[190]....
        /*07c4*/ 	.word	0x0500000f


	//   ....[191]....
        /*07c8*/ 	.word	0x0500000f


	//   ....[192]....
        /*07cc*/ 	.word	0x0500000f


	//   ....[193]....
        /*07d0*/ 	.word	0x0500000f


	//   ....[194]....
        /*07d4*/ 	.word	0x0500000f


	//   ....[195]....
        /*07d8*/ 	.word	0x0500000f


	//   ....[196]....
        /*07dc*/ 	.word	0x0500000f


	//   ....[197]....
        /*07e0*/ 	.word	0x0500000f


	//   ....[198]....
        /*07e4*/ 	.word	0x0500000f


	//   ....[199]....
        /*07e8*/ 	.word	0x0500000f


	//   ....[200]....
        /*07ec*/ 	.word	0x0500000f


	//   ....[201]....
        /*07f0*/ 	.word	0x0500000f


	//   ....[202]....
        /*07f4*/ 	.word	0x0500000f


	//   ....[203]....
        /*07f8*/ 	.word	0x0500000f


	//   ....[204]....
        /*07fc*/ 	.word	0x0500000f


	//   ....[205]....
        /*0800*/ 	.word	0x0500000f


	//   ....[206]....
        /*0804*/ 	.word	0x0500000f


	//   ....[207]....
        /*0808*/ 	.word	0x0500000f


	//   ....[208]....
        /*080c*/ 	.word	0x0500000f


	//   ....[209]....
        /*0810*/ 	.word	0x0500000f


	//   ....[210]....
        /*0814*/ 	.word	0x0500000f


	//   ....[211]....
        /*0818*/ 	.word	0x0500000f


	//   ....[212]....
        /*081c*/ 	.word	0x0500000f


	//   ....[213]....
        /*0820*/ 	.word	0x0500000f


	//   ....[214]....
        /*0824*/ 	.word	0x0500000f


	//----- nvinfo : EIATTR_COOP_GROUP_INSTR_OFFSETS
	.align		4
.L_268:
        /*0828*/ 	.byte	0x04, 0x28
        /*082a*/ 	.short	(.L_270 - .L_269)


	//   ....[0]....
.L_269:
        /*082c*/ 	.word	0x00000070


	//   ....[1]....
        /*0830*/ 	.word	0x000001a0


	//   ....[2]....
        /*0834*/ 	.word	0x000001f0


	//   ....[3]....
        /*0838*/ 	.word	0x00000420


	//   ....[4]....
        /*083c*/ 	.word	0x00000580


	//   ....[5]....
        /*0840*/ 	.word	0x000006a0


	//   ....[6]....
        /*0844*/ 	.word	0x00000800


	//   ....[7]....
        /*0848*/ 	.word	0x000107e0


	//   ....[8]....
        /*084c*/ 	.word	0x00010ea0


	//   ....[9]....
        /*0850*/ 	.word	0x00010eb0


	//   ....[10]....
        /*0854*/ 	.word	0x00010ec0


	//   ....[11]....
        /*0858*/ 	.word	0x00010ed0


	//   ....[12]....
        /*085c*/ 	.word	0x00014480


	//   ....[13]....
        /*0860*/ 	.word	0x00014490


	//   ....[14]....
        /*0864*/ 	.word	0x000144a0


	//   ....[15]....
        /*0868*/ 	.word	0x000144b0


	//   ....[16]....
        /*086c*/ 	.word	0x00018b30


	//   ....[17]....
        /*0870*/ 	.word	0x00018e10


	//   ....[18]....
        /*0874*/ 	.word	0x0001a2e0


	//   ....[19]....
        /*0878*/ 	.word	0x0001a3f0


	//   ....[20]....
        /*087c*/ 	.word	0x0001aec0


	//   ....[21]....
        /*0880*/ 	.word	0x0001af40


	//   ....[22]....
        /*0884*/ 	.word	0x0001d6e0


	//   ....[23]....
        /*0888*/ 	.word	0x0001e760


	//   ....[24]....
        /*088c*/ 	.word	0x0001f570


	//   ....[25]....
        /*0890*/ 	.word	0x0001f590


	//   ....[26]....
        /*0894*/ 	.word	0x0001fc10


	//   ....[27]....
        /*0898*/ 	.word	0x0001fc60


	//   ....[28]....
        /*089c*/ 	.word	0x00022c10


	//   ....[29]....
        /*08a0*/ 	.word	0x00022c40


	//   ....[30]....
        /*08a4*/ 	.word	0x00022ca0


	//   ....[31]....
        /*08a8*/ 	.word	0x00022cb0


	//   ....[32]....
        /*08ac*/ 	.word	0x000259d0


	//   ....[33]....
        /*08b0*/ 	.word	0x00026ba0


	//   ....[34]....
        /*08b4*/ 	.word	0x000273b0


	//   ....[35]....
        /*08b8*/ 	.word	0x000274c0


	//   ....[36]....
        /*08bc*/ 	.word	0x00028010


	//   ....[37]....
        /*08c0*/ 	.word	0x00028080


	//   ....[38]....
        /*08c4*/ 	.word	0x000297f0


	//   ....[39]....
        /*08c8*/ 	.word	0x00029800


	//   ....[40]....
        /*08cc*/ 	.word	0x00029880


	//   ....[41]....
        /*08d0*/ 	.word	0x00029890


	//   ....[42]....
        /*08d4*/ 	.word	0x0002a600


	//   ....[43]....
        /*08d8*/ 	.word	0x0002a630


	//   ....[44]....
        /*08dc*/ 	.word	0x0002a660


	//   ....[45]....
        /*08e0*/ 	.word	0x0002a690


	//   ....[46]....
        /*08e4*/ 	.word	0x0002a6c0


	//   ....[47]....
        /*08e8*/ 	.word	0x0002a6f0


	//   ....[48]....
        /*08ec*/ 	.word	0x0002a720


	//   ....[49]....
        /*08f0*/ 	.word	0x0002a750


	//   ....[50]....
        /*08f4*/ 	.word	0x0002a780


	//   ....[51]....
        /*08f8*/ 	.word	0x0002a7b0


	//   ....[52]....
        /*08fc*/ 	.word	0x0002a7e0


	//   ....[53]....
        /*0900*/ 	.word	0x0002a810


	//   ....[54]....
        /*0904*/ 	.word	0x0002a840


	//   ....[55]....
        /*0908*/ 	.word	0x0002a870


	//   ....[56]....
        /*090c*/ 	.word	0x0002a8a0


	//   ....[57]....
        /*0910*/ 	.word	0x0002a8d0


	//   ....[58]....
        /*0914*/ 	.word	0x0002a900


	//   ....[59]....
        /*0918*/ 	.word	0x0002a930


	//   ....[60]....
        /*091c*/ 	.word	0x0002a960


	//   ....[61]....
        /*0920*/ 	.word	0x0002a990


	//   ....[62]....
        /*0924*/ 	.word	0x0002a9c0


	//   ....[63]....
        /*0928*/ 	.word	0x0002a9f0


	//   ....[64]....
        /*092c*/ 	.word	0x0002aa20


	//   ....[65]....
        /*0930*/ 	.word	0x0002aa40


	//   ....[66]....
        /*0934*/ 	.word	0x0002aa50


	//   ....[67]....
        /*0938*/ 	.word	0x0002aa60


	//   ....[68]....
        /*093c*/ 	.word	0x0002aa70


	//   ....[69]....
        /*0940*/ 	.word	0x0002aa80


	//   ....[70]....
        /*0944*/ 	.word	0x0002aa90


	//   ....[71]....
        /*0948*/ 	.word	0x0002aaa0


	//   ....[72]....
        /*094c*/ 	.word	0x0002aad0


	//   ....[73]....
        /*0950*/ 	.word	0x0002ab00


	//   ....[74]....
        /*0954*/ 	.word	0x0002b0c0


	//   ....[75]....
        /*0958*/ 	.word	0x0002b100


	//   ....[76]....
        /*095c*/ 	.word	0x0002b130


	//   ....[77]....
        /*0960*/ 	.word	0x0002b170


	//   ....[78]....
        /*0964*/ 	.word	0x0002b760


	//   ....[79]....
        /*0968*/ 	.word	0x0002b770


	//   ....[80]....
        /*096c*/ 	.word	0x0002b830


	//   ....[81]....
        /*0970*/ 	.word	0x0002b850


	//   ....[82]....
        /*0974*/ 	.word	0x0002b910


	//   ....[83]....
        /*0978*/ 	.word	0x0002b930


	//   ....[84]....
        /*097c*/ 	.word	0x0002ba00


	//   ....[85]....
        /*0980*/ 	.word	0x0002ba20


	//   ....[86]....
        /*0984*/ 	.word	0x0002c1f0


	//   ....[87]....
        /*0988*/ 	.word	0x0002c200


	//   ....[88]....
        /*098c*/ 	.word	0x0002c340


	//   ....[89]....
        /*0990*/ 	.word	0x0002c350


	//   ....[90]....
        /*0994*/ 	.word	0x0002c480


	//   ....[91]....
        /*0998*/ 	.word	0x0002c490


	//   ....[92]....
        /*099c*/ 	.word	0x0002c5c0


	//   ....[93]....
        /*09a0*/ 	.word	0x0002c5d0


	//   ....[94]....
        /*09a4*/ 	.word	0x0002c760


	//   ....[95]....
        /*09a8*/ 	.word	0x0002c940


	//   ....[96]....
        /*09ac*/ 	.word	0x0002c970


	//   ....[97]....
        /*09b0*/ 	.word	0x0002c9a0


	//   ....[98]....
        /*09b4*/ 	.word	0x0002c9d0


	//   ....[99]....
        /*09b8*/ 	.word	0x0002ca00


	//   ....[100]....
        /*09bc*/ 	.word	0x0002ca30


	//   ....[101]....
        /*09c0*/ 	.word	0x0002cba0


	//   ....[102]....
        /*09c4*/ 	.word	0x0002cbd0


	//   ....[103]....
        /*09c8*/ 	.word	0x0002cc00


	//   ....[104]....
        /*09cc*/ 	.word	0x0002cc30


	//   ....[105]....
        /*09d0*/ 	.word	0x0002cc60


	//   ....[106]....
        /*09d4*/ 	.word	0x0002cc90


	//   ....[107]....
        /*09d8*/ 	.word	0x0002cd30


	//   ....[108]....
        /*09dc*/ 	.word	0x0002cd90


	//   ....[109]....
        /*09e0*/ 	.word	0x0002ce20


	//   ....[110]....
        /*09e4*/ 	.word	0x0002e090


	//   ....[111]....
        /*09e8*/ 	.word	0x0002fe50


	//   ....[112]....
        /*09ec*/ 	.word	0x00030be0


	//   ....[113]....
        /*09f0*/ 	.word	0x00030c00


	//   ....[114]....
        /*09f4*/ 	.word	0x00030c60


	//   ....[115]....
        /*09f8*/ 	.word	0x00030ce0


	//   ....[116]....
        /*09fc*/ 	.word	0x00030d70


	//   ....[117]....
        /*0a00*/ 	.word	0x00030d80


	//   ....[118]....
        /*0a04*/ 	.word	0x00030dd0


	//   ....[119]....
        /*0a08*/ 	.word	0x00030e10


	//   ....[120]....
        /*0a0c*/ 	.word	0x00032b60


	//   ....[121]....
        /*0a10*/ 	.word	0x00032b90


	//   ....[122]....
        /*0a14*/ 	.word	0x00032bd0


	//   ....[123]....
        /*0a18*/ 	.word	0x00032c00


	//   ....[124]....
        /*0a1c*/ 	.word	0x00032c30


	//   ....[125]....
        /*0a20*/ 	.word	0x00032c60


	//   ....[126]....
        /*0a24*/ 	.word	0x00032c90


	//   ....[127]....
        /*0a28*/ 	.word	0x00032cc0


	//   ....[128]....
        /*0a2c*/ 	.word	0x00032e40


	//   ....[129]....
        /*0a30*/ 	.word	0x00032e70


	//   ....[130]....
        /*0a34*/ 	.word	0x00032ea0


	//   ....[131]....
        /*0a38*/ 	.word	0x00032ed0


	//   ....[132]....
        /*0a3c*/ 	.word	0x00032f00


	//   ....[133]....
        /*0a40*/ 	.word	0x00032f30


	//   ....[134]....
        /*0a44*/ 	.word	0x00032ff0


	//   ....[135]....
        /*0a48*/ 	.word	0x00033010


	//   ....[136]....
        /*0a4c*/ 	.word	0x00033080


	//   ....[137]....
        /*0a50*/ 	.word	0x00033760


	//   ....[138]....
        /*0a54*/ 	.word	0x00033c70


	//   ....[139]....
        /*0a58*/ 	.word	0x00033d10


	//   ....[140]....
        /*0a5c*/ 	.word	0x00033da0


	//   ....[141]....
        /*0a60*/ 	.word	0x00033df0


	//   ....[142]....
        /*0a64*/ 	.word	0x00033e40


	//   ....[143]....
        /*0a68*/ 	.word	0x00033f10


	//   ....[144]....
        /*0a6c*/ 	.word	0x00033fa0


	//   ....[145]....
        /*0a70*/ 	.word	0x00033ff0


	//   ....[146]....
        /*0a74*/ 	.word	0x00034040


	//   ....[147]....
        /*0a78*/ 	.word	0x000343d0


	//   ....[148]....
        /*0a7c*/ 	.word	0x00034500


	//   ....[149]....
        /*0a80*/ 	.word	0x00034630


	//   ....[150]....
        /*0a84*/ 	.word	0x000346b0


	//   ....[151]....
        /*0a88*/ 	.word	0x00034710


	//   ....[152]....
        /*0a8c*/ 	.word	0x00034790


	//   ....[153]....
        /*0a90*/ 	.word	0x000347f0


	//   ....[154]....
        /*0a94*/ 	.word	0x00034850


	//   ....[155]....
        /*0a98*/ 	.word	0x000348b0


	//   ....[156]....
        /*0a9c*/ 	.word	0x00034930


	//   ....[157]....
        /*0aa0*/ 	.word	0x00034990


	//   ....[158]....
        /*0aa4*/ 	.word	0x00034a10


	//   ....[159]....
        /*0aa8*/ 	.word	0x00034a70


	//   ....[160]....
        /*0aac*/ 	.word	0x00034af0


	//   ....[161]....
        /*0ab0*/ 	.word	0x00034b50


	//   ....[162]....
        /*0ab4*/ 	.word	0x00034bd0


	//   ....[163]....
        /*0ab8*/ 	.word	0x00034c30


	//   ....[164]....
        /*0abc*/ 	.word	0x00034cb0


	//   ....[165]....
        /*0ac0*/ 	.word	0x00034d10


	//   ....[166]....
        /*0ac4*/ 	.word	0x00034d90


	//   ....[167]....
        /*0ac8*/ 	.word	0x00034df0


	//   ....[168]....
        /*0acc*/ 	.word	0x00034e50


	//   ....[169]....
        /*0ad0*/ 	.word	0x00034eb0


	//   ....[170]....
        /*0ad4*/ 	.word	0x00034f10


	//   ....[171]....
        /*0ad8*/ 	.word	0x00034f70


	//   ....[172]....
        /*0adc*/ 	.word	0x00034ff0


	//   ....[173]....
        /*0ae0*/ 	.word	0x00035050


	//   ....[174]....
        /*0ae4*/ 	.word	0x000350d0


	//   ....[175]....
        /*0ae8*/ 	.word	0x00035130


	//   ....[176]....
        /*0aec*/ 	.word	0x000351b0


	//   ....[177]....
        /*0af0*/ 	.word	0x00035210


	//   ....[178]....
        /*0af4*/ 	.word	0x000352a0


	//   ....[179]....
        /*0af8*/ 	.word	0x00035390


	//   ....[180]....
        /*0afc*/ 	.word	0x000353e0


	//   ....[181]....
        /*0b00*/ 	.word	0x00035470


	//   ....[182]....
        /*0b04*/ 	.word	0x00035500


	//   ....[183]....
        /*0b08*/ 	.word	0x00035590


	//   ....[184]....
        /*0b0c*/ 	.word	0x00035620


	//   ....[185]....
        /*0b10*/ 	.word	0x000356b0


	//   ....[186]....
        /*0b14*/ 	.word	0x00035740


	//   ....[187]....
        /*0b18*/ 	.word	0x00035800


	//   ....[188]....
        /*0b1c*/ 	.word	0x00035af0


	//   ....[189]....
        /*0b20*/ 	.word	0x00035d00


	//   ....[190]....
        /*0b24*/ 	.word	0x00035d50


	//   ....[191]....
        /*0b28*/ 	.word	0x00035db0


	//   ....[192]....
        /*0b2c*/ 	.word	0x00035ec0


	//   ....[193]....
        /*0b30*/ 	.word	0x00035f20


	//   ....[194]....
        /*0b34*/ 	.word	0x00036030


	//   ....[195]....
        /*0b38*/ 	.word	0x00036090


	//   ....[196]....
        /*0b3c*/ 	.word	0x00036170


	//   ....[197]....
        /*0b40*/ 	.word	0x00036490


	//   ....[198]....
        /*0b44*/ 	.word	0x00036530


	//   ....[199]....
        /*0b48*/ 	.word	0x00036650


	//   ....[200]....
        /*0b4c*/ 	.word	0x000366d0


	//   ....[201]....
        /*0b50*/ 	.word	0x00036750


	//   ....[202]....
        /*0b54*/ 	.word	0x000367d0


	//   ....[203]....
        /*0b58*/ 	.word	0x00036850


	//   ....[204]....
        /*0b5c*/ 	.word	0x000368e0


	//   ....[205]....
        /*0b60*/ 	.word	0x00036980


	//   ....[206]....
        /*0b64*/ 	.word	0x00036a30


	//   ....[207]....
        /*0b68*/ 	.word	0x00036ab0


	//   ....[208]....
        /*0b6c*/ 	.word	0x00036b30


	//   ....[209]....
        /*0b70*/ 	.word	0x00036bb0


	//   ....[210]....
        /*0b74*/ 	.word	0x00036c40


	//   ....[211]....
        /*0b78*/ 	.word	0x00036cc0


	//   ....[212]....
        /*0b7c*/ 	.word	0x00036d60


	//   ....[213]....
        /*0b80*/ 	.word	0x00036df0


	//   ....[214]....
        /*0b84*/ 	.word	0x00036f20


	//----- nvinfo : EIATTR_REG_RECONFIG
	.align		4
.L_270:
        /*0b88*/ 	.byte	0x01, 0x54
	.zero		2


	//----- nvinfo : EIATTR_SYSCALL_OFFSETS
	.align		4
        /*0b8c*/ 	.byte	0x04, 0x46
        /*0b8e*/ 	.short	(.L_272 - .L_271)


	//   ....[0]....
.L_271:
        /*0b90*/ 	.word	0x00001f80


	//   ....[1]....
        /*0b94*/ 	.word	0x000020d0


	//   ....[2]....
        /*0b98*/ 	.word	0x00010970


	//   ....[3]....
        /*0b9c*/ 	.word	0x00010c80


	//   ....[4]....
        /*0ba0*/ 	.word	0x0002f8b0


	//   ....[5]....
        /*0ba4*/ 	.word	0x0002fa50


	//   ....[6]....
        /*0ba8*/ 	.word	0x0002fbb0


	//   ....[7]....
        /*0bac*/ 	.word	0x0002fcf0


	//   ....[8]....
        /*0bb0*/ 	.word	0x00030750


	//----- nvinfo : EIATTR_MBARRIER_INSTR_OFFSETS
	.align		4
.L_272:
        /*0bb4*/ 	.byte	0x04, 0x39
        /*0bb6*/ 	.short	(.L_274 - .L_273)


	//   ....[0]....
.L_273:
        /*0bb8*/ 	.word	0x000002d0
        /*0bbc*/ 	.word	0x000000ff
        /*0bc0*/ 	.word	0x00029800
        /*0bc4*/ 	.short	0x0100
        /*0bc6*/ 	.byte	0x08
	.zero		1


	//   ....[1]....
        /*0bc8*/ 	.word	0x000002e0
        /*0bcc*/ 	.word	0x000000ff
        /*0bd0*/ 	.word	0x00029820
        /*0bd4*/ 	.short	0x0100
        /*0bd6*/ 	.byte	0x08
	.zero		1


	//   ....[2]....
        /*0bd8*/ 	.word	0x000003d0
        /*0bdc*/ 	.word	0x000000ff
        /*0be0*/ 	.word	0x00029830
        /*0be4*/ 	.short	0x0100
        /*0be6*/ 	.byte	0x08
	.zero		1


	//   ....[3]....
        /*0be8*/ 	.word	0x000003e0
        /*0bec*/ 	.word	0x000000ff
        /*0bf0*/ 	.word	0x00029840
        /*0bf4*/ 	.short	0x0100
        /*0bf6*/ 	.byte	0x08
	.zero		1


	//   ....[4]....
        /*0bf8*/ 	.word	0x000003f0
        /*0bfc*/ 	.word	0x000000ff
        /*0c00*/ 	.word	0x00029838
        /*0c04*/ 	.short	0x0100
        /*0c06*/ 	.byte	0x08
	.zero		1


	//   ....[5]....
        /*0c08*/ 	.word	0x00000400
        /*0c0c*/ 	.word	0x000000ff
        /*0c10*/ 	.word	0x00029848
        /*0c14*/ 	.short	0x0100
        /*0c16*/ 	.byte	0x08
	.zero		1


	//   ....[6]....
        /*0c18*/ 	.word	0x00000530
        /*0c1c*/ 	.word	0x000000ff
        /*0c20*/ 	.word	0x00029850
        /*0c24*/ 	.short	0x0100
        /*0c26*/ 	.byte	0x08
	.zero		1


	//   ....[7]....
        /*0c28*/ 	.word	0x00000540
        /*0c2c*/ 	.word	0x000000ff
        /*0c30*/ 	.word	0x00029860
        /*0c34*/ 	.short	0x0100
        /*0c36*/ 	.byte	0x08
	.zero		1


	//   ....[8]....
        /*0c38*/ 	.word	0x00000550
        /*0c3c*/ 	.word	0x000000ff
        /*0c40*/ 	.word	0x00029858
        /*0c44*/ 	.short	0x0100
        /*0c46*/ 	.byte	0x08
	.zero		1


	//   ....[9]....
        /*0c48*/ 	.word	0x00000560
        /*0c4c*/ 	.word	0x000000ff
        /*0c50*/ 	.word	0x00029868
        /*0c54*/ 	.short	0x0100
        /*0c56*/ 	.byte	0x08
	.zero		1


	//   ....[10]....
        /*0c58*/ 	.word	0x00000650
        /*0c5c*/ 	.word	0x000000ff
        /*0c60*/ 	.word	0x00029870
        /*0c64*/ 	.short	0x0100
        /*0c66*/ 	.byte	0x06
	.zero		1


	//   ....[11]....
        /*0c68*/ 	.word	0x00000660
        /*0c6c*/ 	.word	0x000000ff
        /*0c70*/ 	.word	0x00029880
        /*0c74*/ 	.short	0x0100
        /*0c76*/ 	.byte	0x06
	.zero		1


	//   ....[12]....
        /*0c78*/ 	.word	0x00000670
        /*0c7c*/ 	.word	0x000000ff
        /*0c80*/ 	.word	0x00029878
        /*0c84*/ 	.short	0x0100
        /*0c86*/ 	.byte	0x06
	.zero		1


	//   ....[13]....
        /*0c88*/ 	.word	0x00000680
        /*0c8c*/ 	.word	0x000000ff
        /*0c90*/ 	.word	0x00029888
        /*0c94*/ 	.short	0x0100
        /*0c96*/ 	.byte	0x06
	.zero		1


	//   ....[14]....
        /*0c98*/ 	.word	0x000007b0
        /*0c9c*/ 	.word	0x000000ff
        /*0ca0*/ 	.word	0x00029890
        /*0ca4*/ 	.short	0x0100
        /*0ca6*/ 	.byte	0x08
	.zero		1


	//   ....[15]....
        /*0ca8*/ 	.word	0x000007c0
        /*0cac*/ 	.word	0x000000ff
        /*0cb0*/ 	.word	0x000298a0
        /*0cb4*/ 	.short	0x0100
        /*0cb6*/ 	.byte	0x08
	.zero		1


	//   ....[16]....
        /*0cb8*/ 	.word	0x000007d0
        /*0cbc*/ 	.word	0x000000ff
        /*0cc0*/ 	.word	0x00029898
        /*0cc4*/ 	.short	0x0100
        /*0cc6*/ 	.byte	0x08
	.zero		1


	//   ....[17]....
        /*0cc8*/ 	.word	0x000007e0
        /*0ccc*/ 	.word	0x000000ff
        /*0cd0*/ 	.word	0x000298a8
        /*0cd4*/ 	.short	0x0100
        /*0cd6*/ 	.byte	0x08
	.zero		1


	//   ....[18]....
        /*0cd8*/ 	.word	0x00000910
        /*0cdc*/ 	.word	0x000000ff
        /*0ce0*/ 	.word	0x000298b0
        /*0ce4*/ 	.short	0x0100
        /*0ce6*/ 	.byte	0x08
	.zero		1


	//   ....[19]....
        /*0ce8*/ 	.word	0x00000920
        /*0cec*/ 	.word	0x000000ff
        /*0cf0*/ 	.word	0x000298c0
        /*0cf4*/ 	.short	0x0100
        /*0cf6*/ 	.byte	0x08
	.zero		1


	//   ....[20]....
        /*0cf8*/ 	.word	0x00000930
        /*0cfc*/ 	.word	0x000000ff
        /*0d00*/ 	.word	0x000298b8
        /*0d04*/ 	.short	0x0100
        /*0d06*/ 	.byte	0x08
	.zero		1


	//   ....[21]....
        /*0d08*/ 	.word	0x00000940
        /*0d0c*/ 	.word	0x000000ff
        /*0d10*/ 	.word	0x000298c8
        /*0d14*/ 	.short	0x0100
        /*0d16*/ 	.byte	0x08
	.zero		1


	//   ....[22]....
        /*0d18*/ 	.word	0x00003880
        /*0d1c*/ 	.word	0x00000061
        /*0d20*/ 	.word	0x00029890
        /*0d24*/ 	.short	0x010a
        /*0d26*/ 	.byte	0x3f
	.zero		1


	//   ....[23]....
        /*0d28*/ 	.word	0x000095c0
        /*0d2c*/ 	.word	0x00000061
        /*0d30*/ 	.word	0x00029890
        /*0d34*/ 	.short	0x010a
        /*0d36*/ 	.byte	0x3f
	.zero		1


	//   ....[24]....
        /*0d38*/ 	.word	0x0000f4e0
        /*0d3c*/ 	.word	0x00000061
        /*0d40*/ 	.word	0x00029890
        /*0d44*/ 	.short	0x010a
        /*0d46*/ 	.byte	0x3f
	.zero		1


	//   ....[25]....
        /*0d48*/ 	.word	0x0000f8b0
        /*0d4c*/ 	.word	0x00000028
        /*0d50*/ 	.word	0x00000000
        /*0d54*/ 	.short	0x0101
        /*0d56*/ 	.byte	0x3f
	.zero		1


	//   ....[26]....
        /*0d58*/ 	.word	0x0000f8f0
        /*0d5c*/ 	.word	0x00000061
        /*0d60*/ 	.word	0x000298b0
        /*0d64*/ 	.short	0x010a
        /*0d66*/ 	.byte	0x3f
	.zero		1


	//   ....[27]....
        /*0d68*/ 	.word	0x0000fd90
        /*0d6c*/ 	.word	0x00000061
        /*0d70*/ 	.word	0x00000000
        /*0d74*/ 	.short	0x0101
        /*0d76*/ 	.byte	0x3f
	.zero		1


	//   ....[28]....
        /*0d78*/ 	.word	0x00010a00
        /*0d7c*/ 	.word	0x00000010
        /*0d80*/ 	.word	0x00029800
        /*0d84*/ 	.short	0x010a
        /*0d86*/ 	.byte	0x3f
	.zero		1


	//   ....[29]....
        /*0d88*/ 	.word	0x00010a50
        /*0d8c*/ 	.word	0x00000010
        /*0d90*/ 	.word	0x00029800
        /*0d94*/ 	.short	0x010a
        /*0d96*/ 	.byte	0x3f
	.zero		1


	//   ....[30]....
        /*0d98*/ 	.word	0x000113f0
        /*0d9c*/ 	.word	0x00000010
        /*0da0*/ 	.word	0x00029800
        /*0da4*/ 	.short	0x010a
        /*0da6*/ 	.byte	0x3f
	.zero		1


	//   ....[31]....
        /*0da8*/ 	.word	0x000148e0
        /*0dac*/ 	.word	0x00000010
        /*0db0*/ 	.word	0x00029800
        /*0db4*/ 	.short	0x010a
        /*0db6*/ 	.byte	0x3f
	.zero		1


	//   ....[32]....
        /*0db8*/ 	.word	0x000179a0
        /*0dbc*/ 	.word	0x00000007
        /*0dc0*/ 	.word	0x00029830
        /*0dc4*/ 	.short	0x010a
        /*0dc6*/ 	.byte	0x3f
	.zero		1


	//   ....[33]....
        /*0dc8*/ 	.word	0x00017a10
        /*0dcc*/ 	.word	0x00000007
        /*0dd0*/ 	.word	0x00029830
        /*0dd4*/ 	.short	0x010a
        /*0dd6*/ 	.byte	0x3f
	.zero		1


	//   ....[34]....
        /*0dd8*/ 	.word	0x00018c70
        /*0ddc*/ 	.word	0x00000000
        /*0de0*/ 	.word	0x00000000
        /*0de4*/ 	.short	0x0101
        /*0de6*/ 	.byte	0x3f
	.zero		1


	//   ....[35]....
        /*0de8*/ 	.word	0x0001c1f0
        /*0dec*/ 	.word	0x0000000c
        /*0df0*/ 	.word	0x00029830
        /*0df4*/ 	.short	0x010a
        /*0df6*/ 	.byte	0x3f
	.zero		1


	//   ....[36]....
        /*0df8*/ 	.word	0x0001c240
        /*0dfc*/ 	.word	0x0000000c
        /*0e00*/ 	.word	0x00029830
        /*0e04*/ 	.short	0x010a
        /*0e06*/ 	.byte	0x3f
	.zero		1


	//   ....[37]....
        /*0e08*/ 	.word	0x0001d320
        /*0e0c*/ 	.word	0x0000000c
        /*0e10*/ 	.word	0x00029850
        /*0e14*/ 	.short	0x010a
        /*0e16*/ 	.byte	0x3f
	.zero		1


	//   ....[38]....
        /*0e18*/ 	.word	0x0001d360
        /*0e1c*/ 	.word	0x0000000c
        /*0e20*/ 	.word	0x00029850
        /*0e24*/ 	.short	0x010a
        /*0e26*/ 	.byte	0x3f
	.zero		1


	//   ....[39]....
        /*0e28*/ 	.word	0x0001d720
        /*0e2c*/ 	.word	0x00000007
        /*0e30*/ 	.word	0x00000000
        /*0e34*/ 	.short	0x0101
        /*0e36*/ 	.byte	0x3f
	.zero		1


	//   ....[40]....
        /*0e38*/ 	.word	0x000209c0
        /*0e3c*/ 	.word	0x00000000
        /*0e40*/ 	.word	0x00000000
        /*0e44*/ 	.short	0x0101
        /*0e46*/ 	.byte	0x3f
	.zero		1


	//   ....[41]....
        /*0e48*/ 	.word	0x00021390
        /*0e4c*/ 	.word	0x00000003
        /*0e50*/ 	.word	0x00029830
        /*0e54*/ 	.short	0x010a
        /*0e56*/ 	.byte	0x3f
	.zero		1


	//   ....[42]....
        /*0e58*/ 	.word	0x000213e0
        /*0e5c*/ 	.word	0x00000003
        /*0e60*/ 	.word	0x00029830
        /*0e64*/ 	.short	0x010a
        /*0e66*/ 	.byte	0x3f
	.zero		1


	//   ....[43]....
        /*0e68*/ 	.word	0x000224f0
        /*0e6c*/ 	.word	0x00000003
        /*0e70*/ 	.word	0x00029850
        /*0e74*/ 	.short	0x010a
        /*0e76*/ 	.byte	0x3f
	.zero		1


	//   ....[44]....
        /*0e78*/ 	.word	0x00022530
        /*0e7c*/ 	.word	0x00000003
        /*0e80*/ 	.word	0x00029850
        /*0e84*/ 	.short	0x010a
        /*0e86*/ 	.byte	0x3f
	.zero		1


	//   ....[45]....
        /*0e88*/ 	.word	0x00023bd0
        /*0e8c*/ 	.word	0x00000005
        /*0e90*/ 	.word	0x00000000
        /*0e94*/ 	.short	0x0101
        /*0e96*/ 	.byte	0x3f
	.zero		1


	//   ....[46]....
        /*0e98*/ 	.word	0x00023eb0
        /*0e9c*/ 	.word	0x0000000b
        /*0ea0*/ 	.word	0x00000000
        /*0ea4*/ 	.short	0x0101
        /*0ea6*/ 	.byte	0x3f
	.zero		1


	//   ....[47]....
        /*0ea8*/ 	.word	0x00024600
        /*0eac*/ 	.word	0x00000003
        /*0eb0*/ 	.word	0x00029830
        /*0eb4*/ 	.short	0x010a
        /*0eb6*/ 	.byte	0x3f
	.zero		1


	//   ....[48]....
        /*0eb8*/ 	.word	0x00024650
        /*0ebc*/ 	.word	0x00000003
        /*0ec0*/ 	.word	0x00029830
        /*0ec4*/ 	.short	0x010a
        /*0ec6*/ 	.byte	0x3f
	.zero		1


	//   ....[49]....
        /*0ec8*/ 	.word	0x00025760
        /*0ecc*/ 	.word	0x00000003
        /*0ed0*/ 	.word	0x00029850
        /*0ed4*/ 	.short	0x010a
        /*0ed6*/ 	.byte	0x3f
	.zero		1


	//   ....[50]....
        /*0ed8*/ 	.word	0x000257a0
        /*0edc*/ 	.word	0x00000003
        /*0ee0*/ 	.word	0x00029850
        /*0ee4*/ 	.short	0x010a
        /*0ee6*/ 	.byte	0x3f
	.zero		1


	//   ....[51]....
        /*0ee8*/ 	.word	0x00025b70
        /*0eec*/ 	.word	0x00000000
        /*0ef0*/ 	.word	0x00000000
        /*0ef4*/ 	.short	0x0101
        /*0ef6*/ 	.byte	0x3f
	.zero		1


	//   ....[52]....
        /*0ef8*/ 	.word	0x00028e00
        /*0efc*/ 	.word	0x0000000a
        /*0f00*/ 	.word	0x00000000
        /*0f04*/ 	.short	0x0101
        /*0f06*/ 	.byte	0x3f
	.zero		1


	//   ....[53]....
        /*0f08*/ 	.word	0x00029470
        /*0f0c*/ 	.word	0x0000000f
        /*0f10*/ 	.word	0x00029850
        /*0f14*/ 	.short	0x010a
        /*0f16*/ 	.byte	0x3f
	.zero		1


	//   ....[54]....
        /*0f18*/ 	.word	0x000294f0
        /*0f1c*/ 	.word	0x0000000f
        /*0f20*/ 	.word	0x00029850
        /*0f24*/ 	.short	0x010a
        /*0f26*/ 	.byte	0x3f
	.zero		1


	//   ....[55]....
        /*0f28*/ 	.word	0x00029b40
        /*0f2c*/ 	.word	0x00000000
        /*0f30*/ 	.word	0x00000000
        /*0f34*/ 	.short	0x0101
        /*0f36*/ 	.byte	0x3f
	.zero		1


	//   ....[56]....
        /*0f38*/ 	.word	0x0002b750
        /*0f3c*/ 	.word	0x00000000
        /*0f40*/ 	.word	0x00000000
        /*0f44*/ 	.short	0x0101
        /*0f46*/ 	.byte	0x3f
	.zero		1


	//   ....[57]....
        /*0f48*/ 	.word	0x0002e180
        /*0f4c*/ 	.word	0x00000006
        /*0f50*/ 	.word	0x00029820
        /*0f54*/ 	.short	0x010a
        /*0f56*/ 	.byte	0x3f
	.zero		1


	//   ....[58]....
        /*0f58*/ 	.word	0x0002e270
        /*0f5c*/ 	.word	0x00000006
        /*0f60*/ 	.word	0x000298a0
        /*0f64*/ 	.short	0x010a
        /*0f66*/ 	.byte	0x3f
	.zero		1


	//   ....[59]....
        /*0f68*/ 	.word	0x0002e6a0
        /*0f6c*/ 	.word	0x00000006
        /*0f70*/ 	.word	0x000298c0
        /*0f74*/ 	.short	0x010a
        /*0f76*/ 	.byte	0x3f
	.zero		1


	//   ....[60]....
        /*0f78*/ 	.word	0x0002ea90
        /*0f7c*/ 	.word	0x00000008
        /*0f80*/ 	.word	0x000298a0
        /*0f84*/ 	.short	0x010a
        /*0f86*/ 	.byte	0x3f
	.zero		1


	//   ....[61]....
        /*0f88*/ 	.word	0x0002eeb0
        /*0f8c*/ 	.word	0x00000008
        /*0f90*/ 	.word	0x000298c0
        /*0f94*/ 	.short	0x010a
        /*0f96*/ 	.byte	0x3f
	.zero		1


	//   ....[62]....
        /*0f98*/ 	.word	0x000300f0
        /*0f9c*/ 	.word	0x00000002
        /*0fa0*/ 	.word	0x00029880
        /*0fa4*/ 	.short	0x010a
        /*0fa6*/ 	.byte	0x3f
	.zero		1


	//   ....[63]....
        /*0fa8*/ 	.word	0x000302b0
        /*0fac*/ 	.word	0x00000002
        /*0fb0*/ 	.word	0x00029840
        /*0fb4*/ 	.short	0x010a
        /*0fb6*/ 	.byte	0x3f
	.zero		1


	//   ....[64]....
        /*0fb8*/ 	.word	0x00030f10
        /*0fbc*/ 	.word	0x00000008
        /*0fc0*/ 	.word	0x00029800
        /*0fc4*/ 	.short	0x0107
        /*0fc6*/ 	.byte	0x3f
	.zero		1


	//   ....[65]....
        /*0fc8*/ 	.word	0x00031010
        /*0fcc*/ 	.word	0x00000002
        /*0fd0*/ 	.word	0x00029800
        /*0fd4*/ 	.short	0x0101
        /*0fd6*/ 	.byte	0x3f
	.zero		1


	//   ....[66]....
        /*0fd8*/ 	.word	0x00031030
        /*0fdc*/ 	.word	0x00000002
        /*0fe0*/ 	.word	0x00029820
        /*0fe4*/ 	.short	0x010a
        /*0fe6*/ 	.byte	0x3f
	.zero		1


	//   ....[67]....
        /*0fe8*/ 	.word	0x00031380
        /*0fec*/ 	.word	0x00000005
        /*0ff0*/ 	.word	0x00029880
        /*0ff4*/ 	.short	0x010a
        /*0ff6*/ 	.byte	0x3f
	.zero		1


	//   ....[68]....
        /*0ff8*/ 	.word	0x000315d0
        /*0ffc*/ 	.word	0x00000005
        /*1000*/ 	.word	0x00029840
        /*1004*/ 	.short	0x010a
        /*1006*/ 	.byte	0x3f
	.zero		1


	//   ....[69]....
        /*1008*/ 	.word	0x00031ac0
        /*100c*/ 	.word	0x00000014
        /*1010*/ 	.word	0x00029870
        /*1014*/ 	.short	0x010a
        /*1016*/ 	.byte	0x3f
	.zero		1


	//   ....[70]....
        /*1018*/ 	.word	0x00031b30
        /*101c*/ 	.word	0x00000014
        /*1020*/ 	.word	0x00029860
        /*1024*/ 	.short	0x010a
        /*1026*/ 	.byte	0x3f
	.zero		1


	//   ....[71]....
        /*1028*/ 	.word	0x00032070
        /*102c*/ 	.word	0x00000014
        /*1030*/ 	.word	0x00029850
        /*1034*/ 	.short	0x0101
        /*1036*/ 	.byte	0x3f
	.zero		1


	//   ....[72]....
        /*1038*/ 	.word	0x000320f0
        /*103c*/ 	.word	0x00000014
        /*1040*/ 	.word	0x00000000
        /*1044*/ 	.short	0x0101
        /*1046*/ 	.byte	0x3f
	.zero		1


	//   ....[73]....
        /*1048*/ 	.word	0x00032330
        /*104c*/ 	.word	0x00000011
        /*1050*/ 	.word	0x00029870
        /*1054*/ 	.short	0x010a
        /*1056*/ 	.byte	0x3f
	.zero		1


	//   ....[74]....
        /*1058*/ 	.word	0x000323a0
        /*105c*/ 	.word	0x00000011
        /*1060*/ 	.word	0x00029860
        /*1064*/ 	.short	0x010a
        /*1066*/ 	.byte	0x3f
	.zero		1


	//   ....[75]....
        /*1068*/ 	.word	0x00032900
        /*106c*/ 	.word	0x00000011
        /*1070*/ 	.word	0x00029850
        /*1074*/ 	.short	0x0101
        /*1076*/ 	.byte	0x3f
	.zero		1


	//   ....[76]....
        /*1078*/ 	.word	0x00032950
        /*107c*/ 	.word	0x00000011
        /*1080*/ 	.word	0x00000000
        /*1084*/ 	.short	0x0101
        /*1086*/ 	.byte	0x3f
	.zero		1


	//   ....[77]....
        /*1088*/ 	.word	0x000336e0
        /*108c*/ 	.word	0x00000000
        /*1090*/ 	.word	0x00029820
        /*1094*/ 	.short	0x010a
        /*1096*/ 	.byte	0x3f
	.zero		1


	//   ....[78]....
        /*1098*/ 	.word	0x00033890
        /*109c*/ 	.word	0x00000006
        /*10a0*/ 	.word	0x00000000
        /*10a4*/ 	.short	0x010a
        /*10a6*/ 	.byte	0x3f
	.zero		1


	//   ....[79]....
        /*10a8*/ 	.word	0x00033900
        /*10ac*/ 	.word	0x00000007
        /*10b0*/ 	.word	0x00000000
        /*10b4*/ 	.short	0x010a
        /*10b6*/ 	.byte	0x3f
	.zero		1


	//   ....[80]....
        /*10b8*/ 	.word	0x00033960
        /*10bc*/ 	.word	0x00000004
        /*10c0*/ 	.word	0x00029860
        /*10c4*/ 	.short	0x010a
        /*10c6*/ 	.byte	0x3f
	.zero		1


	//   ....[81]....
        /*10c8*/ 	.word	0x000339b0
        /*10cc*/ 	.word	0x00000003
        /*10d0*/ 	.word	0x00029860
        /*10d4*/ 	.short	0x010a
        /*10d6*/ 	.byte	0x3f
	.zero		1


	//   ....[82]....
        /*10d8*/ 	.word	0x000339f0
        /*10dc*/ 	.word	0x00000004
        /*10e0*/ 	.word	0x00029880
        /*10e4*/ 	.short	0x010a
        /*10e6*/ 	.byte	0x3f
	.zero		1


	//   ....[83]....
        /*10e8*/ 	.word	0x00033a10
        /*10ec*/ 	.word	0x00000003
        /*10f0*/ 	.word	0x00029880
        /*10f4*/ 	.short	0x010a
        /*10f6*/ 	.byte	0x3f
	.zero		1


	//   ....[84]....
        /*10f8*/ 	.word	0x00033a70
        /*10fc*/ 	.word	0x00000061
        /*1100*/ 	.word	0x00029890
        /*1104*/ 	.short	0x010a
        /*1106*/ 	.byte	0x3f
	.zero		1


	//   ....[85]....
        /*1108*/ 	.word	0x00033ac0
        /*110c*/ 	.word	0x00000061
        /*1110*/ 	.word	0x00029890
        /*1114*/ 	.short	0x010a
        /*1116*/ 	.byte	0x3f
	.zero		1


	//   ....[86]....
        /*1118*/ 	.word	0x00033b10
        /*111c*/ 	.word	0x00000061
        /*1120*/ 	.word	0x00029890
        /*1124*/ 	.short	0x010a
        /*1126*/ 	.byte	0x3f
	.zero		1


	//   ....[87]....
        /*1128*/ 	.word	0x00033b60
        /*112c*/ 	.word	0x00000061
        /*1130*/ 	.word	0x000298b0
        /*1134*/ 	.short	0x010a
        /*1136*/ 	.byte	0x3f
	.zero		1


	//   ....[88]....
        /*1138*/ 	.word	0x00033e70
        /*113c*/ 	.word	0x00000010
        /*1140*/ 	.word	0x00029800
        /*1144*/ 	.short	0x010a
        /*1146*/ 	.byte	0x3f
	.zero		1


	//   ....[89]....
        /*1148*/ 	.word	0x00034080
        /*114c*/ 	.word	0x00000010
        /*1150*/ 	.word	0x00029800
        /*1154*/ 	.short	0x010a
        /*1156*/ 	.byte	0x3f
	.zero		1


	//   ....[90]....
        /*1158*/ 	.word	0x000340d0
        /*115c*/ 	.word	0x00000007
        /*1160*/ 	.word	0x00029830
        /*1164*/ 	.short	0x010a
        /*1166*/ 	.byte	0x3f
	.zero		1


	//   ....[91]....
        /*1168*/ 	.word	0x00034120
        /*116c*/ 	.word	0x0000000c
        /*1170*/ 	.word	0x00029830
        /*1174*/ 	.short	0x010a
        /*1176*/ 	.byte	0x3f
	.zero		1


	//   ....[92]....
        /*1178*/ 	.word	0x00034170
        /*117c*/ 	.word	0x0000000c
        /*1180*/ 	.word	0x00029850
        /*1184*/ 	.short	0x010a
        /*1186*/ 	.byte	0x3f
	.zero		1


	//   ....[93]....
        /*1188*/ 	.word	0x000341c0
        /*118c*/ 	.word	0x00000003
        /*1190*/ 	.word	0x00029830
        /*1194*/ 	.short	0x010a
        /*1196*/ 	.byte	0x3f
	.zero		1


	//   ....[94]....
        /*1198*/ 	.word	0x00034210
        /*119c*/ 	.word	0x00000003
        /*11a0*/ 	.word	0x00029850
        /*11a4*/ 	.short	0x010a
        /*11a6*/ 	.byte	0x3f
	.zero		1


	//   ....[95]....
        /*11a8*/ 	.word	0x00034260
        /*11ac*/ 	.word	0x00000003
        /*11b0*/ 	.word	0x00029830
        /*11b4*/ 	.short	0x010a
        /*11b6*/ 	.byte	0x3f
	.zero		1


	//   ....[96]....
        /*11b8*/ 	.word	0x000342b0
        /*11bc*/ 	.word	0x00000003
        /*11c0*/ 	.word	0x00029850
        /*11c4*/ 	.short	0x010a
        /*11c6*/ 	.byte	0x3f
	.zero		1


	//   ....[97]....
        /*11c8*/ 	.word	0x00034300
        /*11cc*/ 	.word	0x0000000f
        /*11d0*/ 	.word	0x00029850
        /*11d4*/ 	.short	0x010a
        /*11d6*/ 	.byte	0x3f
	.zero		1


	//   ....[98]....
        /*11d8*/ 	.word	0x000358d0
        /*11dc*/ 	.word	0x00000005
        /*11e0*/ 	.word	0x00029820
        /*11e4*/ 	.short	0x010a
        /*11e6*/ 	.byte	0x3f
	.zero		1


	//   ....[99]....
        /*11e8*/ 	.word	0x00035920
        /*11ec*/ 	.word	0x00000006
        /*11f0*/ 	.word	0x000298a0
        /*11f4*/ 	.short	0x010a
        /*11f6*/ 	.byte	0x3f
	.zero		1


	//   ....[100]....
        /*11f8*/ 	.word	0x00035970
        /*11fc*/ 	.word	0x00000006
        /*1200*/ 	.word	0x000298c0
        /*1204*/ 	.short	0x010a
        /*1206*/ 	.byte	0x3f
	.zero		1


	//   ....[101]....
        /*1208*/ 	.word	0x000359c0
        /*120c*/ 	.word	0x00000008
        /*1210*/ 	.word	0x000298a0
        /*1214*/ 	.short	0x010a
        /*1216*/ 	.byte	0x3f
	.zero		1


	//   ....[102]....
        /*1218*/ 	.word	0x00035a10
        /*121c*/ 	.word	0x00000008
        /*1220*/ 	.word	0x000298c0
        /*1224*/ 	.short	0x010a
        /*1226*/ 	.byte	0x3f
	.zero		1


	//   ....[103]....
        /*1228*/ 	.word	0x00035bb0
        /*122c*/ 	.word	0x00000002
        /*1230*/ 	.word	0x00029880
        /*1234*/ 	.short	0x010a
        /*1236*/ 	.byte	0x3f
	.zero		1


	//   ....[104]....
        /*1238*/ 	.word	0x00035c00
        /*123c*/ 	.word	0x00000002
        /*1240*/ 	.word	0x00029840
        /*1244*/ 	.short	0x010a
        /*1246*/ 	.byte	0x3f
	.zero		1


	//   ....[105]....
        /*1248*/ 	.word	0x00036200
        /*124c*/ 	.word	0x00000002
        /*1250*/ 	.word	0x00029820
        /*1254*/ 	.short	0x010a
        /*1256*/ 	.byte	0x3f
	.zero		1


	//   ....[106]....
        /*1258*/ 	.word	0x00036250
        /*125c*/ 	.word	0x00000005
        /*1260*/ 	.word	0x00029880
        /*1264*/ 	.short	0x010a
        /*1266*/ 	.byte	0x3f
	.zero		1


	//   ....[107]....
        /*1268*/ 	.word	0x000362a0
        /*126c*/ 	.word	0x00000005
        /*1270*/ 	.word	0x00029840
        /*1274*/ 	.short	0x010a
        /*1276*/ 	.byte	0x3f
	.zero		1


	//   ....[108]....
        /*1278*/ 	.word	0x000362f0
        /*127c*/ 	.word	0x00000014
        /*1280*/ 	.word	0x00029870
        /*1284*/ 	.short	0x010a
        /*1286*/ 	.byte	0x3f
	.zero		1


	//   ....[109]....
        /*1288*/ 	.word	0x00036340
        /*128c*/ 	.word	0x00000014
        /*1290*/ 	.word	0x00029860
        /*1294*/ 	.short	0x010a
        /*1296*/ 	.byte	0x3f
	.zero		1


	//   ....[110]....
        /*1298*/ 	.word	0x00036390
        /*129c*/ 	.word	0x00000011
        /*12a0*/ 	.word	0x00029870
        /*12a4*/ 	.short	0x010a
        /*12a6*/ 	.byte	0x3f
	.zero		1


	//   ....[111]....
        /*12a8*/ 	.word	0x000363e0
        /*12ac*/ 	.word	0x00000011
        /*12b0*/ 	.word	0x00029860
        /*12b4*/ 	.short	0x010a
        /*12b6*/ 	.byte	0x3f
	.zero		1


	//   ....[112]....
        /*12b8*/ 	.word	0x00036e40
        /*12bc*/ 	.word	0x00000000
        /*12c0*/ 	.word	0x00029820
        /*12c4*/ 	.short	0x010a
        /*12c6*/ 	.byte	0x3f
	.zero		1


	//   ....[113]....
        /*12c8*/ 	.word	0x00036fe0
        /*12cc*/ 	.word	0x00000006
        /*12d0*/ 	.word	0x00000000
        /*12d4*/ 	.short	0x010a
        /*12d6*/ 	.byte	0x3f
	.zero		1


	//   ....[114]....
        /*12d8*/ 	.word	0x00037030
        /*12dc*/ 	.word	0x00000007
        /*12e0*/ 	.word	0x00000000
        /*12e4*/ 	.short	0x010a
        /*12e6*/ 	.byte	0x3f
	.zero		1


	//   ....[115]....
        /*12e8*/ 	.word	0x00037080
        /*12ec*/ 	.word	0x00000004
        /*12f0*/ 	.word	0x00029860
        /*12f4*/ 	.short	0x010a
        /*12f6*/ 	.byte	0x3f
	.zero		1


	//   ....[116]....
        /*12f8*/ 	.word	0x000370d0
        /*12fc*/ 	.word	0x00000003
        /*1300*/ 	.word	0x00029860
        /*1304*/ 	.short	0x010a
        /*1306*/ 	.byte	0x3f
	.zero		1


	//   ....[117]....
        /*1308*/ 	.word	0x00037120
        /*130c*/ 	.word	0x00000004
        /*1310*/ 	.word	0x00029880
        /*1314*/ 	.short	0x010a
        /*1316*/ 	.byte	0x3f
	.zero		1


	//----- nvinfo : EIATTR_NUM_MBARRIERS
	.align		4
.L_274:
        /*1318*/ 	.byte	0x03, 0x38
        /*131a*/ 	.short	0x0016


	//----- nvinfo : EIATTR_EXIT_INSTR_OFFSETS
	.align		4
        /*131c*/ 	.byte	0x04, 0x1c
        /*131e*/ 	.short	(.L_276 - .L_275)


	//   ....[0]....
.L_275:
        /*1320*/ 	.word	0x00033a60


	//----- nvinfo : EIATTR_MAX_THREADS
	.align		4
.L_276:
        /*1324*/ 	.byte	0x04, 0x05
        /*1326*/ 	.short	(.L_278 - .L_277)
.L_277:
        /*1328*/ 	.word	0x00000180
        /*132c*/ 	.word	0x00000001
        /*1330*/ 	.word	0x00000001


	//----- nvinfo : EIATTR_CRS_STACK_SIZE
	.align		4
.L_278:
        /*1334*/ 	.byte	0x04, 0x1e
        /*1336*/ 	.short	(.L_280 - .L_279)
.L_279:
        /*1338*/ 	.word	0x00000000


	//----- nvinfo : EIATTR_CBANK_PARAM_SIZE
	.align		4
.L_280:
        /*133c*/ 	.byte	0x03, 0x19
        /*133e*/ 	.short	0x0af0


	//----- nvinfo : EIATTR_PARAM_CBANK
	.align		4
        /*1340*/ 	.byte	0x04, 0x0a
        /*1342*/ 	.short	(.L_282 - .L_281)
	.align		4
.L_281:
        /*1344*/ 	.word	index@(.nv.constant0._ZN7cutlass13device_kernelIN5flash11enable_sm90INS1_16FlashAttnFwdSm90INS1_25CollectiveMainloopFwdSm90ILi2EN4cute5tupleIJNS5_1CILi1EEES8_S8_EEENS6_IJNS7_ILi128EEENS7_ILi160EEENS7_ILi192EEEEEELi128ENS_12float_e4m3_tEfNS_4arch4Sm90ELb0ELb1ELb0ELb1ELb0ELb1ELb0ELb1ELb1ELb1ELb0ELb0EEENS1_21CollectiveEpilogueFwdINS6_IJSA_SA_SB_EEES9_NS_10bfloat16_tESG_Li256ELb1ELb1ELb0ELb1EEENS1_36VarlenDynamicPersistentTileSchedulerILi128ELi160ELi256ELi128ELb0ELb1ELb1ELb1ELb0ELb1EEEEEEEEEvNT_6ParamsE)
        /*1348*/ 	.short	0x0210
        /*134a*/ 	.short	0x0af0


	//----- nvinfo : EIATTR_SW_WAR
	.align		4
.L_282:
        /*134c*/ 	.byte	0x04, 0x36
        /*134e*/ 	.short	(.L_284 - .L_283)
.L_283:
        /*1350*/ 	.word	0x00000008
.L_284:


//--------------------- .nv.info._ZN7cutlass13device_kernelIN5flash11enable_sm90INS1_16FlashAttnFwdSm90INS1_25CollectiveMainloopFwdSm90ILi2EN4cute5tupleIJNS5_1CILi1EEES8_S8_EEENS6_IJNS7_ILi128EEENS7_ILi160EEENS7_ILi192EEEEEELi128ENS_12float_e4m3_tEfNS_4arch4Sm90ELb1ELb0ELb0ELb0ELb0ELb0ELb0ELb1ELb1ELb1ELb0ELb0EEENS1_21CollectiveEpilogueFwdINS6_IJSA_SA_SB_EEES9_NS_10bfloat16_tESG_Li256ELb0ELb1ELb0ELb1EEENS1_30DynamicPersistentTileSchedulerILi256ELi128ELb0ELb1ELb1EEEEEEEEEvNT_6ParamsE --------------------------
	.section	.nv.info._ZN7cutlass13device_kernelIN5flash11enable_sm90INS1_16FlashAttnFwdSm90INS1_25CollectiveMainloopFwdSm90ILi2EN4cute5tupleIJNS5_1CILi1EEES8_S8_EEENS6_IJNS7_ILi128EEENS7_ILi160EEENS7_ILi192EEEEEELi128ENS_12float_e4m3_tEfNS_4arch4Sm90ELb1ELb0ELb0ELb0ELb0ELb0ELb0ELb1ELb1ELb1ELb0ELb0EEENS1_21CollectiveEpilogueFwdINS6_IJSA_SA_SB_EEES9_NS_10bfloat16_tESG_Li256ELb0ELb1ELb0ELb1EEENS1_30DynamicPersistentTileSchedulerILi256ELi128ELb0ELb1ELb1EEEEEEEEEvNT_6ParamsE,"",@"SHT_CUDA_INFO"
	.sectionflags	@""
	.align	4


	//----- nvinfo : EIATTR_CUDA_API_VERSION
	.align		4
        /*0000*/ 	.byte	0x04, 0x37
        /*0002*/ 	.short	(.L_286 - .L_285)
.L_285:
        /*0004*/ 	.word	0x00000082


	//----- nvinfo : EIATTR_KPARAM_INFO
	.align		4
.L_286:
        /*0008*/ 	.byte	0x04, 0x17
        /*000a*/ 	.short	(.L_288 - .L_287)
.L_287:
        /*000c*/ 	.word	0x00000000
        /*0010*/ 	.short	0x0000
        /*0012*/ 	.short	0x0070
        /*0014*/ 	.byte	0x00, 0xf0, 0x01, 0x2a


	//----- nvinfo : EIATTR_SPARSE_MMA_MASK
	.align		4
.L_288:
        /*0018*/ 	.byte	0x03, 0x50
        /*001a*/ 	.short	0x0000


	//----- nvinfo : EIATTR_MAXREG_COUNT
	.align		4
        /*001c*/ 	.byte	0x03, 0x1b
        /*001e*/ 	.short	0x00a8


	//----- nvinfo : EIATTR_NUM_BARRIERS
	.align		4
        /*0020*/ 	.byte	0x02, 0x4c
        /*0022*/ 	.byte	0x10
	.zero		1


	//----- nvinfo : EIATTR_EXTERNS
	.align		4
        /*0024*/ 	.byte	0x04, 0x0f
        /*0026*/ 	.short	(.L_290 - .L_289)


	//   ....[0]....
	.align		4
.L_289:
        /*0028*/ 	.word	index@(__assertfail)


	//----- nvinfo : EIATTR_ANNOTATIONS
	.align		4
.L_290:
        /*002c*/ 	.byte	0x04, 0x55
        /*002e*/ 	.short	(.L_292 - .L_291)


	//   ....[0]....
.L_291:
        /* <DEDUP_REMOVED lines=24> */


	//----- nvinfo : EIATTR_MERCURY_ISA_VERSION
	.align		4
.L_292:
        /*01a0*/ 	.byte	0x03, 0x5f
        /*01a2*/ 	.short	0x0101


	//----- nvinfo : EIATTR_INT_WARP_WIDE_INSTR_OFFSETS
	.align		4
        /*01a4*/ 	.byte	0x04, 0x31
        /*01a6*/ 	.short	(.L_294 - .L_293)


	//   ....[0]....
.L_293:
        /*01a8*/ 	.word	0x00000130


	//   ....[1]....
        /*01ac*/ 	.word	0x00000170


	//   ....[2]....
        /*01b0*/ 	.word	0x000001e0


	//   ....[3]....
        /*01b4*/ 	.word	0x0000e920


	//   ....[4]....
        /*01b8*/ 	.word	0x0000e9b0


	//   ....[5]....
        /*01bc*/ 	.word	0x00011210


	//   ....[6]....
        /*01c0*/ 	.word	0x000112a0


	//----- nvinfo : EIATTR_COOP_GROUP_MASK_REGIDS
	.align		4
.L_294:
        /*01c4*/ 	.byte	0x04, 0x29
        /*01c6*/ 	.short	(.L_296 - .L_295)


	//   ....[0]....
.L_295:
        /*01c8*/ 	.word	0xffffffff


	//   ....[1]....
        /*01cc*/ 	.word	0xffffffff


	//   ....[2]....
        /*01d0*/ 	.word	0xffffffff


	//   ....[3]....
        /*01d4*/ 	.word	0xffffffff


	//   ....[4]....
        /*01d8*/ 	.word	0xffffffff


	//   ....[5]....
        /*01dc*/ 	.word	0xffffffff


	//   ....[6]....
        /*01e0*/ 	.word	0xffffffff


	//   ....[7]....
        /*01e4*/ 	.word	0xffffffff


	//   ....[8]....
        /*01e8*/ 	.word	0xffffffff


	//   ....[9]....
        /*01ec*/ 	.word	0xffffffff


	//   ....[10]....
        /*01f0*/ 	.word	0xffffffff


	//   ....[11]....
        /*01f4*/ 	.word	0xffffffff


	//   ....[12]....
        /*01f8*/ 	.word	0xffffffff


	//   ....[13]....
        /*01fc*/ 	.word	0xffffffff


	//   ....[14]....
        /*0200*/ 	.word	0xffffffff


	//   ....[15]....
        /*0204*/ 	.word	0xffffffff


	//   ....[16]....
        /*0208*/ 	.word	0xffffffff


	//   ....[17]....
        /*020c*/ 	.word	0xffffffff


	//   ....[18]....
        /*0210*/ 	.word	0xffffffff


	//   ....[19]....
        /*0214*/ 	.word	0xffffffff


	//   ....[20]....
        /*0218*/ 	.word	0xffffffff


	//   ....[21]....
        /*021c*/ 	.word	0xffffffff


	//   ....[22]....
        /*0220*/ 	.word	0xffffffff


	//   ....[23]....
        /*0224*/ 	.word	0xffffffff


	//   ....[24]....
        /*0228*/ 	.word	0xffffffff


	//   ....[25]....
        /*022c*/ 	.word	0xffffffff


	//   ....[26]....
        /*0230*/ 	.word	0xffffffff


	//   ....[27]....
        /*0234*/ 	.word	0xffffffff


	//   ....[28]....
        /*0238*/ 	.word	0xffffffff


	//   ....[29]....
        /*023c*/ 	.word	0xffffffff


	//   ....[30]....
        /*0240*/ 	.word	0xffffffff


	//   ....[31]....
        /*0244*/ 	.word	0xffffffff


	//   ....[32]....
        /*0248*/ 	.word	0xffffffff


	//   ....[33]....
        /*024c*/ 	.word	0xffffffff


	//   ....[34]....
        /*0250*/ 	.word	0xffffffff


	//   ....[35]....
        /*0254*/ 	.word	0xffffffff


	//   ....[36]....
        /*0258*/ 	.word	0xffffffff


	//   ....[37]....
        /*025c*/ 	.word	0xffffffff


	//   ....[38]....
        /*0260*/ 	.word	0xffffffff


	//   ....[39]....
        /*0264*/ 	.word	0xffffffff


	//   ....[40]....
        /*0268*/ 	.word	0xffffffff


	//   ....[41]....
        /*026c*/ 	.word	0xffffffff


	//   ....[42]....
        /*0270*/ 	.word	0xffffffff


	//   ....[43]....
        /*0274*/ 	.word	0xffffffff


	//   ....[44]....
        /*0278*/ 	.word	0xffffffff


	//   ....[45]....
        /*027c*/ 	.word	0xffffffff


	//   ....[46]....
        /*0280*/ 	.word	0xffffffff


	//   ....[47]....
        /*0284*/ 	.word	0xffffffff


	//   ....[48]....
        /*0288*/ 	.word	0xffffffff


	//   ....[49]....
        /*028c*/ 	.word	0xffffffff


	//   ....[50]....
        /*0290*/ 	.word	0xffffffff


	//   ....[51]....
        /*0294*/ 	.word	0xffffffff


	//   ....[52]....
        /*0298*/ 	.word	0xffffffff


	//   ....[53]....
        /*029c*/ 	.word	0xffffffff


	//   ....[54]....
        /*02a0*/ 	.word	0xffffffff


	//   ....[55]....
        /*02a4*/ 	.word	0xffffffff


	//   ....[56]....
        /*02a8*/ 	.word	0xffffffff


	//   ....[57]....
        /*02ac*/ 	.word	0xffffffff


	//   ....[58]....
        /*02b0*/ 	.word	0xffffffff


	//   ....[59]....
        /*02b4*/ 	.word	0xffffffff


	//   ....[60]....
        /*02b8*/ 	.word	0xffffffff


	//   ....[61]....
        /*02bc*/ 	.word	0xffffffff


	//   ....[62]....
        /*02c0*/ 	.word	0xffffffff


	//   ....[63]....
        /*02c4*/ 	.word	0xffffffff


	//   ....[64]....
        /*02c8*/ 	.word	0xffffffff


	//   ....[65]....
        /*02cc*/ 	.word	0xffffffff


	//   ....[66]....
        /*02d0*/ 	.word	0xffffffff


	//   ....[67]....
        /*02d4*/ 	.word	0xffffffff


	//   ....[68]....
        /*02d8*/ 	.word	0xffffffff


	//   ....[69]....
        /*02dc*/ 	.word	0xffffffff


	//   ....[70]....
        /*02e0*/ 	.word	0xffffffff


	//   ....[71]....
        /*02e4*/ 	.word	0xffffffff


	//   ....[72]....
        /*02e8*/ 	.word	0xffffffff


	//   ....[73]....
        /*02ec*/ 	.word	0xffffffff


	//   ....[74]....
        /*02f0*/ 	.word	0xffffffff


	//   ....[75]....
        /*02f4*/ 	.word	0xffffffff


	//   ....[76]....
        /*02f8*/ 	.word	0xffffffff


	//   ....[77]....
        /*02fc*/ 	.word	0xffffffff


	//   ....[78]....
        /*0300*/ 	.word	0xffffffff


	//   ....[79]....
        /*0304*/ 	.word	0xffffffff


	//   ....[80]....
        /*0308*/ 	.word	0xffffffff


	//   ....[81]....
        /*030c*/ 	.word	0xffffffff


	//   ....[82]....
        /*0310*/ 	.word	0xffffffff


	//   ....[83]....
        /*0314*/ 	.word	0xffffffff


	//   ....[84]....
        /*0318*/ 	.word	0xffffffff


	//   ....[85]....
        /*031c*/ 	.word	0xffffffff


	//   ....[86]....
        /*0320*/ 	.word	0xffffffff


	//   ....[87]....
        /*0324*/ 	.word	0xffffffff


	//   ....[88]....
        /*0328*/ 	.word	0xffffffff


	//   ....[89]....
        /*032c*/ 	.word	0xffffffff


	//   ....[90]....
        /*0330*/ 	.word	0xffffffff


	//   ....[91]....
        /*0334*/ 	.word	0xffffffff


	//   ....[92]....
        /*0338*/ 	.word	0x0500000f


	//   ....[93]....
        /*033c*/ 	.word	0x0500000f


	//   ....[94]....
        /*0340*/ 	.word	0x0500000f


	//   ....[95]....
        /*0344*/ 	.word	0x0500000f


	//   ....[96]....
        /*0348*/ 	.word	0x0500000f


	//   ....[97]....
        /*034c*/ 	.word	0x0500000f


	//   ....[98]....
        /*0350*/ 	.word	0x0500000f


	//   ....[99]....
        /*0354*/ 	.word	0x0500000f


	//   ....[100]....
        /*0358*/ 	.word	0x0500000f


	//   ....[101]....
        /*035c*/ 	.word	0x0500000f


	//----- nvinfo : EIATTR_COOP_GROUP_INSTR_OFFSETS
	.align		4
.L_296:
        /*0360*/ 	.byte	0x04, 0x28
        /*0362*/ 	.short	(.L_298 - .L_297)


	//   ....[0]....
.L_297:
        /*0364*/ 	.word	0x00000070


	//   ....[1]....
        /*0368*/ 	.word	0x00000140


	//   ....[2]....
        /*036c*/ 	.word	0x00000190


	//   ....[3]....
        /*0370*/ 	.word	0x000003c0


	//   ....[4]....
        /*0374*/ 	.word	0x00000520


	//   ....[5]....
        /*0378*/ 	.word	0x00000640


	//   ....[6]....
        /*037c*/ 	.word	0x000007a0


	//   ....[7]....
        /*0380*/ 	.word	0x00001760


	//   ....[8]....
        /*0384*/ 	.word	0x000025b0


	//   ....[9]....
        /*0388*/ 	.word	0x00002ae0


	//   ....[10]....
        /*038c*/ 	.word	0x000030c0


	//   ....[11]....
        /*0390*/ 	.word	0x00003180


	//   ....[12]....
        /*0394*/ 	.word	0x00003c50


	//   ....[13]....
        /*0398*/ 	.word	0x00003cb0


	//   ....[14]....
        /*039c*/ 	.word	0x00005b10


	//   ....[15]....
        /*03a0*/ 	.word	0x00005b40


	//   ....[16]....
        /*03a4*/ 	.word	0x00006420


	//   ....[17]....
        /*03a8*/ 	.word	0x00006520


	//   ....[18]....
        /*03ac*/ 	.word	0x00007020


	//   ....[19]....
        /*03b0*/ 	.word	0x00007080


	//   ....[20]....
        /*03b4*/ 	.word	0x00009850


	//   ....[21]....
        /*03b8*/ 	.word	0x000098b0


	//   ....[22]....
        /*03bc*/ 	.word	0x000098e0


	//   ....[23]....
        /*03c0*/ 	.word	0x00009900


	//   ....[24]....
        /*03c4*/ 	.word	0x0000b520


	//   ....[25]....
        /*03c8*/ 	.word	0x0000b530


	//   ....[26]....
        /*03cc*/ 	.word	0x0000b5b0


	//   ....[27]....
        /*03d0*/ 	.word	0x0000b5c0


	//   ....[28]....
        /*03d4*/ 	.word	0x0000c910


	//   ....[29]....
        /*03d8*/ 	.word	0x0000c920


	//   ....[30]....
        /*03dc*/ 	.word	0x0000c930


	//   ....[31]....
        /*03e0*/ 	.word	0x0000c940


	//   ....[32]....
        /*03e4*/ 	.word	0x0000c950


	//   ....[33]....
        /*03e8*/ 	.word	0x0000c960


	//   ....[34]....
        /*03ec*/ 	.word	0x0000c970


	//   ....[35]....
        /*03f0*/ 	.word	0x0000c980


	//   ....[36]....
        /*03f4*/ 	.word	0x0000c990


	//   ....[37]....
        /*03f8*/ 	.word	0x0000c9a0


	//   ....[38]....
        /*03fc*/ 	.word	0x0000c9d0


	//   ....[39]....
        /*0400*/ 	.word	0x0000c9e0


	//   ....[40]....
        /*0404*/ 	.word	0x0000c9f0


	//   ....[41]....
        /*0408*/ 	.word	0x0000ca00


	//   ....[42]....
        /*040c*/ 	.word	0x0000ca20


	//   ....[43]....
        /*0410*/ 	.word	0x0000ca30


	//   ....[44]....
        /*0414*/ 	.word	0x0000ca60


	//   ....[45]....
        /*0418*/ 	.word	0x0000ca70


	//   ....[46]....
        /*041c*/ 	.word	0x0000ca90


	//   ....[47]....
        /*0420*/ 	.word	0x0000caa0


	//   ....[48]....
        /*0424*/ 	.word	0x0000cab0


	//   ....[49]....
        /*0428*/ 	.word	0x0000cac0


	//   ....[50]....
        /*042c*/ 	.word	0x0000cad0


	//   ....[51]....
        /*0430*/ 	.word	0x0000cae0


	//   ....[52]....
        /*0434*/ 	.word	0x0000cb00


	//   ....[53]....
        /*0438*/ 	.word	0x0000cb30


	//   ....[54]....
        /*043c*/ 	.word	0x0000cb70


	//   ....[55]....
        /*0440*/ 	.word	0x0000cbb0


	//   ....[56]....
        /*0444*/ 	.word	0x0000cbf0


	//   ....[57]....
        /*0448*/ 	.word	0x0000cc30


	//   ....[58]....
        /*044c*/ 	.word	0x0000cc40


	//   ....[59]....
        /*0450*/ 	.word	0x0000cc50


	//   ....[60]....
        /*0454*/ 	.word	0x0000cd40


	//   ....[61]....
        /*0458*/ 	.word	0x0000cd70


	//   ....[62]....
        /*045c*/ 	.word	0x0000cda0


	//   ....[63]....
        /*0460*/ 	.word	0x0000cdd0


	//   ....[64]....
        /*0464*/ 	.word	0x0000d2b0


	//   ....[65]....
        /*0468*/ 	.word	0x0000d2c0


	//   ....[66]....
        /*046c*/ 	.word	0x0000d380


	//   ....[67]....
        /*0470*/ 	.word	0x0000d3a0


	//   ....[68]....
        /*0474*/ 	.word	0x0000d460


	//   ....[69]....
        /*0478*/ 	.word	0x0000d480


	//   ....[70]....
        /*047c*/ 	.word	0x0000d550


	//   ....[71]....
        /*0480*/ 	.word	0x0000d570


	//   ....[72]....
        /*0484*/ 	.word	0x0000dc10


	//   ....[73]....
        /*0488*/ 	.word	0x0000dc30


	//   ....[74]....
        /*048c*/ 	.word	0x0000dcf0


	//   ....[75]....
        /*0490*/ 	.word	0x0000dd10


	//   ....[76]....
        /*0494*/ 	.word	0x0000ddd0


	//   ....[77]....
        /*0498*/ 	.word	0x0000ddf0


	//   ....[78]....
        /*049c*/ 	.word	0x0000dec0


	//   ....[79]....
        /*04a0*/ 	.word	0x0000dee0


	//   ....[80]....
        /*04a4*/ 	.word	0x0000e050


	//   ....[81]....
        /*04a8*/ 	.word	0x0000f100


	//   ....[82]....
        /*04ac*/ 	.word	0x0000fd20


	//   ....[83]....
        /*04b0*/ 	.word	0x0000fd50


	//   ....[84]....
        /*04b4*/ 	.word	0x0000fe20


	//   ....[85]....
        /*04b8*/ 	.word	0x0000fe30


	//   ....[86]....
        /*04bc*/ 	.word	0x0000fec0


	//   ....[87]....
        /*04c0*/ 	.word	0x0000fed0


	//   ....[88]....
        /*04c4*/ 	.word	0x0000fee0


	//   ....[89]....
        /*04c8*/ 	.word	0x0000fef0


	//   ....[90]....
        /*04cc*/ 	.word	0x00011b10


	//   ....[91]....
        /*04d0*/ 	.word	0x00011cb0


	//   ....[92]....
        /*04d4*/ 	.word	0x00012290


	//   ....[93]....
        /*04d8*/ 	.word	0x00012440


	//   ....[94]....
        /*04dc*/ 	.word	0x000124a0


	//   ....[95]....
        /*04e0*/ 	.word	0x00012530


	//   ....[96]....
        /*04e4*/ 	.word	0x00012630


	//   ....[97]....
        /*04e8*/ 	.word	0x00012690


	//   ....[98]....
        /*04ec*/ 	.word	0x00012790


	//   ....[99]....
        /*04f0*/ 	.word	0x000127f0


	//   ....[100]....
        /*04f4*/ 	.word	0x000128d0


	//   ....[101]....
        /*04f8*/ 	.word	0x00012c20


	//----- nvinfo : EIATTR_REG_RECONFIG
	.align		4
.L_298:
        /*04fc*/ 	.byte	0x01, 0x54
	.zero		2


	//----- nvinfo : EIATTR_SYSCALL_OFFSETS
	.align		4
        /*0500*/ 	.byte	0x04, 0x46
        /*0502*/ 	.short	(.L_300 - .L_299)


	//   ....[0]....
.L_299:
        /*0504*/ 	.word	0x00001940


	//   ....[1]....
        /*0508*/ 	.word	0x0000eb20


	//   ....[2]....
        /*050c*/ 	.word	0x0000ecb0


	//   ....[3]....
        /*0510*/ 	.word	0x0000ee00


	//   ....[4]....
        /*0514*/ 	.word	0x0000ef50


	//   ....[5]....
        /*0518*/ 	.word	0x0000f900


	//----- nvinfo : EIATTR_MBARRIER_INSTR_OFFSETS
	.align		4
.L_300:
        /*051c*/ 	.byte	0x04, 0x39
        /*051e*/ 	.short	(.L_302 - .L_301)


	//   ....[0]....
.L_301:
        /*0520*/ 	.word	0x00000270
        /*0524*/ 	.word	0x000000ff
        /*0528*/ 	.word	0x00029800
        /*052c*/ 	.short	0x0100
        /*052e*/ 	.byte	0x08
	.zero		1


	//   ....[1]....
        /*0530*/ 	.word	0x00000280
        /*0534*/ 	.word	0x000000ff
        /*0538*/ 	.word	0x00029820
        /*053c*/ 	.short	0x0100
        /*053e*/ 	.byte	0x08
	.zero		1


	//   ....[2]....
        /*0540*/ 	.word	0x00000370
        /*0544*/ 	.word	0x000000ff
        /*0548*/ 	.word	0x00029830
        /*054c*/ 	.short	0x0100
        /*054e*/ 	.byte	0x08
	.zero		1


	//   ....[3]....
        /*0550*/ 	.word	0x00000380
        /*0554*/ 	.word	0x000000ff
        /*0558*/ 	.word	0x00029840
        /*055c*/ 	.short	0x0100
        /*055e*/ 	.byte	0x08
	.zero		1


	//   ....[4]....
        /*0560*/ 	.word	0x00000390
        /*0564*/ 	.word	0x000000ff
        /*0568*/ 	.word	0x00029838
        /*056c*/ 	.short	0x0100
        /*056e*/ 	.byte	0x08
	.zero		1


	//   ....[5]....
        /*0570*/ 	.word	0x000003a0
        /*0574*/ 	.word	0x000000ff
        /*0578*/ 	.word	0x00029848
        /*057c*/ 	.short	0x0100
        /*057e*/ 	.byte	0x08
	.zero		1


	//   ....[6]....
        /*0580*/ 	.word	0x000004d0
        /*0584*/ 	.word	0x000000ff
        /*0588*/ 	.word	0x00029850
        /*058c*/ 	.short	0x0100
        /*058e*/ 	.byte	0x08
	.zero		1


	//   ....[7]....
        /*0590*/ 	.word	0x000004e0
        /*0594*/ 	.word	0x000000ff
        /*0598*/ 	.word	0x00029860
        /*059c*/ 	.short	0x0100
        /*059e*/ 	.byte	0x08
	.zero		1


	//   ....[8]....
        /*05a0*/ 	.word	0x000004f0
        /*05a4*/ 	.word	0x000000ff
        /*05a8*/ 	.word	0x00029858
        /*05ac*/ 	.short	0x0100
        /*05ae*/ 	.byte	0x08
	.zero		1


	//   ....[9]....
        /*05b0*/ 	.word	0x00000500
        /*05b4*/ 	.word	0x000000ff
        /*05b8*/ 	.word	0x00029868
        /*05bc*/ 	.short	0x0100
        /*05be*/ 	.byte	0x08
	.zero		1


	//   ....[10]....
        /*05c0*/ 	.word	0x000005f0
        /*05c4*/ 	.word	0x000000ff
        /*05c8*/ 	.word	0x00029870
        /*05cc*/ 	.short	0x0100
        /*05ce*/ 	.byte	0x06
	.zero		1


	//   ....[11]....
        /*05d0*/ 	.word	0x00000600
        /*05d4*/ 	.word	0x000000ff
        /*05d8*/ 	.word	0x00029880
        /*05dc*/ 	.short	0x0100
        /*05de*/ 	.byte	0x06
	.zero		1


	//   ....[12]....
        /*05e0*/ 	.word	0x00000610
        /*05e4*/ 	.word	0x000000ff
        /*05e8*/ 	.word	0x00029878
        /*05ec*/ 	.short	0x0100
        /*05ee*/ 	.byte	0x06
	.zero		1


	//   ....[13]....
        /*05f0*/ 	.word	0x00000620
        /*05f4*/ 	.word	0x000000ff
        /*05f8*/ 	.word	0x00029888
        /*05fc*/ 	.short	0x0100
        /*05fe*/ 	.byte	0x06
	.zero		1


	//   ....[14]....
        /*0600*/ 	.word	0x00000750
        /*0604*/ 	.word	0x000000ff
        /*0608*/ 	.word	0x00029890
        /*060c*/ 	.short	0x0100
        /*060e*/ 	.byte	0x08
	.zero		1


	//   ....[15]....
        /*0610*/ 	.word	0x00000760
        /*0614*/ 	.word	0x000000ff
        /*0618*/ 	.word	0x000298a0
        /*061c*/ 	.short	0x0100
        /*061e*/ 	.byte	0x08
	.zero		1


	//   ....[16]....
        /*0620*/ 	.word	0x00000770
        /*0624*/ 	.word	0x000000ff
        /*0628*/ 	.word	0x00029898
        /*062c*/ 	.short	0x0100
        /*062e*/ 	.byte	0x08
	.zero		1


	//   ....[17]....
        /*0630*/ 	.word	0x00000780
        /*0634*/ 	.word	0x000000ff
        /*0638*/ 	.word	0x000298a8
        /*063c*/ 	.short	0x0100
        /*063e*/ 	.byte	0x08
	.zero		1


	//   ....[18]....
        /*0640*/ 	.word	0x000008b0
        /*0644*/ 	.word	0x000000ff
        /*0648*/ 	.word	0x000298b0
        /*064c*/ 	.short	0x0100
        /*064e*/ 	.byte	0x08
	.zero		1


	//   ....[19]....
        /*0650*/ 	.word	0x000008c0
        /*0654*/ 	.word	0x000000ff
        /*0658*/ 	.word	0x000298c0
        /*065c*/ 	.short	0x0100
        /*065e*/ 	.byte	0x08
	.zero		1


	//   ....[20]....
        /*0660*/ 	.word	0x000008d0
        /*0664*/ 	.word	0x000000ff
        /*0668*/ 	.word	0x000298b8
        /*066c*/ 	.short	0x0100
        /*066e*/ 	.byte	0x08
	.zero		1


	//   ....[21]....
        /*0670*/ 	.word	0x000008e0
        /*0674*/ 	.word	0x000000ff
        /*0678*/ 	.word	0x000298c8
        /*067c*/ 	.short	0x0100
        /*067e*/ 	.byte	0x08
	.zero		1


	//   ....[22]....
        /*0680*/ 	.word	0x000019c0
        /*0684*/ 	.word	0x000000ff
        /*0688*/ 	.word	0x00029800
        /*068c*/ 	.short	0x010a
        /*068e*/ 	.byte	0x29
	.zero		1


	//   ....[23]....
        /*0690*/ 	.word	0x00001a40
        /*0694*/ 	.word	0x00000002
        /*0698*/ 	.word	0x00029830
        /*069c*/ 	.short	0x010a
        /*069e*/ 	.byte	0x3f
	.zero		1


	//   ....[24]....
        /*06a0*/ 	.word	0x00001aa0
        /*06a4*/ 	.word	0x00000002
        /*06a8*/ 	.word	0x00029830
        /*06ac*/ 	.short	0x010a
        /*06ae*/ 	.byte	0x3f
	.zero		1


	//   ....[25]....
        /*06b0*/ 	.word	0x00002f20
        /*06b4*/ 	.word	0x00000002
        /*06b8*/ 	.word	0x00000000
        /*06bc*/ 	.short	0x0101
        /*06be*/ 	.byte	0x3f
	.zero		1


	//   ....[26]....
        /*06c0*/ 	.word	0x00004d80
        /*06c4*/ 	.word	0x000000ff
        /*06c8*/ 	.word	0x00029830
        /*06cc*/ 	.short	0x010a
        /*06ce*/ 	.byte	0x06
	.zero		1


	//   ....[27]....
        /*06d0*/ 	.word	0x00004dc0
        /*06d4*/ 	.word	0x000000ff
        /*06d8*/ 	.word	0x00029830
        /*06dc*/ 	.short	0x010a
        /*06de*/ 	.byte	0x06
	.zero		1


	//   ....[28]....
        /*06e0*/ 	.word	0x00005a00
        /*06e4*/ 	.word	0x000000ff
        /*06e8*/ 	.word	0x00029850
        /*06ec*/ 	.short	0x010a
        /*06ee*/ 	.byte	0x06
	.zero		1


	//   ....[29]....
        /*06f0*/ 	.word	0x00005a40
        /*06f4*/ 	.word	0x000000ff
        /*06f8*/ 	.word	0x00029850
        /*06fc*/ 	.short	0x010a
        /*06fe*/ 	.byte	0x06
	.zero		1


	//   ....[30]....
        /*0700*/ 	.word	0x00007c30
        /*0704*/ 	.word	0x00000002
        /*0708*/ 	.word	0x00000000
        /*070c*/ 	.short	0x0101
        /*070e*/ 	.byte	0x3f
	.zero		1


	//   ....[31]....
        /*0710*/ 	.word	0x00007ea0
        /*0714*/ 	.word	0x000000ff
        /*0718*/ 	.word	0x00000000
        /*071c*/ 	.short	0x0101
        /*071e*/ 	.byte	0x06
	.zero		1


	//   ....[32]....
        /*0720*/ 	.word	0x000085d0
        /*0724*/ 	.word	0x000000ff
        /*0728*/ 	.word	0x00029830
        /*072c*/ 	.short	0x010a
        /*072e*/ 	.byte	0x06
	.zero		1


	//   ....[33]....
        /*0730*/ 	.word	0x00008610
        /*0734*/ 	.word	0x000000ff
        /*0738*/ 	.word	0x00029830
        /*073c*/ 	.short	0x010a
        /*073e*/ 	.byte	0x06
	.zero		1


	//   ....[34]....
        /*0740*/ 	.word	0x00009220
        /*0744*/ 	.word	0x000000ff
        /*0748*/ 	.word	0x00029850
        /*074c*/ 	.short	0x010a
        /*074e*/ 	.byte	0x06
	.zero		1


	//   ....[35]....
        /*0750*/ 	.word	0x00009260
        /*0754*/ 	.word	0x000000ff
        /*0758*/ 	.word	0x00029850
        /*075c*/ 	.short	0x010a
        /*075e*/ 	.byte	0x06
	.zero		1


	//   ....[36]....
        /*0760*/ 	.word	0x0000a820
        /*0764*/ 	.word	0x00000002
        /*0768*/ 	.word	0x00000000
        /*076c*/ 	.short	0x0101
        /*076e*/ 	.byte	0x3f
	.zero		1


	//   ....[37]....
        /*0770*/ 	.word	0x0000ab50
        /*0774*/ 	.word	0x000000ff
        /*0778*/ 	.word	0x00000000
        /*077c*/ 	.short	0x0101
        /*077e*/ 	.byte	0x06
	.zero		1


	//   ....[38]....
        /*0780*/ 	.word	0x0000b1d0
        /*0784*/ 	.word	0x000000ff
        /*0788*/ 	.word	0x00029850
        /*078c*/ 	.short	0x010a
        /*078e*/ 	.byte	0x09
	.zero		1


	//   ....[39]....
        /*0790*/ 	.word	0x0000b210
        /*0794*/ 	.word	0x000000ff
        /*0798*/ 	.word	0x00029850
        /*079c*/ 	.short	0x010a
        /*079e*/ 	.byte	0x09
	.zero		1


	//   ....[40]....
        /*07a0*/ 	.word	0x0000b8c0
        /*07a4*/ 	.word	0x000000ff
        /*07a8*/ 	.word	0x00000000
        /*07ac*/ 	.short	0x0101
        /*07ae*/ 	.byte	0x04
	.zero		1


	//   ....[41]....
        /*07b0*/ 	.word	0x0000d2a0
        /*07b4*/ 	.word	0x00000000
        /*07b8*/ 	.word	0x00000000
        /*07bc*/ 	.short	0x0101
        /*07be*/ 	.byte	0x3f
	.zero		1


	//   ....[42]....
        /*07c0*/ 	.word	0x0000f370
        /*07c4*/ 	.word	0x00000002
        /*07c8*/ 	.word	0x00029880
        /*07cc*/ 	.short	0x010a
        /*07ce*/ 	.byte	0x3f
	.zero		1


	//   ....[43]....
        /*07d0*/ 	.word	0x0000f4f0
        /*07d4*/ 	.word	0x00000002
        /*07d8*/ 	.word	0x00029840
        /*07dc*/ 	.short	0x010a
        /*07de*/ 	.byte	0x3f
	.zero		1


	//   ....[44]....
        /*07e0*/ 	.word	0x00010030
        /*07e4*/ 	.word	0x00000011
        /*07e8*/ 	.word	0x00029800
        /*07ec*/ 	.short	0x0107
        /*07ee*/ 	.byte	0x3f
	.zero		1


	//   ....[45]....
        /*07f0*/ 	.word	0x00010130
        /*07f4*/ 	.word	0x00000011
        /*07f8*/ 	.word	0x00029800
        /*07fc*/ 	.short	0x0101
        /*07fe*/ 	.byte	0x3f
	.zero		1


	//   ....[46]....
        /*0800*/ 	.word	0x00010150
        /*0804*/ 	.word	0x00000011
        /*0808*/ 	.word	0x00029820
        /*080c*/ 	.short	0x010a
        /*080e*/ 	.byte	0x3f
	.zero		1


	//   ....[47]....
        /*0810*/ 	.word	0x00010470
        /*0814*/ 	.word	0x00000004
        /*0818*/ 	.word	0x00029880
        /*081c*/ 	.short	0x010a
        /*081e*/ 	.byte	0x3f
	.zero		1


	//   ....[48]....
        /*0820*/ 	.word	0x00010690
        /*0824*/ 	.word	0x00000004
        /*0828*/ 	.word	0x00029840
        /*082c*/ 	.short	0x010a
        /*082e*/ 	.byte	0x3f
	.zero		1


	//   ....[49]....
        /*0830*/ 	.word	0x00010b50
        /*0834*/ 	.word	0x00000013
        /*0838*/ 	.word	0x00029870
        /*083c*/ 	.short	0x010a
        /*083e*/ 	.byte	0x3f
	.zero		1


	//   ....[50]....
        /*0840*/ 	.word	0x00010bc0
        /*0844*/ 	.word	0x00000013
        /*0848*/ 	.word	0x00029860
        /*084c*/ 	.short	0x010a
        /*084e*/ 	.byte	0x3f
	.zero		1


	//   ....[51]....
        /*0850*/ 	.word	0x000110f0
        /*0854*/ 	.word	0x00000013
        /*0858*/ 	.word	0x00029850
        /*085c*/ 	.short	0x0101
        /*085e*/ 	.byte	0x3f
	.zero		1


	//   ....[52]....
        /*0860*/ 	.word	0x00011160
        /*0864*/ 	.word	0x00000013
        /*0868*/ 	.word	0x00000000
        /*086c*/ 	.short	0x0101
        /*086e*/ 	.byte	0x3f
	.zero		1


	//   ....[53]....
        /*0870*/ 	.word	0x00011390
        /*0874*/ 	.word	0x00000010
        /*0878*/ 	.word	0x00029870
        /*087c*/ 	.short	0x010a
        /*087e*/ 	.byte	0x3f
	.zero		1


	//   ....[54]....
        /*0880*/ 	.word	0x00011400
        /*0884*/ 	.word	0x00000010
        /*0888*/ 	.word	0x00029860
        /*088c*/ 	.short	0x010a
        /*088e*/ 	.byte	0x3f
	.zero		1


	//   ....[55]....
        /*0890*/ 	.word	0x00011940
        /*0894*/ 	.word	0x00000010
        /*0898*/ 	.word	0x00029850
        /*089c*/ 	.short	0x0101
        /*089e*/ 	.byte	0x3f
	.zero		1


	//   ....[56]....
        /*08a0*/ 	.word	0x000119c0
        /*08a4*/ 	.word	0x00000010
        /*08a8*/ 	.word	0x00000000
        /*08ac*/ 	.short	0x0101
        /*08ae*/ 	.byte	0x3f
	.zero		1


	//   ....[57]....
        /*08b0*/ 	.word	0x00011c30
        /*08b4*/ 	.word	0x00000003
        /*08b8*/ 	.word	0x00029820
        /*08bc*/ 	.short	0x010a
        /*08be*/ 	.byte	0x3f
	.zero		1


	//   ....[58]....
        /*08c0*/ 	.word	0x00011e00
        /*08c4*/ 	.word	0x00000007
        /*08c8*/ 	.word	0x00000000
        /*08cc*/ 	.short	0x010a
        /*08ce*/ 	.byte	0x3f
	.zero		1


	//   ....[59]....
        /*08d0*/ 	.word	0x00011e50
        /*08d4*/ 	.word	0x00000005
        /*08d8*/ 	.word	0x00000000
        /*08dc*/ 	.short	0x010a
        /*08de*/ 	.byte	0x3f
	.zero		1


	//   ....[60]....
        /*08e0*/ 	.word	0x00011ea0
        /*08e4*/ 	.word	0x00000005
        /*08e8*/ 	.word	0x00029860
        /*08ec*/ 	.short	0x010a
        /*08ee*/ 	.byte	0x3f
	.zero		1


	//   ....[61]....
        /*08f0*/ 	.word	0x00011ef0
        /*08f4*/ 	.word	0x00000003
        /*08f8*/ 	.word	0x00029860
        /*08fc*/ 	.short	0x010a
        /*08fe*/ 	.byte	0x3f
	.zero		1


	//   ....[62]....
        /*0900*/ 	.word	0x00011f30
        /*0904*/ 	.word	0x00000005
        /*0908*/ 	.word	0x00029880
        /*090c*/ 	.short	0x010a
        /*090e*/ 	.byte	0x3f
	.zero		1


	//   ....[63]....
        /*0910*/ 	.word	0x00011f50
        /*0914*/ 	.word	0x00000003
        /*0918*/ 	.word	0x00029880
        /*091c*/ 	.short	0x010a
        /*091e*/ 	.byte	0x3f
	.zero		1


	//   ....[64]....
        /*0920*/ 	.word	0x00011fc0
        /*0924*/ 	.word	0x00000003
        /*0928*/ 	.word	0x00029800
        /*092c*/ 	.short	0x010a
        /*092e*/ 	.byte	0x3f
	.zero		1


	//   ....[65]....
        /*0930*/ 	.word	0x00012010
        /*0934*/ 	.word	0x00000002
        /*0938*/ 	.word	0x00029830
        /*093c*/ 	.short	0x010a
        /*093e*/ 	.byte	0x3f
	.zero		1


	//   ....[66]....
        /*0940*/ 	.word	0x00012070
        /*0944*/ 	.word	0x00000007
        /*0948*/ 	.word	0x00029830
        /*094c*/ 	.short	0x010a
        /*094e*/ 	.byte	0x3f
	.zero		1


	//   ....[67]....
        /*0950*/ 	.word	0x000120d0
        /*0954*/ 	.word	0x00000007
        /*0958*/ 	.word	0x00029850
        /*095c*/ 	.short	0x010a
        /*095e*/ 	.byte	0x3f
	.zero		1


	//   ....[68]....
        /*0960*/ 	.word	0x00012130
        /*0964*/ 	.word	0x00000009
        /*0968*/ 	.word	0x00029830
        /*096c*/ 	.short	0x010a
        /*096e*/ 	.byte	0x3f
	.zero		1


	//   ....[69]....
        /*0970*/ 	.word	0x00012190
        /*0974*/ 	.word	0x00000009
        /*0978*/ 	.word	0x00029850
        /*097c*/ 	.short	0x010a
        /*097e*/ 	.byte	0x3f
	.zero		1


	//   ....[70]....
        /*0980*/ 	.word	0x000121f0
        /*0984*/ 	.word	0x00000005
        /*0988*/ 	.word	0x00029850
        /*098c*/ 	.short	0x010a
        /*098e*/ 	.byte	0x3f
	.zero		1


	//   ....[71]....
        /*0990*/ 	.word	0x00012340
        /*0994*/ 	.word	0x00000002
        /*0998*/ 	.word	0x00029880
        /*099c*/ 	.short	0x010a
        /*099e*/ 	.byte	0x3f
	.zero		1


	//   ....[72]....
        /*09a0*/ 	.word	0x00012390
        /*09a4*/ 	.word	0x00000002
        /*09a8*/ 	.word	0x00029840
        /*09ac*/ 	.short	0x010a
        /*09ae*/ 	.byte	0x3f
	.zero		1


	//   ....[73]....
        /*09b0*/ 	.word	0x00012910
        /*09b4*/ 	.word	0x00000011
        /*09b8*/ 	.word	0x00029820
        /*09bc*/ 	.short	0x010a
        /*09be*/ 	.byte	0x3f
	.zero		1


	//   ....[74]....
        /*09c0*/ 	.word	0x00012960
        /*09c4*/ 	.word	0x00000004
        /*09c8*/ 	.word	0x00029880
        /*09cc*/ 	.short	0x010a
        /*09ce*/ 	.byte	0x3f
	.zero		1


	//   ....[75]....
        /*09d0*/ 	.word	0x000129b0
        /*09d4*/ 	.word	0x00000004
        /*09d8*/ 	.word	0x00029840
        /*09dc*/ 	.short	0x010a
        /*09de*/ 	.byte	0x3f
	.zero		1


	//   ....[76]....
        /*09e0*/ 	.word	0x00012a00
        /*09e4*/ 	.word	0x00000013
        /*09e8*/ 	.word	0x00029870
        /*09ec*/ 	.short	0x010a
        /*09ee*/ 	.byte	0x3f
	.zero		1


	//   ....[77]....
        /*09f0*/ 	.word	0x00012a50
        /*09f4*/ 	.word	0x00000013
        /*09f8*/ 	.word	0x00029860
        /*09fc*/ 	.short	0x010a
        /*09fe*/ 	.byte	0x3f
	.zero		1


	//   ....[78]....
        /*0a00*/ 	.word	0x00012aa0
        /*0a04*/ 	.word	0x00000010
        /*0a08*/ 	.word	0x00029870
        /*0a0c*/ 	.short	0x010a
        /*0a0e*/ 	.byte	0x3f
	.zero		1


	//   ....[79]....
        /*0a10*/ 	.word	0x00012af0
        /*0a14*/ 	.word	0x00000010
        /*0a18*/ 	.word	0x00029860
        /*0a1c*/ 	.short	0x010a
        /*0a1e*/ 	.byte	0x3f
	.zero		1


	//   ....[80]....
        /*0a20*/ 	.word	0x00012b40
        /*0a24*/ 	.word	0x00000003
        /*0a28*/ 	.word	0x00029820
        /*0a2c*/ 	.short	0x010a
        /*0a2e*/ 	.byte	0x3f
	.zero		1


	//   ....[81]....
        /*0a30*/ 	.word	0x00012ce0
        /*0a34*/ 	.word	0x00000007
        /*0a38*/ 	.word	0x00000000
        /*0a3c*/ 	.short	0x010a
        /*0a3e*/ 	.byte	0x3f
	.zero		1


	//   ....[82]....
        /*0a40*/ 	.word	0x00012d30
        /*0a44*/ 	.word	0x00000005
        /*0a48*/ 	.word	0x00000000
        /*0a4c*/ 	.short	0x010a
        /*0a4e*/ 	.byte	0x3f
	.zero		1


	//   ....[83]....
        /*0a50*/ 	.word	0x00012d80
        /*0a54*/ 	.word	0x00000005
        /*0a58*/ 	.word	0x00029860
        /*0a5c*/ 	.short	0x010a
        /*0a5e*/ 	.byte	0x3f
	.zero		1


	//   ....[84]....
        /*0a60*/ 	.word	0x00012dd0
        /*0a64*/ 	.word	0x00000003
        /*0a68*/ 	.word	0x00029860
        /*0a6c*/ 	.short	0x010a
        /*0a6e*/ 	.byte	0x3f
	.zero		1


	//   ....[85]....
        /*0a70*/ 	.word	0x00012e20
        /*0a74*/ 	.word	0x00000005
        /*0a78*/ 	.word	0x00029880
        /*0a7c*/ 	.short	0x010a
        /*0a7e*/ 	.byte	0x3f
	.zero		1


	//----- nvinfo : EIATTR_NUM_MBARRIERS
	.align		4
.L_302:
        /*0a80*/ 	.byte	0x03, 0x38
        /*0a82*/ 	.short	0x0016


	//----- nvinfo : EIATTR_EXIT_INSTR_OFFSETS
	.align		4
        /*0a84*/ 	.byte	0x04, 0x1c
        /*0a86*/ 	.short	(.L_304 - .L_303)


	//   ....[0]....
.L_303:
        /*0a88*/ 	.word	0x00000a40


	//   ....[1]....
        /*0a8c*/ 	.word	0x0000dfe0


	//   ....[2]....
        /*0a90*/ 	.word	0x00011fa0


	//----- nvinfo : EIATTR_MAX_THREADS
	.align		4
.L_304:
        /*0a94*/ 	.byte	0x04, 0x05
        /*0a96*/ 	.short	(.L_306 - .L_305)
.L_305:
        /*0a98*/ 	.word	0x00000180
        /*0a9c*/ 	.word	0x00000001
        /*0aa0*/ 	.word	0x00000001


	//----- nvinfo : EIATTR_CRS_STACK_SIZE
	.align		4
.L_306:
        /*0aa4*/ 	.byte	0x04, 0x1e
        /*0aa6*/ 	.short	(.L_308 - .L_307)
.L_307:
        /*0aa8*/ 	.word	0x00000000


	//----- nvinfo : EIATTR_CBANK_PARAM_SIZE
	.align		4
.L_308:
        /*0aac*/ 	.byte	0x03, 0x19
        /*0aae*/ 	.short	0x0af0


	//----- nvinfo : EIATTR_PARAM_CBANK
	.align		4
        /*0ab0*/ 	.byte	0x04, 0x0a
        /*0ab2*/ 	.short	(.L_310 - .L_309)
	.align		4
.L_309:
        /*0ab4*/ 	.word	index@(.nv.constant0._ZN7cutlass13device_kernelIN5flash11enable_sm90INS1_16FlashAttnFwdSm90INS1_25CollectiveMainloopFwdSm90ILi2EN4cute5tupleIJNS5_1CILi1EEES8_S8_EEENS6_IJNS7_ILi128EEENS7_ILi160EEENS7_ILi192EEEEEELi128ENS_12float_e4m3_tEfNS_4arch4Sm90ELb1ELb0ELb0ELb0ELb0ELb0ELb0ELb1ELb1ELb1ELb0ELb0EEENS1_21CollectiveEpilogueFwdINS6_IJSA_SA_SB_EEES9_NS_10bfloat16_tESG_Li256ELb0ELb1ELb0ELb1EEENS1_30DynamicPersistentTileSchedulerILi256ELi128ELb0ELb1ELb1EEEEEEEEEvNT_6ParamsE)
        /*0ab8*/ 	.short	0x0210
        /*0aba*/ 	.short	0x0af0


	//----- nvinfo : EIATTR_SW_WAR
	.align		4
.L_310:
        /*0abc*/ 	.byte	0x04, 0x36
        /*0abe*/ 	.short	(.L_312 - .L_311)
.L_311:
        /*0ac0*/ 	.word	0x00000008
.L_312:


//--------------------- .nv.info._ZN7cutlass13device_kernelIN5flash11enable_sm90INS1_16FlashAttnFwdSm90INS1_25CollectiveMainloopFwdSm90ILi2EN4cute5tupleIJNS5_1CILi1EEES8_S8_EEENS6_IJNS7_ILi128EEENS7_ILi160EEENS7_ILi192EEEEEELi128ENS_12float_e4m3_tEfNS_4arch4Sm90ELb1ELb0ELb0ELb1ELb0ELb0ELb0ELb1ELb1ELb1ELb0ELb0EEENS1_21CollectiveEpilogueFwdINS6_IJSA_SA_SB_EEES9_NS_10bfloat16_tESG_Li256ELb1ELb1ELb0ELb1EEENS1_36VarlenDynamicPersistentTileSchedulerILi128ELi160ELi256ELi128ELb0ELb1ELb1ELb1ELb1ELb1EEEEEEEEEvNT_6ParamsE --------------------------
	.section	.nv.info._ZN7cutlass13device_kernelIN5flash11enable_sm90INS1_16FlashAttnFwdSm90INS1_25CollectiveMainloopFwdSm90ILi2EN4cute5tupleIJNS5_1CILi1EEES8_S8_EEENS6_IJNS7_ILi128EEENS7_ILi160EEENS7_ILi192EEEEEELi128ENS_12float_e4m3_tEfNS_4arch4Sm90ELb1ELb0ELb0ELb1ELb0ELb0ELb0ELb1ELb1ELb1ELb0ELb0EEENS1_21CollectiveEpilogueFwdINS6_IJSA_SA_SB_EEES9_NS_10bfloat16_tESG_Li256ELb1ELb1ELb0ELb1EEENS1_36VarlenDynamicPersistentTileSchedulerILi128ELi160ELi256ELi128ELb0ELb1ELb1ELb1ELb1ELb1EEEEEEEEEvNT_6ParamsE,"",@"SHT_CUDA_INFO"
	.sectionflags	@""
	.align	4


	//----- nvinfo : EIATTR_CUDA_API_VERSION
	.align		4
        /*0000*/ 	.byte	0x04, 0x37
        /*0002*/ 	.short	(.L_314 - .L_313)
.L_313:
        /*0004*/ 	.word	0x00000082


	//----- nvinfo : EIATTR_KPARAM_INFO
	.align		4
.L_314:
        /*0008*/ 	.byte	0x04, 0x17
        /*000a*/ 	.short	(.L_316 - .L_315)
.L_315:
        /*000c*/ 	.word	0x00000000
        /*0010*/ 	.short	0x0000
        /*0012*/ 	.short	0x0070
        /*0014*/ 	.byte	0x00, 0xf0, 0x01, 0x2a


	//----- nvinfo : EIATTR_SPARSE_MMA_MASK
	.align		4
.L_316:
        /*0018*/ 	.byte	0x03, 0x50
        /*001a*/ 	.short	0x0000


	//----- nvinfo : EIATTR_MAXREG_COUNT
	.align		4
        /*001c*/ 	.byte	0x03, 0x1b
        /*001e*/ 	.short	0x00a8


	//----- nvinfo : EIATTR_NUM_BARRIERS
	.align		4
        /*0020*/ 	.byte	0x02, 0x4c
        /*0022*/ 	.byte	0x10
	.zero		1


	//----- nvinfo : EIATTR_EXTERNS
	.align		4
        /*0024*/ 	.byte	0x04, 0x0f
        /*0026*/ 	.short	(.L_318 - .L_317)


	//   ....[0]....
	.align		4
.L_317:
        /*0028*/ 	.word	index@(__assertfail)


	//----- nvinfo : EIATTR_ANNOTATIONS
	.align		4
.L_318:
        /*002c*/ 	.byte	0x04, 0x55
        /*002e*/ 	.short	(.L_320 - .L_319)


	//   ....[0]....
.L_319:
        /* <DEDUP_REMOVED lines=33> */


	//----- nvinfo : EIATTR_MERCURY_ISA_VERSION
	.align		4
.L_320:
        /*0228*/ 	.byte	0x03, 0x5f
        /*022a*/ 	.short	0x0101


	//----- nvinfo : EIATTR_UNUSED_LOAD_BYTE_OFFSET
	.align		4
        /*022c*/ 	.byte	0x04, 0x44
        /*022e*/ 	.short	(.L_322 - .L_321)


	//   ....[0]....
.L_321:
        /*0230*/ 	.word	0x00000a40
        /*0234*/ 	.word	0x0000fff0


	//   ....[1]....
        /*0238*/ 	.word	0x0000bde0
        /*023c*/ 	.word	0x0000fff0


	//----- nvinfo : EIATTR_INT_WARP_WIDE_INSTR_OFFSETS
	.align		4
.L_322:
        /*0240*/ 	.byte	0x04, 0x31
        /*0242*/ 	.short	(.L_324 - .L_323)


	//   ....[0]....
.L_323:
        /*0244*/ 	.word	0x00000130


	//   ....[1]....
        /*0248*/ 	.word	0x00000170


	//   ....[2]....
        /*024c*/ 	.word	0x000001e0


	//   ....[3]....
        /*0250*/ 	.word	0x0000fbf0


	//   ....[4]....
        /*0254*/ 	.word	0x0000fc80


	//   ....[5]....
        /*0258*/ 	.word	0x000124e0


	//   ....[6]....
        /*025c*/ 	.word	0x00012570


	//----- nvinfo : EIATTR_COOP_GROUP_MASK_REGIDS
	.align		4
.L_324:
        /*0260*/ 	.byte	0x04, 0x29
        /*0262*/ 	.short	(.L_326 - .L_325)


	//   ....[0]....
.L_325:
        /*0264*/ 	.word	0xffffffff


	//   ....[1]....
        /*0268*/ 	.word	0xffffffff


	//   ....[2]....
        /*026c*/ 	.word	0xffffffff


	//   ....[3]....
        /*0270*/ 	.word	0xffffffff


	//   ....[4]....
        /*0274*/ 	.word	0xffffffff


	//   ....[5]....
        /*0278*/ 	.word	0xffffffff


	//   ....[6]....
        /*027c*/ 	.word	0xffffffff


	//   ....[7]....
        /*0280*/ 	.word	0xffffffff


	//   ....[8]....
        /*0284*/ 	.word	0xffffffff


	//   ....[9]....
        /*0288*/ 	.word	0xffffffff


	//   ....[10]....
        /*028c*/ 	.word	0xffffffff


	//   ....[11]....
        /*0290*/ 	.word	0xffffffff


	//   ....[12]....
        /*0294*/ 	.word	0xffffffff


	//   ....[13]....
        /*0298*/ 	.word	0xffffffff


	//   ....[14]....
        /*029c*/ 	.word	0xffffffff


	//   ....[15]....
        /*02a0*/ 	.word	0xffffffff


	//   ....[16]....
        /*02a4*/ 	.word	0xffffffff


	//   ....[17]....
        /*02a8*/ 	.word	0xffffffff


	//   ....[18]....
        /*02ac*/ 	.word	0xffffffff


	//   ....[19]....
        /*02b0*/ 	.word	0xffffffff


	//   ....[20]....
        /*02b4*/ 	.word	0xffffffff


	//   ....[21]....
        /*02b8*/ 	.word	0xffffffff


	//   ....[22]....
        /*02bc*/ 	.word	0xffffffff


	//   ....[23]....
        /*02c0*/ 	.word	0xffffffff


	//   ....[24]....
        /*02c4*/ 	.word	0xffffffff


	//   ....[25]....
        /*02c8*/ 	.word	0xffffffff


	//   ....[26]....
        /*02cc*/ 	.word	0xffffffff


	//   ....[27]....
        /*02d0*/ 	.word	0xffffffff


	//   ....[28]....
        /*02d4*/ 	.word	0xffffffff


	//   ....[29]....
        /*02d8*/ 	.word	0xffffffff


	//   ....[30]....
        /*02dc*/ 	.word	0xffffffff


	//   ....[31]....
        /*02e0*/ 	.word	0xffffffff


	//   ....[32]....
        /*02e4*/ 	.word	0xffffffff


	//   ....[33]....
        /*02e8*/ 	.word	0xffffffff


	//   ....[34]....
        /*02ec*/ 	.word	0xffffffff


	//   ....[35]....
        /*02f0*/ 	.word	0xffffffff


	//   ....[36]....
        /*02f4*/ 	.word	0xffffffff


	//   ....[37]....
        /*02f8*/ 	.word	0xffffffff


	//   ....[38]....
        /*02fc*/ 	.word	0xffffffff


	//   ....[39]....
        /*0300*/ 	.word	0xffffffff


	//   ....[40]....
        /*0304*/ 	.word	0xffffffff


	//   ....[41]....
        /*0308*/ 	.word	0xffffffff


	//   ....[42]....
        /*030c*/ 	.word	0xffffffff


	//   ....[43]....
        /*0310*/ 	.word	0xffffffff


	//   ....[44]....
        /*0314*/ 	.word	0xffffffff


	//   ....[45]....
        /*0318*/ 	.word	0xffffffff


	//   ....[46]....
        /*031c*/ 	.word	0xffffffff


	//   ....[47]....
        /*0320*/ 	.word	0xffffffff


	//   ....[48]....
        /*0324*/ 	.word	0xffffffff


	//   ....[49]....
        /*0328*/ 	.word	0xffffffff


	//   ....[50]....
        /*032c*/ 	.word	0xffffffff


	//   ....[51]....
        /*0330*/ 	.word	0xffffffff


	//   ....[52]....
        /*0334*/ 	.word	0xffffffff


	//   ....[53]....
        /*0338*/ 	.word	0xffffffff


	//   ....[54]....
        /*033c*/ 	.word	0xffffffff


	//   ....[55]....
        /*0340*/ 	.word	0xffffffff


	//   ....[56]....
        /*0344*/ 	.word	0xffffffff


	//   ....[57]....
        /*0348*/ 	.word	0xffffffff


	//   ....[58]....
        /*034c*/ 	.word	0xffffffff


	//   ....[59]....
        /*0350*/ 	.word	0xffffffff


	//   ....[60]....
        /*0354*/ 	.word	0xffffffff


	//   ....[61]....
        /*0358*/ 	.word	0xffffffff


	//   ....[62]....
        /*035c*/ 	.word	0xffffffff


	//   ....[63]....
        /*0360*/ 	.word	0xffffffff


	//   ....[64]....
        /*0364*/ 	.word	0xffffffff


	//   ....[65]....
        /*0368*/ 	.word	0xffffffff


	//   ....[66]....
        /*036c*/ 	.word	0xffffffff


	//   ....[67]....
        /*0370*/ 	.word	0xffffffff


	//   ....[68]....
        /*0374*/ 	.word	0xffffffff


	//   ....[69]....
        /*0378*/ 	.word	0xffffffff


	//   ....[70]....
        /*037c*/ 	.word	0xffffffff


	//   ....[71]....
        /*0380*/ 	.word	0xffffffff


	//   ....[72]....
        /*0384*/ 	.word	0xffffffff


	//   ....[73]....
        /*0388*/ 	.word	0xffffffff


	//   ....[74]....
        /*038c*/ 	.word	0xffffffff


	//   ....[75]....
        /*0390*/ 	.word	0xffffffff


	//   ....[76]....
        /*0394*/ 	.word	0xffffffff


	//   ....[77]....
        /*0398*/ 	.word	0xffffffff


	//   ....[78]....
        /*039c*/ 	.word	0xffffffff


	//   ....[79]....
        /*03a0*/ 	.word	0xffffffff


	//   ....[80]....
        /*03a4*/ 	.word	0xffffffff


	//   ....[81]....
        /*03a8*/ 	.word	0xffffffff


	//   ....[82]....
        /*03ac*/ 	.word	0xffffffff


	//   ....[83]....
        /*03b0*/ 	.word	0xffffffff


	//   ....[84]....
        /*03b4*/ 	.word	0xffffffff


	//   ....[85]....
        /*03b8*/ 	.word	0xffffffff


	//   ....[86]....
        /*03bc*/ 	.word	0xffffffff


	//   ....[87]....
        /*03c0*/ 	.word	0xffffffff


	//   ....[88]....
        /*03c4*/ 	.word	0xffffffff


	//   ....[89]....
        /*03c8*/ 	.word	0xffffffff


	//   ....[90]....
        /*03cc*/ 	.word	0xffffffff


	//   ....[91]....
        /*03d0*/ 	.word	0xffffffff


	//   ....[92]....
        /*03d4*/ 	.word	0xffffffff


	//   ....[93]....
        /*03d8*/ 	.word	0xffffffff


	//   ....[94]....
        /*03dc*/ 	.word	0xffffffff


	//   ....[95]....
        /*03e0*/ 	.word	0xffffffff


	//   ....[96]....
        /*03e4*/ 	.word	0xffffffff


	//   ....[97]....
        /*03e8*/ 	.word	0xffffffff


	//   ....[98]....
        /*03ec*/ 	.word	0xffffffff


	//   ....[99]....
        /*03f0*/ 	.word	0xffffffff


	//   ....[100]....
        /*03f4*/ 	.word	0xffffffff


	//   ....[101]....
        /*03f8*/ 	.word	0xffffffff


	//   ....[102]....
        /*03fc*/ 	.word	0xffffffff


	//   ....[103]....
        /*0400*/ 	.word	0xffffffff


	//   ....[104]....
        /*0404*/ 	.word	0xffffffff


	//   ....[105]....
        /*0408*/ 	.word	0xffffffff


	//   ....[106]....
        /*040c*/ 	.word	0xffffffff


	//   ....[107]....
        /*0410*/ 	.word	0xffffffff


	//   ....[108]....
        /*0414*/ 	.word	0xffffffff


	//   ....[109]....
        /*0418*/ 	.word	0xffffffff


	//   ....[110]....
        /*041c*/ 	.word	0xffffffff


	//   ....[111]....
        /*0420*/ 	.word	0xffffffff


	//   ....[112]....
        /*0424*/ 	.word	0xffffffff


	//   ....[113]....
        /*0428*/ 	.word	0xffffffff


	//   ....[114]....
        /*042c*/ 	.word	0xffffffff


	//   ....[115]....
        /*0430*/ 	.word	0xffffffff


	//   ....[116]....
        /*0434*/ 	.word	0xffffffff


	//   ....[117]....
        /*0438*/ 	.word	0xffffffff


	//   ....[118]....
        /*043c*/ 	.word	0xffffffff


	//   ....[119]....
        /*0440*/ 	.word	0xffffffff


	//   ....[120]....
        /*0444*/ 	.word	0xffffffff


	//   ....[121]....
        /*0448*/ 	.word	0xffffffff


	//   ....[122]....
        /*044c*/ 	.word	0xffffffff


	//   ....[123]....
        /*0450*/ 	.word	0x0500000f


	//   ....[124]....
        /*0454*/ 	.word	0x0500000f


	//   ....[125]....
        /*0458*/ 	.word	0x0500000f


	//   ....[126]....
        /*045c*/ 	.word	0x0500000f


	//   ....[127]....
        /*0460*/ 	.word	0x0500000f


	//   ....[128]....
        /*0464*/ 	.word	0x0500000f


	//   ....[129]....
        /*0468*/ 	.word	0x0500000f


	//   ....[130]....
        /*046c*/ 	.word	0x0500000f


	//   ....[131]....
        /*0470*/ 	.word	0x0500000f


	//   ....[132]....
        /*0474*/ 	.word	0x0500000f


	//----- nvinfo : EIATTR_COOP_GROUP_INSTR_OFFSETS
	.align		4
.L_326:
        /*0478*/ 	.byte	0x04, 0x28
        /*047a*/ 	.short	(.L_328 - .L_327)


	//   ....[0]....
.L_327:
        /*047c*/ 	.word	0x00000070


	//   ....[1]....
        /*0480*/ 	.word	0x00000140


	//   ....[2]....
        /*0484*/ 	.word	0x00000190


	//   ....[3]....
        /*0488*/ 	.word	0x000003c0


	//   ....[4]....
        /*048c*/ 	.word	0x00000520


	//   ....[5]....
        /*0490*/ 	.word	0x00000640


	//   ....[6]....
        /*0494*/ 	.word	0x000007a0


	//   ....[7]....
        /*0498*/ 	.word	0x00001910


	//   ....[8]....
        /*049c*/ 	.word	0x000026e0


	//   ....[9]....
        /*04a0*/ 	.word	0x00002700


	//   ....[10]....
        /*04a4*/ 	.word	0x00003220


	//   ....[11]....
        /*04a8*/ 	.word	0x000032e0


	//   ....[12]....
        /*04ac*/ 	.word	0x00003db0


	//   ....[13]....
        /*04b0*/ 	.word	0x00003e10


	//   ....[14]....
        /*04b4*/ 	.word	0x00005c60


	//   ....[15]....
        /*04b8*/ 	.word	0x00005c90


	//   ....[16]....
        /*04bc*/ 	.word	0x00006580


	//   ....[17]....
        /*04c0*/ 	.word	0x00006680


	//   ....[18]....
        /*04c4*/ 	.word	0x00007170


	//   ....[19]....
        /*04c8*/ 	.word	0x000071d0


	//   ....[20]....
        /*04cc*/ 	.word	0x00009990


	//   ....[21]....
        /*04d0*/ 	.word	0x000099f0


	//   ....[22]....
        /*04d4*/ 	.word	0x00009a20


	//   ....[23]....
        /*04d8*/ 	.word	0x00009a40


	//   ....[24]....
        /*04dc*/ 	.word	0x0000b640


	//   ....[25]....
        /*04e0*/ 	.word	0x0000b650


	//   ....[26]....
        /*04e4*/ 	.word	0x0000b6d0


	//   ....[27]....
        /*04e8*/ 	.word	0x0000b6e0


	//   ....[28]....
        /*04ec*/ 	.word	0x0000c660


	//   ....[29]....
        /*04f0*/ 	.word	0x0000c670


	//   ....[30]....
        /*04f4*/ 	.word	0x0000c680


	//   ....[31]....
        /*04f8*/ 	.word	0x0000c690


	//   ....[32]....
        /*04fc*/ 	.word	0x0000c6a0


	//   ....[33]....
        /*0500*/ 	.word	0x0000c6b0


	//   ....[34]....
        /*0504*/ 	.word	0x0000c6c0


	//   ....[35]....
        /*0508*/ 	.word	0x0000c6d0


	//   ....[36]....
        /*050c*/ 	.word	0x0000c700


	//   ....[37]....
        /*0510*/ 	.word	0x0000c710


	//   ....[38]....
        /*0514*/ 	.word	0x0000c740


	//   ....[39]....
        /*0518*/ 	.word	0x0000c750


	//   ....[40]....
        /*051c*/ 	.word	0x0000c780


	//   ....[41]....
        /*0520*/ 	.word	0x0000c790


	//   ....[42]....
        /*0524*/ 	.word	0x0000c7c0


	//   ....[43]....
        /*0528*/ 	.word	0x0000c7d0


	//   ....[44]....
        /*052c*/ 	.word	0x0000c800


	//   ....[45]....
        /*0530*/ 	.word	0x0000c810


	//   ....[46]....
        /*0534*/ 	.word	0x0000c840


	//   ....[47]....
        /*0538*/ 	.word	0x0000c850


	//   ....[48]....
        /*053c*/ 	.word	0x0000c870


	//   ....[49]....
        /*0540*/ 	.word	0x0000c880


	//   ....[50]....
        /*0544*/ 	.word	0x0000c8b0


	//   ....[51]....
        /*0548*/ 	.word	0x0000c8d0


	//   ....[52]....
        /*054c*/ 	.word	0x0000c8e0


	//   ....[53]....
        /*0550*/ 	.word	0x0000c910


	//   ....[54]....
        /*0554*/ 	.word	0x0000c960


	//   ....[55]....
        /*0558*/ 	.word	0x0000c970


	//   ....[56]....
        /*055c*/ 	.word	0x0000c9a0


	//   ....[57]....
        /*0560*/ 	.word	0x0000c9d0


	//   ....[58]....
        /*0564*/ 	.word	0x0000c9f0


	//   ....[59]....
        /*0568*/ 	.word	0x0000ca00


	//   ....[60]....
        /*056c*/ 	.word	0x0000cf90


	//   ....[61]....
        /*0570*/ 	.word	0x0000cfd0


	//   ....[62]....
        /*0574*/ 	.word	0x0000d010


	//   ....[63]....
        /*0578*/ 	.word	0x0000d050


	//   ....[64]....
        /*057c*/ 	.word	0x0000d600


	//   ....[65]....
        /*0580*/ 	.word	0x0000d610


	//   ....[66]....
        /*0584*/ 	.word	0x0000d6d0


	//   ....[67]....
        /*0588*/ 	.word	0x0000d6f0


	//   ....[68]....
        /*058c*/ 	.word	0x0000d7b0


	//   ....[69]....
        /*0590*/ 	.word	0x0000d7d0


	//   ....[70]....
        /*0594*/ 	.word	0x0000d8a0


	//   ....[71]....
        /*0598*/ 	.word	0x0000d8c0


	//   ....[72]....
        /*059c*/ 	.word	0x0000e180


	//   ....[73]....
        /*05a0*/ 	.word	0x0000e1a0


	//   ....[74]....
        /*05a4*/ 	.word	0x0000e260


	//   ....[75]....
        /*05a8*/ 	.word	0x0000e280


	//   ....[76]....
        /*05ac*/ 	.word	0x0000e340


	//   ....[77]....
        /*05b0*/ 	.word	0x0000e360


	//   ....[78]....
        /*05b4*/ 	.word	0x0000e430


	//   ....[79]....
        /*05b8*/ 	.word	0x0000e450


	//   ....[80]....
        /*05bc*/ 	.word	0x0000e590


	//   ....[81]....
        /*05c0*/ 	.word	0x0000e770


	//   ....[82]....
        /*05c4*/ 	.word	0x0000e7a0


	//   ....[83]....
        /*05c8*/ 	.word	0x0000e7d0


	//   ....[84]....
        /*05cc*/ 	.word	0x0000e810


	//   ....[85]....
        /*05d0*/ 	.word	0x0000e840


	//   ....[86]....
        /*05d4*/ 	.word	0x0000e880


	//   ....[87]....
        /*05d8*/ 	.word	0x0000ea10


	//   ....[88]....
        /*05dc*/ 	.word	0x0000ea40


	//   ....[89]....
        /*05e0*/ 	.word	0x0000ea70


	//   ....[90]....
        /*05e4*/ 	.word	0x0000eaa0


	//   ....[91]....
        /*05e8*/ 	.word	0x0000ead0


	//   ....[92]....
        /*05ec*/ 	.word	0x0000eb10


	//   ....[93]....
        /*05f0*/ 	.word	0x0000ebb0


	//   ....[94]....
        /*05f4*/ 	.word	0x0000ec40


	//   ....[95]....
        /*05f8*/ 	.word	0x0000ecf0


	//   ....[96]....
        /*05fc*/ 	.word	0x00010370


	//   ....[97]....
        /*0600*/ 	.word	0x00011020


	//   ....[98]....
        /*0604*/ 	.word	0x00011040


	//   ....[99]....
        /*0608*/ 	.word	0x000110f0


	//   ....[100]....
        /*060c*/ 	.word	0x00011100


	//   ....[101]....
        /*0610*/ 	.word	0x00011190


	//   ....[102]....
        /*0614*/ 	.word	0x000111a0


	//   ....[103]....
        /*0618*/ 	.word	0x000111b0


	//   ....[104]....
        /*061c*/ 	.word	0x000111c0


	//   ....[105]....
        /*0620*/ 	.word	0x00012ef0


	//   ....[106]....
        /*0624*/ 	.word	0x00012f20


	//   ....[107]....
        /*0628*/ 	.word	0x00012f50


	//   ....[108]....
        /*062c*/ 	.word	0x00012f90


	//   ....[109]....
        /*0630*/ 	.word	0x00012fc0


	//   ....[110]....
        /*0634*/ 	.word	0x00012ff0


	//   ....[111]....
        /*0638*/ 	.word	0x00013000


	//   ....[112]....
        /*063c*/ 	.word	0x00013010


	//   ....[113]....
        /*0640*/ 	.word	0x00013150


	//   ....[114]....
        /*0644*/ 	.word	0x00013190


	//   ....[115]....
        /*0648*/ 	.word	0x000131c0


	//   ....[116]....
        /*064c*/ 	.word	0x000131f0


	//   ....[117]....
        /*0650*/ 	.word	0x00013220


	//   ....[118]....
        /*0654*/ 	.word	0x00013250


	//   ....[119]....
        /*0658*/ 	.word	0x000132e0


	//   ....[120]....
        /*065c*/ 	.word	0x00013370


	//   ....[121]....
        /*0660*/ 	.word	0x000133e0


	//   ....[122]....
        /*0664*/ 	.word	0x00013a70


	//   ....[123]....
        /*0668*/ 	.word	0x00014050


	//   ....[124]....
        /*066c*/ 	.word	0x00014230


	//   ....[125]....
        /*0670*/ 	.word	0x00014290


	//   ....[126]....
        /*0674*/ 	.word	0x00014300


	//   ....[127]....
        /*0678*/ 	.word	0x00014400


	//   ....[128]....
        /*067c*/ 	.word	0x000144a0


	//   ....[129]....
        /*0680*/ 	.word	0x000145a0


	//   ....[130]....
        /*0684*/ 	.word	0x00014600


	//   ....[131]....
        /*0688*/ 	.word	0x000146e0


	//   ....[132]....
        /*068c*/ 	.word	0x00014a30


	//----- nvinfo : EIATTR_REG_RECONFIG
	.align		4
.L_328:
        /*0690*/ 	.byte	0x01, 0x54
	.zero		2


	//----- nvinfo : EIATTR_SYSCALL_OFFSETS
	.align		4
        /*0694*/ 	.byte	0x04, 0x46
        /*0696*/ 	.short	(.L_330 - .L_329)


	//   ....[0]....
.L_329:
        /*0698*/ 	.word	0x00001af0


	//   ....[1]....
        /*069c*/ 	.word	0x0000fdf0


	//   ....[2]....
        /*06a0*/ 	.word	0x0000ff50


	//   ....[3]....
        /*06a4*/ 	.word	0x000100a0


	//   ....[4]....
        /*06a8*/ 	.word	0x000101e0


	//   ....[5]....
        /*06ac*/ 	.word	0x00010c00


	//----- nvinfo : EIATTR_MBARRIER_INSTR_OFFSETS
	.align		4
.L_330:
        /*06b0*/ 	.byte	0x04, 0x39
        /*06b2*/ 	.short	(.L_332 - .L_331)


	//   ....[0]....
.L_331:
        /*06b4*/ 	.word	0x00000270
        /*06b8*/ 	.word	0x000000ff
        /*06bc*/ 	.word	0x00029800
        /*06c0*/ 	.short	0x0100
        /*06c2*/ 	.byte	0x08
	.zero		1


	//   ....[1]....
        /*06c4*/ 	.word	0x00000280
        /*06c8*/ 	.word	0x000000ff
        /*06cc*/ 	.word	0x00029820
        /*06d0*/ 	.short	0x0100
        /*06d2*/ 	.byte	0x08
	.zero		1


	//   ....[2]....
        /*06d4*/ 	.word	0x00000370
        /*06d8*/ 	.word	0x000000ff
        /*06dc*/ 	.word	0x00029830
        /*06e0*/ 	.short	0x0100
        /*06e2*/ 	.byte	0x08
	.zero		1


	//   ....[3]....
        /*06e4*/ 	.word	0x00000380
        /*06e8*/ 	.word	0x000000ff
        /*06ec*/ 	.word	0x00029840
        /*06f0*/ 	.short	0x0100
        /*06f2*/ 	.byte	0x08
	.zero		1


	//   ....[4]....
        /*06f4*/ 	.word	0x00000390
        /*06f8*/ 	.word	0x000000ff
        /*06fc*/ 	.word	0x00029838
        /*0700*/ 	.short	0x0100
        /*0702*/ 	.byte	0x08
	.zero		1


	//   ....[5]....
        /*0704*/ 	.word	0x000003a0
        /*0708*/ 	.word	0x000000ff
        /*070c*/ 	.word	0x00029848
        /*0710*/ 	.short	0x0100
        /*0712*/ 	.byte	0x08
	.zero		1


	//   ....[6]....
        /*0714*/ 	.word	0x000004d0
        /*0718*/ 	.word	0x000000ff
        /*071c*/ 	.word	0x00029850
        /*0720*/ 	.short	0x0100
        /*0722*/ 	.byte	0x08
	.zero		1


	//   ....[7]....
        /*0724*/ 	.word	0x000004e0
        /*0728*/ 	.word	0x000000ff
        /*072c*/ 	.word	0x00029860
        /*0730*/ 	.short	0x0100
        /*0732*/ 	.byte	0x08
	.zero		1


	//   ....[8]....
        /*0734*/ 	.word	0x000004f0
        /*0738*/ 	.word	0x000000ff
        /*073c*/ 	.word	0x00029858
        /*0740*/ 	.short	0x0100
        /*0742*/ 	.byte	0x08
	.zero		1


	//   ....[9]....
        /*0744*/ 	.word	0x00000500
        /*0748*/ 	.word	0x000000ff
        /*074c*/ 	.word	0x00029868
        /*0750*/ 	.short	0x0100
        /*0752*/ 	.byte	0x08
	.zero		1


	//   ....[10]....
        /*0754*/ 	.word	0x000005f0
        /*0758*/ 	.word	0x000000ff
        /*075c*/ 	.word	0x00029870
        /*0760*/ 	.short	0x0100
        /*0762*/ 	.byte	0x06
	.zero		1


	//   ....[11]....
        /*0764*/ 	.word	0x00000600
        /*0768*/ 	.word	0x000000ff
        /*076c*/ 	.word	0x00029880
        /*0770*/ 	.short	0x0100
        /*0772*/ 	.byte	0x06
	.zero		1


	//   ....[12]....
        /*0774*/ 	.word	0x00000610
        /*0778*/ 	.word	0x000000ff
        /*077c*/ 	.word	0x00029878
        /*0780*/ 	.short	0x0100
        /*0782*/ 	.byte	0x06
	.zero		1


	//   ....[13]....
        /*0784*/ 	.word	0x00000620
        /*0788*/ 	.word	0x000000ff
        /*078c*/ 	.word	0x00029888
        /*0790*/ 	.short	0x0100
        /*0792*/ 	.byte	0x06
	.zero		1


	//   ....[14]....
        /*0794*/ 	.word	0x00000750
        /*0798*/ 	.word	0x000000ff
        /*079c*/ 	.word	0x00029890
        /*07a0*/ 	.short	0x0100
        /*07a2*/ 	.byte	0x08
	.zero		1


	//   ....[15]....
        /*07a4*/ 	.word	0x00000760
        /*07a8*/ 	.word	0x000000ff
        /*07ac*/ 	.word	0x000298a0
        /*07b0*/ 	.short	0x0100
        /*07b2*/ 	.byte	0x08
	.zero		1


	//   ....[16]....
        /*07b4*/ 	.word	0x00000770
        /*07b8*/ 	.word	0x000000ff
        /*07bc*/ 	.word	0x00029898
        /*07c0*/ 	.short	0x0100
        /*07c2*/ 	.byte	0x08
	.zero		1


	//   ....[17]....
        /*07c4*/ 	.word	0x00000780
        /*07c8*/ 	.word	0x000000ff
        /*07cc*/ 	.word	0x000298a8
        /*07d0*/ 	.short	0x0100
        /*07d2*/ 	.byte	0x08
	.zero		1


	//   ....[18]....
        /*07d4*/ 	.word	0x000008b0
        /*07d8*/ 	.word	0x000000ff
        /*07dc*/ 	.word	0x000298b0
        /*07e0*/ 	.short	0x0100
        /*07e2*/ 	.byte	0x08
	.zero		1


	//   ....[19]....
        /*07e4*/ 	.word	0x000008c0
        /*07e8*/ 	.word	0x000000ff
        /*07ec*/ 	.word	0x000298c0
        /*07f0*/ 	.short	0x0100
        /*07f2*/ 	.byte	0x08
	.zero		1


	//   ....[20]....
        /*07f4*/ 	.word	0x000008d0
        /*07f8*/ 	.word	0x000000ff
        /*07fc*/ 	.word	0x000298b8
        /*0800*/ 	.short	0x0100
        /*0802*/ 	.byte	0x08
	.zero		1


	//   ....[21]....
        /*0804*/ 	.word	0x000008e0
        /*0808*/ 	.word	0x000000ff
        /*080c*/ 	.word	0x000298c8
        /*0810*/ 	.short	0x0100
        /*0812*/ 	.byte	0x08
	.zero		1


	//   ....[22]....
        /*0814*/ 	.word	0x00001b70
        /*0818*/ 	.word	0x000000ff
        /*081c*/ 	.word	0x00029800
        /*0820*/ 	.short	0x010a
        /*0822*/ 	.byte	0x29
	.zero		1


	//   ....[23]....
        /*0824*/ 	.word	0x00001bf0
        /*0828*/ 	.word	0x00000002
        /*082c*/ 	.word	0x00029830
        /*0830*/ 	.short	0x010a
        /*0832*/ 	.byte	0x3f
	.zero		1


	//   ....[24]....
        /*0834*/ 	.word	0x00001c50
        /*0838*/ 	.word	0x00000002
        /*083c*/ 	.word	0x00029830
        /*0840*/ 	.short	0x010a
        /*0842*/ 	.byte	0x3f
	.zero		1


	//   ....[25]....
        /*0844*/ 	.word	0x00003080
        /*0848*/ 	.word	0x00000002
        /*084c*/ 	.word	0x00000000
        /*0850*/ 	.short	0x0101
        /*0852*/ 	.byte	0x3f
	.zero		1


	//   ....[26]....
        /*0854*/ 	.word	0x00004ed0
        /*0858*/ 	.word	0x000000ff
        /*085c*/ 	.word	0x00029830
        /*0860*/ 	.short	0x010a
        /*0862*/ 	.byte	0x06
	.zero		1


	//   ....[27]....
        /*0864*/ 	.word	0x00004f10
        /*0868*/ 	.word	0x000000ff
        /*086c*/ 	.word	0x00029830
        /*0870*/ 	.short	0x010a
        /*0872*/ 	.byte	0x06
	.zero		1


	//   ....[28]....
        /*0874*/ 	.word	0x00005b50
        /*0878*/ 	.word	0x000000ff
        /*087c*/ 	.word	0x00029850
        /*0880*/ 	.short	0x010a
        /*0882*/ 	.byte	0x06
	.zero		1


	//   ....[29]....
        /*0884*/ 	.word	0x00005b90
        /*0888*/ 	.word	0x000000ff
        /*088c*/ 	.word	0x00029850
        /*0890*/ 	.short	0x010a
        /*0892*/ 	.byte	0x06
	.zero		1


	//   ....[30]....
        /*0894*/ 	.word	0x00007d80
        /*0898*/ 	.word	0x00000002
        /*089c*/ 	.word	0x00000000
        /*08a0*/ 	.short	0x0101
        /*08a2*/ 	.byte	0x3f
	.zero		1


	//   ....[31]....
        /*08a4*/ 	.word	0x00007ff0
        /*08a8*/ 	.word	0x000000ff
        /*08ac*/ 	.word	0x00000000
        /*08b0*/ 	.short	0x0101
        /*08b2*/ 	.byte	0x06
	.zero		1


	//   ....[32]....
        /*08b4*/ 	.word	0x00008710
        /*08b8*/ 	.word	0x000000ff
        /*08bc*/ 	.word	0x00029830
        /*08c0*/ 	.short	0x010a
        /*08c2*/ 	.byte	0x06
	.zero		1


	//   ....[33]....
        /*08c4*/ 	.word	0x00008750
        /*08c8*/ 	.word	0x000000ff
        /*08cc*/ 	.word	0x00029830
        /*08d0*/ 	.short	0x010a
        /*08d2*/ 	.byte	0x06
	.zero		1


	//   ....[34]....
        /*08d4*/ 	.word	0x00009360
        /*08d8*/ 	.word	0x000000ff
        /*08dc*/ 	.word	0x00029850
        /*08e0*/ 	.short	0x010a
        /*08e2*/ 	.byte	0x06
	.zero		1


	//   ....[35]....
        /*08e4*/ 	.word	0x000093a0
        /*08e8*/ 	.word	0x000000ff
        /*08ec*/ 	.word	0x00029850
        /*08f0*/ 	.short	0x010a
        /*08f2*/ 	.byte	0x06
	.zero		1


	//   ....[36]....
        /*08f4*/ 	.word	0x0000a960
        /*08f8*/ 	.word	0x00000002
        /*08fc*/ 	.word	0x00000000
        /*0900*/ 	.short	0x0101
        /*0902*/ 	.byte	0x3f
	.zero		1


	//   ....[37]....
        /*0904*/ 	.word	0x0000ac90
        /*0908*/ 	.word	0x000000ff
        /*090c*/ 	.word	0x00000000
        /*0910*/ 	.short	0x0101
        /*0912*/ 	.byte	0x06
	.zero		1


	//   ....[38]....
        /*0914*/ 	.word	0x0000b310
        /*0918*/ 	.word	0x000000ff
        /*091c*/ 	.word	0x00029850
        /*0920*/ 	.short	0x010a
        /*0922*/ 	.byte	0x09
	.zero		1


	//   ....[39]....
        /*0924*/ 	.word	0x0000b350
        /*0928*/ 	.word	0x000000ff
        /*092c*/ 	.word	0x00029850
        /*0930*/ 	.short	0x010a
        /*0932*/ 	.byte	0x09
	.zero		1


	//   ....[40]....
        /*0934*/ 	.word	0x0000b9c0
        /*0938*/ 	.word	0x000000ff
        /*093c*/ 	.word	0x00000000
        /*0940*/ 	.short	0x0101
        /*0942*/ 	.byte	0x04
	.zero		1


	//   ....[41]....
        /*0944*/ 	.word	0x0000d5f0
        /*0948*/ 	.word	0x00000000
        /*094c*/ 	.word	0x00000000
        /*0950*/ 	.short	0x0101
        /*0952*/ 	.byte	0x3f
	.zero		1


	//   ....[42]....
        /*0954*/ 	.word	0x000105c0
        /*0958*/ 	.word	0x00000002
        /*095c*/ 	.word	0x00029880
        /*0960*/ 	.short	0x010a
        /*0962*/ 	.byte	0x3f
	.zero		1


	//   ....[43]....
        /*0964*/ 	.word	0x00010750
        /*0968*/ 	.word	0x00000002
        /*096c*/ 	.word	0x00029840
        /*0970*/ 	.short	0x010a
        /*0972*/ 	.byte	0x3f
	.zero		1


	//   ....[44]....
        /*0974*/ 	.word	0x00011300
        /*0978*/ 	.word	0x00000011
        /*097c*/ 	.word	0x00029800
        /*0980*/ 	.short	0x0107
        /*0982*/ 	.byte	0x3f
	.zero		1


	//   ....[45]....
        /*0984*/ 	.word	0x00011400
        /*0988*/ 	.word	0x00000011
        /*098c*/ 	.word	0x00029800
        /*0990*/ 	.short	0x0101
        /*0992*/ 	.byte	0x3f
	.zero		1


	//   ....[46]....
        /*0994*/ 	.word	0x00011420
        /*0998*/ 	.word	0x00000011
        /*099c*/ 	.word	0x00029820
        /*09a0*/ 	.short	0x010a
        /*09a2*/ 	.byte	0x3f
	.zero		1


	//   ....[47]....
        /*09a4*/ 	.word	0x00011730
        /*09a8*/ 	.word	0x00000005
        /*09ac*/ 	.word	0x00029880
        /*09b0*/ 	.short	0x010a
        /*09b2*/ 	.byte	0x3f
	.zero		1


	//   ....[48]....
        /*09b4*/ 	.word	0x00011960
        /*09b8*/ 	.word	0x00000005
        /*09bc*/ 	.word	0x00029840
        /*09c0*/ 	.short	0x010a
        /*09c2*/ 	.byte	0x3f
	.zero		1


	//   ....[49]....
        /*09c4*/ 	.word	0x00011e20
        /*09c8*/ 	.word	0x00000013
        /*09cc*/ 	.word	0x00029870
        /*09d0*/ 	.short	0x010a
        /*09d2*/ 	.byte	0x3f
	.zero		1


	//   ....[50]....
        /*09d4*/ 	.word	0x00011e90
        /*09d8*/ 	.word	0x00000013
        /*09dc*/ 	.word	0x00029860
        /*09e0*/ 	.short	0x010a
        /*09e2*/ 	.byte	0x3f
	.zero		1


	//   ....[51]....
        /*09e4*/ 	.word	0x000123c0
        /*09e8*/ 	.word	0x00000013
        /*09ec*/ 	.word	0x00029850
        /*09f0*/ 	.short	0x0101
        /*09f2*/ 	.byte	0x3f
	.zero		1


	//   ....[52]....
        /*09f4*/ 	.word	0x00012430
        /*09f8*/ 	.word	0x00000013
        /*09fc*/ 	.word	0x00000000
        /*0a00*/ 	.short	0x0101
        /*0a02*/ 	.byte	0x3f
	.zero		1


	//   ....[53]....
        /*0a04*/ 	.word	0x00012660
        /*0a08*/ 	.word	0x00000010
        /*0a0c*/ 	.word	0x00029870
        /*0a10*/ 	.short	0x010a
        /*0a12*/ 	.byte	0x3f
	.zero		1


	//   ....[54]....
        /*0a14*/ 	.word	0x000126d0
        /*0a18*/ 	.word	0x00000010
        /*0a1c*/ 	.word	0x00029860
        /*0a20*/ 	.short	0x010a
        /*0a22*/ 	.byte	0x3f
	.zero		1


	//   ....[55]....
        /*0a24*/ 	.word	0x00012c10
        /*0a28*/ 	.word	0x00000010
        /*0a2c*/ 	.word	0x00029850
        /*0a30*/ 	.short	0x0101
        /*0a32*/ 	.byte	0x3f
	.zero		1


	//   ....[56]....
        /*0a34*/ 	.word	0x00012c60
        /*0a38*/ 	.word	0x00000010
        /*0a3c*/ 	.word	0x00000000
        /*0a40*/ 	.short	0x0101
        /*0a42*/ 	.byte	0x3f
	.zero		1


	//   ....[57]....
        /*0a44*/ 	.word	0x000139f0
        /*0a48*/ 	.word	0x00000003
        /*0a4c*/ 	.word	0x00029820
        /*0a50*/ 	.short	0x010a
        /*0a52*/ 	.byte	0x3f
	.zero		1


	//   ....[58]....
        /*0a54*/ 	.word	0x00013bc0
        /*0a58*/ 	.word	0x00000007
        /*0a5c*/ 	.word	0x00000000
        /*0a60*/ 	.short	0x010a
        /*0a62*/ 	.byte	0x3f
	.zero		1


	//   ....[59]....
        /*0a64*/ 	.word	0x00013c10
        /*0a68*/ 	.word	0x00000005
        /*0a6c*/ 	.word	0x00000000
        /*0a70*/ 	.short	0x010a
        /*0a72*/ 	.byte	0x3f
	.zero		1


	//   ....[60]....
        /*0a74*/ 	.word	0x00013c60
        /*0a78*/ 	.word	0x00000005
        /*0a7c*/ 	.word	0x00029860
        /*0a80*/ 	.short	0x010a
        /*0a82*/ 	.byte	0x3f
	.zero		1


	//   ....[61]....
        /*0a84*/ 	.word	0x00013cb0
        /*0a88*/ 	.word	0x00000003
        /*0a8c*/ 	.word	0x00029860
        /*0a90*/ 	.short	0x010a
        /*0a92*/ 	.byte	0x3f
	.zero		1


	//   ....[62]....
        /*0a94*/ 	.word	0x00013cf0
        /*0a98*/ 	.word	0x00000005
        /*0a9c*/ 	.word	0x00029880
        /*0aa0*/ 	.short	0x010a
        /*0aa2*/ 	.byte	0x3f
	.zero		1


	//   ....[63]....
        /*0aa4*/ 	.word	0x00013d10
        /*0aa8*/ 	.word	0x00000003
        /*0aac*/ 	.word	0x00029880
        /*0ab0*/ 	.short	0x010a
        /*0ab2*/ 	.byte	0x3f
	.zero		1


	//   ....[64]....
        /*0ab4*/ 	.word	0x00013d80
        /*0ab8*/ 	.word	0x00000003
        /*0abc*/ 	.word	0x00029800
        /*0ac0*/ 	.short	0x010a
        /*0ac2*/ 	.byte	0x3f
	.zero		1


	//   ....[65]....
        /*0ac4*/ 	.word	0x00013dd0
        /*0ac8*/ 	.word	0x00000002
        /*0acc*/ 	.word	0x00029830
        /*0ad0*/ 	.short	0x010a
        /*0ad2*/ 	.byte	0x3f
	.zero		1


	//   ....[66]....
        /*0ad4*/ 	.word	0x00013e30
        /*0ad8*/ 	.word	0x00000007
        /*0adc*/ 	.word	0x00029830
        /*0ae0*/ 	.short	0x010a
        /*0ae2*/ 	.byte	0x3f
	.zero		1


	//   ....[67]....
        /*0ae4*/ 	.word	0x00013e90
        /*0ae8*/ 	.word	0x00000007
        /*0aec*/ 	.word	0x00029850
        /*0af0*/ 	.short	0x010a
        /*0af2*/ 	.byte	0x3f
	.zero		1


	//   ....[68]....
        /*0af4*/ 	.word	0x00013ef0
        /*0af8*/ 	.word	0x00000009
        /*0afc*/ 	.word	0x00029830
        /*0b00*/ 	.short	0x010a
        /*0b02*/ 	.byte	0x3f
	.zero		1


	//   ....[69]....
        /*0b04*/ 	.word	0x00013f50
        /*0b08*/ 	.word	0x00000009
        /*0b0c*/ 	.word	0x00029850
        /*0b10*/ 	.short	0x010a
        /*0b12*/ 	.byte	0x3f
	.zero		1


	//   ....[70]....
        /*0b14*/ 	.word	0x00013fb0
        /*0b18*/ 	.word	0x00000005
        /*0b1c*/ 	.word	0x00029850
        /*0b20*/ 	.short	0x010a
        /*0b22*/ 	.byte	0x3f
	.zero		1


	//   ....[71]....
        /*0b24*/ 	.word	0x00014100
        /*0b28*/ 	.word	0x00000002
        /*0b2c*/ 	.word	0x00029880
        /*0b30*/ 	.short	0x010a
        /*0b32*/ 	.byte	0x3f
	.zero		1


	//   ....[72]....
        /*0b34*/ 	.word	0x00014150
        /*0b38*/ 	.word	0x00000002
        /*0b3c*/ 	.word	0x00029840
        /*0b40*/ 	.short	0x010a
        /*0b42*/ 	.byte	0x3f
	.zero		1


	//   ....[73]....
        /*0b44*/ 	.word	0x00014720
        /*0b48*/ 	.word	0x00000011
        /*0b4c*/ 	.word	0x00029820
        /*0b50*/ 	.short	0x010a
        /*0b52*/ 	.byte	0x3f
	.zero		1


	//   ....[74]....
        /*0b54*/ 	.word	0x00014770
        /*0b58*/ 	.word	0x00000005
        /*0b5c*/ 	.word	0x00029880
        /*0b60*/ 	.short	0x010a
        /*0b62*/ 	.byte	0x3f
	.zero		1


	//   ....[75]....
        /*0b64*/ 	.word	0x000147c0
        /*0b68*/ 	.word	0x00000005
        /*0b6c*/ 	.word	0x00029840
        /*0b70*/ 	.short	0x010a
        /*0b72*/ 	.byte	0x3f
	.zero		1


	//   ....[76]....
        /*0b74*/ 	.word	0x00014810
        /*0b78*/ 	.word	0x00000013
        /*0b7c*/ 	.word	0x00029870
        /*0b80*/ 	.short	0x010a
        /*0b82*/ 	.byte	0x3f
	.zero		1


	//   ....[77]....
        /*0b84*/ 	.word	0x00014860
        /*0b88*/ 	.word	0x00000013
        /*0b8c*/ 	.word	0x00029860
        /*0b90*/ 	.short	0x010a
        /*0b92*/ 	.byte	0x3f
	.zero		1


	//   ....[78]....
        /*0b94*/ 	.word	0x000148b0
        /*0b98*/ 	.word	0x00000010
        /*0b9c*/ 	.word	0x00029870
        /*0ba0*/ 	.short	0x010a
        /*0ba2*/ 	.byte	0x3f
	.zero		1


	//   ....[79]....
        /*0ba4*/ 	.word	0x00014900
        /*0ba8*/ 	.word	0x00000010
        /*0bac*/ 	.word	0x00029860
        /*0bb0*/ 	.short	0x010a
        /*0bb2*/ 	.byte	0x3f
	.zero		1


	//   ....[80]....
        /*0bb4*/ 	.word	0x00014950
        /*0bb8*/ 	.word	0x00000003
        /*0bbc*/ 	.word	0x00029820
        /*0bc0*/ 	.short	0x010a
        /*0bc2*/ 	.byte	0x3f
	.zero		1


	//   ....[81]....
        /*0bc4*/ 	.word	0x00014af0
        /*0bc8*/ 	.word	0x00000007
        /*0bcc*/ 	.word	0x00000000
        /*0bd0*/ 	.short	0x010a
        /*0bd2*/ 	.byte	0x3f
	.zero		1


	//   ....[82]....
        /*0bd4*/ 	.word	0x00014b40
        /*0bd8*/ 	.word	0x00000005
        /*0bdc*/ 	.word	0x00000000
        /*0be0*/ 	.short	0x010a
        /*0be2*/ 	.byte	0x3f
	.zero		1


	//   ....[83]....
        /*0be4*/ 	.word	0x00014b90
        /*0be8*/ 	.word	0x00000005
        /*0bec*/ 	.word	0x00029860
        /*0bf0*/ 	.short	0x010a
        /*0bf2*/ 	.byte	0x3f
	.zero		1


	//   ....[84]....
        /*0bf4*/ 	.word	0x00014be0
        /*0bf8*/ 	.word	0x00000003
        /*0bfc*/ 	.word	0x00029860
        /*0c00*/ 	.short	0x010a
        /*0c02*/ 	.byte	0x3f
	.zero		1


	//   ....[85]....
        /*0c04*/ 	.word	0x00014c30
        /*0c08*/ 	.word	0x00000005
        /*0c0c*/ 	.word	0x00029880
        /*0c10*/ 	.short	0x010a
        /*0c12*/ 	.byte	0x3f
	.zero		1


	//----- nvinfo : EIATTR_NUM_MBARRIERS
	.align		4
.L_332:
        /*0c14*/ 	.byte	0x03, 0x38
        /*0c16*/ 	.short	0x0016


	//----- nvinfo : EIATTR_EXIT_INSTR_OFFSETS
	.align		4
        /*0c18*/ 	.byte	0x04, 0x1c
        /*0c1a*/ 	.short	(.L_334 - .L_333)


	//   ....[0]....
.L_333:
        /*0c1c*/ 	.word	0x00000a80


	//   ....[1]....
        /*0c20*/ 	.word	0x0000e540


	//   ....[2]....
        /*0c24*/ 	.word	0x00013d60


	//----- nvinfo : EIATTR_MAX_THREADS
	.align		4
.L_334:
        /*0c28*/ 	.byte	0x04, 0x05
        /*0c2a*/ 	.short	(.L_336 - .L_335)
.L_335:
        /*0c2c*/ 	.word	0x00000180
        /*0c30*/ 	.word	0x00000001
        /*0c34*/ 	.word	0x00000001


	//----- nvinfo : EIATTR_CRS_STACK_SIZE
	.align		4
.L_336:
        /*0c38*/ 	.byte	0x04, 0x1e
        /*0c3a*/ 	.short	(.L_338 - .L_337)
.L_337:
        /*0c3c*/ 	.word	0x00000000


	//----- nvinfo : EIATTR_CBANK_PARAM_SIZE
	.align		4
.L_338:
        /*0c40*/ 	.byte	0x03, 0x19
        /*0c42*/ 	.short	0x0af0


	//----- nvinfo : EIATTR_PARAM_CBANK
	.align		4
        /*0c44*/ 	.byte	0x04, 0x0a
        /*0c46*/ 	.short	(.L_340 - .L_339)
	.align		4
.L_339:
        /*0c48*/ 	.word	index@(.nv.constant0._ZN7cutlass13device_kernelIN5flash11enable_sm90INS1_16FlashAttnFwdSm90INS1_25CollectiveMainloopFwdSm90ILi2EN4cute5tupleIJNS5_1CILi1EEES8_S8_EEENS6_IJNS7_ILi128EEENS7_ILi160EEENS7_ILi192EEEEEELi128ENS_12float_e4m3_tEfNS_4arch4Sm90ELb1ELb0ELb0ELb1ELb0ELb0ELb0ELb1ELb1ELb1ELb0ELb0EEENS1_21CollectiveEpilogueFwdINS6_IJSA_SA_SB_EEES9_NS_10bfloat16_tESG_Li256ELb1ELb1ELb0ELb1EEENS1_36VarlenDynamicPersistentTileSchedulerILi128ELi160ELi256ELi128ELb0ELb1ELb1ELb1ELb1ELb1EEEEEEEEEvNT_6ParamsE)
        /*0c4c*/ 	.short	0x0210
        /*0c4e*/ 	.short	0x0af0


	//----- nvinfo : EIATTR_SW_WAR
	.align		4
.L_340:
        /*0c50*/ 	.byte	0x04, 0x36
        /*0c52*/ 	.short	(.L_342 - .L_341)
.L_341:
        /*0c54*/ 	.word	0x00000008
.L_342:


//--------------------- .nv.info._ZN7cutlass13device_kernelIN5flash11enable_sm90INS1_16FlashAttnFwdSm90INS1_25CollectiveMainloopFwdSm90ILi2EN4cute5tupleIJNS5_1CILi1EEES8_S8_EEENS6_IJNS7_ILi128EEENS7_ILi160EEENS7_ILi192EEEEEELi128ENS_12float_e4m3_tEfNS_4arch4Sm90ELb1ELb0ELb0ELb1ELb0ELb1ELb0ELb1ELb1ELb1ELb0ELb0EEENS1_21CollectiveEpilogueFwdINS6_IJSA_SA_SB_EEES9_NS_10bfloat16_tESG_Li256ELb1ELb1ELb0ELb1EEENS1_36VarlenDynamicPersistentTileSchedulerILi128ELi160ELi256ELi128ELb0ELb1ELb1ELb1ELb1ELb1EEEEEEEEEvNT_6ParamsE --------------------------
	.section	.nv.info._ZN7cutlass13device_kernelIN5flash11enable_sm90INS1_16FlashAttnFwdSm90INS1_25CollectiveMainloopFwdSm90ILi2EN4cute5tupleIJNS5_1CILi1EEES8_S8_EEENS6_IJNS7_ILi128EEENS7_ILi160EEENS7_ILi192EEEEEELi128ENS_12float_e4m3_tEfNS_4arch4Sm90ELb1ELb0ELb0ELb1ELb0ELb1ELb0ELb1ELb1ELb1ELb0ELb0EEENS1_21CollectiveEpilogueFwdINS6_IJSA_SA_SB_EEES9_NS_10bfloat16_tESG_Li256ELb1ELb1ELb0ELb1EEENS1_36VarlenDynamicPersistentTileSchedulerILi128ELi160ELi256ELi128ELb0ELb1ELb1ELb1ELb1ELb1EEEEEEEEEvNT_6ParamsE,"",@"SHT_CUDA_INFO"
	.sectionflags	@""
	.align	4


	//----- nvinfo : EIATTR_CUDA_API_VERSION
	.align		4
        /*0000*/ 	.byte	0x04, 0x37
        /*0002*/ 	.short	(.L_344 - .L_343)
.L_343:
        /*0004*/ 	.word	0x00000082


	//----- nvinfo : EIATTR_KPARAM_INFO
	.align		4
.L_344:
        /*0008*/ 	.byte	0x04, 0x17
        /*000a*/ 	.short	(.L_346 - .L_345)
.L_345:
        /*000c*/ 	.word	0x00000000
        /*0010*/ 	.short	0x0000
        /*0012*/ 	.short	0x0070
        /*0014*/ 	.byte	0x00, 0xf0, 0x01, 0x2a


	//----- nvinfo : EIATTR_SPARSE_MMA_MASK
	.align		4
.L_346:
        /*0018*/ 	.byte	0x03, 0x50
        /*001a*/ 	.short	0x0000


	//----- nvinfo : EIATTR_MAXREG_COUNT
	.align		4
        /*001c*/ 	.byte	0x03, 0x1b
        /*001e*/ 	.short	0x00a8


	//----- nvinfo : EIATTR_NUM_BARRIERS
	.align		4
        /*0020*/ 	.byte	0x02, 0x4c
        /*0022*/ 	.byte	0x10
	.zero		1


	//----- nvinfo : EIATTR_EXTERNS
	.align		4
        /*0024*/ 	.byte	0x04, 0x0f
        /*0026*/ 	.short	(.L_348 - .L_347)


	//   ....[0]....
	.align		4
.L_347:
        /*0028*/ 	.word	index@(__assertfail)


	//----- nvinfo : EIATTR_ANNOTATIONS
	.align		4
.L_348:
        /*002c*/ 	.byte	0x04, 0x55
        /*002e*/ 	.short	(.L_350 - .L_349)


	//   ....[0]....
.L_349:
        /* <DEDUP_REMOVED lines=81> */


	//----- nvinfo : EIATTR_MERCURY_ISA_VERSION
	.align		4
.L_350:
        /*0530*/ 	.byte	0x03, 0x5f
        /*0532*/ 	.short	0x0101


	//----- nvinfo : EIATTR_UNUSED_LOAD_BYTE_OFFSET
	.align		4
        /*0534*/ 	.byte	0x04, 0x44
        /*0536*/ 	.short	(.L_352 - .L_351)


	//   ....[0]....
.L_351:
        /*0538*/ 	.word	0x00000ae0
        /*053c*/ 	.word	0x0000fff0


	//   ....[1]....
        /*0540*/ 	.word	0x00022390
        /*0544*/ 	.word	0x0000fff0


	//----- nvinfo : EIATTR_INT_WARP_WIDE_INSTR_OFFSETS
	.align		4
.L_352:
        /*0548*/ 	.byte	0x04, 0x31
        /*054a*/ 	.short	(.L_354 - .L_353)


	//   ....[0]....
.L_353:
        /*054c*/ 	.word	0x00000190


	//   ....[1]....
        /*0550*/ 	.word	0x000001d0


	//   ....[2]....
        /*0554*/ 	.word	0x00000240


	//   ....[3]....
        /*0558*/ 	.word	0x00027480


	//   ....[4]....
        /*055c*/ 	.word	0x000274e0


	//   ....[5]....
        /*0560*/ 	.word	0x0002a090


	//   ....[6]....
        /*0564*/ 	.word	0x0002a0f0


	//----- nvinfo : EIATTR_COOP_GROUP_MASK_REGIDS
	.align		4
.L_354:
        /*0568*/ 	.byte	0x04, 0x29
        /*056a*/ 	.short	(.L_356 - .L_355)


	//   ....[0]....
.L_355:
        /*056c*/ 	.word	0xffffffff


	//   ....[1]....
        /*0570*/ 	.word	0xffffffff


	//   ....[2]....
        /*0574*/ 	.word	0xffffffff


	//   ....[3]....
        /*0578*/ 	.word	0xffffffff


	//   ....[4]....
        /*057c*/ 	.word	0xffffffff


	//   ....[5]....
        /*0580*/ 	.word	0xffffffff


	//   ....[6]....
        /*0584*/ 	.word	0xffffffff


	//   ....[7]....
        /*0588*/ 	.word	0xffffffff


	//   ....[8]....
        /*058c*/ 	.word	0xffffffff


	//   ....[9]....
        /*0590*/ 	.word	0xffffffff


	//   ....[10]....
        /*0594*/ 	.word	0xffffffff


	//   ....[11]....
        /*0598*/ 	.word	0xffffffff


	//   ....[12]....
        /*059c*/ 	.word	0xffffffff


	//   ....[13]....
        /*05a0*/ 	.word	0xffffffff


	//   ....[14]....
        /*05a4*/ 	.word	0xffffffff


	//   ....[15]....
        /*05a8*/ 	.word	0xffffffff


	//   ....[16]....
        /*05ac*/ 	.word	0xffffffff


	//   ....[17]....
        /*05b0*/ 	.word	0xffffffff


	//   ....[18]....
        /*05b4*/ 	.word	0xffffffff


	//   ....[19]....
        /*05b8*/ 	.word	0xffffffff


	//   ....[20]....
        /*05bc*/ 	.word	0xffffffff


	//   ....[21]....
        /*05c0*/ 	.word	0xffffffff


	//   ....[22]....
        /*05c4*/ 	.word	0xffffffff


	//   ....[23]....
        /*05c8*/ 	.word	0xffffffff


	//   ....[24]....
        /*05cc*/ 	.word	0xffffffff


	//   ....[25]....
        /*05d0*/ 	.word	0xffffffff


	//   ....[26]....
        /*05d4*/ 	.word	0xffffffff


	//   ....[27]....
        /*05d8*/ 	.word	0xffffffff


	//   ....[28]....
        /*05dc*/ 	.word	0xffffffff


	//   ....[29]....
        /*05e0*/ 	.word	0xffffffff


	//   ....[30]....
        /*05e4*/ 	.word	0xffffffff


	//   ....[31]....
        /*05e8*/ 	.word	0xffffffff


	//   ....[32]....
        /*05ec*/ 	.word	0xffffffff


	//   ....[33]....
        /*05f0*/ 	.word	0xffffffff


	//   ....[34]....
        /*05f4*/ 	.word	0xffffffff


	//   ....[35]....
        /*05f8*/ 	.word	0xffffffff


	//   ....[36]....
        /*05fc*/ 	.word	0xffffffff


	//   ....[37]....
        /*0600*/ 	.word	0xffffffff


	//   ....[38]....
        /*0604*/ 	.word	0xffffffff


	//   ....[39]....
        /*0608*/ 	.word	0xffffffff


	//   ....[40]....
        /*060c*/ 	.word	0xffffffff


	//   ....[41]....
        /*0610*/ 	.word	0xffffffff


	//   ....[42]....
        /*0614*/ 	.word	0xffffffff


	//   ....[43]....
        /*0618*/ 	.word	0xffffffff


	//   ....[44]....
        /*061c*/ 	.word	0xffffffff


	//   ....[45]....
        /*0620*/ 	.word	0xffffffff


	//   ....[46]....
        /*0624*/ 	.word	0xffffffff


	//   ....[47]....
        /*0628*/ 	.word	0xffffffff


	//   ....[48]....
        /*062c*/ 	.word	0xffffffff


	//   ....[49]....
        /*0630*/ 	.word	0xffffffff


	//   ....[50]....
        /*0634*/ 	.word	0xffffffff


	//   ....[51]....
        /*0638*/ 	.word	0xffffffff


	//   ....[52]....
        /*063c*/ 	.word	0xffffffff


	//   ....[53]....
        /*0640*/ 	.word	0xffffffff


	//   ....[54]....
        /*0644*/ 	.word	0xffffffff


	//   ....[55]....
        /*0648*/ 	.word	0xffffffff


	//   ....[56]....
        /*064c*/ 	.word	0xffffffff


	//   ....[57]....
        /*0650*/ 	.word	0xffffffff


	//   ....[58]....
        /*0654*/ 	.word	0xffffffff


	//   ....[59]....
        /*0658*/ 	.word	0xffffffff


	//   ....[60]....
        /*065c*/ 	.word	0xffffffff


	//   ....[61]....
        /*0660*/ 	.word	0xffffffff


	//   ....[62]....
        /*0664*/ 	.word	0xffffffff


	//   ....[63]....
        /*0668*/ 	.word	0xffffffff


	//   ....[64]....
        /*066c*/ 	.word	0xffffffff


	//   ....[65]....
        /*0670*/ 	.word	0xffffffff


	//   ....[66]....
        /*0674*/ 	.word	0xffffffff


	//   ....[67]....
        /*0678*/ 	.word	0xffffffff


	//   ....[68]....
        /*067c*/ 	.word	0xffffffff


	//   ....[69]....
        /*0680*/ 	.word	0xffffffff


	//   ....[70]....
        /*0684*/ 	.word	0xffffffff


	//   ....[71]....
        /*0688*/ 	.word	0xffffffff


	//   ....[72]....
        /*068c*/ 	.word	0xffffffff


	//   ....[73]....
        /*0690*/ 	.word	0xffffffff


	//   ....[74]....
        /*0694*/ 	.word	0xffffffff


	//   ....[75]....
        /*0698*/ 	.word	0xffffffff


	//   ....[76]....
        /*069c*/ 	.word	0xffffffff


	//   ....[77]....
        /*06a0*/ 	.word	0xffffffff


	//   ....[78]....
        /*06a4*/ 	.word	0xffffffff


	//   ....[79]....
        /*06a8*/ 	.word	0xffffffff


	//   ....[80]....
        /*06ac*/ 	.word	0xffffffff


	//   ....[81]....
        /*06b0*/ 	.word	0xffffffff


	//   ....[82]....
        /*06b4*/ 	.word	0xffffffff


	//   ....[83]....
        /*06b8*/ 	.word	0xffffffff


	//   ....[84]....
        /*06bc*/ 	.word	0xffffffff


	//   ....[85]....
        /*06c0*/ 	.word	0xffffffff


	//   ....[86]....
        /*06c4*/ 	.word	0xffffffff


	//   ....[87]....
        /*06c8*/ 	.word	0xffffffff


	//   ....[88]....
        /*06cc*/ 	.word	0xffffffff


	//   ....[89]....
        /*06d0*/ 	.word	0xffffffff


	//   ....[90]....
        /*06d4*/ 	.word	0xffffffff


	//   ....[91]....
        /*06d8*/ 	.word	0xffffffff


	//   ....[92]....
        /*06dc*/ 	.word	0xffffffff


	//   ....[93]....
        /*06e0*/ 	.word	0xffffffff


	//   ....[94]....
        /*06e4*/ 	.word	0xffffffff


	//   ....[95]....
        /*06e8*/ 	.word	0xffffffff


	//   ....[96]....
        /*06ec*/ 	.word	0xffffffff


	//   ....[97]....
        /*06f0*/ 	.word	0xffffffff


	//   ....[98]....
        /*06f4*/ 	.word	0xffffffff


	//   ....[99]....
        /*06f8*/ 	.word	0xffffffff


	//   ....[100]....
        /*06fc*/ 	.word	0xffffffff


	//   ....[101]....
        /*0700*/ 	.word	0xffffffff


	//   ....[102]....
        /*0704*/ 	.word	0xffffffff


	//   ....[103]....
        /*0708*/ 	.word	0xffffffff


	//   ....[104]....
        /*070c*/ 	.word	0xffffffff


	//   ....[105]....
        /*0710*/ 	.word	0xffffffff


	//   ....[106]....
        /*0714*/ 	.word	0xffffffff


	//   ....[107]....
        /*0718*/ 	.word	0xffffffff


	//   ....[108]....
        /*071c*/ 	.word	0xffffffff


	//   ....[109]....
        /*0720*/ 	.word	0xffffffff


	//   ....[110]....
        /*0724*/ 	.word	0xffffffff


	//   ....[111]....
        /*0728*/ 	.word	0xffffffff


	//   ....[112]....
        /*072c*/ 	.word	0xffffffff


	//   ....[113]....
        /*0730*/ 	.word	0xffffffff


	//   ....[114]....
        /*0734*/ 	.word	0xffffffff


	//   ....[115]....
        /*0738*/ 	.word	0xffffffff


	//   ....[116]....
        /*073c*/ 	.word	0xffffffff


	//   ....[117]....
        /*0740*/ 	.word	0xffffffff


	//   ....[118]....
        /*0744*/ 	.word	0xffffffff


	//   ....[119]....
        /*0748*/ 	.word	0xffffffff


	//   ....[120]....
        /*074c*/ 	.word	0xffffffff


	//   ....[121]....
        /*0750*/ 	.word	0xffffffff


	//   ....[122]....
        /*0754*/ 	.word	0xffffffff


	//   ....[123]....
        /*0758*/ 	.word	0xffffffff


	//   ....[124]....
        /*075c*/ 	.word	0xffffffff


	//   ....[125]....
        /*0760*/ 	.word	0xffffffff


	//   ....[126]....
        /*0764*/ 	.word	0xffffffff


	//   ....[127]....
        /*0768*/ 	.word	0xffffffff


	//   ....[128]....
        /*076c*/ 	.word	0xffffffff


	//   ....[129]....
        /*0770*/ 	.word	0xffffffff


	//   ....[130]....
        /*0774*/ 	.word	0xffffffff


	//   ....[131]....
        /*0778*/ 	.word	0xffffffff


	//   ....[132]....
        /*077c*/ 	.word	0x0500000f


	//   ....[133]....
        /*0780*/ 	.word	0x0500000f


	//   ....[134]....
        /*0784*/ 	.word	0x0500000f


	//   ....[135]....
        /*0788*/ 	.word	0x0500000f


	//   ....[136]....
        /*078c*/ 	.word	0x0500000f


	//   ....[137]....
        /*0790*/ 	.word	0x0500000f


	//   ....[138]....
        /*0794*/ 	.word	0x0500000f


	//   ....[139]....
        /*0798*/ 	.word	0x0500000f


	//   ....[140]....
        /*079c*/ 	.word	0x0500000f


	//   ....[141]....
        /*07a0*/ 	.word	0x0500000f


	//   ....[142]....
        /*07a4*/ 	.word	0x0500000f


	//   ....[143]....
        /*07a8*/ 	.word	0x0500000f


	//   ....[144]....
        /*07ac*/ 	.word	0x0500000f


	//   ....[145]....
        /*07b0*/ 	.word	0x0500000f


	//   ....[146]....
        /*07b4*/ 	.word	0x0500000f


	//   ....[147]....
        /*07b8*/ 	.word	0x0500000f


	//   ....[148]....
        /*07bc*/ 	.word	0x0500000f


	//   ....[149]....
        /*07c0*/ 	.word	0x0500000f


	//   ....[150]....
        /*07c4*/ 	.word	0x0500000f


	//   ....[151]....
        /*07c8*/ 	.word	0x0500000f


	//   ....[152]....
        /*07cc*/ 	.word	0x0500000f


	//   ....[153]....
        /*07d0*/ 	.word	0x0500000f


	//   ....[154]....
        /*07d4*/ 	.word	0x0500000f


	//   ....[155]....
        /*07d8*/ 	.word	0x0500000f


	//   ....[156]....
        /*07dc*/ 	.word	0x0500000f


	//   ....[157]....
        /*07e0*/ 	.word	0x0500000f


	//   ....[158]....
        /*07e4*/ 	.word	0x0500000f


	//   ....[159]....
        /*07e8*/ 	.word	0x0500000f


	//   ....[160]....
        /*07ec*/ 	.word	0x0500000f


	//   ....[161]....
        /*07f0*/ 	.word	0x0500000f


	//   ....[162]....
        /*07f4*/ 	.word	0x0500000f


	//   ....[163]....
        /*07f8*/ 	.word	0x0500000f


	//   ....[164]....
        /*07fc*/ 	.word	0x0500000f


	//   ....[165]....
        /*0800*/ 	.word	0x0500000f


	//   ....[166]....
        /*0804*/ 	.word	0x0500000f


	//   ....[167]....
        /*0808*/ 	.word	0x0500000f


	//   ....[168]....
        /*080c*/ 	.word	0x0500000f


	//   ....[169]....
        /*0810*/ 	.word	0x0500000f


	//   ....[170]....
        /*0814*/ 	.word	0x0500000f


	//   ....[171]....
        /*0818*/ 	.word	0x0500000f


	//   ....[172]....
        /*081c*/ 	.word	0x0500000f


	//   ....[173]....
        /*0820*/ 	.word	0x0500000f


	//   ....[174]....
        /*0824*/ 	.word	0x0500000f


	//   ....[175]....
        /*0828*/ 	.word	0x0500000f


	//   ....[176]....
        /*082c*/ 	.word	0x0500000f


	//   ....[177]....
        /*0830*/ 	.word	0x0500000f


	//   ....[178]....
        /*0834*/ 	.word	0x0500000f


	//   ....[179]....
        /*0838*/ 	.word	0x0500000f


	//   ....[180]....
        /*083c*/ 	.word	0x0500000f


	//   ....[181]....
        /*0840*/ 	.word	0x0500000f


	//   ....[182]....
        /*0844*/ 	.word	0x0500000f


	//   ....[183]....
        /*0848*/ 	.word	0x0500000f


	//   ....[184]....
        /*084c*/ 	.word	0x0500000f


	//   ....[185]....
        /*0850*/ 	.word	0x0500000f


	//   ....[186]....
        /*0854*/ 	.word	0x0500000f


	//   ....[187]....
        /*0858*/ 	.word	0x0500000f


	//   ....[188]....
        /*085c*/ 	.word	0x0500000f


	//   ....[189]....
        /*0860*/ 	.word	0x0500000f


	//   ....[190]....
        /*0864*/ 	.word	0x0500000f


	//   ....[191]....
        /*0868*/ 	.word	0x0500000f


	//   ....[192]....
        /*086c*/ 	.word	0x0500000f


	//   ....[193]....
        /*0870*/ 	.word	0x0500000f


	//   ....[194]....
        /*0874*/ 	.word	0x0500000f


	//   ....[195]....
        /*0878*/ 	.word	0x0500000f


	//   ....[196]....
        /*087c*/ 	.word	0x0500000f


	//   ....[197]....
        /*0880*/ 	.word	0x0500000f


	//   ....[198]....
        /*0884*/ 	.word	0x0500000f


	//   ....[199]....
        /*0888*/ 	.word	0x0500000f


	//   ....[200]....
        /*088c*/ 	.word	0x0500000f


	//   ....[201]....
        /*0890*/ 	.word	0x0500000f


	//   ....[202]....
        /*0894*/ 	.word	0x0500000f


	//   ....[203]....
        /*0898*/ 	.word	0x0500000f


	//   ....[204]....
        /*089c*/ 	.word	0x0500000f


	//   ....[205]....
        /*08a0*/ 	.word	0x0500000f


	//   ....[206]....
        /*08a4*/ 	.word	0x0500000f


	//   ....[207]....
        /*08a8*/ 	.word	0x0500000f


	//   ....[208]....
        /*08ac*/ 	.word	0x0500000f


	//----- nvinfo : EIATTR_COOP_GROUP_INSTR_OFFSETS
	.align		4
.L_356:
        /*08b0*/ 	.byte	0x04, 0x28
        /*08b2*/ 	.short	(.L_358 - .L_357)


	//   ....[0]....
.L_357:
        /*08b4*/ 	.word	0x00000070


	//   ....[1]....
        /*08b8*/ 	.word	0x000001a0


	//   ....[2]....
        /*08bc*/ 	.word	0x000001f0


	//   ....[3]....
        /*08c0*/ 	.word	0x00000420


	//   ....[4]....
        /*08c4*/ 	.word	0x00000580


	//   ....[5]....
        /*08c8*/ 	.word	0x000006a0


	//   ....[6]....
        /*08cc*/ 	.word	0x00000800


	//   ....[7]....
        /*08d0*/ 	.word	0x00010120


	//   ....[8]....
        /*08d4*/ 	.word	0x000107e0


	//   ....[9]....
        /*08d8*/ 	.word	0x000107f0


	//   ....[10]....
        /*08dc*/ 	.word	0x00010800


	//   ....[11]....
        /*08e0*/ 	.word	0x00010810


	//   ....[12]....
        /*08e4*/ 	.word	0x00013dc0


	//   ....[13]....
        /*08e8*/ 	.word	0x00013dd0


	//   ....[14]....
        /*08ec*/ 	.word	0x00013de0


	//   ....[15]....
        /*08f0*/ 	.word	0x00013df0


	//   ....[16]....
        /*08f4*/ 	.word	0x000181c0


	//   ....[17]....
        /*08f8*/ 	.word	0x000181e0


	//   ....[18]....
        /*08fc*/ 	.word	0x00018bc0


	//   ....[19]....
        /*0900*/ 	.word	0x00018be0


	//   ....[20]....
        /*0904*/ 	.word	0x00019810


	//   ....[21]....
        /*0908*/ 	.word	0x00019930


	//   ....[22]....
        /*090c*/ 	.word	0x0001bdb0


	//   ....[23]....
        /*0910*/ 	.word	0x0001c5c0


	//   ....[24]....
        /*0914*/ 	.word	0x0001c5f0


	//   ....[25]....
        /*0918*/ 	.word	0x0001c8c0


	//   ....[26]....
        /*091c*/ 	.word	0x0001d2d0


	//   ....[27]....
        /*0920*/ 	.word	0x0001d330


	//   ....[28]....
        /*0924*/ 	.word	0x0001fee0


	//   ....[29]....
        /*0928*/ 	.word	0x0001ff20


	//   ....[30]....
        /*092c*/ 	.word	0x0001ff80


	//   ....[31]....
        /*0930*/ 	.word	0x00020020


	//   ....[32]....
        /*0934*/ 	.word	0x00021be0


	//   ....[33]....
        /*0938*/ 	.word	0x00021bf0


	//   ....[34]....
        /*093c*/ 	.word	0x00021c70


	//   ....[35]....
        /*0940*/ 	.word	0x00021c80


	//   ....[36]....
        /*0944*/ 	.word	0x000229e0


	//   ....[37]....
        /*0948*/ 	.word	0x00022a10


	//   ....[38]....
        /*094c*/ 	.word	0x00022a40


	//   ....[39]....
        /*0950*/ 	.word	0x00022a70


	//   ....[40]....
        /*0954*/ 	.word	0x00022aa0


	//   ....[41]....
        /*0958*/ 	.word	0x00022ad0


	//   ....[42]....
        /*095c*/ 	.word	0x00022b00


	//   ....[43]....
        /*0960*/ 	.word	0x00022b30


	//   ....[44]....
        /*0964*/ 	.word	0x00022b60


	//   ....[45]....
        /*0968*/ 	.word	0x00022b90


	//   ....[46]....
        /*096c*/ 	.word	0x00022bc0


	//   ....[47]....
        /*0970*/ 	.word	0x00022bf0


	//   ....[48]....
        /*0974*/ 	.word	0x00022c20


	//   ....[49]....
        /*0978*/ 	.word	0x00022c50


	//   ....[50]....
        /*097c*/ 	.word	0x00022c80


	//   ....[51]....
        /*0980*/ 	.word	0x00022cb0


	//   ....[52]....
        /*0984*/ 	.word	0x00022ce0


	//   ....[53]....
        /*0988*/ 	.word	0x00022d10


	//   ....[54]....
        /*098c*/ 	.word	0x00022d40


	//   ....[55]....
        /*0990*/ 	.word	0x00022d70


	//   ....[56]....
        /*0994*/ 	.word	0x00022da0


	//   ....[57]....
        /*0998*/ 	.word	0x00022dd0


	//   ....[58]....
        /*099c*/ 	.word	0x00022e00


	//   ....[59]....
        /*09a0*/ 	.word	0x00022e20


	//   ....[60]....
        /*09a4*/ 	.word	0x00022e30


	//   ....[61]....
        /*09a8*/ 	.word	0x00022e40


	//   ....[62]....
        /*09ac*/ 	.word	0x00022e60


	//   ....[63]....
        /*09b0*/ 	.word	0x00022e70


	//   ....[64]....
        /*09b4*/ 	.word	0x00022e80


	//   ....[65]....
        /*09b8*/ 	.word	0x00022e90


	//   ....[66]....
        /*09bc*/ 	.word	0x00022ec0


	//   ....[67]....
        /*09c0*/ 	.word	0x00022ef0


	//   ....[68]....
        /*09c4*/ 	.word	0x00023490


	//   ....[69]....
        /*09c8*/ 	.word	0x000234d0


	//   ....[70]....
        /*09cc*/ 	.word	0x00023500


	//   ....[71]....
        /*09d0*/ 	.word	0x00023540


	//   ....[72]....
        /*09d4*/ 	.word	0x00023b40


	//   ....[73]....
        /*09d8*/ 	.word	0x00023b50


	//   ....[74]....
        /*09dc*/ 	.word	0x00023c10


	//   ....[75]....
        /*09e0*/ 	.word	0x00023c30


	//   ....[76]....
        /*09e4*/ 	.word	0x00023cf0


	//   ....[77]....
        /*09e8*/ 	.word	0x00023d10


	//   ....[78]....
        /*09ec*/ 	.word	0x00023de0


	//   ....[79]....
        /*09f0*/ 	.word	0x00023e00


	//   ....[80]....
        /*09f4*/ 	.word	0x000245d0


	//   ....[81]....
        /*09f8*/ 	.word	0x000245e0


	//   ....[82]....
        /*09fc*/ 	.word	0x00024720


	//   ....[83]....
        /*0a00*/ 	.word	0x00024730


	//   ....[84]....
        /*0a04*/ 	.word	0x00024860


	//   ....[85]....
        /*0a08*/ 	.word	0x00024870


	//   ....[86]....
        /*0a0c*/ 	.word	0x000249a0


	//   ....[87]....
        /*0a10*/ 	.word	0x000249b0


	//   ....[88]....
        /*0a14*/ 	.word	0x00024b40


	//   ....[89]....
        /*0a18*/ 	.word	0x00024d20


	//   ....[90]....
        /*0a1c*/ 	.word	0x00024d50


	//   ....[91]....
        /*0a20*/ 	.word	0x00024d80


	//   ....[92]....
        /*0a24*/ 	.word	0x00024db0


	//   ....[93]....
        /*0a28*/ 	.word	0x00024de0


	//   ....[94]....
        /*0a2c*/ 	.word	0x00024e10


	//   ....[95]....
        /*0a30*/ 	.word	0x00024f80


	//   ....[96]....
        /*0a34*/ 	.word	0x00024fb0


	//   ....[97]....
        /*0a38*/ 	.word	0x00024fe0


	//   ....[98]....
        /*0a3c*/ 	.word	0x00025010


	//   ....[99]....
        /*0a40*/ 	.word	0x00025040


	//   ....[100]....
        /*0a44*/ 	.word	0x00025070


	//   ....[101]....
        /*0a48*/ 	.word	0x00025110


	//   ....[102]....
        /*0a4c*/ 	.word	0x00025170


	//   ....[103]....
        /*0a50*/ 	.word	0x00025200


	//   ....[104]....
        /*0a54*/ 	.word	0x000261d0


	//   ....[105]....
        /*0a58*/ 	.word	0x00027c50


	//   ....[106]....
        /*0a5c*/ 	.word	0x00028a70


	//   ....[107]....
        /*0a60*/ 	.word	0x00028a90


	//   ....[108]....
        /*0a64*/ 	.word	0x00028ab0


	//   ....[109]....
        /*0a68*/ 	.word	0x00028b70


	//   ....[110]....
        /*0a6c*/ 	.word	0x00028ba0


	//   ....[111]....
        /*0a70*/ 	.word	0x00028c30


	//   ....[112]....
        /*0a74*/ 	.word	0x00028c40


	//   ....[113]....
        /*0a78*/ 	.word	0x00028cd0


	//   ....[114]....
        /*0a7c*/ 	.word	0x0002aa50


	//   ....[115]....
        /*0a80*/ 	.word	0x0002aa80


	//   ....[116]....
        /*0a84*/ 	.word	0x0002aac0


	//   ....[117]....
        /*0a88*/ 	.word	0x0002aaf0


	//   ....[118]....
        /*0a8c*/ 	.word	0x0002ab20


	//   ....[119]....
        /*0a90*/ 	.word	0x0002ab50


	//   ....[120]....
        /*0a94*/ 	.word	0x0002ab80


	//   ....[121]....
        /*0a98*/ 	.word	0x0002abb0


	//   ....[122]....
        /*0a9c*/ 	.word	0x0002ad30


	//   ....[123]....
        /*0aa0*/ 	.word	0x0002ad60


	//   ....[124]....
        /*0aa4*/ 	.word	0x0002ad90


	//   ....[125]....
        /*0aa8*/ 	.word	0x0002adc0


	//   ....[126]....
        /*0aac*/ 	.word	0x0002adf0


	//   ....[127]....
        /*0ab0*/ 	.word	0x0002ae20


	//   ....[128]....
        /*0ab4*/ 	.word	0x0002aee0


	//   ....[129]....
        /*0ab8*/ 	.word	0x0002af00


	//   ....[130]....
        /*0abc*/ 	.word	0x0002af70


	//   ....[131]....
        /*0ac0*/ 	.word	0x0002b650


	//   ....[132]....
        /*0ac4*/ 	.word	0x0002bb00


	//   ....[133]....
        /*0ac8*/ 	.word	0x0002bba0


	//   ....[134]....
        /*0acc*/ 	.word	0x0002bc30


	//   ....[135]....
        /*0ad0*/ 	.word	0x0002bc80


	//   ....[136]....
        /*0ad4*/ 	.word	0x0002bcd0


	//   ....[137]....
        /*0ad8*/ 	.word	0x0002bda0


	//   ....[138]....
        /*0adc*/ 	.word	0x0002be30


	//   ....[139]....
        /*0ae0*/ 	.word	0x0002be80


	//   ....[140]....
        /*0ae4*/ 	.word	0x0002bed0


	//   ....[141]....
        /*0ae8*/ 	.word	0x0002c1c0


	//   ....[142]....
        /*0aec*/ 	.word	0x0002c2e0


	//   ....[143]....
        /*0af0*/ 	.word	0x0002c410


	//   ....[144]....
        /*0af4*/ 	.word	0x0002c4a0


	//   ....[145]....
        /*0af8*/ 	.word	0x0002c500


	//   ....[146]....
        /*0afc*/ 	.word	0x0002c580


	//   ....[147]....
        /*0b00*/ 	.word	0x0002c5e0


	//   ....[148]....
        /*0b04*/ 	.word	0x0002c640


	//   ....[149]....
        /*0b08*/ 	.word	0x0002c6a0


	//   ....[150]....
        /*0b0c*/ 	.word	0x0002c720


	//   ....[151]....
        /*0b10*/ 	.word	0x0002c780


	//   ....[152]....
        /*0b14*/ 	.word	0x0002c800


	//   ....[153]....
        /*0b18*/ 	.word	0x0002c860


	//   ....[154]....
        /*0b1c*/ 	.word	0x0002c8e0


	//   ....[155]....
        /*0b20*/ 	.word	0x0002c940


	//   ....[156]....
        /*0b24*/ 	.word	0x0002c9c0


	//   ....[157]....
        /*0b28*/ 	.word	0x0002ca20


	//   ....[158]....
        /*0b2c*/ 	.word	0x0002cab0


	//   ....[159]....
        /*0b30*/ 	.word	0x0002cb10


	//   ....[160]....
        /*0b34*/ 	.word	0x0002cb90


	//   ....[161]....
        /*0b38*/ 	.word	0x0002cbf0


	//   ....[162]....
        /*0b3c*/ 	.word	0x0002cc50


	//   ....[163]....
        /*0b40*/ 	.word	0x0002ccb0


	//   ....[164]....
        /*0b44*/ 	.word	0x0002cd10


	//   ....[165]....
        /*0b48*/ 	.word	0x0002cd70


	//   ....[166]....
        /*0b4c*/ 	.word	0x0002cdf0


	//   ....[167]....
        /*0b50*/ 	.word	0x0002ce50


	//   ....[168]....
        /*0b54*/ 	.word	0x0002ced0


	//   ....[169]....
        /*0b58*/ 	.word	0x0002cf30


	//   ....[170]....
        /*0b5c*/ 	.word	0x0002cfb0


	//   ....[171]....
        /*0b60*/ 	.word	0x0002d010


	//   ....[172]....
        /*0b64*/ 	.word	0x0002d090


	//   ....[173]....
        /*0b68*/ 	.word	0x0002d180


	//   ....[174]....
        /*0b6c*/ 	.word	0x0002d1d0


	//   ....[175]....
        /*0b70*/ 	.word	0x0002d260


	//   ....[176]....
        /*0b74*/ 	.word	0x0002d2f0


	//   ....[177]....
        /*0b78*/ 	.word	0x0002d380


	//   ....[178]....
        /*0b7c*/ 	.word	0x0002d410


	//   ....[179]....
        /*0b80*/ 	.word	0x0002d4a0


	//   ....[180]....
        /*0b84*/ 	.word	0x0002d530


	//   ....[181]....
        /*0b88*/ 	.word	0x0002d5f0


	//   ....[182]....
        /*0b8c*/ 	.word	0x0002d8e0


	//   ....[183]....
        /*0b90*/ 	.word	0x0002db00


	//   ....[184]....
        /*0b94*/ 	.word	0x0002db50


	//   ....[185]....
        /*0b98*/ 	.word	0x0002dbb0


	//   ....[186]....
        /*0b9c*/ 	.word	0x0002dca0


	//   ....[187]....
        /*0ba0*/ 	.word	0x0002dd50


	//   ....[188]....
        /*0ba4*/ 	.word	0x0002de30


	//   ....[189]....
        /*0ba8*/ 	.word	0x0002df00


	//   ....[190]....
        /*0bac*/ 	.word	0x0002e000


	//   ....[191]....
        /*0bb0*/ 	.word	0x0002e2e0


	//   ....[192]....
        /*0bb4*/ 	.word	0x0002e380


	//   ....[193]....
        /*0bb8*/ 	.word	0x0002e4a0


	//   ....[194]....
        /*0bbc*/ 	.word	0x0002e520


	//   ....[195]....
        /*0bc0*/ 	.word	0x0002e5a0


	//   ....[196]....
        /*0bc4*/ 	.word	0x0002e620


	//   ....[197]....
        /*0bc8*/ 	.word	0x0002e6a0


	//   ....[198]....
        /*0bcc*/ 	.word	0x0002e730


	//   ....[199]....
        /*0bd0*/ 	.word	0x0002e7d0


	//   ....[200]....
        /*0bd4*/ 	.word	0x0002e880


	//   ....[201]....
        /*0bd8*/ 	.word	0x0002e900


	//   ....[202]....
        /*0bdc*/ 	.word	0x0002e980


	//   ....[203]....
        /*0be0*/ 	.word	0x0002ea00


	//   ....[204]....
        /*0be4*/ 	.word	0x0002ea90


	//   ....[205]....
        /*0be8*/ 	.word	0x0002eb10


	//   ....[206]....
        /*0bec*/ 	.word	0x0002ebb0


	//   ....[207]....
        /*0bf0*/ 	.word	0x0002ec40


	//   ....[208]....
        /*0bf4*/ 	.word	0x0002ed70


	//----- nvinfo : EIATTR_REG_RECONFIG
	.align		4
.L_358:
        /*0bf8*/ 	.byte	0x01, 0x54
	.zero		2


	//----- nvinfo : EIATTR_SYSCALL_OFFSETS
	.align		4
        /*0bfc*/ 	.byte	0x04, 0x46
        /*0bfe*/ 	.short	(.L_360 - .L_359)


	//   ....[0]....
.L_359:
        /*0c00*/ 	.word	0x00001ca0


	//   ....[1]....
        /*0c04*/ 	.word	0x00001df0


	//   ....[2]....
        /*0c08*/ 	.word	0x000102b0


	//   ....[3]....
        /*0c0c*/ 	.word	0x000105c0


	//   ....[4]....
        /*0c10*/ 	.word	0x00027680


	//   ....[5]....
        /*0c14*/ 	.word	0x00027820


	//   ....[6]....
        /*0c18*/ 	.word	0x00027980


	//   ....[7]....
        /*0c1c*/ 	.word	0x00027ad0


	//   ....[8]....
        /*0c20*/ 	.word	0x00028640


	//----- nvinfo : EIATTR_MBARRIER_INSTR_OFFSETS
	.align		4
.L_360:
        /*0c24*/ 	.byte	0x04, 0x39
        /*0c26*/ 	.short	(.L_362 - .L_361)


	//   ....[0]....
.L_361:
        /*0c28*/ 	.word	0x000002d0
        /*0c2c*/ 	.word	0x000000ff
        /*0c30*/ 	.word	0x00029800
        /*0c34*/ 	.short	0x0100
        /*0c36*/ 	.byte	0x08
	.zero		1


	//   ....[1]....
        /*0c38*/ 	.word	0x000002e0
        /*0c3c*/ 	.word	0x000000ff
        /*0c40*/ 	.word	0x00029820
        /*0c44*/ 	.short	0x0100
        /*0c46*/ 	.byte	0x08
	.zero		1


	//   ....[2]....
        /*0c48*/ 	.word	0x000003d0
        /*0c4c*/ 	.word	0x000000ff
        /*0c50*/ 	.word	0x00029830
        /*0c54*/ 	.short	0x0100
        /*0c56*/ 	.byte	0x08
	.zero		1


	//   ....[3]....
        /*0c58*/ 	.word	0x000003e0
        /*0c5c*/ 	.word	0x000000ff
        /*0c60*/ 	.word	0x00029840
        /*0c64*/ 	.short	0x0100
        /*0c66*/ 	.byte	0x08
	.zero		1


	//   ....[4]....
        /*0c68*/ 	.word	0x000003f0
        /*0c6c*/ 	.word	0x000000ff
        /*0c70*/ 	.word	0x00029838
        /*0c74*/ 	.short	0x0100
        /*0c76*/ 	.byte	0x08
	.zero		1


	//   ....[5]....
        /*0c78*/ 	.word	0x00000400
        /*0c7c*/ 	.word	0x000000ff
        /*0c80*/ 	.word	0x00029848
        /*0c84*/ 	.short	0x0100
        /*0c86*/ 	.byte	0x08
	.zero		1


	//   ....[6]....
        /*0c88*/ 	.word	0x00000530
        /*0c8c*/ 	.word	0x000000ff
        /*0c90*/ 	.word	0x00029850
        /*0c94*/ 	.short	0x0100
        /*0c96*/ 	.byte	0x08
	.zero		1


	//   ....[7]....
        /*0c98*/ 	.word	0x00000540
        /*0c9c*/ 	.word	0x000000ff
        /*0ca0*/ 	.word	0x00029860
        /*0ca4*/ 	.short	0x0100
        /*0ca6*/ 	.byte	0x08
	.zero		1


	//   ....[8]....
        /*0ca8*/ 	.word	0x00000550
        /*0cac*/ 	.word	0x000000ff
        /*0cb0*/ 	.word	0x00029858
        /*0cb4*/ 	.short	0x0100
        /*0cb6*/ 	.byte	0x08
	.zero		1


	//   ....[9]....
        /*0cb8*/ 	.word	0x00000560
        /*0cbc*/ 	.word	0x000000ff
        /*0cc0*/ 	.word	0x00029868
        /*0cc4*/ 	.short	0x0100
        /*0cc6*/ 	.byte	0x08
	.zero		1


	//   ....[10]....
        /*0cc8*/ 	.word	0x00000650
        /*0ccc*/ 	.word	0x000000ff
        /*0cd0*/ 	.word	0x00029870
        /*0cd4*/ 	.short	0x0100
        /*0cd6*/ 	.byte	0x06
	.zero		1


	//   ....[11]....
        /*0cd8*/ 	.word	0x00000660
        /*0cdc*/ 	.word	0x000000ff
        /*0ce0*/ 	.word	0x00029880
        /*0ce4*/ 	.short	0x0100
        /*0ce6*/ 	.byte	0x06
	.zero		1


	//   ....[12]....
        /*0ce8*/ 	.word	0x00000670
        /*0cec*/ 	.word	0x000000ff
        /*0cf0*/ 	.word	0x00029878
        /*0cf4*/ 	.short	0x0100
        /*0cf6*/ 	.byte	0x06
	.zero		1


	//   ....[13]....
        /*0cf8*/ 	.word	0x00000680
        /*0cfc*/ 	.word	0x000000ff
        /*0d00*/ 	.word	0x00029888
        /*0d04*/ 	.short	0x0100
        /*0d06*/ 	.byte	0x06
	.zero		1


	//   ....[14]....
        /*0d08*/ 	.word	0x000007b0
        /*0d0c*/ 	.word	0x000000ff
        /*0d10*/ 	.word	0x00029890
        /*0d14*/ 	.short	0x0100
        /*0d16*/ 	.byte	0x08
	.zero		1


	//   ....[15]....
        /*0d18*/ 	.word	0x000007c0
        /*0d1c*/ 	.word	0x000000ff
        /*0d20*/ 	.word	0x000298a0
        /*0d24*/ 	.short	0x0100
        /*0d26*/ 	.byte	0x08
	.zero		1


	//   ....[16]....
        /*0d28*/ 	.word	0x000007d0
        /*0d2c*/ 	.word	0x000000ff
        /*0d30*/ 	.word	0x00029898
        /*0d34*/ 	.short	0x0100
        /*0d36*/ 	.byte	0x08
	.zero		1


	//   ....[17]....
        /*0d38*/ 	.word	0x000007e0
        /*0d3c*/ 	.word	0x000000ff
        /*0d40*/ 	.word	0x000298a8
        /*0d44*/ 	.short	0x0100
        /*0d46*/ 	.byte	0x08
	.zero		1


	//   ....[18]....
        /*0d48*/ 	.word	0x00000910
        /*0d4c*/ 	.word	0x000000ff
        /*0d50*/ 	.word	0x000298b0
        /*0d54*/ 	.short	0x0100
        /*0d56*/ 	.byte	0x08
	.zero		1


	//   ....[19]....
        /*0d58*/ 	.word	0x00000920
        /*0d5c*/ 	.word	0x000000ff
        /*0d60*/ 	.word	0x000298c0
        /*0d64*/ 	.short	0x0100
        /*0d66*/ 	.byte	0x08
	.zero		1


	//   ....[20]....
        /*0d68*/ 	.word	0x00000930
        /*0d6c*/ 	.word	0x000000ff
        /*0d70*/ 	.word	0x000298b8
        /*0d74*/ 	.short	0x0100
        /*0d76*/ 	.byte	0x08
	.zero		1


	//   ....[21]....
        /*0d78*/ 	.word	0x00000940
        /*0d7c*/ 	.word	0x000000ff
        /*0d80*/ 	.word	0x000298c8
        /*0d84*/ 	.short	0x0100
        /*0d86*/ 	.byte	0x08
	.zero		1


	//   ....[22]....
        /*0d88*/ 	.word	0x00003590
        /*0d8c*/ 	.word	0x00000061
        /*0d90*/ 	.word	0x00029890
        /*0d94*/ 	.short	0x010a
        /*0d96*/ 	.byte	0x3f
	.zero		1


	//   ....[23]....
        /*0d98*/ 	.word	0x000092e0
        /*0d9c*/ 	.word	0x00000061
        /*0da0*/ 	.word	0x00029890
        /*0da4*/ 	.short	0x010a
        /*0da6*/ 	.byte	0x3f
	.zero		1


	//   ....[24]....
        /*0da8*/ 	.word	0x0000f1f0
        /*0dac*/ 	.word	0x00000061
        /*0db0*/ 	.word	0x00029890
        /*0db4*/ 	.short	0x010a
        /*0db6*/ 	.byte	0x3f
	.zero		1


	//   ....[25]....
        /*0db8*/ 	.word	0x0000f5c0
        /*0dbc*/ 	.word	0x00000028
        /*0dc0*/ 	.word	0x00000000
        /*0dc4*/ 	.short	0x0101
        /*0dc6*/ 	.byte	0x3f
	.zero		1


	//   ....[26]....
        /*0dc8*/ 	.word	0x0000f600
        /*0dcc*/ 	.word	0x00000061
        /*0dd0*/ 	.word	0x000298b0
        /*0dd4*/ 	.short	0x010a
        /*0dd6*/ 	.byte	0x3f
	.zero		1


	//   ....[27]....
        /*0dd8*/ 	.word	0x0000faa0
        /*0ddc*/ 	.word	0x00000061
        /*0de0*/ 	.word	0x00000000
        /*0de4*/ 	.short	0x0101
        /*0de6*/ 	.byte	0x3f
	.zero		1


	//   ....[28]....
        /*0de8*/ 	.word	0x00010340
        /*0dec*/ 	.word	0x00000010
        /*0df0*/ 	.word	0x00029800
        /*0df4*/ 	.short	0x010a
        /*0df6*/ 	.byte	0x3f
	.zero		1


	//   ....[29]....
        /*0df8*/ 	.word	0x00010390
        /*0dfc*/ 	.word	0x00000010
        /*0e00*/ 	.word	0x00029800
        /*0e04*/ 	.short	0x010a
        /*0e06*/ 	.byte	0x3f
	.zero		1


	//   ....[30]....
        /*0e08*/ 	.word	0x00010d30
        /*0e0c*/ 	.word	0x00000010
        /*0e10*/ 	.word	0x00029800
        /*0e14*/ 	.short	0x010a
        /*0e16*/ 	.byte	0x3f
	.zero		1


	//   ....[31]....
        /*0e18*/ 	.word	0x00014220
        /*0e1c*/ 	.word	0x00000010
        /*0e20*/ 	.word	0x00029800
        /*0e24*/ 	.short	0x010a
        /*0e26*/ 	.byte	0x3f
	.zero		1


	//   ....[32]....
        /*0e28*/ 	.word	0x000172c0
        /*0e2c*/ 	.word	0x00000003
        /*0e30*/ 	.word	0x00029830
        /*0e34*/ 	.short	0x010a
        /*0e36*/ 	.byte	0x3f
	.zero		1


	//   ....[33]....
        /*0e38*/ 	.word	0x00017330
        /*0e3c*/ 	.word	0x00000003
        /*0e40*/ 	.word	0x00029830
        /*0e44*/ 	.short	0x010a
        /*0e46*/ 	.byte	0x3f
	.zero		1


	//   ....[34]....
        /*0e48*/ 	.word	0x00018a60
        /*0e4c*/ 	.word	0x00000003
        /*0e50*/ 	.word	0x00000000
        /*0e54*/ 	.short	0x0101
        /*0e56*/ 	.byte	0x3f
	.zero		1


	//   ....[35]....
        /*0e58*/ 	.word	0x0001a960
        /*0e5c*/ 	.word	0x0000000b
        /*0e60*/ 	.word	0x00029830
        /*0e64*/ 	.short	0x010a
        /*0e66*/ 	.byte	0x3f
	.zero		1


	//   ....[36]....
        /*0e68*/ 	.word	0x0001a9b0
        /*0e6c*/ 	.word	0x0000000b
        /*0e70*/ 	.word	0x00029830
        /*0e74*/ 	.short	0x010a
        /*0e76*/ 	.byte	0x3f
	.zero		1


	//   ....[37]....
        /*0e78*/ 	.word	0x0001bab0
        /*0e7c*/ 	.word	0x0000000a
        /*0e80*/ 	.word	0x00029850
        /*0e84*/ 	.short	0x010a
        /*0e86*/ 	.byte	0x3f
	.zero		1


	//   ....[38]....
        /*0e88*/ 	.word	0x0001baf0
        /*0e8c*/ 	.word	0x0000000a
        /*0e90*/ 	.word	0x00029850
        /*0e94*/ 	.short	0x010a
        /*0e96*/ 	.byte	0x3f
	.zero		1


	//   ....[39]....
        /*0e98*/ 	.word	0x0001dd30
        /*0e9c*/ 	.word	0x00000004
        /*0ea0*/ 	.word	0x00000000
        /*0ea4*/ 	.short	0x0101
        /*0ea6*/ 	.byte	0x3f
	.zero		1


	//   ....[40]....
        /*0ea8*/ 	.word	0x0001dfe0
        /*0eac*/ 	.word	0x00000008
        /*0eb0*/ 	.word	0x00000000
        /*0eb4*/ 	.short	0x0101
        /*0eb6*/ 	.byte	0x3f
	.zero		1


	//   ....[41]....
        /*0eb8*/ 	.word	0x0001e700
        /*0ebc*/ 	.word	0x00000000
        /*0ec0*/ 	.word	0x00029830
        /*0ec4*/ 	.short	0x010a
        /*0ec6*/ 	.byte	0x3f
	.zero		1


	//   ....[42]....
        /*0ec8*/ 	.word	0x0001e750
        /*0ecc*/ 	.word	0x00000000
        /*0ed0*/ 	.word	0x00029830
        /*0ed4*/ 	.short	0x010a
        /*0ed6*/ 	.byte	0x3f
	.zero		1


	//   ....[43]....
        /*0ed8*/ 	.word	0x0001f820
        /*0edc*/ 	.word	0x0000000b
        /*0ee0*/ 	.word	0x00029850
        /*0ee4*/ 	.short	0x010a
        /*0ee6*/ 	.byte	0x3f
	.zero		1


	//   ....[44]....
        /*0ee8*/ 	.word	0x0001f860
        /*0eec*/ 	.word	0x0000000b
        /*0ef0*/ 	.word	0x00029850
        /*0ef4*/ 	.short	0x010a
        /*0ef6*/ 	.byte	0x3f
	.zero		1


	//   ....[45]....
        /*0ef8*/ 	.word	0x00020f20
        /*0efc*/ 	.word	0x00000003
        /*0f00*/ 	.word	0x00000000
        /*0f04*/ 	.short	0x0101
        /*0f06*/ 	.byte	0x3f
	.zero		1


	//   ....[46]....
        /*0f08*/ 	.word	0x00021200
        /*0f0c*/ 	.word	0x00000008
        /*0f10*/ 	.word	0x00000000
        /*0f14*/ 	.short	0x0101
        /*0f16*/ 	.byte	0x3f
	.zero		1


	//   ....[47]....
        /*0f18*/ 	.word	0x00021870
        /*0f1c*/ 	.word	0x0000000c
        /*0f20*/ 	.word	0x00029850
        /*0f24*/ 	.short	0x010a
        /*0f26*/ 	.byte	0x3f
	.zero		1


	//   ....[48]....
        /*0f28*/ 	.word	0x000218f0
        /*0f2c*/ 	.word	0x0000000c
        /*0f30*/ 	.word	0x00029850
        /*0f34*/ 	.short	0x010a
        /*0f36*/ 	.byte	0x3f
	.zero		1


	//   ....[49]....
        /*0f38*/ 	.word	0x00021f20
        /*0f3c*/ 	.word	0x00000000
        /*0f40*/ 	.word	0x00000000
        /*0f44*/ 	.short	0x0101
        /*0f46*/ 	.byte	0x3f
	.zero		1


	//   ....[50]....
        /*0f48*/ 	.word	0x00023b30
        /*0f4c*/ 	.word	0x00000000
        /*0f50*/ 	.word	0x00000000
        /*0f54*/ 	.short	0x0101
        /*0f56*/ 	.byte	0x3f
	.zero		1


	//   ....[51]....
        /*0f58*/ 	.word	0x000262c0
        /*0f5c*/ 	.word	0x00000006
        /*0f60*/ 	.word	0x00029820
        /*0f64*/ 	.short	0x010a
        /*0f66*/ 	.byte	0x3f
	.zero		1


	//   ....[52]....
        /*0f68*/ 	.word	0x000263b0
        /*0f6c*/ 	.word	0x00000007
        /*0f70*/ 	.word	0x000298a0
        /*0f74*/ 	.short	0x010a
        /*0f76*/ 	.byte	0x3f
	.zero		1


	//   ....[53]....
        /*0f78*/ 	.word	0x000267e0
        /*0f7c*/ 	.word	0x00000007
        /*0f80*/ 	.word	0x000298c0
        /*0f84*/ 	.short	0x010a
        /*0f86*/ 	.byte	0x3f
	.zero		1


	//   ....[54]....
        /*0f88*/ 	.word	0x00026bd0
        /*0f8c*/ 	.word	0x00000008
        /*0f90*/ 	.word	0x000298a0
        /*0f94*/ 	.short	0x010a
        /*0f96*/ 	.byte	0x3f
	.zero		1


	//   ....[55]....
        /*0f98*/ 	.word	0x00026ff0
        /*0f9c*/ 	.word	0x00000008
        /*0fa0*/ 	.word	0x000298c0
        /*0fa4*/ 	.short	0x010a
        /*0fa6*/ 	.byte	0x3f
	.zero		1


	//   ....[56]....
        /*0fa8*/ 	.word	0x00027f10
        /*0fac*/ 	.word	0x00000002
        /*0fb0*/ 	.word	0x00029880
        /*0fb4*/ 	.short	0x010a
        /*0fb6*/ 	.byte	0x3f
	.zero		1


	//   ....[57]....
        /*0fb8*/ 	.word	0x000280e0
        /*0fbc*/ 	.word	0x00000002
        /*0fc0*/ 	.word	0x00029840
        /*0fc4*/ 	.short	0x010a
        /*0fc6*/ 	.byte	0x3f
	.zero		1


	//   ....[58]....
        /*0fc8*/ 	.word	0x00028dd0
        /*0fcc*/ 	.word	0x00000009
        /*0fd0*/ 	.word	0x00029800
        /*0fd4*/ 	.short	0x0107
        /*0fd6*/ 	.byte	0x3f
	.zero		1


	//   ....[59]....
        /*0fd8*/ 	.word	0x00028ed0
        /*0fdc*/ 	.word	0x00000002
        /*0fe0*/ 	.word	0x00029800
        /*0fe4*/ 	.short	0x0101
        /*0fe6*/ 	.byte	0x3f
	.zero		1


	//   ....[60]....
        /*0fe8*/ 	.word	0x00028ef0
        /*0fec*/ 	.word	0x00000002
        /*0ff0*/ 	.word	0x00029820
        /*0ff4*/ 	.short	0x010a
        /*0ff6*/ 	.byte	0x3f
	.zero		1


	//   ....[61]....
        /*0ff8*/ 	.word	0x00029240
        /*0ffc*/ 	.word	0x00000005
        /*1000*/ 	.word	0x00029880
        /*1004*/ 	.short	0x010a
        /*1006*/ 	.byte	0x3f
	.zero		1


	//   ....[62]....
        /*1008*/ 	.word	0x000294a0
        /*100c*/ 	.word	0x00000005
        /*1010*/ 	.word	0x00029840
        /*1014*/ 	.short	0x010a
        /*1016*/ 	.byte	0x3f
	.zero		1


	//   ....[63]....
        /*1018*/ 	.word	0x000299c0
        /*101c*/ 	.word	0x00000011
        /*1020*/ 	.word	0x00029870
        /*1024*/ 	.short	0x010a
        /*1026*/ 	.byte	0x3f
	.zero		1


	//   ....[64]....
        /*1028*/ 	.word	0x00029a30
        /*102c*/ 	.word	0x00000011
        /*1030*/ 	.word	0x00029860
        /*1034*/ 	.short	0x010a
        /*1036*/ 	.byte	0x3f
	.zero		1


	//   ....[65]....
        /*1038*/ 	.word	0x00029f70
        /*103c*/ 	.word	0x00000011
        /*1040*/ 	.word	0x00029850
        /*1044*/ 	.short	0x0101
        /*1046*/ 	.byte	0x3f
	.zero		1


	//   ....[66]....
        /*1048*/ 	.word	0x00029ff0
        /*104c*/ 	.word	0x00000011
        /*1050*/ 	.word	0x00000000
        /*1054*/ 	.short	0x0101
        /*1056*/ 	.byte	0x3f
	.zero		1


	//   ....[67]....
        /*1058*/ 	.word	0x0002a220
        /*105c*/ 	.word	0x00000011
        /*1060*/ 	.word	0x00029870
        /*1064*/ 	.short	0x010a
        /*1066*/ 	.byte	0x3f
	.zero		1


	//   ....[68]....
        /*1068*/ 	.word	0x0002a290
        /*106c*/ 	.word	0x00000011
        /*1070*/ 	.word	0x00029860
        /*1074*/ 	.short	0x010a
        /*1076*/ 	.byte	0x3f
	.zero		1


	//   ....[69]....
        /*1078*/ 	.word	0x0002a7f0
        /*107c*/ 	.word	0x00000011
        /*1080*/ 	.word	0x00029850
        /*1084*/ 	.short	0x0101
        /*1086*/ 	.byte	0x3f
	.zero		1


	//   ....[70]....
        /*1088*/ 	.word	0x0002a840
        /*108c*/ 	.word	0x00000011
        /*1090*/ 	.word	0x00000000
        /*1094*/ 	.short	0x0101
        /*1096*/ 	.byte	0x3f
	.zero		1


	//   ....[71]....
        /*1098*/ 	.word	0x0002b5d0
        /*109c*/ 	.word	0x00000000
        /*10a0*/ 	.word	0x00029820
        /*10a4*/ 	.short	0x010a
        /*10a6*/ 	.byte	0x3f
	.zero		1


	//   ....[72]....
        /*10a8*/ 	.word	0x0002b780
        /*10ac*/ 	.word	0x00000006
        /*10b0*/ 	.word	0x00000000
        /*10b4*/ 	.short	0x010a
        /*10b6*/ 	.byte	0x3f
	.zero		1


	//   ....[73]....
        /*10b8*/ 	.word	0x0002b7f0
        /*10bc*/ 	.word	0x00000007
        /*10c0*/ 	.word	0x00000000
        /*10c4*/ 	.short	0x010a
        /*10c6*/ 	.byte	0x3f
	.zero		1


	//   ....[74]....
        /*10c8*/ 	.word	0x0002b850
        /*10cc*/ 	.word	0x00000004
        /*10d0*/ 	.word	0x00029860
        /*10d4*/ 	.short	0x010a
        /*10d6*/ 	.byte	0x3f
	.zero		1


	//   ....[75]....
        /*10d8*/ 	.word	0x0002b8a0
        /*10dc*/ 	.word	0x00000003
        /*10e0*/ 	.word	0x00029860
        /*10e4*/ 	.short	0x010a
        /*10e6*/ 	.byte	0x3f
	.zero		1


	//   ....[76]....
        /*10e8*/ 	.word	0x0002b8e0
        /*10ec*/ 	.word	0x00000004
        /*10f0*/ 	.word	0x00029880
        /*10f4*/ 	.short	0x010a
        /*10f6*/ 	.byte	0x3f
	.zero		1


	//   ....[77]....
        /*10f8*/ 	.word	0x0002b900
        /*10fc*/ 	.word	0x00000003
        /*1100*/ 	.word	0x00029880
        /*1104*/ 	.short	0x010a
        /*1106*/ 	.byte	0x3f
	.zero		1


	//   ....[78]....
        /*1108*/ 	.word	0x0002b960
        /*110c*/ 	.word	0x00000061
        /*1110*/ 	.word	0x00029890
        /*1114*/ 	.short	0x010a
        /*1116*/ 	.byte	0x3f
	.zero		1


	//   ....[79]....
        /*1118*/ 	.word	0x0002b9b0
        /*111c*/ 	.word	0x00000061
        /*1120*/ 	.word	0x00029890
        /*1124*/ 	.short	0x010a
        /*1126*/ 	.byte	0x3f
	.zero		1


	//   ....[80]....
        /*1128*/ 	.word	0x0002ba00
        /*112c*/ 	.word	0x00000061
        /*1130*/ 	.word	0x00029890
        /*1134*/ 	.short	0x010a
        /*1136*/ 	.byte	0x3f
	.zero		1


	//   ....[81]....
        /*1138*/ 	.word	0x0002ba50
        /*113c*/ 	.word	0x00000061
        /*1140*/ 	.word	0x000298b0
        /*1144*/ 	.short	0x010a
        /*1146*/ 	.byte	0x3f
	.zero		1


	//   ....[82]....
        /*1148*/ 	.word	0x0002bd00
        /*114c*/ 	.word	0x00000010
        /*1150*/ 	.word	0x00029800
        /*1154*/ 	.short	0x010a
        /*1156*/ 	.byte	0x3f
	.zero		1


	//   ....[83]....
        /*1158*/ 	.word	0x0002bf10
        /*115c*/ 	.word	0x00000010
        /*1160*/ 	.word	0x00029800
        /*1164*/ 	.short	0x010a
        /*1166*/ 	.byte	0x3f
	.zero		1


	//   ....[84]....
        /*1168*/ 	.word	0x0002bf60
        /*116c*/ 	.word	0x00000003
        /*1170*/ 	.word	0x00029830
        /*1174*/ 	.short	0x010a
        /*1176*/ 	.byte	0x3f
	.zero		1


	//   ....[85]....
        /*1178*/ 	.word	0x0002bfb0
        /*117c*/ 	.word	0x0000000b
        /*1180*/ 	.word	0x00029830
        /*1184*/ 	.short	0x010a
        /*1186*/ 	.byte	0x3f
	.zero		1


	//   ....[86]....
        /*1188*/ 	.word	0x0002c000
        /*118c*/ 	.word	0x0000000a
        /*1190*/ 	.word	0x00029850
        /*1194*/ 	.short	0x010a
        /*1196*/ 	.byte	0x3f
	.zero		1


	//   ....[87]....
        /*1198*/ 	.word	0x0002c050
        /*119c*/ 	.word	0x00000000
        /*11a0*/ 	.word	0x00029830
        /*11a4*/ 	.short	0x010a
        /*11a6*/ 	.byte	0x3f
	.zero		1


	//   ....[88]....
        /*11a8*/ 	.word	0x0002c0a0
        /*11ac*/ 	.word	0x0000000b
        /*11b0*/ 	.word	0x00029850
        /*11b4*/ 	.short	0x010a
        /*11b6*/ 	.byte	0x3f
	.zero		1


	//   ....[89]....
        /*11b8*/ 	.word	0x0002c0f0
        /*11bc*/ 	.word	0x0000000c
        /*11c0*/ 	.word	0x00029850
        /*11c4*/ 	.short	0x010a
        /*11c6*/ 	.byte	0x3f
	.zero		1


	//   ....[90]....
        /*11c8*/ 	.word	0x0002d6c0
        /*11cc*/ 	.word	0x00000005
        /*11d0*/ 	.word	0x00029820
        /*11d4*/ 	.short	0x010a
        /*11d6*/ 	.byte	0x3f
	.zero		1


	//   ....[91]....
        /*11d8*/ 	.word	0x0002d710
        /*11dc*/ 	.word	0x00000007
        /*11e0*/ 	.word	0x000298a0
        /*11e4*/ 	.short	0x010a
        /*11e6*/ 	.byte	0x3f
	.zero		1


	//   ....[92]....
        /*11e8*/ 	.word	0x0002d760
        /*11ec*/ 	.word	0x00000007
        /*11f0*/ 	.word	0x000298c0
        /*11f4*/ 	.short	0x010a
        /*11f6*/ 	.byte	0x3f
	.zero		1


	//   ....[93]....
        /*11f8*/ 	.word	0x0002d7b0
        /*11fc*/ 	.word	0x00000008
        /*1200*/ 	.word	0x000298a0
        /*1204*/ 	.short	0x010a
        /*1206*/ 	.byte	0x3f
	.zero		1


	//   ....[94]....
        /*1208*/ 	.word	0x0002d800
        /*120c*/ 	.word	0x00000008
        /*1210*/ 	.word	0x000298c0
        /*1214*/ 	.short	0x010a
        /*1216*/ 	.byte	0x3f
	.zero		1


	//   ....[95]....
        /*1218*/ 	.word	0x0002d9a0
        /*121c*/ 	.word	0x00000002
        /*1220*/ 	.word	0x00029880
        /*1224*/ 	.short	0x010a
        /*1226*/ 	.byte	0x3f
	.zero		1


	//   ....[96]....
        /*1228*/ 	.word	0x0002d9f0
        /*122c*/ 	.word	0x00000002
        /*1230*/ 	.word	0x00029840
        /*1234*/ 	.short	0x010a
        /*1236*/ 	.byte	0x3f
	.zero		1


	//   ....[97]....
        /*1238*/ 	.word	0x0002e050
        /*123c*/ 	.word	0x00000002
        /*1240*/ 	.word	0x00029820
        /*1244*/ 	.short	0x010a
        /*1246*/ 	.byte	0x3f
	.zero		1


	//   ....[98]....
        /*1248*/ 	.word	0x0002e0a0
        /*124c*/ 	.word	0x00000005
        /*1250*/ 	.word	0x00029880
        /*1254*/ 	.short	0x010a
        /*1256*/ 	.byte	0x3f
	.zero		1


	//   ....[99]....
        /*1258*/ 	.word	0x0002e0f0
        /*125c*/ 	.word	0x00000005
        /*1260*/ 	.word	0x00029840
        /*1264*/ 	.short	0x010a
        /*1266*/ 	.byte	0x3f
	.zero		1


	//   ....[100]....
        /*1268*/ 	.word	0x0002e140
        /*126c*/ 	.word	0x00000011
        /*1270*/ 	.word	0x00029870
        /*1274*/ 	.short	0x010a
        /*1276*/ 	.byte	0x3f
	.zero		1


	//   ....[101]....
        /*1278*/ 	.word	0x0002e190
        /*127c*/ 	.word	0x00000011
        /*1280*/ 	.word	0x00029860
        /*1284*/ 	.short	0x010a
        /*1286*/ 	.byte	0x3f
	.zero		1


	//   ....[102]....
        /*1288*/ 	.word	0x0002e1e0
        /*128c*/ 	.word	0x00000011
        /*1290*/ 	.word	0x00029870
        /*1294*/ 	.short	0x010a
        /*1296*/ 	.byte	0x3f
	.zero		1


	//   ....[103]....
        /*1298*/ 	.word	0x0002e230
        /*129c*/ 	.word	0x00000011
        /*12a0*/ 	.word	0x00029860
        /*12a4*/ 	.short	0x010a
        /*12a6*/ 	.byte	0x3f
	.zero		1


	//   ....[104]....
        /*12a8*/ 	.word	0x0002ec90
        /*12ac*/ 	.word	0x00000000
        /*12b0*/ 	.word	0x00029820
        /*12b4*/ 	.short	0x010a
        /*12b6*/ 	.byte	0x3f
	.zero		1


	//   ....[105]....
        /*12b8*/ 	.word	0x0002ee30
        /*12bc*/ 	.word	0x00000006
        /*12c0*/ 	.word	0x00000000
        /*12c4*/ 	.short	0x010a
        /*12c6*/ 	.byte	0x3f
	.zero		1


	//   ....[106]....
        /*12c8*/ 	.word	0x0002ee80
        /*12cc*/ 	.word	0x00000007
        /*12d0*/ 	.word	0x00000000
        /*12d4*/ 	.short	0x010a
        /*12d6*/ 	.byte	0x3f
	.zero		1


	//   ....[107]....
        /*12d8*/ 	.word	0x0002eed0
        /*12dc*/ 	.word	0x00000004
        /*12e0*/ 	.word	0x00029860
        /*12e4*/ 	.short	0x010a
        /*12e6*/ 	.byte	0x3f
	.zero		1


	//   ....[108]....
        /*12e8*/ 	.word	0x0002ef20
        /*12ec*/ 	.word	0x00000003
        /*12f0*/ 	.word	0x00029860
        /*12f4*/ 	.short	0x010a
        /*12f6*/ 	.byte	0x3f
	.zero		1


	//   ....[109]....
        /*12f8*/ 	.word	0x0002ef70
        /*12fc*/ 	.word	0x00000004
        /*1300*/ 	.word	0x00029880
        /*1304*/ 	.short	0x010a
        /*1306*/ 	.byte	0x3f
	.zero		1


	//----- nvinfo : EIATTR_NUM_MBARRIERS
	.align		4
.L_362:
        /*1308*/ 	.byte	0x03, 0x38
        /*130a*/ 	.short	0x0016


	//----- nvinfo : EIATTR_EXIT_INSTR_OFFSETS
	.align		4
        /*130c*/ 	.byte	0x04, 0x1c
        /*130e*/ 	.short	(.L_364 - .L_363)


	//   ....[0]....
.L_363:
        /*1310*/ 	.word	0x0002b950


	//----- nvinfo : EIATTR_MAX_THREADS
	.align		4
.L_364:
        /*1314*/ 	.byte	0x04, 0x05
        /*1316*/ 	.short	(.L_366 - .L_365)
.L_365:
        /*1318*/ 	.word	0x00000180
        /*131c*/ 	.word	0x00000001
        /*1320*/ 	.word	0x00000001


	//----- nvinfo : EIATTR_CRS_STACK_SIZE
	.align		4
.L_366:
        /*1324*/ 	.byte	0x04, 0x1e
        /*1326*/ 	.short	(.L_368 - .L_367)
.L_367:
        /*1328*/ 	.word	0x00000000


	//----- nvinfo : EIATTR_CBANK_PARAM_SIZE
	.align		4
.L_368:
        /*132c*/ 	.byte	0x03, 0x19
        /*132e*/ 	.short	0x0af0


	//----- nvinfo : EIATTR_PARAM_CBANK
	.align		4
        /*1330*/ 	.byte	0x04, 0x0a
        /*1332*/ 	.short	(.L_370 - .L_369)
	.align		4
.L_369:
        /*1334*/ 	.word	index@(.nv.constant0._ZN7cutlass13device_kernelIN5flash11enable_sm90INS1_16FlashAttnFwdSm90INS1_25CollectiveMainloopFwdSm90ILi2EN4cute5tupleIJNS5_1CILi1EEES8_S8_EEENS6_IJNS7_ILi128EEENS7_ILi160EEENS7_ILi192EEEEEELi128ENS_12float_e4m3_tEfNS_4arch4Sm90ELb1ELb0ELb0ELb1ELb0ELb1ELb0ELb1ELb1ELb1ELb0ELb0EEENS1_21CollectiveEpilogueFwdINS6_IJSA_SA_SB_EEES9_NS_10bfloat16_tESG_Li256ELb1ELb1ELb0ELb1EEENS1_36VarlenDynamicPersistentTileSchedulerILi128ELi160ELi256ELi128ELb0ELb1ELb1ELb1ELb1ELb1EEEEEEEEEvNT_6ParamsE)
        /*1338*/ 	.short	0x0210
        /*133a*/ 	.short	0x0af0


	//----- nvinfo : EIATTR_SW_WAR
	.align		4
.L_370:
        /*133c*/ 	.byte	0x04, 0x36
        /*133e*/ 	.short	(.L_372 - .L_371)
.L_371:
        /*1340*/ 	.word	0x00000008
.L_372:


//--------------------- .nv.callgraph             --------------------------
	.section	.nv.callgraph,"",@"SHT_CUDA_CALLGRAPH"
	.align	4
	.sectionentsize	8
	.align		4
        /*0000*/ 	.word	0x00000000
	.align		4
        /*0004*/ 	.word	0xffffffff
	.align		4
        /*0008*/ 	.word	index@(_ZN7cutlass13device_kernelIN5flash11enable_sm90INS1_16FlashAttnFwdSm90INS1_25CollectiveMainloopFwdSm90ILi2EN4cute5tupleIJNS5_1CILi1EEES8_S8_EEENS6_IJNS7_ILi128EEENS7_ILi160EEENS7_ILi192EEEEEELi128ENS_12float_e4m3_tEfNS_4arch4Sm90ELb0ELb0ELb0ELb0ELb0ELb0ELb0ELb1ELb1ELb1ELb0ELb0EEENS1_21CollectiveEpilogueFwdINS6_IJSA_SA_SB_EEES9_NS_10bfloat16_tESG_Li256ELb0ELb1ELb0ELb1EEENS1_29StaticPersistentTileSchedulerILb0EEEEEEEEEvNT_6ParamsE)
	.align		4
        /*000c*/ 	.word	index@(__assertfail)
	.align		4
        /*0010*/ 	.word	index@(_ZN7cutlass13device_kernelIN5flash11enable_sm90INS1_16FlashAttnFwdSm90INS1_25CollectiveMainloopFwdSm90ILi2EN4cute5tupleIJNS5_1CILi2EEENS7_ILi1EEES9_EEENS6_IJNS7_ILi128EEENS7_ILi160EEENS7_ILi192EEEEEELi128ENS_12float_e4m3_tEfNS_4arch4Sm90ELb0ELb0ELb0ELb0ELb0ELb0ELb0ELb1ELb1ELb1ELb0ELb0EEENS1_21CollectiveEpilogueFwdINS6_IJSB_SB_SC_EEESA_NS_10bfloat16_tESH_Li256ELb0ELb1ELb0ELb1EEENS1_29StaticPersistentTileSchedulerILb0EEEEEEEEEvNT_6ParamsE)
	.align		4
        /*0014*/ 	.word	index@(__assertfail)
	.align		4
        /*0018*/ 	.word	index@(_ZN7cutlass13device_kernelIN5flash11enable_sm90INS1_16FlashAttnFwdSm90INS1_25CollectiveMainloopFwdSm90ILi2EN4cute5tupleIJNS5_1CILi1EEES8_S8_EEENS6_IJNS7_ILi128EEENS7_ILi160EEENS7_ILi192EEEEEELi128ENS_12float_e4m3_tEfNS_4arch4Sm90ELb0ELb0ELb0ELb1ELb0ELb0ELb0ELb1ELb1ELb1ELb0ELb0EEENS1_21CollectiveEpilogueFwdINS6_IJSA_SA_SB_EEES9_NS_10bfloat16_tESG_Li256ELb1ELb1ELb0ELb1EEENS1_36VarlenDynamicPersistentTileSchedulerILi128ELi160ELi256ELi128ELb0ELb1ELb1ELb0ELb1ELb1EEEEEEEEEvNT_6ParamsE)
	.align		4
        /*001c*/ 	.word	index@(__assertfail)
	.align		4
        /*0020*/ 	.word	index@(_ZN7cutlass13device_kernelIN5flash11enable_sm90INS1_16FlashAttnFwdSm90INS1_25CollectiveMainloopFwdSm90ILi2EN4cute5tupleIJNS5_1CILi1EEES8_S8_EEENS6_IJNS7_ILi128EEENS7_ILi160EEENS7_ILi192EEEEEELi128ENS_12float_e4m3_tEfNS_4arch4Sm90ELb0ELb0ELb0ELb1ELb0ELb1ELb0ELb1ELb1ELb1ELb0ELb0EEENS1_21CollectiveEpilogueFwdINS6_IJSA_SA_SB_EEES9_NS_10bfloat16_tESG_Li256ELb1ELb1ELb0ELb1EEENS1_36VarlenDynamicPersistentTileSchedulerILi128ELi160ELi256ELi128ELb0ELb1ELb1ELb0ELb1ELb1EEEEEEEEEvNT_6ParamsE)
	.align		4
        /*0024*/ 	.word	index@(__assertfail)
	.align		4
        /*0028*/ 	.word	index@(_ZN7cutlass13device_kernelIN5flash11enable_sm90INS1_16FlashAttnFwdSm90INS1_25CollectiveMainloopFwdSm90ILi2EN4cute5tupleIJNS5_1CILi1EEES8_S8_EEENS6_IJNS7_ILi128EEENS7_ILi160EEENS7_ILi192EEEEEELi128ENS_12float_e4m3_tEfNS_4arch4Sm90ELb0ELb1ELb0ELb0ELb0ELb0ELb0ELb1ELb1ELb1ELb0ELb0EEENS1_21CollectiveEpilogueFwdINS6_IJSA_SA_SB_EEES9_NS_10bfloat16_tESG_Li256ELb0ELb1ELb0ELb1EEENS1_30DynamicPersistentTileSchedulerILi256ELi128ELb0ELb1ELb1EEEEEEEEEvNT_6ParamsE)
	.align		4
        /*002c*/ 	.word	index@(__assertfail)
	.align		4
        /*0030*/ 	.word	index@(_ZN7cutlass13device_kernelIN5flash11enable_sm90INS1_16FlashAttnFwdSm90INS1_25CollectiveMainloopFwdSm90ILi2EN4cute5tupleIJNS5_1CILi1EEES8_S8_EEENS6_IJNS7_ILi128EEENS7_ILi160EEENS7_ILi192EEEEEELi128ENS_12float_e4m3_tEfNS_4arch4Sm90ELb0ELb1ELb0ELb1ELb0ELb0ELb0ELb1ELb1ELb1ELb0ELb0EEENS1_21CollectiveEpilogueFwdINS6_IJSA_SA_SB_EEES9_NS_10bfloat16_tESG_Li256ELb1ELb1ELb0ELb1EEENS1_36VarlenDynamicPersistentTileSchedulerILi128ELi160ELi256ELi128ELb0ELb1ELb1ELb1ELb0ELb1EEEEEEEEEvNT_6ParamsE)
	.align		4
        /*0034*/ 	.word	index@(__assertfail)
	.align		4
        /*0038*/ 	.word	index@(_ZN7cutlass13device_kernelIN5flash11enable_sm90INS1_16FlashAttnFwdSm90INS1_25CollectiveMainloopFwdSm90ILi2EN4cute5tupleIJNS5_1CILi1EEES8_S8_EEENS6_IJNS7_ILi128EEENS7_ILi160EEENS7_ILi192EEEEEELi128ENS_12float_e4m3_tEfNS_4arch4Sm90ELb0ELb1ELb0ELb1ELb0ELb1ELb0ELb1ELb1ELb1ELb0ELb0EEENS1_21CollectiveEpilogueFwdINS6_IJSA_SA_SB_EEES9_NS_10bfloat16_tESG_Li256ELb1ELb1ELb0ELb1EEENS1_36VarlenDynamicPersistentTileSchedulerILi128ELi160ELi256ELi128ELb0ELb1ELb1ELb1ELb0ELb1EEEEEEEEEvNT_6ParamsE)
	.align		4
        /*003c*/ 	.word	index@(__assertfail)
	.align		4
        /*0040*/ 	.word	index@(_ZN7cutlass13device_kernelIN5flash11enable_sm90INS1_16FlashAttnFwdSm90INS1_25CollectiveMainloopFwdSm90ILi2EN4cute5tupleIJNS5_1CILi1EEES8_S8_EEENS6_IJNS7_ILi128EEENS7_ILi160EEENS7_ILi192EEEEEELi128ENS_12float_e4m3_tEfNS_4arch4Sm90ELb1ELb0ELb0ELb0ELb0ELb0ELb0ELb1ELb1ELb1ELb0ELb0EEENS1_21CollectiveEpilogueFwdINS6_IJSA_SA_SB_EEES9_NS_10bfloat16_tESG_Li256ELb0ELb1ELb0ELb1EEENS1_30DynamicPersistentTileSchedulerILi256ELi128ELb0ELb1ELb1EEEEEEEEEvNT_6ParamsE)
	.align		4
        /*0044*/ 	.word	index@(__assertfail)
	.align		4
        /*0048*/ 	.word	index@(_ZN7cutlass13device_kernelIN5flash11enable_sm90INS1_16FlashAttnFwdSm90INS1_25CollectiveMainloopFwdSm90ILi2EN4cute5tupleIJNS5_1CILi1EEES8_S8_EEENS6_IJNS7_ILi128EEENS7_ILi160EEENS7_ILi192EEEEEELi128ENS_12float_e4m3_tEfNS_4arch4Sm90ELb1ELb0ELb0ELb1ELb0ELb0ELb0ELb1ELb1ELb1ELb0ELb0EEENS1_21CollectiveEpilogueFwdINS6_IJSA_SA_SB_EEES9_NS_10bfloat16_tESG_Li256ELb1ELb1ELb0ELb1EEENS1_36VarlenDynamicPersistentTileSchedulerILi128ELi160ELi256ELi128ELb0ELb1ELb1ELb1ELb1ELb1EEEEEEEEEvNT_6ParamsE)
	.align		4
        /*004c*/ 	.word	index@(__assertfail)
	.align		4
        /*0050*/ 	.word	index@(_ZN7cutlass13device_kernelIN5flash11enable_sm90INS1_16FlashAttnFwdSm90INS1_25CollectiveMainloopFwdSm90ILi2EN4cute5tupleIJNS5_1CILi1EEES8_S8_EEENS6_IJNS7_ILi128EEENS7_ILi160EEENS7_ILi192EEEEEELi128ENS_12float_e4m3_tEfNS_4arch4Sm90ELb1ELb0ELb0ELb1ELb0ELb1ELb0ELb1ELb1ELb1ELb0ELb0EEENS1_21CollectiveEpilogueFwdINS6_IJSA_SA_SB_EEES9_NS_10bfloat16_tESG_Li256ELb1ELb1ELb0ELb1EEENS1_36VarlenDynamicPersistentTileSchedulerILi128ELi160ELi256ELi128ELb0ELb1ELb1ELb1ELb1ELb1EEEEEEEEEvNT_6ParamsE)
	.align		4
        /*0054*/ 	.word	index@(__assertfail)
	.align		4
        /*0058*/ 	.word	0x00000000
	.align		4
        /*005c*/ 	.word	0xfffffffe
	.align		4
        /*0060*/ 	.word	0x00000000
	.align		4
        /*0064*/ 	.word	0xfffffffd
	.align		4
        /*0068*/ 	.word	0x00000000
	.align		4
        /*006c*/ 	.word	0xfffffffc


//--------------------- .nv.constant4             --------------------------
	.section	.nv.constant4,"a",@progbits
	.align	8
	.align		8
.nv.constant4:
        /*0000*/ 	.dword	__assertfail
	.align		8
        /*0008*/ 	.dword	__unnamed_1
	.align		8
        /*0010*/ 	.dword	__unnamed_2
	.align		8
        /*0018*/ 	.dword	__unnamed_3
	.align		8
        /*0020*/ 	.dword	__unnamed_4
	.align		8
        /*0028*/ 	.dword	__unnamed_5
	.align		8
        /*0030*/ 	.dword	__unnamed_6
	.align		8
        /*0038*/ 	.dword	__unnamed_7
	.align		8
        /*0040*/ 	.dword	_ZZN5flash28permute_output_fp8_VcolmajorIN4cute6TensorINS1_11ArrayEngineIN7cutlass10bfloat16_tELm64EEENS1_6LayoutINS1_5tupleIJNS8_IJNS1_1CILi2EEESA_NS9_ILi16EEEEEENS9_ILi1EEESD_EEENS8_IJNS8_IJSD_SA_NS9_ILi4EEEEEENS9_ILi0EEESH_EEEEEEEEEvRT_E9upper_map
	.align		8
        /*0048*/ 	.dword	_ZN78_INTERNAL_809ded1d_42_flash_fwd_hdim192_128_e4m3_packgqa_sm90_cu_49158569_30884cuda3std3__45__cpo5beginE
	.align		8
        /*0050*/ 	.dword	_ZN78_INTERNAL_809ded1d_42_flash_fwd_hdim192_128_e4m3_packgqa_sm90_cu_49158569_30884cuda3std3__45__cpo3endE
	.align		8
        /*0058*/ 	.dword	_ZN78_INTERNAL_809ded1d_42_flash_fwd_hdim192_128_e4m3_packgqa_sm90_cu_49158569_30884cuda3std3__45__cpo6cbeginE
	.align		8
        /*0060*/ 	.dword	_ZN78_INTERNAL_809ded1d_42_flash_fwd_hdim192_128_e4m3_packgqa_sm90_cu_49158569_30884cuda3std3__45__cpo4cendE
	.align		8
        /*0068*/ 	.dword	_ZN78_INTERNAL_809ded1d_42_flash_fwd_hdim192_128_e4m3_packgqa_sm90_cu_49158569_30884cuda3std3__480_GLOBAL__N__809ded1d_42_flash_fwd_hdim192_128_e4m3_packgqa_sm90_cu_49158569_30886ignoreE
	.align		8
        /*0070*/ 	.dword	_ZN78_INTERNAL_809ded1d_42_flash_fwd_hdim192_128_e4m3_packgqa_sm90_cu_49158569_30884cuda3std3__419piecewise_constructE
	.align		8
        /*0078*/ 	.dword	_ZN78_INTERNAL_809ded1d_42_flash_fwd_hdim192_128_e4m3_packgqa_sm90_cu_49158569_30884cuda3std3__48in_placeE
	.align		8
        /*0080*/ 	.dword	_ZN78_INTERNAL_809ded1d_42_flash_fwd_hdim192_128_e4m3_packgqa_sm90_cu_49158569_30884cuda3std6ranges3__45__cpo4swapE
	.align		8
        /*0088*/ 	.dword	_ZN78_INTERNAL_809ded1d_42_flash_fwd_hdim192_128_e4m3_packgqa_sm90_cu_49158569_30884cuda3std6ranges3__45__cpo9iter_moveE
	.align		8
        /*0090*/ 	.dword	_ZN78_INTERNAL_809ded1d_42_flash_fwd_hdim192_128_e4m3_packgqa_sm90_cu_49158569_30884cute7productE
	.align		8
        /*0098*/ 	.dword	_ZN78_INTERNAL_809ded1d_42_flash_fwd_hdim192_128_e4m3_packgqa_sm90_cu_49158569_30884cute1_E
	.align		8
        /*00a0*/ 	.dword	$str$25
	.align		8
        /*00a8*/ 	.dword	$str$26


//--------------------- .text._ZN7cutlass13device_kernelIN5flash11enable_sm90INS1_16FlashAttnFwdSm90INS1_25CollectiveMainloopFwdSm90ILi2EN4cute5tupleIJNS5_1CILi1EEES8_S8_EEENS6_IJNS7_ILi128EEENS7_ILi160EEENS7_ILi192EEEEEELi128ENS_12float_e4m3_tEfNS_4arch4Sm90ELb0ELb0ELb0ELb0ELb0ELb0ELb0ELb1ELb1ELb1ELb0ELb0EEENS1_21CollectiveEpilogueFwdINS6_IJSA_SA_SB_EEES9_NS_10bfloat16_tESG_Li256ELb0ELb1ELb0ELb1EEENS1_29StaticPersistentTileSchedulerILb0EEEEEEEEEvNT_6ParamsE --------------------------
	.section	.text._ZN7cutlass13device_kernelIN5flash11enable_sm90INS1_16FlashAttnFwdSm90INS1_25CollectiveMainloopFwdSm90ILi2EN4cute5tupleIJNS5_1CILi1EEES8_S8_EEENS6_IJNS7_ILi128EEENS7_ILi160EEENS7_ILi192EEEEEELi128ENS_12float_e4m3_tEfNS_4arch4Sm90ELb0ELb0ELb0ELb0ELb0ELb0ELb0ELb1ELb1ELb1ELb0ELb0EEENS1_21CollectiveEpilogueFwdINS6_IJSA_SA_SB_EEES9_NS_10bfloat16_tESG_Li256ELb0ELb1ELb0ELb1EEENS1_29StaticPersistentTileSchedulerILb0EEEEEEEEEvNT_6ParamsE,"ax",@progbits
	.align	128
.text._ZN7cutlass13device_kernelIN5flash11enable_sm90INS1_16FlashAttnFwdSm90INS1_25CollectiveMainloopFwdSm90ILi2EN4cute5tupleIJNS5_1CILi1EEES8_S8_EEENS6_IJNS7_ILi128EEENS7_ILi160EEENS7_ILi192EEEEEELi128ENS_12float_e4m3_tEfNS_4arch4Sm90ELb0ELb0ELb0ELb0ELb0ELb0ELb0ELb1ELb1ELb1ELb0ELb0EEENS1_21CollectiveEpilogueFwdINS6_IJSA_SA_SB_EEES9_NS_10bfloat16_tESG_Li256ELb0ELb1ELb0ELb1EEENS1_29StaticPersistentTileSchedulerILb0EEEEEEEEEvNT_6ParamsE:
        .type           _ZN7cutlass13device_kernelIN5flash11enable_sm90INS1_16FlashAttnFwdSm90INS1_25CollectiveMainloopFwdSm90ILi2EN4cute5tupleIJNS5_1CILi1EEES8_S8_EEENS6_IJNS7_ILi128EEENS7_ILi160EEENS7_ILi192EEEEEELi128ENS_12float_e4m3_tEfNS_4arch4Sm90ELb0ELb0ELb0ELb0ELb0ELb0ELb0ELb1ELb1ELb1ELb0ELb0EEENS1_21CollectiveEpilogueFwdINS6_IJSA_SA_SB_EEES9_NS_10bfloat16_tESG_Li256ELb0ELb1ELb0ELb1EEENS1_29StaticPersistentTileSchedulerILb0EEEEEEEEEvNT_6ParamsE,@function
        .size           _ZN7cutlass13device_kernelIN5flash11enable_sm90INS1_16FlashAttnFwdSm90INS1_25CollectiveMainloopFwdSm90ILi2EN4cute5tupleIJNS5_1CILi1EEES8_S8_EEENS6_IJNS7_ILi128EEENS7_ILi160EEENS7_ILi192EEEEEELi128ENS_12float_e4m3_tEfNS_4arch4Sm90ELb0ELb0ELb0ELb0ELb0ELb0ELb0ELb1ELb1ELb1ELb0ELb0EEENS1_21CollectiveEpilogueFwdINS6_IJSA_SA_SB_EEES9_NS_10bfloat16_tESG_Li256ELb0ELb1ELb0ELb1EEENS1_29StaticPersistentTileSchedulerILb0EEEEEEEEEvNT_6ParamsE,(.L_x_2849 - _ZN7cutlass13device_kernelIN5flash11enable_sm90INS1_16FlashAttnFwdSm90INS1_25CollectiveMainloopFwdSm90ILi2EN4cute5tupleIJNS5_1CILi1EEES8_S8_EEENS6_IJNS7_ILi128EEENS7_ILi160EEENS7_ILi192EEEEEELi128ENS_12float_e4m3_tEfNS_4arch4Sm90ELb0ELb0ELb0ELb0ELb0ELb0ELb0ELb1ELb1ELb1ELb0ELb0EEENS1_21CollectiveEpilogueFwdINS6_IJSA_SA_SB_EEES9_NS_10bfloat16_tESG_Li256ELb0ELb1ELb0ELb1EEENS1_29StaticPersistentTileSchedulerILb0EEEEEEEEEvNT_6ParamsE)
        .other          _ZN7cutlass13device_kernelIN5flash11enable_sm90INS1_16FlashAttnFwdSm90INS1_25CollectiveMainloopFwdSm90ILi2EN4cute5tupleIJNS5_1CILi1EEES8_S8_EEENS6_IJNS7_ILi128EEENS7_ILi160EEENS7_ILi192EEEEEELi128ENS_12float_e4m3_tEfNS_4arch4Sm90ELb0ELb0ELb0ELb0ELb0ELb0ELb0ELb1ELb1ELb1ELb0ELb0EEENS1_21CollectiveEpilogueFwdINS6_IJSA_SA_SB_EEES9_NS_10bfloat16_tESG_Li256ELb0ELb1ELb0ELb1EEENS1_29StaticPersistentTileSchedulerILb0EEEEEEEEEvNT_6ParamsE,@"STO_CUDA_ENTRY STV_DEFAULT"
_ZN7cutlass13device_kernelIN5flash11enable_sm90INS1_16FlashAttnFwdSm90INS1_25CollectiveMainloopFwdSm90ILi2EN4cute5tupleIJNS5_1CILi1EEES8_S8_EEENS6_IJNS7_ILi128EEENS7_ILi160EEENS7_ILi192EEEEEELi128ENS_12float_e4m3_tEfNS_4arch4Sm90ELb0ELb0ELb0ELb0ELb0ELb0ELb0ELb1ELb1ELb1ELb0ELb0EEENS1_21CollectiveEpilogueFwdINS6_IJSA_SA_SB_EEES9_NS_10bfloat16_tESG_Li256ELb0ELb1ELb0ELb1EEENS1_29StaticPersistentTileSchedulerILb0EEEEEEEEEvNT_6ParamsE:
[----:B------:R-:W0:Y:S02]  /*0000*/  LDC R1, c[0x0][0x28] ;  /* 0x00000a00ff017b82 */ /* 0x000e240000000800 */
[----:B0-----:R-:W-:Y:S01]  /*0010*/  VIADD R1, R1, 0xffffffe0 ;  /* 0xffffffe001017836 */ /* 0x001fe20000000000 */
[----:B------:R-:W0:Y:S01]  /*0020*/  S2R R3, SR_TID.X ;  /* 0x0000000000037919 */ /* 0x000e220000002100 */
[----:B------:R-:W-:Y:S01]  /*0030*/  ELECT P0, URZ, PT ;  /* 0x00000000003f782f */ /* 0x000fe20003800000 */
[----:B------:R-:W-:Y:S01]  /*0040*/  BSSY B0, `(.L_x_0) ;  /* 0x000000e000007945 */ /* 0x000fe20003800000 */
[--C-:B0-----:R-:W-:Y:S02]  /*0050*/  SHF.R.U32.HI R0, RZ, 0x5, R3.reuse ;  /* 0x00000005ff007819 */ /* 0x101fe40000011603 */
[----:B------:R-:W-:-:S03]  /*0060*/  SHF.R.U32.HI R22, RZ, 0x7, R3 ;  /* 0x00000007ff167819 */ /* 0x000fc60000011603 */
[----:B------:R-:W0:Y:S02]  /*0070*/  SHFL.IDX PT, R2, R0, RZ, 0x1f ;  /* 0x00001fff00027589 */ /* 0x000e2400000e0000 */
[----:B0-----:R-:W-:-:S13]  /*0080*/  ISETP.EQ.AND P0, PT, R2, RZ, P0 ;  /* 0x000000ff0200720c */ /* 0x001fda0000702270 */
[----:B------:R-:W-:Y:S05]  /*0090*/  @!P0 BRA `(.L_x_1) ;  /* 0x0000000000208947 */ /* 0x000fea0003800000 */
[----:B------:R-:W-:Y:S02]  /*00a0*/  ULDC.64 UR4, c[0x0][0x198] ;  /* 0x0000660000047ab9 */ /* 0x000fe40000000a00 */
[----:B------:R-:W-:Y:S02]  /*00b0*/  UIADD3 UR6, UP0, UR4, 0x370, URZ ;  /* 0x0000037004067890 */ /* 0x000fe4000ff1e03f */
[----:B------:R-:W-:Y:S02]  /*00c0*/  UIADD3 UR4, UP1, UR4, 0x470, URZ ;  /* 0x0000047004047890 */ /* 0x000fe4000ff3e03f */
[----:B------:R-:W-:Y:S02]  /*00d0*/  UIADD3.X UR7, URZ, UR5, URZ, UP0, !UPT ;  /* 0x000000053f077290 */ /* 0x000fe400087fe43f */
[----:B------:R-:W-:-:S07]  /*00e0*/  UIADD3.X UR5, URZ, UR5, URZ, UP1, !UPT ;  /* 0x000000053f057290 */ /* 0x000fce0008ffe43f */
[----:B------:R0:W-:Y:S02]  /*00f0*/  UTMACCTL.PF [UR6] ;  /* 0x00000000060079b9 */ /* 0x0001e40008040000 */
[----:B------:R0:W-:Y:S02]  /*0100*/  UTMACCTL.PF [UR4] ;  /* 0x00000000040079b9 */ /* 0x0001e40008040000 */
[----:B0-----:R-:W-:Y:S01]  /*0110*/  NOP ;  /* 0x0000000000007918 */ /* 0x001fe20000000000 */
.L_x_1:
[----:B------:R-:W-:Y:S05]  /*0120*/  BSYNC B0 ;  /* 0x0000000000007941 */ /* 0x000fea0003800000 */
.L_x_0:
[----:B------:R-:W-:Y:S01]  /*0130*/  VOTEU.ANY UP0, P0 ;  /* 0x00000000003f7886 */ /* 0x000fe20000000100 */
[----:B------:R-:W0:Y:S01]  /*0140*/  SHFL.IDX PT, R3, R22, RZ, 0x1f ;  /* 0x00001fff16037589 */ /* 0x000e2200000e0000 */
[----:B------:R-:W-:Y:S01]  /*0150*/  UMOV UR4, 0x80 ;  /* 0x0000008000047882 */ /* 0x000fe20000000000 */
[----:B------:R-:W-:Y:S01]  /*0160*/  UMOV UR7, 0x100 ;  /* 0x0000010000077882 */ /* 0x000fe20000000000 */
[----:B------:R-:W-:Y:S01]  /*0170*/  VOTEU.ANY UP1, P0 ;  /* 0x00000000003f7886 */ /* 0x000fe20000020100 */
[----:B------:R-:W1:Y:S01]  /*0180*/  @UP0 S2UR UR8, SR_CgaCtaId ;  /* 0x00000000000809c3 */ /* 0x000e620000008800 */
[----:B------:R-:W2:Y:S01]  /*0190*/  SHFL.IDX PT, R2, R0, RZ, 0x1f ;  /* 0x00001fff00027589 */ /* 0x000ea200000e0000 */
[----:B------:R-:W-:Y:S01]  /*01a0*/  @UP0 UMOV UR6, 0x400 ;  /* 0x0000040000060882 */ /* 0x000fe20000000000 */
[----:B------:R-:W-:-:S04]  /*01b0*/  @UP0 UIADD3 UR4, -UR4, 0x100000, URZ ;  /* 0x0010000004040890 */ /* 0x000fc8000fffe13f */
[----:B------:R-:W-:Y:S02]  /*01c0*/  @UP0 USHF.L.U32 UR5, UR4, 0xb, URZ ;  /* 0x0000000b04050899 */ /* 0x000fe4000800063f */
[----:B------:R-:W-:Y:S01]  /*01d0*/  @UP0 USHF.L.U32 UR4, UR4, 0x1, URZ ;  /* 0x0000000104040899 */ /* 0x000fe2000800063f */
[----:B------:R-:W-:Y:S01]  /*01e0*/  VOTEU.ANY UP2, P0 ;  /* 0x00000000003f7886 */ /* 0x000fe20000040100 */
[----:B0-----:R-:W-:Y:S01]  /*01f0*/  R2UR UR9, R3 ;  /* 0x00000000030972ca */ /* 0x001fe200000e0000 */
[----:B-1----:R-:W-:Y:S01]  /*0200*/  @UP0 ULEA UR8, UR8, UR6, 0x18 ;  /* 0x0000000608080291 */ /* 0x002fe2000f8ec03f */
[----:B--2---:R-:W-:Y:S01]  /*0210*/  ISETP.NE.AND P1, PT, R2, RZ, PT ;  /* 0x000000ff0200720c */ /* 0x004fe20003f25270 */
[----:B------:R-:W-:-:S04]  /*0220*/  @UP0 UIADD3 UR6, -UR7, 0x100000, URZ ;  /* 0x0010000007060890 */ /* 0x000fc8000fffe13f */
[----:B------:R-:W-:Y:S02]  /*0230*/  @UP0 USHF.L.U32 UR7, UR6, 0xb, URZ ;  /* 0x0000000b06070899 */ /* 0x000fe4000800063f */
[----:B------:R-:W-:-:S04]  /*0240*/  @UP0 USHF.L.U32 UR6, UR6, 0x1, URZ ;  /* 0x0000000106060899 */ /* 0x000fc8000800063f */
[----:B------:R-:W-:Y:S01]  /*0250*/  UISETP.NE.AND UP0, UPT, UR9, URZ, UPT ;  /* 0x0000003f0900728c */ /* 0x000fe2000bf05270 */
[----:B------:R-:W0:Y:S02]  /*0260*/  FENCE.VIEW.ASYNC.S ;  /* 0x00000000000073c6 */ /* 0x000e240000000000 */
[----:B0-----:R0:W1:Y:S05]  /*0270*/  @UP1 SYNCS.EXCH.64 URZ, [UR8+0x29800], UR4 ;  /* 0x02980004083f15b2 */ /* 0x00106a0008000100 */
[----:B------:R0:W2:Y:S01]  /*0280*/  @UP2 SYNCS.EXCH.64 URZ, [UR8+0x29820], UR6 ;  /* 0x02982006083f25b2 */ /* 0x0000a20008000100 */
[----:B------:R-:W-:Y:S05]  /*0290*/  @P1 BRA `(.L_x_2) ;  /* 0x0000000000481947 */ /* 0x000fea0003800000 */
[----:B0-----:R-:W0:Y:S01]  /*02a0*/  S2UR UR5, SR_CgaCtaId ;  /* 0x00000000000579c3 */ /* 0x001e220000008800 */
[----:B------:R-:W-:Y:S01]  /*02b0*/  UMOV UR4, 0x400 ;  /* 0x0000040000047882 */ /* 0x000fe20000000000 */
[----:B------:R-:W-:Y:S01]  /*02c0*/  UMOV UR6, 0x1 ;  /* 0x0000000100067882 */ /* 0x000fe20000000000 */
[----:B------:R-:W-:Y:S01]  /*02d0*/  UMOV UR7, 0x2 ;  /* 0x0000000200077882 */ /* 0x000fe20000000000 */
[----:B------:R-:W-:Y:S01]  /*02e0*/  ELECT P0, URZ, PT ;  /* 0x00000000003f782f */ /* 0x000fe20003800000 */
[----:B0-----:R-:W-:Y:S02]  /*02f0*/  ULEA UR8, UR5, UR4, 0x18 ;  /* 0x0000000405087291 */ /* 0x001fe4000f8ec03f */
[----:B------:R-:W-:-:S04]  /*0300*/  UIADD3 UR4, -UR6, 0x100000, URZ ;  /* 0x0010000006047890 */ /* 0x000fc8000fffe13f */
[----:B------:R-:W-:Y:S02]  /*0310*/  USHF.L.U32 UR5, UR4, 0xb, URZ ;  /* 0x0000000b04057899 */ /* 0x000fe4000800063f */
[----:B------:R-:W-:Y:S02]  /*0320*/  USHF.L.U32 UR4, UR4, 0x1, URZ ;  /* 0x0000000104047899 */ /* 0x000fe4000800063f */
[----:B------:R-:W-:-:S04]  /*0330*/  UIADD3 UR6, -UR7, 0x100000, URZ ;  /* 0x0010000007067890 */ /* 0x000fc8000fffe13f */
[----:B------:R-:W-:Y:S02]  /*0340*/  USHF.L.U32 UR7, UR6, 0xb, URZ ;  /* 0x0000000b06077899 */ /* 0x000fe4000800063f */
[----:B------:R-:W-:Y:S01]  /*0350*/  USHF.L.U32 UR6, UR6, 0x1, URZ ;  /* 0x0000000106067899 */ /* 0x000fe2000800063f */
[----:B------:R-:W0:Y:S03]  /*0360*/  FENCE.VIEW.ASYNC.S ;  /* 0x00000000000073c6 */ /* 0x000e260000000000 */
[----:B0-----:R3:W4:Y:S08]  /*0370*/  SYNCS.EXCH.64 URZ, [UR8+0x29830], UR4 ;  /* 0x02983004083f75b2 */ /* 0x0017300008000100 */
[----:B------:R3:W0:Y:S01]  /*0380*/  SYNCS.EXCH.64 URZ, [UR8+0x29840], UR6 ;  /* 0x02984006083f75b2 */ /* 0x0006220008000100 */
[----:B------:R3:W0:Y:S01]  /*0390*/  SYNCS.EXCH.64 URZ, [UR8+0x29838], UR4 ;  /* 0x02983804083f75b2 */ /* 0x0006220008000100 */
[----:B------:R3:W0:Y:S02]  /*03a0*/  SYNCS.EXCH.64 URZ, [UR8+0x29848], UR6 ;  /* 0x02984806083f75b2 */ /* 0x0006240008000100 */
[----:B---3--:R-:W-:Y:S01]  /*03b0*/  NOP ;  /* 0x0000000000007918 */ /* 0x008fe20000000000 */
.L_x_2:
[----:B------:R-:W3:Y:S01]  /*03c0*/  SHFL.IDX PT, R2, R0, RZ, 0x1f ;  /* 0x00001fff00027589 */ /* 0x000ee200000e0000 */
[----:B------:R-:W-:Y:S01]  /*03d0*/  NOP ;  /* 0x0000000000007918 */ /* 0x000fe20000000000 */
[----:B---3--:R-:W-:-:S13]  /*03e0*/  ISETP.NE.AND P0, PT, R2, RZ, PT ;  /* 0x000000ff0200720c */ /* 0x008fda0003f05270 */
        /* <DEDUP_REMOVED lines=14> */
[----:B0-----:R3:W0:Y:S08]  /*04d0*/  SYNCS.EXCH.64 URZ, [UR8+0x29850], UR4 ;  /* 0x02985004083f75b2 */ /* 0x0016300008000100 */
[----:B------:R3:W0:Y:S01]  /*04e0*/  SYNCS.EXCH.64 URZ, [UR8+0x29860], UR6 ;  /* 0x02986006083f75b2 */ /* 0x0006220008000100 */
[----:B------:R3:W0:Y:S01]  /*04f0*/  SYNCS.EXCH.64 URZ, [UR8+0x29858], UR4 ;  /* 0x02985804083f75b2 */ /* 0x0006220008000100 */
[----:B------:R3:W0:Y:S02]  /*0500*/  SYNCS.EXCH.64 URZ, [UR8+0x29868], UR6 ;  /* 0x02986806083f75b2 */ /* 0x0006240008000100 */
[----:B---3--:R-:W-:Y:S01]  /*0510*/  NOP ;  /* 0x0000000000007918 */ /* 0x008fe20000000000 */
.L_x_3:
[----:B------:R-:W3:Y:S01]  /*0520*/  SHFL.IDX PT, R2, R0, RZ, 0x1f ;  /* 0x00001fff00027589 */ /* 0x000ee200000e0000 */
[----:B------:R-:W-:Y:S01]  /*0530*/  NOP ;  /* 0x0000000000007918 */ /* 0x000fe20000000000 */
[----:B---3--:R-:W-:-:S13]  /*0540*/  ISETP.NE.AND P0, PT, R2, RZ, PT ;  /* 0x000000ff0200720c */ /* 0x008fda0003f05270 */
[----:B------:R-:W-:Y:S05]  /*0550*/  @P0 BRA `(.L_x_4) ;  /* 0x0000000000380947 */ /* 0x000fea0003800000 */
[----:B0-----:R-:W0:Y:S01]  /*0560*/  S2UR UR5, SR_CgaCtaId ;  /* 0x00000000000579c3 */ /* 0x001e220000008800 */
[----:B------:R-:W-:Y:S01]  /*0570*/  UMOV UR4, 0x400 ;  /* 0x0000040000047882 */ /* 0x000fe20000000000 */
[----:B------:R-:W-:Y:S01]  /*0580*/  UMOV UR7, 0x1 ;  /* 0x0000000100077882 */ /* 0x000fe20000000000 */
[----:B------:R-:W-:Y:S01]  /*0590*/  ELECT P0, URZ, PT ;  /* 0x00000000003f782f */ /* 0x000fe20003800000 */
[----:B0-----:R-:W-:Y:S02]  /*05a0*/  ULEA UR6, UR5, UR4, 0x18 ;  /* 0x0000000405067291 */ /* 0x001fe4000f8ec03f */
[----:B------:R-:W-:-:S04]  /*05b0*/  UIADD3 UR4, -UR7, 0x100000, URZ ;  /* 0x0010000007047890 */ /* 0x000fc8000fffe13f */
[----:B------:R-:W-:Y:S02]  /*05c0*/  USHF.L.U32 UR5, UR4, 0xb, URZ ;  /* 0x0000000b04057899 */ /* 0x000fe4000800063f */
[----:B------:R-:W-:Y:S01]  /*05d0*/  USHF.L.U32 UR4, UR4, 0x1, URZ ;  /* 0x0000000104047899 */ /* 0x000fe2000800063f */
[----:B------:R-:W0:Y:S11]  /*05e0*/  FENCE.VIEW.ASYNC.S ;  /* 0x00000000000073c6 */ /* 0x000e360000000000 */
[----:B0-----:R3:W0:Y:S01]  /*05f0*/  SYNCS.EXCH.64 URZ, [UR6+0x29870], UR4 ;  /* 0x02987004063f75b2 */ /* 0x0016220008000100 */
[----:B------:R3:W0:Y:S01]  /*0600*/  SYNCS.EXCH.64 URZ, [UR6+0x29880], UR4 ;  /* 0x02988004063f75b2 */ /* 0x0006220008000100 */
[----:B------:R3:W0:Y:S01]  /*0610*/  SYNCS.EXCH.64 URZ, [UR6+0x29878], UR4 ;  /* 0x02987804063f75b2 */ /* 0x0006220008000100 */
[----:B------:R3:W0:Y:S02]  /*0620*/  SYNCS.EXCH.64 URZ, [UR6+0x29888], UR4 ;  /* 0x02988804063f75b2 */ /* 0x0006240008000100 */
[----:B---3--:R-:W-:Y:S01]  /*0630*/  NOP ;  /* 0x0000000000007918 */ /* 0x008fe20000000000 */
.L_x_4:
        /* <DEDUP_REMOVED lines=22> */
.L_x_5:
        /* <DEDUP_REMOVED lines=22> */
.L_x_6:
[----:B------:R-:W-:Y:S01]  /*0900*/  PLOP3.LUT P0, PT, PT, PT, UP0, 0x80, 0x0 ;  /* 0x000000000000781c */ /* 0x000fe20003f0f008 */
[----:B------:R-:W-:Y:S01]  /*0910*/  UMOV UR38, 0x1 ;  /* 0x0000000100267882 */ /* 0x000fe20000000000 */
[----:B------:R-:W-:Y:S01]  /*0920*/  NOP ;  /* 0x0000000000007918 */ /* 0x000fe20000000000 */
[----:B------:R-:W-:Y:S01]  /*0930*/  USEL UR38, UR38, 0x2, !UP0 ;  /* 0x0000000226267887 */ /* 0x000fe2000c000000 */
[----:B------:R-:W-:Y:S01]  /*0940*/  ULDC.64 UR48, c[0x0][0x208] ;  /* 0x0000820000307ab9 */ /* 0x000fe20000000a00 */
[----:B012-4-:R-:W-:Y:S08]  /*0950*/  BAR.SYNC.DEFER_BLOCKING 0x0 ;  /* 0x0000000000007b1d */ /* 0x017ff00000010000 */
[----:B------:R-:W-:Y:S05]  /*0960*/  @!P0 BRA `(.L_x_7) ;  /* 0x0000008c00fc8947 */ /* 0x000fea0003800000 */
.L_x_8:
[----:B------:R-:W-:-:S08]  /*0970*/  NOP ;  /* 0x0000000000007918 */ /* 0x000fd00000000000 */
[----:B------:R-:W0:Y:S02]  /*0980*/  USETMAXREG.TRY_ALLOC.CTAPOOL UP0, 0xf0 ;  /* 0x000000f0000079c8 */ /* 0x000e240008000600 */
[----:B0-----:R-:W-:-:S13]  /*0990*/  PLOP3.LUT P0, PT, PT, PT, UP0, 0x80, 0x0 ;  /* 0x000000000000781c */ /* 0x001fda0003f0f008 */
[----:B------:R-:W-:Y:S05]  /*09a0*/  @!P0 BRA `(.L_x_8) ;  /* 0xfffffffc00f08947 */ /* 0x000fea000383ffff */
[----:B------:R-:W0:Y:S01]  /*09b0*/  S2R R2, SR_TID.X ;  /* 0x0000000000027919 */ /* 0x000e220000002100 */
[----:B------:R-:W1:Y:S08]  /*09c0*/  S2UR UR41, SR_CTAID.X ;  /* 0x00000000002979c3 */ /* 0x000e700000002500 */
[----:B------:R-:W-:Y:S06]  /*09d0*/  BAR.ARV 0x8, 0x180 ;  /* 0x0206000000007b1d */ /* 0x000fec0000002000 */
[----:B0-----:R-:W-:-:S04]  /*09e0*/  LOP3.LUT R0, R2, 0xffffff80, RZ, 0xc0, !PT ;  /* 0xffffff8002007812 */ /* 0x001fc800078ec0ff */
[----:B------:R-:W-:Y:S02]  /*09f0*/  ISETP.NE.AND P0, PT, R0, 0x80, PT ;  /* 0x000000800000780c */ /* 0x000fe40003f05270 */
[----:B------:R-:W1:Y:S11]  /*0a00*/  LDC R0, c[0x0][0xc34] ;  /* 0x00030d00ff007b82 */ /* 0x000e760000000800 */
[----:B------:R-:W-:Y:S06]  /*0a10*/  @!P0 BAR.ARV 0x9, 0x100 ;  /* 0x0244000000008b1d */ /* 0x000fec0000002000 */
[----:B-1----:R-:W-:-:S13]  /*0a20*/  ISETP.LE.AND P0, PT, R0, UR41, PT ;  /* 0x0000002900007c0c */ /* 0x002fda000bf03270 */
[----:B------:R-:W-:Y:S05]  /*0a30*/  @P0 EXIT ;  /* 0x000000000000094d */ /* 0x000fea0003800000 */
[----:B------:R-:W-:Y:S01]  /*0a40*/  VIADD R17, R2, 0xffffff80 ;  /* 0xffffff8002117836 */ /* 0x000fe20000000000 */
[----:B------:R-:W-:Y:S01]  /*0a50*/  ULOP3.LUT UR46, UR38, 0x1, URZ, 0xfc, !UPT ;  /* 0x00000001262e7892 */ /* 0x000fe2000f8efc3f */
[----:B------:R-:W-:Y:S01]  /*0a60*/  IMAD.MOV.U32 R171, RZ, RZ, -0x2 ;  /* 0xfffffffeffab7424 */ /* 0x000fe200078e00ff */
[----:B------:R-:W-:Y:S01]  /*0a70*/  UMOV UR45, URZ ;  /* 0x0000003f002d7c82 */ /* 0x000fe20008000000 */
[----:B------:R-:W-:Y:S01]  /*0a80*/  UMOV UR44, URZ ;  /* 0x0000003f002c7c82 */ /* 0x000fe20008000000 */
[----:B------:R-:W-:Y:S01]  /*0a90*/  SHF.R.S32.HI R0, RZ, 0x1f, R17 ;  /* 0x0000001fff007819 */ /* 0x000fe20000011411 */
[----:B------:R-:W-:-:S03]  /*0aa0*/  UMOV UR52, URZ ;  /* 0x0000003f00347c82 */ /* 0x000fc60008000000 */
[CC--:B------:R-:W-:Y:S02]  /*0ab0*/  LEA.HI R2, R0.reuse, R17.reuse, RZ, 0x7 ;  /* 0x0000001100027211 */ /* 0x0c0fe400078f38ff */
[-C--:B------:R-:W-:Y:S02]  /*0ac0*/  LEA.HI R3, R0, R17.reuse, RZ, 0x5 ;  /* 0x0000001100037211 */ /* 0x080fe400078f28ff */
[----:B------:R-:W-:Y:S02]  /*0ad0*/  LOP3.LUT R4, R2, 0xffffff80, RZ, 0xc0, !PT ;  /* 0xffffff8002047812 */ /* 0x000fe400078ec0ff */
[CC--:B------:R-:W-:Y:S01]  /*0ae0*/  LEA.HI R5, R0.reuse, R17.reuse, RZ, 0x4 ;  /* 0x0000001100057211 */ /* 0x0c0fe200078f20ff */
[----:B------:R-:W-:Y:S01]  /*0af0*/  IMAD.SHL.U32 R3, R3, 0x20, RZ ;  /* 0x0000002003037824 */ /* 0x000fe200078e00ff */
[----:B------:R-:W-:Y:S01]  /*0b00*/  LEA.HI R9, R0, R17, RZ, 0x2 ;  /* 0x0000001100097211 */ /* 0x000fe200078f10ff */
[----:B------:R-:W-:Y:S01]  /*0b10*/  IMAD.IADD R19, R17, 0x1, -R4 ;  /* 0x0000000111137824 */ /* 0x000fe200078e0a04 */
[----:B------:R-:W-:-:S02]  /*0b20*/  LOP3.LUT R6, R5, 0x3fffff0, RZ, 0xc0, !PT ;  /* 0x03fffff005067812 */ /* 0x000fc400078ec0ff */
[----:B------:R-:W-:Y:S02]  /*0b30*/  SHF.R.S32.HI R8, RZ, 0x4, R5 ;  /* 0x00000004ff087819 */ /* 0x000fe40000011405 */
[----:B------:R-:W-:Y:S01]  /*0b40*/  SHF.R.S32.HI R4, RZ, 0x1f, R19 ;  /* 0x0000001fff047819 */ /* 0x000fe20000011413 */
[----:B------:R-:W-:Y:S01]  /*0b50*/  IMAD.IADD R6, R17, 0x1, -R6 ;  /* 0x0000000111067824 */ /* 0x000fe200078e0a06 */
[----:B------:R-:W-:Y:S02]  /*0b60*/  LOP3.LUT R7, R3, 0xfffffc00, RZ, 0xc0, !PT ;  /* 0xfffffc0003077812 */ /* 0x000fe400078ec0ff */
[----:B------:R-:W-:Y:S02]  /*0b70*/  LEA.HI R3, R4, R19, RZ, 0x2 ;  /* 0x0000001304037211 */ /* 0x000fe400078f10ff */
[----:B------:R-:W-:Y:S01]  /*0b80*/  LEA.HI R5, R5, R8, RZ, 0x1 ;  /* 0x0000000805057211 */ /* 0x000fe200078f08ff */
[----:B------:R-:W-:Y:S01]  /*0b90*/  IMAD R6, R6, 0x40, R7 ;  /* 0x0000004006067824 */ /* 0x000fe200078e0207 */
[----:B------:R-:W-:-:S02]  /*0ba0*/  SHF.R.S32.HI R7, RZ, 0x2, R3 ;  /* 0x00000002ff077819 */ /* 0x000fc40000011403 */
[----:B------:R-:W-:Y:S02]  /*0bb0*/  SHF.R.S32.HI R10, RZ, 0x1f, R3 ;  /* 0x0000001fff0a7819 */ /* 0x000fe40000011403 */
[----:B------:R-:W-:Y:S02]  /*0bc0*/  LEA.HI R18, R0, R17, RZ, 0x3 ;  /* 0x0000001100127211 */ /* 0x000fe400078f18ff */
[----:B------:R-:W-:Y:S02]  /*0bd0*/  LOP3.LUT R5, R5, 0x1ffffffe, RZ, 0xc0, !PT ;  /* 0x1ffffffe05057812 */ /* 0x000fe400078ec0ff */
[----:B------:R-:W-:Y:S02]  /*0be0*/  LOP3.LUT R0, R9, 0xfffffffc, RZ, 0xc0, !PT ;  /* 0xfffffffc09007812 */ /* 0x000fe400078ec0ff */
[----:B------:R-:W-:Y:S01]  /*0bf0*/  SHF.R.S32.HI R23, RZ, 0x7, R2 ;  /* 0x00000007ff177819 */ /* 0x000fe20000011402 */
[----:B------:R-:W-:Y:S01]  /*0c00*/  IMAD.IADD R5, R8, 0x1, -R5 ;  /* 0x0000000108057824 */ /* 0x000fe200078e0a05 */
[----:B------:R-:W-:Y:S01]  /*0c10*/  LEA.HI R10, R10, R7, RZ, 0x3 ;  /* 0x000000070a0a7211 */ /* 0x000fe200078f18ff */
[----:B------:R-:W-:Y:S01]  /*0c20*/  IMAD.IADD R8, R17, 0x1, -R0 ;  /* 0x0000000111087824 */ /* 0x000fe200078e0a00 */
[----:B------:R-:W-:Y:S01]  /*0c30*/  LEA.HI R2, R2, R23, RZ, 0x1 ;  /* 0x0000001702027211 */ /* 0x000fe200078f08ff */
[----:B------:R-:W-:Y:S01]  /*0c40*/  IMAD R170, R5, 0x8, R6 ;  /* 0x0000000805aa7824 */ /* 0x000fe200078e0206 */
[----:B------:R-:W-:-:S02]  /*0c50*/  LOP3.LUT R12, R18, 0xfffffff8, RZ, 0xc0, !PT ;  /* 0xfffffff8120c7812 */ /* 0x000fc400078ec0ff */
[----:B------:R-:W-:Y:S02]  /*0c60*/  LOP3.LUT R10, R10, 0xfffffff8, RZ, 0xc0, !PT ;  /* 0xfffffff80a0a7812 */ /* 0x000fe400078ec0ff */
[----:B------:R-:W-:Y:S01]  /*0c70*/  LEA.HI R4, R4, R19, RZ, 0x5 ;  /* 0x0000001304047211 */ /* 0x000fe200078f28ff */
[----:B------:R-:W-:Y:S01]  /*0c80*/  IMAD.IADD R17, R17, 0x1, -R12 ;  /* 0x0000000111117824 */ /* 0x000fe200078e0a0c */
[----:B------:R-:W-:Y:S01]  /*0c90*/  LOP3.LUT R2, R2, 0x3fffffe, RZ, 0xc0, !PT ;  /* 0x03fffffe02027812 */ /* 0x000fe200078ec0ff */
[----:B------:R-:W-:Y:S01]  /*0ca0*/  IMAD.IADD R7, R7, 0x1, -R10 ;  /* 0x0000000107077824 */ /* 0x000fe200078e0a0a */
[----:B------:R-:W-:Y:S02]  /*0cb0*/  LEA.HI R5, R8, R8, RZ, 0x1 ;  /* 0x0000000808057211 */ /* 0x000fe400078f08ff */
[----:B------:R-:W-:Y:S01]  /*0cc0*/  SHF.R.S32.HI R4, RZ, 0x5, R4 ;  /* 0x00000005ff047819 */ /* 0x000fe20000011404 */
[----:B------:R-:W-:Y:S01]  /*0cd0*/  IMAD.IADD R168, R23, 0x1, -R2 ;  /* 0x0000000117a87824 */ /* 0x000fe200078e0a02 */
[----:B------:R-:W-:Y:S01]  /*0ce0*/  LOP3.LUT R0, R3, 0x7ffffffc, RZ, 0xc0, !PT ;  /* 0x7ffffffc03007812 */ /* 0x000fe200078ec0ff */
[----:B------:R-:W-:Y:S01]  /*0cf0*/  IMAD.SHL.U32 R2, R17, 0x8, RZ ;  /* 0x0000000811027824 */ /* 0x000fe200078e00ff */
[----:B------:R-:W-:Y:S01]  /*0d00*/  LOP3.LUT R5, R5, 0x1ffffffe, RZ, 0xc0, !PT ;  /* 0x1ffffffe05057812 */ /* 0x000fe200078ec0ff */
[----:B------:R-:W-:Y:S01]  /*0d10*/  IMAD R7, R4, 0x10, R7 ;  /* 0x0000001004077824 */ /* 0x000fe200078e0207 */
[----:B------:R-:W-:Y:S01]  /*0d20*/  SHF.R.S32.HI R18, RZ, 0x3, R18 ;  /* 0x00000003ff127819 */ /* 0x000fe20000011412 */
[----:B------:R-:W-:-:S02]  /*0d30*/  VIADD R16, R2, 0x40 ;  /* 0x0000004002107836 */ /* 0x000fc40000000000 */
[----:B------:R-:W-:Y:S02]  /*0d40*/  IMAD.IADD R0, R19, 0x1, -R0 ;  /* 0x0000000113007824 */ /* 0x000fe400078e0a00 */
[----:B------:R-:W-:Y:S01]  /*0d50*/  IMAD.IADD R5, R8, 0x1, -R5 ;  /* 0x0000000108057824 */ /* 0x000fe200078e0a05 */
[----:B------:R-:W-:Y:S01]  /*0d60*/  SHF.R.S32.HI R192, RZ, 0x1f, R16 ;  /* 0x0000001fffc07819 */ /* 0x000fe20000011410 */
[----:B------:R-:W-:Y:S02]  /*0d70*/  IMAD R168, R168, 0x40, R7 ;  /* 0x00000040a8a87824 */ /* 0x000fe400078e0207 */
[----:B------:R-:W-:Y:S02]  /*0d80*/  IMAD R171, R0, R171, 0xa0 ;  /* 0x000000a000ab7424 */ /* 0x000fe400078e02ab */
[----:B------:R-:W-:-:S07]  /*0d90*/  IMAD R169, R5, 0x8, R168 ;  /* 0x0000000805a97824 */ /* 0x000fce00078e02a8 */
.L_x_39:
[----:B------:R-:W-:Y:S01]  /*0da0*/  ULDC UR4, c[0x0][0xc38] ;  /* 0x00030e0000047ab9 */ /* 0x000fe20000000800 */
[----:B------:R-:W-:Y:S01]  /*0db0*/  ULDC UR15, c[0x0][0xc44] ;  /* 0x00031100000f7ab9 */ /* 0x000fe20000000800 */
[----:B------:R-:W-:Y:S01]  /*0dc0*/  UISETP.NE.AND UP3, UPT, UR4, 0x1, UPT ;  /* 0x000000010400788c */ /* 0x000fe2000bf65270 */
[----:B------:R-:W-:Y:S01]  /*0dd0*/  IMAD.MOV.U32 R3, RZ, RZ, 0x3f800000 ;  /* 0x3f800000ff037424 */ /* 0x000fe200078e00ff */
[----:B------:R-:W-:Y:S01]  /*0de0*/  UISETP.NE.AND UP2, UPT, UR15, 0x1, UPT ;  /* 0x000000010f00788c */ /* 0x000fe2000bf45270 */
[----:B------:R-:W-:Y:S01]  /*0df0*/  IMAD.MOV.U32 R0, RZ, RZ, 0x3f800000 ;  /* 0x3f800000ff007424 */ /* 0x000fe200078e00ff */
[----:B------:R-:W-:Y:S01]  /*0e00*/  ULDC.64 UR6, c[0x0][0x990] ;  /* 0x0002640000067ab9 */ /* 0x000fe20000000a00 */
[----:B------:R-:W-:Y:S01]  /*0e10*/  ULDC.64 UR4, c[0x0][0x998] ;  /* 0x0002660000047ab9 */ /* 0x000fe20000000a00 */
[----:B------:R-:W-:Y:S02]  /*0e20*/  UISETP.NE.U32.AND UP0, UPT, UR6, URZ, UPT ;  /* 0x0000003f0600728c */ /* 0x000fe4000bf05070 */
[----:B------:R-:W-:Y:S01]  /*0e30*/  UISETP.NE.U32.AND UP1, UPT, UR4, URZ, UPT ;  /* 0x0000003f0400728c */ /* 0x000fe2000bf25070 */
[----:B------:R-:W-:-:S02]  /*0e40*/  UMOV UR43, UR41 ;  /* 0x00000029002b7c82 */ /* 0x000fc40008000000 */
[----:B------:R-:W-:Y:S01]  /*0e50*/  @UP3 ULDC UR8, c[0x0][0xc3c] ;  /* 0x00030f0000083ab9 */ /* 0x000fe20000000800 */
[----:B------:R-:W-:Y:S01]  /*0e60*/  @UP3 ULDC UR10, c[0x0][0xc40] ;  /* 0x00031000000a3ab9 */ /* 0x000fe20000000800 */
[----:B------:R-:W-:Y:S02]  /*0e70*/  UIMAD.WIDE.U32 UR8, UR41, UR8, URZ ;  /* 0x00000008290872a5 */ /* 0x000fe4000f8e003f */
[----:B------:R-:W-:Y:S02]  /*0e80*/  UISETP.NE.AND.EX UP0, UPT, UR7, URZ, UPT, UP0 ;  /* 0x0000003f0700728c */ /* 0x000fe4000bf05300 */
[----:B------:R-:W-:Y:S02]  /*0e90*/  @UP3 USHF.R.U32.HI UR43, URZ, UR10, UR9 ;  /* 0x0000000a3f2b3299 */ /* 0x000fe40008011609 */
[----:B------:R-:W-:Y:S01]  /*0ea0*/  UISETP.NE.AND.EX UP1, UPT, UR5, URZ, UPT, UP1 ;  /* 0x0000003f0500728c */ /* 0x000fe2000bf25310 */
[----:B------:R-:W-:Y:S01]  /*0eb0*/  @UP2 ULDC.64 UR10, c[0x0][0xc48] ;  /* 0x00031200000a2ab9 */ /* 0x000fe20000000a00 */
[----:B------:R-:W-:Y:S01]  /*0ec0*/  PLOP3.LUT P0, PT, PT, PT, UP0, 0x80, 0x0 ;  /* 0x000000000000781c */ /* 0x000fe20003f0f008 */
[----:B------:R-:W-:-:S02]  /*0ed0*/  UIMAD.WIDE.U32 UR8, UR43, UR10, URZ ;  /* 0x0000000a2b0872a5 */ /* 0x000fc4000f8e003f */
[----:B------:R-:W-:Y:S02]  /*0ee0*/  UMOV UR42, UR43 ;  /* 0x0000002b002a7c82 */ /* 0x000fe40008000000 */
[----:B------:R-:W-:Y:S01]  /*0ef0*/  @UP0 ULDC.64 UR12, c[0x0][0x9a8] ;  /* 0x00026a00000c0ab9 */ /* 0x000fe20000000a00 */
[----:B------:R-:W-:Y:S01]  /*0f00*/  @UP2 USHF.R.U32.HI UR42, URZ, UR11, UR9 ;  /* 0x0000000b3f2a2299 */ /* 0x000fe20008011609 */
[----:B------:R-:W-:Y:S01]  /*0f10*/  PLOP3.LUT P1, PT, PT, PT, UP1, 0x80, 0x0 ;  /* 0x000000000000781c */ /* 0x000fe20003f2f018 */
[----:B0-----:R-:W0:Y:S01]  /*0f20*/  SHFL.IDX PT, R8, R23, RZ, 0x1f ;  /* 0x00001fff17087589 */ /* 0x001e2200000e0000 */
[----:B------:R-:W-:Y:S01]  /*0f30*/  @UP1 ULDC.64 UR18, c[0x0][0x9b8] ;  /* 0x00026e0000121ab9 */ /* 0x000fe20000000a00 */
[----:B------:R-:W-:Y:S02]  /*0f40*/  @UP0 USHF.R.S32.HI UR10, URZ, 0x1f, UR42 ;  /* 0x0000001f3f0a0899 */ /* 0x000fe4000801142a */
[----:B------:R-:W-:Y:S02]  /*0f50*/  @UP1 USHF.R.S32.HI UR11, URZ, 0x1f, UR42 ;  /* 0x0000001f3f0b1899 */ /* 0x000fe4000801142a */
[----:B------:R-:W-:-:S02]  /*0f60*/  @UP0 UIADD3 UR14, -UR42, URZ, URZ ;  /* 0x0000003f2a0e0290 */ /* 0x000fc4000fffe13f */
[----:B------:R-:W-:Y:S02]  /*0f70*/  @UP1 UIADD3 UR20, -UR42, URZ, URZ ;  /* 0x0000003f2a141290 */ /* 0x000fe4000fffe13f */
[----:B------:R-:W-:Y:S02]  /*0f80*/  @UP0 UIMAD.WIDE.U32 UR8, UR42, UR12, URZ ;  /* 0x0000000c2a0802a5 */ /* 0x000fe4000f8e003f */
[----:B------:R-:W-:Y:S02]  /*0f90*/  @UP0 UIMAD UR10, UR10, UR12, URZ ;  /* 0x0000000c0a0a02a4 */ /* 0x000fe4000f8e023f */
[----:B------:R-:W-:Y:S02]  /*0fa0*/  @UP1 UIMAD UR12, UR11, UR18, URZ ;  /* 0x000000120b0c12a4 */ /* 0x000fe4000f8e023f */
[----:B------:R-:W-:Y:S02]  /*0fb0*/  @UP0 UIMAD UR14, UR15, UR14, UR43 ;  /* 0x0000000e0f0e02a4 */ /* 0x000fe4000f8e022b */
[----:B------:R-:W-:-:S02]  /*0fc0*/  @UP1 UIMAD UR20, UR15, UR20, UR43 ;  /* 0x000000140f1412a4 */ /* 0x000fc4000f8e022b */
[----:B------:R-:W-:Y:S02]  /*0fd0*/  @UP0 UIMAD UR16, UR42, UR13, UR10 ;  /* 0x0000000d2a1002a4 */ /* 0x000fe4000f8e020a */
[----:B------:R-:W-:Y:S02]  /*0fe0*/  @UP0 USHF.R.S32.HI UR15, URZ, 0x1f, UR14 ;  /* 0x0000001f3f0f0899 */ /* 0x000fe4000801140e */
[----:B------:R-:W-:Y:S02]  /*0ff0*/  @UP1 USHF.R.S32.HI UR21, URZ, 0x1f, UR20 ;  /* 0x0000001f3f151899 */ /* 0x000fe40008011414 */
[----:B------:R-:W-:Y:S02]  /*1000*/  @UP1 UIMAD.WIDE.U32 UR10, UR42, UR18, URZ ;  /* 0x000000122a0a12a5 */ /* 0x000fe4000f8e003f */
[----:B------:R-:W-:Y:S02]  /*1010*/  @UP1 UIMAD UR17, UR42, UR19, UR12 ;  /* 0x000000132a1112a4 */ /* 0x000fe4000f8e020c */
[----:B------:R-:W-:Y:S01]  /*1020*/  @UP0 UIADD3 UR9, UR9, UR16, URZ ;  /* 0x0000001009090290 */ /* 0x000fe2000fffe03f */
[----:B------:R-:W-:Y:S01]  /*1030*/  @UP0 ULDC.64 UR18, c[0x0][0x9b0] ;  /* 0x00026c0000120ab9 */ /* 0x000fe20000000a00 */
[----:B------:R-:W-:Y:S01]  /*1040*/  @UP1 ULDC.64 UR12, c[0x0][0x9c0] ;  /* 0x00027000000c1ab9 */ /* 0x000fe20000000a00 */
[----:B------:R-:W-:-:S02]  /*1050*/  @UP0 UIMAD UR15, UR15, UR18, URZ ;  /* 0x000000120f0f02a4 */ /* 0x000fc4000f8e023f */
[----:B------:R-:W-:Y:S02]  /*1060*/  @UP1 UIMAD UR16, UR21, UR12, URZ ;  /* 0x0000000c151012a4 */ /* 0x000fe4000f8e023f */
[----:B------:R-:W-:Y:S02]  /*1070*/  @UP1 UIADD3 UR11, UR11, UR17, URZ ;  /* 0x000000110b0b1290 */ /* 0x000fe4000fffe03f */
[----:B------:R-:W-:Y:S02]  /*1080*/  @UP0 UIMAD UR15, UR14, UR19, UR15 ;  /* 0x000000130e0f02a4 */ /* 0x000fe4000f8e020f */
[----:B------:R-:W-:Y:S02]  /*1090*/  @UP0 UIMAD.WIDE.U32 UR8, UR14, UR18, UR8 ;  /* 0x000000120e0802a5 */ /* 0x000fe4000f8e0008 */
[----:B------:R-:W-:Y:S02]  /*10a0*/  @UP1 UIMAD UR16, UR20, UR13, UR16 ;  /* 0x0000000d141012a4 */ /* 0x000fe4000f8e0210 */
[----:B------:R-:W-:-:S02]  /*10b0*/  @UP1 UIMAD.WIDE.U32 UR12, UR20, UR12, UR10 ;  /* 0x0000000c140c12a5 */ /* 0x000fc4000f8e000a */
[----:B------:R-:W-:Y:S02]  /*10c0*/  @UP0 UIADD3 UR10, UR9, UR15, URZ ;  /* 0x0000000f090a0290 */ /* 0x000fe4000fffe03f */
[----:B------:R-:W-:Y:S02]  /*10d0*/  @UP0 ULEA UR6, UP2, UR8, UR6, 0x2 ;  /* 0x0000000608060291 */ /* 0x000fe4000f84103f */
[----:B------:R-:W-:Y:S02]  /*10e0*/  @UP1 UIADD3 UR9, UR13, UR16, URZ ;  /* 0x000000100d091290 */ /* 0x000fe4000fffe03f */
[----:B------:R-:W-:Y:S02]  /*10f0*/  @UP1 ULEA UR4, UP3, UR12, UR4, 0x2 ;  /* 0x000000040c041291 */ /* 0x000fe4000f86103f */
[----:B------:R-:W-:Y:S01]  /*1100*/  @UP0 ULEA.HI.X UR7, UR8, UR7, UR10, 0x2, UP2 ;  /* 0x0000000708070291 */ /* 0x000fe200090f140a */
[----:B-1-3--:R-:W-:Y:S01]  /*1110*/  IMAD.U32 R4, RZ, RZ, UR6 ;  /* 0x00000006ff047e24 */ /* 0x00afe2000f8e00ff */
[----:B------:R-:W-:-:S02]  /*1120*/  @UP1 ULEA.HI.X UR5, UR12, UR5, UR9, 0x2, UP3 ;  /* 0x000000050c051291 */ /* 0x000fc400098f1409 */
[----:B------:R-:W-:Y:S01]  /*1130*/  IMAD.U32 R6, RZ, RZ, UR4 ;  /* 0x00000004ff067e24 */ /* 0x000fe2000f8e00ff */
[----:B------:R-:W1:Y:S01]  /*1140*/  S2UR UR36, SR_CgaCtaId ;  /* 0x00000000002479c3 */ /* 0x000e620000008800 */
[----:B------:R-:W-:Y:S01]  /*1150*/  IMAD.U32 R5, RZ, RZ, UR7 ;  /* 0x00000007ff057e24 */ /* 0x000fe2000f8e00ff */
[----:B0-----:R-:W-:Y:S01]  /*1160*/  R2UR UR37, R8 ;  /* 0x00000000082572ca */ /* 0x001fe200000e0000 */
[----:B------:R-:W-:Y:S01]  /*1170*/  IMAD.U32 R7, RZ, RZ, UR5 ;  /* 0x00000005ff077e24 */ /* 0x000fe2000f8e00ff */
[----:B------:R-:W-:Y:S01]  /*1180*/  ULDC.64 UR4, c[0x0][0x418] ;  /* 0x0001060000047ab9 */ /* 0x000fe20000000a00 */
[----:B------:R-:W-:Y:S01]  /*1190*/  UMOV UR39, 0x400 ;  /* 0x0000040000277882 */ /* 0x000fe20000000000 */
[----:B------:R-:W2:Y:S01]  /*11a0*/  @P0 LDG.E R3, desc[UR48][R4.64] ;  /* 0x0000003004030981 */ /* 0x000ea2000c1e1900 */
[----:B------:R-:W-:Y:S01]  /*11b0*/  ULDC UR51, c[0x0][0x424] ;  /* 0x0001090000337ab9 */ /* 0x000fe20000000800 */
[----:B------:R-:W-:Y:S02]  /*11c0*/  ULDC UR8, c[0x0][0x988] ;  /* 0x0002620000087ab9 */ /* 0x000fe40000000800 */
[----:B------:R-:W2:Y:S01]  /*11d0*/  @P1 LDG.E R0, desc[UR48][R6.64] ;  /* 0x0000003006001981 */ /* 0x000ea2000c1e1900 */
[----:B------:R-:W-:-:S04]  /*11e0*/  UISETP.NE.U32.AND UP0, UPT, UR4, URZ, UPT ;  /* 0x0000003f0400728c */ /* 0x000fc8000bf05070 */
[----:B------:R-:W-:Y:S02]  /*11f0*/  UISETP.NE.AND.EX UP0, UPT, UR5, URZ, UPT, UP0 ;  /* 0x0000003f0500728c */ /* 0x000fe4000bf05300 */
[----:B------:R-:W-:Y:S02]  /*1200*/  ULEA.HI UR4, UR37, UR37, URZ, 0x1 ;  /* 0x0000002525047291 */ /* 0x000fe4000f8f083f */
[----:B------:R-:W-:Y:S01]  /*1210*/  USEL UR51, UR51, 0x1, UP0 ;  /* 0x0000000133337887 */ /* 0x000fe20008000000 */
[----:B------:R-:W-:Y:S01]  /*1220*/  ULDC UR5, c[0x0][0x2f0] ;  /* 0x0000bc0000057ab9 */ /* 0x000fe20000000800 */
[----:B------:R-:W-:Y:S02]  /*1230*/  ULOP3.LUT UR4, UR4, 0x3e, URZ, 0xc0, !UPT ;  /* 0x0000003e04047892 */ /* 0x000fe4000f8ec03f */
[----:B-1----:R-:W-:Y:S02]  /*1240*/  ULEA UR39, UR36, UR39, 0x18 ;  /* 0x0000002724277291 */ /* 0x002fe4000f8ec03f */
[----:B------:R-:W-:-:S02]  /*1250*/  UIMAD UR51, UR51, UR5, URZ ;  /* 0x00000005333372a4 */ /* 0x000fc4000f8e023f */
[----:B------:R-:W-:Y:S02]  /*1260*/  UIADD3 UR7, UR39, 0x14400, URZ ;  /* 0x0001440027077890 */ /* 0x000fe4000fffe03f */
[----:B------:R-:W-:Y:S02]  /*1270*/  UIADD3 UR4, UR37, -UR4, URZ ;  /* 0x8000000425047290 */ /* 0x000fe4000fffe03f */
[----:B------:R-:W-:Y:S02]  /*1280*/  ULOP3.LUT UP0, URZ, UR7, 0x9f, URZ, 0xc0, !UPT ;  /* 0x0000009f073f7892 */ /* 0x000fe4000f80c03f */
[----:B------:R-:W-:Y:S02]  /*1290*/  UIADD3 UR5, UR51, 0x9f, URZ ;  /* 0x0000009f33057890 */ /* 0x000fe4000fffe03f */
[----:B------:R-:W-:Y:S02]  /*12a0*/  ULEA UR6, UR4, UR7, 0xc ;  /* 0x0000000704067291 */ /* 0x000fe4000f8e603f */
[----:B------:R-:W-:Y:S01]  /*12b0*/  PLOP3.LUT P0, PT, PT, PT, UP0, 0x80, 0x0 ;  /* 0x000000000000781c */ /* 0x000fe20003f0f008 */
[----:B------:R-:W-:-:S02]  /*12c0*/  UIMAD.WIDE UR4, UR5, 0x66666667, URZ ;  /* 0x66666667050478a5 */ /* 0x000fc4000f8e023f */
[----:B------:R-:W-:Y:S02]  /*12d0*/  USHF.R.U32.HI UR6, URZ, 0x4, UR6 ;  /* 0x000000043f067899 */ /* 0x000fe40008011606 */
[----:B------:R-:W-:Y:S02]  /*12e0*/  USHF.R.U32.HI UR50, URZ, 0x1f, UR5 ;  /* 0x0000001f3f327899 */ /* 0x000fe40008011605 */
[----:B------:R-:W-:Y:S02]  /*12f0*/  ULOP3.LUT UR53, UR6, 0x3fff, URZ, 0xc0, !UPT ;  /* 0x00003fff06357892 */ /* 0x000fe4000f8ec03f */
[----:B------:R-:W-:Y:S01]  /*1300*/  ULEA.HI.SX32 UR50, UR5, UR50, 0x1a ;  /* 0x0000003205327291 */ /* 0x000fe2000f8fd23f */
[----:B--2---:R-:W-:-:S04]  /*1310*/  FMUL.FTZ R0, R3, R0 ;  /* 0x0000000003007220 */ /* 0x004fc80000410000 */
[----:B------:R-:W-:-:S05]  /*1320*/  FMUL.FTZ R0, R0, UR8 ;  /* 0x0000000800007c20 */ /* 0x000fca0008410000 */
[----:B------:R-:W-:Y:S01]  /*1330*/  R2UR UR40, R0 ;  /* 0x00000000002872ca */ /* 0x000fe200000e0000 */
[----:B-----5:R-:W-:-:S14]  /*1340*/  @!P0 BRA `(.L_x_9) ;  /* 0x0000000000408947 */ /* 0x020fdc0003800000 */
[----:B------:R-:W-:Y:S01]  /*1350*/  MOV R0, 0x0 ;  /* 0x0000000000007802 */ /* 0x000fe20000000f00 */
[----:B------:R-:W-:Y:S01]  /*1360*/  ULDC.64 UR4, c[0x4][0xa0] ;  /* 0x0100280000047ab9 */ /* 0x000fe20000000a00 */
[----:B------:R-:W-:Y:S01]  /*1370*/  ULDC.64 UR6, c[0x4][0x38] ;  /* 0x01000e0000067ab9 */ /* 0x000fe20000000a00 */
[----:B------:R-:W-:Y:S01]  /*1380*/  IMAD.U32 R4, RZ, RZ, UR4 ;  /* 0x00000004ff047e24 */ /* 0x000fe2000f8e00ff */
[----:B------:R0:W1:Y:S01]  /*1390*/  LDC.64 R14, c[0x4][R0] ;  /* 0x01000000000e7b82 */ /* 0x0000620000000a00 */
[----:B------:R-:W-:Y:S01]  /*13a0*/  IMAD.U32 R5, RZ, RZ, UR5 ;  /* 0x00000005ff057e24 */ /* 0x000fe2000f8e00ff */
[----:B------:R-:W-:Y:S01]  /*13b0*/  ULDC.64 UR4, c[0x4][0xa8] ;  /* 0x01002a0000047ab9 */ /* 0x000fe20000000a00 */
[----:B------:R-:W-:Y:S02]  /*13c0*/  IMAD.U32 R10, RZ, RZ, UR6 ;  /* 0x00000006ff0a7e24 */ /* 0x000fe4000f8e00ff */
[----:B------:R-:W-:Y:S02]  /*13d0*/  IMAD.U32 R6, RZ, RZ, UR4 ;  /* 0x00000004ff067e24 */ /* 0x000fe4000f8e00ff */
[----:B------:R-:W-:-:S02]  /*13e0*/  IMAD.U32 R7, RZ, RZ, UR5 ;  /* 0x00000005ff077e24 */ /* 0x000fc4000f8e00ff */
[----:B------:R-:W-:Y:S02]  /*13f0*/  IMAD.U32 R11, RZ, RZ, UR7 ;  /* 0x00000007ff0b7e24 */ /* 0x000fe4000f8e00ff */
[----:B------:R-:W-:Y:S02]  /*1400*/  IMAD.MOV.U32 R8, RZ, RZ, 0x70 ;  /* 0x00000070ff087424 */ /* 0x000fe400078e00ff */
[----:B------:R-:W-:Y:S02]  /*1410*/  IMAD.MOV.U32 R12, RZ, RZ, 0x1 ;  /* 0x00000001ff0c7424 */ /* 0x000fe400078e00ff */
[----:B0-----:R-:W-:-:S07]  /*1420*/  IMAD.MOV.U32 R13, RZ, RZ, RZ ;  /* 0x000000ffff0d7224 */ /* 0x001fce00078e00ff */
[----:B------:R-:W-:-:S07]  /*1430*/  LEPC R20, `(.L_x_9) ;  /* 0x000000001014794e */ /* 0x000fce0000000000 */
[----:B-1----:R-:W-:Y:S05]  /*1440*/  CALL.ABS.NOINC R14 ;  /* 0x000000000e007343 */ /* 0x002fea0003c00000 */
.L_x_9:
[----:B------:R-:W-:Y:S01]  /*1450*/  ULOP3.LUT UR4, UR45, 0x1, URZ, 0xc0, !UPT ;  /* 0x000000012d047892 */ /* 0x000fe2000f8ec03f */
[----:B------:R-:W-:-:S05]  /*1460*/  IMAD.U32 R3, RZ, RZ, UR46 ;  /* 0x0000002eff037e24 */ /* 0x000fca000f8e00ff */
[----:B------:R-:W-:Y:S01]  /*1470*/  IMAD.U32 R0, RZ, RZ, UR4 ;  /* 0x00000004ff007e24 */ /* 0x000fe2000f8e00ff */
[----:B------:R-:W-:-:S04]  /*1480*/  ISETP.NE.AND P0, PT, R3, 0x3, PT ;  /* 0x000000030300780c */ /* 0x000fc80003f05270 */
[----:B------:R-:W-:-:S04]  /*1490*/  SHF.L.U32 R0, R0, 0x1f, RZ ;  /* 0x0000001f00007819 */ /* 0x000fc800000006ff */
[----:B------:R-:W0:Y:S02]  /*14a0*/  SYNCS.PHASECHK.TRANS64.TRYWAIT P1, [UR39+0x29800], R0 ;  /* 0x02980000ff0075a7 */ /* 0x000e240008020167 */
[----:B0-----:R-:W-:Y:S05]  /*14b0*/  @!P1 BRA `(.L_x_10) ;  /* 0x000000b800d09947 */ /* 0x001fea0003800000 */
.L_x_101:
[----:B------:R-:W-:Y:S05]  /*14c0*/  @!P0 BRA `(.L_x_11) ;  /* 0x0000000000048947 */ /* 0x000fea0003800000 */
[----:B------:R-:W-:Y:S01]  /*14d0*/  BPT.TRAP 0x1 ;  /* 0x000000040000795c */ /* 0x000fe20000300000 */
.L_x_11:
[----:B------:R-:W-:Y:S02]  /*14e0*/  IMAD.U32 R4, RZ, RZ, UR52 ;  /* 0x00000034ff047e24 */ /* 0x000fe4000f8e00ff */
[----:B0-----:R-:W-:-:S03]  /*14f0*/  IMAD.U32 R3, RZ, RZ, UR44 ;  /* 0x0000002cff037e24 */ /* 0x001fc6000f8e00ff */
[----:B------:R-:W-:Y:S02]  /*1500*/  LEA R4, R4, UR39, 0x3 ;  /* 0x0000002704047c11 */ /* 0x000fe4000f8e18ff */
[----:B------:R-:W-:-:S04]  /*1510*/  SHF.L.U32 R3, R3, 0x1f, RZ ;  /* 0x0000001f03037819 */ /* 0x000fc800000006ff */
[----:B------:R0:W1:Y:S01]  /*1520*/  SYNCS.PHASECHK.TRANS64.TRYWAIT P1, [R4+URZ+0x29830], R3 ;  /* 0x02983003040075a7 */ /* 0x000062000802017f */
[----:B------:R-:W-:Y:S05]  /*1530*/  @!P0 BRA `(.L_x_12) ;  /* 0x0000000000048947 */ /* 0x000fea0003800000 */
[----:B------:R-:W-:Y:S01]  /*1540*/  BPT.TRAP 0x1 ;  /* 0x000000040000795c */ /* 0x000fe20000300000 */
.L_x_12:
[----:B------:R-:W2:Y:S01]  /*1550*/  S2R R0, SR_TID.X ;  /* 0x0000000000007919 */ /* 0x000ea20000002100 */
[----:B------:R-:W-:Y:S01]  /*1560*/  IMAD.MOV.U32 R87, RZ, RZ, RZ ;  /* 0x000000ffff577224 */ /* 0x000fe200078e00ff */
[----:B--2---:R-:W-:Y:S01]  /*1570*/  LOP3.LUT P2, RZ, R0, 0x7f, RZ, 0xc0, !PT ;  /* 0x0000007f00ff7812 */ /* 0x004fe2000784c0ff */
[----:B-1----:R-:W-:-:S12]  /*1580*/  @P1 BRA `(.L_x_13) ;  /* 0x0000000000081947 */ /* 0x002fd80003800000 */
[----:B------:R-:W1:Y:S02]  /*1590*/  SYNCS.PHASECHK.TRANS64.TRYWAIT P1, [R4+URZ+0x29830], R3 ;  /* 0x02983003040075a7 */ /* 0x000e64000802017f */
[----:B-1----:R-:W-:Y:S05]  /*15a0*/  @!P1 BRA `(.L_x_14) ;  /* 0x000000b800ac9947 */ /* 0x002fea0003800000 */
.L_x_13:
[----:B------:R-:W-:Y:S05]  /*15b0*/  WARPSYNC.ALL ;  /* 0x0000000000007948 */ /* 0x000fea0003800000 */
[----:B------:R-:W-:Y:S01]  /*15c0*/  UIADD3 UR4, UR39, 0x1a400, URZ ;  /* 0x0001a40027047890 */ /* 0x000fe2000fffe03f */
[----:B------:R-:W-:Y:S01]  /*15d0*/  WARPGROUP.ARRIVE ;  /* 0x00000000000079c5 */ /* 0x000fe20000000000 */
[----:B------:R-:W-:Y:S01]  /*15e0*/  ULOP3.LUT UR20, UR53, 0x10000, URZ, 0xfc, !UPT ;  /* 0x0001000035147892 */ /* 0x000fe2000f8efc3f */
[----:B------:R-:W-:Y:S01]  /*15f0*/  VIADD R0, R171, UR51 ;  /* 0x00000033ab007c36 */ /* 0x000fe20008000000 */
[----:B------:R-:W-:Y:S01]  /*1600*/  USHF.R.U32.HI UR4, URZ, 0x4, UR4 ;  /* 0x000000043f047899 */ /* 0x000fe20008011604 */
[----:B------:R-:W-:Y:S01]  /*1610*/  IMAD.U32 R5, RZ, RZ, UR50 ;  /* 0x00000032ff057e24 */ /* 0x000fe2000f8e00ff */
[----:B------:R-:W-:Y:S01]  /*1620*/  UMOV UR25, 0x80000020 ;  /* 0x8000002000197882 */ /* 0x000fe20000000000 */
[----:B------:R-:W-:Y:S01]  /*1630*/  UMOV UR27, 0x80000020 ;  /* 0x80000020001b7882 */ /* 0x000fe20000000000 */
[----:B------:R-:W-:Y:S01]  /*1640*/  ULOP3.LUT UR4, UR4, 0x3fff, URZ, 0xc0, !UPT ;  /* 0x00003fff04047892 */ /* 0x000fe2000f8ec03f */
[----:B------:R-:W-:Y:S01]  /*1650*/  IMAD R5, R5, -0xa0, R0 ;  /* 0xffffff6005057824 */ /* 0x000fe200078e0200 */
[----:B------:R-:W-:Y:S01]  /*1660*/  UMOV UR24, UR20 ;  /* 0x0000001400187c82 */ /* 0x000fe20008000000 */
[----:B------:R-:W-:Y:S01]  /*1670*/  UMOV UR5, UR25 ;  /* 0x0000001900057c82 */ /* 0x000fe20008000000 */
[----:B------:R-:W-:Y:S01]  /*1680*/  ULOP3.LUT UR47, UR4, 0x10000, URZ, 0xfc, !UPT ;  /* 0x00010000042f7892 */ /* 0x000fe2000f8efc3f */
[----:B------:R-:W-:Y:S01]  /*1690*/  P2R R13, PR, RZ, 0x1 ;  /* 0x00000001ff0d7803 */ /* 0x000fe20000000000 */
[----:B------:R-:W-:Y:S01]  /*16a0*/  UMOV UR7, 0x80000020 ;  /* 0x8000002000077882 */ /* 0x000fe20000000000 */
[----:B------:R-:W-:Y:S01]  /*16b0*/  UMOV UR4, UR24 ;  /* 0x0000001800047c82 */ /* 0x000fe20008000000 */
[----:B------:R-:W-:Y:S01]  /*16c0*/  UIMAD UR28, UR52, 0x780, UR47 ;  /* 0x00000780341c78a4 */ /* 0x000fe2000f8e022f */
[C---:B------:R-:W-:Y:S01]  /*16d0*/  ISETP.GT.AND P2, PT, R5.reuse, RZ, PT ;  /* 0x000000ff0500720c */ /* 0x040fe20003f44270 */
[----:B------:R-:W-:Y:S01]  /*16e0*/  UIADD3 UR9, UR20, 0x2, URZ ;  /* 0x0000000214097890 */ /* 0x000fe2000fffe03f */
[C---:B------:R-:W-:Y:S01]  /*16f0*/  ISETP.GT.AND P5, PT, R5.reuse, 0x1, PT ;  /* 0x000000010500780c */ /* 0x040fe20003fa4270 */
[----:B------:R-:W-:Y:S01]  /*1700*/  UIADD3 UR6, UR28, 0x180, URZ ;  /* 0x000001801c067890 */ /* 0x000fe2000fffe03f */
[C---:B------:R-:W-:Y:S01]  /*1710*/  ISETP.GT.AND P4, PT, R5.reuse, 0x8, PT ;  /* 0x000000080500780c */ /* 0x040fe20003f84270 */
[----:B------:R-:W-:Y:S01]  /*1720*/  UIADD3 UR8, UR28, 0x200, URZ ;  /* 0x000002001c087890 */ /* 0x000fe2000fffe03f */
[C---:B------:R-:W-:Y:S01]  /*1730*/  ISETP.GT.AND P1, PT, R5.reuse, 0x9, PT ;  /* 0x000000090500780c */ /* 0x040fe20003f24270 */
[----:B------:R-:W-:Y:S01]  /*1740*/  UMOV UR26, UR28 ;  /* 0x0000001c001a7c82 */ /* 0x000fe20008000000 */
[----:B------:R-:W-:Y:S01]  /*1750*/  UIADD3 UR10, UR28, 0x2, URZ ;  /* 0x000000021c0a7890 */ /* 0x000fe2000fffe03f */
[----:B------:R-:W-:Y:S01]  /*1760*/  QGMMA.64x32x32.F32.E4M3.E4M3 R104, gdesc[UR24], RZ, !UPT, gsb0 ;  /* 0x00600000186879f3 */ /* 0x000fe2000c0008ff */
[----:B------:R-:W-:Y:S01]  /*1770*/  UIADD3 UR26, UR28, 0x80, URZ ;  /* 0x000000801c1a7890 */ /* 0x000fe2000fffe03f */
[C---:B------:R-:W-:Y:S01]  /*1780*/  ISETP.GT.AND P3, PT, R5.reuse, 0x10, PT ;  /* 0x000000100500780c */ /* 0x040fe20003f64270 */
[----:B------:R-:W-:Y:S01]  /*1790*/  UMOV UR27, 0x80000020 ;  /* 0x80000020001b7882 */ /* 0x000fe20000000000 */
[----:B------:R-:W-:Y:S01]  /*17a0*/  UMOV UR11, 0x80000020 ;  /* 0x80000020000b7882 */ /* 0x000fe20000000000 */
[----:B------:R-:W-:Y:S01]  /*17b0*/  UIADD3 UR12, UR28, 0x202, URZ ;  /* 0x000002021c0c7890 */ /* 0x000fe2000fffe03f */
[C---:B------:R-:W-:Y:S01]  /*17c0*/  ISETP.GT.AND P0, PT, R5.reuse, 0x79, PT ;  /* 0x000000790500780c */ /* 0x040fe20003f04270 */
[----:B------:R-:W-:Y:S01]  /*17d0*/  UIADD3 UR13, UR20, 0x200, URZ ;  /* 0x00000200140d7890 */ /* 0x000fe2000fffe03f */
[----:B------:R-:W-:Y:S01]  /*17e0*/  ISETP.GT.AND P6, PT, R5, 0x80, PT ;  /* 0x000000800500780c */ /* 0x000fe20003fc4270 */
[----:B------:R-:W-:Y:S01]  /*17f0*/  UIADD3 UR14, UR28, 0x280, URZ ;  /* 0x000002801c0e7890 */ /* 0x000fe2000fffe03f */
[----:B------:R-:W-:Y:S01]  /*1800*/  IMAD.U32 R9, RZ, RZ, UR40 ;  /* 0x00000028ff097e24 */ /* 0x000fe2000f8e00ff */
[----:B------:R-:W-:Y:S01]  /*1810*/  UMOV UR15, 0x80000020 ;  /* 0x80000020000f7882 */ /* 0x000fe20000000000 */
[----:B------:R-:W-:Y:S01]  /*1820*/  UIADD3 UR16, UR28, 0x282, URZ ;  /* 0x000002821c107890 */ /* 0x000fe2000fffe03f */
[----:B------:R-:W2:Y:S01]  /*1830*/  S2R R83, SR_TID.X ;  /* 0x0000000000537919 */ /* 0x000ea20000002100 */
[----:B------:R-:W-:Y:S01]  /*1840*/  UIADD3 UR18, UR28, 0x402, URZ ;  /* 0x000004021c127890 */ /* 0x000fe2000fffe03f */
[--C-:B------:R-:W-:Y:S01]  /*1850*/  IMAD.MOV.U32 R86, RZ, RZ, R87.reuse ;  /* 0x000000ffff567224 */ /* 0x100fe200078e0057 */
[----:B------:R-:W-:Y:S01]  /*1860*/  UMOV UR19, 0x80000020 ;  /* 0x8000002000137882 */ /* 0x000fe20000000000 */
[----:B------:R-:W-:Y:S01]  /*1870*/  UIADD3 UR22, UR28, 0x680, URZ ;  /* 0x000006801c167890 */ /* 0x000fe2000fffe03f */
[--C-:B------:R-:W-:Y:S01]  /*1880*/  IMAD.MOV.U32 R85, RZ, RZ, R87.reuse ;  /* 0x000000ffff557224 */ /* 0x100fe200078e0057 */
[----:B------:R-:W-:Y:S01]  /*1890*/  UMOV UR23, 0x80000020 ;  /* 0x8000002000177882 */ /* 0x000fe20000000000 */
[----:B------:R-:W-:Y:S01]  /*18a0*/  UISETP.GE.AND UP0, UPT, UR51, 0xa1, UPT ;  /* 0x000000a13300788c */ /* 0x000fe2000bf06270 */
[----:B------:R-:W-:Y:S01]  /*18b0*/  IMAD.MOV.U32 R84, RZ, RZ, R87 ;  /* 0x000000ffff547224 */ /* 0x000fe200078e0057 */
[----:B------:R-:W-:-:S02]  /*18c0*/  WARPGROUP.DEPBAR.LE gsb0, 0x0 ;  /* 0x00008000000079c5 */ /* 0x000fc40000010000 */
[----:B------:R-:W-:-:S06]  /*18d0*/  WARPGROUP.ARRIVE ;  /* 0x00000000000079c5 */ /* 0x000fcc0000000000 */
[----:B------:R-:W-:Y:S01]  /*18e0*/  QGMMA.64x32x32.F32.E4M3.E4M3 R88, gdesc[UR24], RZ, !UPT, gsb0 ;  /* 0x00600000185879f3 */ /* 0x000fe2000c0008ff */
[----:B------:R-:W-:Y:S01]  /*18f0*/  UIADD3 UR26, UR28, 0x100, URZ ;  /* 0x000001001c1a7890 */ /* 0x000fe2000fffe03f */
[----:B------:R-:W-:Y:S01]  /*1900*/  UMOV UR27, 0x80000020 ;  /* 0x80000020001b7882 */ /* 0x000fe20000000000 */
[----:B------:R-:W-:Y:S02]  /*1910*/  WARPGROUP.DEPBAR.LE gsb0, 0x0 ;  /* 0x00008000000079c5 */ /* 0x000fe40000010000 */
[----:B------:R-:W-:-:S06]  /*1920*/  WARPGROUP.ARRIVE ;  /* 0x00000000000079c5 */ /* 0x000fcc0000000000 */
[----:B------:R-:W-:Y:S01]  /*1930*/  QGMMA.64x32x32.F32.E4M3.E4M3 R56, gdesc[UR24], RZ, !UPT, gsb0 ;  /* 0x00600000183879f3 */ /* 0x000fe2000c0008ff */
[----:B------:R-:W-:Y:S01]  /*1940*/  UMOV UR26, UR8 ;  /* 0x00000008001a7c82 */ /* 0x000fe20008000000 */
[----:B------:R-:W-:Y:S01]  /*1950*/  UMOV UR27, 0x80000020 ;  /* 0x80000020001b7882 */ /* 0x000fe20000000000 */
[----:B------:R-:W-:Y:S02]  /*1960*/  WARPGROUP.DEPBAR.LE gsb0, 0x0 ;  /* 0x00008000000079c5 */ /* 0x000fe40000010000 */
[----:B------:R-:W-:-:S06]  /*1970*/  WARPGROUP.ARRIVE ;  /* 0x00000000000079c5 */ /* 0x000fcc0000000000 */
[----:B------:R-:W-:Y:S01]  /*1980*/  QGMMA.64x32x32.F32.E4M3.E4M3 R40, gdesc[UR4], RZ, !UPT, gsb0 ;  /* 0x00600000042879f3 */ /* 0x000fe2000c0008ff */
[----:B------:R-:W-:Y:S01]  /*1990*/  UMOV UR4, UR9 ;  /* 0x0000000900047c82 */ /* 0x000fe20008000000 */
[----:B------:R-:W-:Y:S01]  /*19a0*/  UMOV UR5, 0x80000020 ;  /* 0x8000002000057882 */ /* 0x000fe20000000000 */
[----:B------:R-:W-:Y:S01]  /*19b0*/  UMOV UR6, UR10 ;  /* 0x0000000a00067c82 */ /* 0x000fe20008000000 */
[----:B------:R-:W-:Y:S01]  /*19c0*/  UMOV UR7, 0x80000020 ;  /* 0x8000002000077882 */ /* 0x000fe20000000000 */
[----:B------:R-:W-:Y:S01]  /*19d0*/  UIADD3 UR10, UR28, 0x182, URZ ;  /* 0x000001821c0a7890 */ /* 0x000fe2000fffe03f */
[----:B------:R-:W-:Y:S01]  /*19e0*/  UMOV UR8, UR4 ;  /* 0x0000000400087c82 */ /* 0x000fe20008000000 */
[----:B------:R-:W-:Y:S01]  /*19f0*/  UMOV UR9, UR5 ;  /* 0x0000000500097c82 */ /* 0x000fe20008000000 */
[----:B------:R-:W-:Y:S02]  /*1a00*/  WARPGROUP.DEPBAR.LE gsb0, 0x0 ;  /* 0x00008000000079c5 */ /* 0x000fe40000010000 */
[----:B------:R-:W-:-:S06]  /*1a10*/  WARPGROUP.ARRIVE ;  /* 0x00000000000079c5 */ /* 0x000fcc0000000000 */
[----:B------:R-:W-:Y:S03]  /*1a20*/  QGMMA.64x32x32.F32.E4M3.E4M3 R24, gdesc[UR24], RZ, !UPT, gsb0 ;  /* 0x00600000181879f3 */ /* 0x000fe6000c0008ff */
[----:B------:R-:W-:Y:S02]  /*1a30*/  WARPGROUP.DEPBAR.LE gsb0, 0x0 ;  /* 0x00008000000079c5 */ /* 0x000fe40000010000 */
[----:B------:R-:W-:-:S06]  /*1a40*/  WARPGROUP.ARRIVE ;  /* 0x00000000000079c5 */ /* 0x000fcc0000000000 */
[----:B------:R-:W-:Y:S01]  /*1a50*/  QGMMA.64x32x32.F32.E4M3.E4M3 R104, gdesc[UR4], R104, gsb0 ;  /* 0x00600000046879f3 */ /* 0x000fe20008000868 */
[----:B------:R-:W-:Y:S01]  /*1a60*/  UIADD3 UR6, UR28, 0x82, URZ ;  /* 0x000000821c067890 */ /* 0x000fe2000fffe03f */
[----:B------:R-:W-:Y:S01]  /*1a70*/  UMOV UR7, 0x80000020 ;  /* 0x8000002000077882 */ /* 0x000fe20000000000 */
        /* <DEDUP_REMOVED lines=8> */
[----:B------:R-:W-:Y:S01]  /*1b00*/  UMOV UR6, UR12 ;  /* 0x0000000c00067c82 */ /* 0x000fe20008000000 */
[----:B------:R-:W-:Y:S01]  /*1b10*/  UMOV UR7, 0x80000020 ;  /* 0x8000002000077882 */ /* 0x000fe20000000000 */
[----:B------:R-:W-:Y:S02]  /*1b20*/  WARPGROUP.DEPBAR.LE gsb0, 0x0 ;  /* 0x00008000000079c5 */ /* 0x000fe40000010000 */
[----:B------:R-:W-:-:S06]  /*1b30*/  WARPGROUP.ARRIVE ;  /* 0x00000000000079c5 */ /* 0x000fcc0000000000 */
[----:B------:R-:W-:Y:S01]  /*1b40*/  QGMMA.64x32x32.F32.E4M3.E4M3 R40, gdesc[UR8], R40, gsb0 ;  /* 0x00600000082879f3 */ /* 0x000fe20008000828 */
        /* <DEDUP_REMOVED lines=9> */
[----:B------:R-:W-:Y:S01]  /*1be0*/  QGMMA.64x32x32.F32.E4M3.E4M3 R24, gdesc[UR4], R24, gsb0 ;  /* 0x00600000041879f3 */ /* 0x000fe20008000818 */
[----:B------:R-:W-:Y:S02]  /*1bf0*/  UIADD3 UR6, UR28, 0x480, URZ ;  /* 0x000004801c067890 */ /* 0x000fe4000fffe03f */
[----:B------:R-:W-:Y:S01]  /*1c00*/  UIADD3 UR7, UR20, 0x202, URZ ;  /* 0x0000020214077890 */ /* 0x000fe2000fffe03f */
        /* <DEDUP_REMOVED lines=15> */
[----:B------:R-:W-:Y:S01]  /*1d00*/  UIADD3 UR6, UR28, 0x482, URZ ;  /* 0x000004821c067890 */ /* 0x000fe2000fffe03f */
[----:B------:R-:W-:Y:S02]  /*1d10*/  WARPGROUP.DEPBAR.LE gsb0, 0x0 ;  /* 0x00008000000079c5 */ /* 0x000fe40000010000 */
[----:B------:R-:W-:-:S06]  /*1d20*/  WARPGROUP.ARRIVE ;  /* 0x00000000000079c5 */ /* 0x000fcc0000000000 */
[----:B------:R-:W-:Y:S01]  /*1d30*/  QGMMA.64x32x32.F32.E4M3.E4M3 R40, gdesc[UR12], R40, gsb0 ;  /* 0x006000000c2879f3 */ /* 0x000fe20008000828 */
[----:B------:R-:W-:Y:S01]  /*1d40*/  UMOV UR12, UR7 ;  /* 0x00000007000c7c82 */ /* 0x000fe20008000000 */
[----:B------:R-:W-:Y:S01]  /*1d50*/  UMOV UR13, 0x80000020 ;  /* 0x80000020000d7882 */ /* 0x000fe20000000000 */
[----:B------:R-:W-:Y:S01]  /*1d60*/  UMOV UR14, UR16 ;  /* 0x00000010000e7c82 */ /* 0x000fe20008000000 */
[----:B------:R-:W-:Y:S01]  /*1d70*/  UMOV UR15, 0x80000020 ;  /* 0x80000020000f7882 */ /* 0x000fe20000000000 */
[----:B------:R-:W-:Y:S01]  /*1d80*/  UMOV UR16, UR12 ;  /* 0x0000000c00107c82 */ /* 0x000fe20008000000 */
[----:B------:R-:W-:Y:S01]  /*1d90*/  UMOV UR17, UR13 ;  /* 0x0000000d00117c82 */ /* 0x000fe20008000000 */
[----:B------:R-:W-:Y:S01]  /*1da0*/  UIADD3 UR7, UR20, 0x400, URZ ;  /* 0x0000040014077890 */ /* 0x000fe2000fffe03f */
[----:B------:R-:W-:Y:S02]  /*1db0*/  WARPGROUP.DEPBAR.LE gsb0, 0x0 ;  /* 0x00008000000079c5 */ /* 0x000fe40000010000 */
[----:B------:R-:W-:-:S06]  /*1dc0*/  WARPGROUP.ARRIVE ;  /* 0x00000000000079c5 */ /* 0x000fcc0000000000 */
[----:B------:R-:W-:Y:S01]  /*1dd0*/  QGMMA.64x32x32.F32.E4M3.E4M3 R24, gdesc[UR8], R24, gsb0 ;  /* 0x00600000081879f3 */ /* 0x000fe20008000818 */
[----:B------:R-:W-:Y:S02]  /*1de0*/  UIADD3 UR10, UR28, 0x500, URZ ;  /* 0x000005001c0a7890 */ /* 0x000fe4000fffe03f */
        /* <DEDUP_REMOVED lines=24> */
[----:B------:R-:W-:Y:S02]  /*1f70*/  UMOV UR21, UR17 ;  /* 0x0000001100157c82 */ /* 0x000fe40008000000 */
[----:B------:R-:W-:Y:S01]  /*1f80*/  UMOV UR20, UR16 ;  /* 0x0000001000147c82 */ /* 0x000fe20008000000 */
[----:B------:R-:W-:Y:S01]  /*1f90*/  UIADD3 UR10, UR28, 0x502, URZ ;  /* 0x000005021c0a7890 */ /* 0x000fe2000fffe03f */
[----:B------:R-:W-:-:S02]  /*1fa0*/  WARPGROUP.DEPBAR.LE gsb0, 0x0 ;  /* 0x00008000000079c5 */ /* 0x000fc40000010000 */
[----:B------:R-:W-:-:S06]  /*1fb0*/  WARPGROUP.ARRIVE ;  /* 0x00000000000079c5 */ /* 0x000fcc0000000000 */
[----:B------:R-:W-:Y:S03]  /*1fc0*/  QGMMA.64x32x32.F32.E4M3.E4M3 R24, gdesc[UR12], R24, gsb0 ;  /* 0x006000000c1879f3 */ /* 0x000fe60008000818 */
        /* <DEDUP_REMOVED lines=22> */
[----:B------:R-:W-:Y:S02]  /*2130*/  WARPGROUP.DEPBAR.LE gsb0, 0x0 ;  /* 0x00008000000079c5 */ /* 0x000fe40000010000 */
        /* <DEDUP_REMOVED lines=8> */
[----:B------:R-:W-:Y:S01]  /*21c0*/  WARPGROUP.ARRIVE ;  /* 0x00000000000079c5 */ /* 0x000fe20000000000 */
[----:B------:R-:W-:Y:S02]  /*21d0*/  FSEL R104, R104, -INF , P2 ;  /* 0xff80000068687808 */ /* 0x000fe40001000000 */
[----:B------:R-:W-:Y:S02]  /*21e0*/  FSEL R105, R105, -INF , P5 ;  /* 0xff80000069697808 */ /* 0x000fe40002800000 */
[----:B------:R-:W-:Y:S01]  /*21f0*/  FSEL R108, R108, -INF , P4 ;  /* 0xff8000006c6c7808 */ /* 0x000fe20002000000 */
[----:B------:R-:W-:Y:S01]  /*2200*/  QGMMA.64x32x32.F32.E4M3.E4M3 R88, gdesc[UR20], R88, gsb0 ;  /* 0x00600000145879f3 */ /* 0x000fe20008000858 */
[----:B------:R-:W-:Y:S01]  /*2210*/  UIADD3 UR22, UR28, 0x602, URZ ;  /* 0x000006021c167890 */ /* 0x000fe2000fffe03f */
[----:B01----:R-:W-:Y:S01]  /*2220*/  FMNMX.FTZ R3, R104, R105, !PT ;  /* 0x0000006968037209 */ /* 0x003fe20007810000 */
[----:B------:R-:W-:Y:S01]  /*2230*/  UMOV UR23, 0x80000020 ;  /* 0x8000002000177882 */ /* 0x000fe20000000000 */
[----:B------:R-:W-:-:S02]  /*2240*/  FSEL R109, R109, -INF , P1 ;  /* 0xff8000006d6d7808 */ /* 0x000fc40000800000 */
[----:B------:R-:W-:Y:S02]  /*2250*/  FMNMX.FTZ R0, R108, R3, !PT ;  /* 0x000000036c007209 */ /* 0x000fe40007810000 */
[----:B------:R-:W-:Y:S02]  /*2260*/  FSEL R106, R106, -INF , P2 ;  /* 0xff8000006a6a7808 */ /* 0x000fe40001000000 */
[----:B------:R-:W-:Y:S02]  /*2270*/  ISETP.GT.AND P2, PT, R5, 0x11, PT ;  /* 0x000000110500780c */ /* 0x000fe40003f44270 */
[----:B------:R-:W-:Y:S02]  /*2280*/  FSEL R112, R112, -INF , P3 ;  /* 0xff80000070707808 */ /* 0x000fe40001800000 */
[----:B------:R-:W-:Y:S02]  /*2290*/  FMNMX.FTZ R3, R109, R0, !PT ;  /* 0x000000006d037209 */ /* 0x000fe40007810000 */
[----:B------:R-:W-:-:S02]  /*22a0*/  FSEL R107, R107, -INF , P5 ;  /* 0xff8000006b6b7808 */ /* 0x000fc40002800000 */
[----:B------:R-:W-:Y:S02]  /*22b0*/  ISETP.GT.AND P5, PT, R5, 0x18, PT ;  /* 0x000000180500780c */ /* 0x000fe40003fa4270 */
[----:B------:R-:W-:Y:S02]  /*22c0*/  FSEL R113, R113, -INF , P2 ;  /* 0xff80000071717808 */ /* 0x000fe40001000000 */
[----:B------:R-:W-:Y:S02]  /*22d0*/  FMNMX.FTZ R0, R112, R3, !PT ;  /* 0x0000000370007209 */ /* 0x000fe40007810000 */
[----:B------:R-:W-:Y:S02]  /*22e0*/  FSEL R110, R110, -INF , P4 ;  /* 0xff8000006e6e7808 */ /* 0x000fe40002000000 */
[----:B------:R-:W-:Y:S02]  /*22f0*/  ISETP.GT.AND P4, PT, R5, 0x19, PT ;  /* 0x000000190500780c */ /* 0x000fe40003f84270 */
[----:B------:R-:W-:-:S02]  /*2300*/  FSEL R116, R116, -INF , P5 ;  /* 0xff80000074747808 */ /* 0x000fc40002800000 */
[----:B------:R-:W-:Y:S02]  /*2310*/  FMNMX.FTZ R3, R113, R0, !PT ;  /* 0x0000000071037209 */ /* 0x000fe40007810000 */
[----:B------:R-:W-:Y:S02]  /*2320*/  FSEL R114, R114, -INF , P3 ;  /* 0xff80000072727808 */ /* 0x000fe40001800000 */
[----:B------:R-:W-:Y:S02]  /*2330*/  FSEL R117, R117, -INF , P4 ;  /* 0xff80000075757808 */ /* 0x000fe40002000000 */
[----:B------:R-:W-:Y:S02]  /*2340*/  ISETP.GT.AND P3, PT, R5, 0x20, PT ;  /* 0x000000200500780c */ /* 0x000fe40003f64270 */
[----:B------:R-:W-:Y:S02]  /*2350*/  FMNMX.FTZ R0, R116, R3, !PT ;  /* 0x0000000374007209 */ /* 0x000fe40007810000 */
[----:B------:R-:W-:-:S02]  /*2360*/  FSEL R111, R111, -INF , P1 ;  /* 0xff8000006f6f7808 */ /* 0x000fc40000800000 */
[----:B------:R-:W-:Y:S02]  /*2370*/  ISETP.GT.AND P1, PT, R5, 0x21, PT ;  /* 0x000000210500780c */ /* 0x000fe40003f24270 */
[----:B------:R-:W-:Y:S02]  /*2380*/  FMNMX.FTZ R3, R117, R0, !PT ;  /* 0x0000000075037209 */ /* 0x000fe40007810000 */
[----:B------:R-:W-:Y:S02]  /*2390*/  FSEL R115, R115, -INF , P2 ;  /* 0xff80000073737808 */ /* 0x000fe40001000000 */
[C---:B------:R-:W-:Y:S02]  /*23a0*/  ISETP.GT.AND P2, PT, R5.reuse, 0x28, PT ;  /* 0x000000280500780c */ /* 0x040fe40003f44270 */
[----:B------:R-:W-:Y:S02]  /*23b0*/  FSEL R118, R118, -INF , P5 ;  /* 0xff80000076767808 */ /* 0x000fe40002800000 */
[----:B------:R-:W-:-:S02]  /*23c0*/  ISETP.GT.AND P5, PT, R5, 0x29, PT ;  /* 0x000000290500780c */ /* 0x000fc40003fa4270 */
[----:B------:R-:W-:Y:S02]  /*23d0*/  FSEL R119, R119, -INF , P4 ;  /* 0xff80000077777808 */ /* 0x000fe40002000000 */
[----:B------:R-:W-:Y:S01]  /*23e0*/  ISETP.GT.AND P4, PT, R5, 0x30, PT ;  /* 0x000000300500780c */ /* 0x000fe20003f84270 */
[----:B------:R-:W-:Y:S02]  /*23f0*/  WARPGROUP.DEPBAR.LE gsb0, 0x0 ;  /* 0x00008000000079c5 */ /* 0x000fe40000010000 */
[----:B------:R-:W-:Y:S01]  /*2400*/  WARPGROUP.ARRIVE ;  /* 0x00000000000079c5 */ /* 0x000fe20000000000 */
[----:B------:R-:W-:Y:S02]  /*2410*/  FSEL R88, R88, -INF , P3 ;  /* 0xff80000058587808 */ /* 0x000fe40001800000 */
[----:B------:R-:W-:Y:S02]  /*2420*/  FSEL R89, R89, -INF , P1 ;  /* 0xff80000059597808 */ /* 0x000fe40000800000 */
[----:B------:R-:W-:Y:S01]  /*2430*/  FMNMX.FTZ R0, R88, R3, !PT ;  /* 0x0000000358007209 */ /* 0x000fe20007810000 */
[----:B------:R-:W-:Y:S01]  /*2440*/  QGMMA.64x32x32.F32.E4M3.E4M3 R56, gdesc[UR20], R56, gsb0 ;  /* 0x00600000143879f3 */ /* 0x000fe20008000838 */
[----:B------:R-:W-:Y:S01]  /*2450*/  UIADD3 UR22, UR28, 0x682, URZ ;  /* 0x000006821c167890 */ /* 0x000fe2000fffe03f */
[----:B------:R-:W-:Y:S01]  /*2460*/  FSEL R92, R92, -INF , P2 ;  /* 0xff8000005c5c7808 */ /* 0x000fe20001000000 */
[----:B------:R-:W-:Y:S01]  /*2470*/  UMOV UR23, 0x80000020 ;  /* 0x8000002000177882 */ /* 0x000fe20000000000 */
[----:B------:R-:W-:-:S02]  /*2480*/  FMNMX.FTZ R3, R89, R0, !PT ;  /* 0x0000000059037209 */ /* 0x000fc40007810000 */
[----:B------:R-:W-:Y:S02]  /*2490*/  FSEL R93, R93, -INF , P5 ;  /* 0xff8000005d5d7808 */ /* 0x000fe40002800000 */
[----:B------:R-:W-:Y:S02]  /*24a0*/  FMNMX.FTZ R0, R92, R3, !PT ;  /* 0x000000035c007209 */ /* 0x000fe40007810000 */
[----:B------:R-:W-:Y:S02]  /*24b0*/  FSEL R90, R90, -INF , P3 ;  /* 0xff8000005a5a7808 */ /* 0x000fe40001800000 */
[----:B------:R-:W-:Y:S02]  /*24c0*/  ISETP.GT.AND P3, PT, R5, 0x31, PT ;  /* 0x000000310500780c */ /* 0x000fe40003f64270 */
[----:B------:R-:W-:Y:S02]  /*24d0*/  FSEL R96, R96, -INF , P4 ;  /* 0xff80000060607808 */ /* 0x000fe40002000000 */
[----:B------:R-:W-:-:S02]  /*24e0*/  FMNMX.FTZ R3, R93, R0, !PT ;  /* 0x000000005d037209 */ /* 0x000fc40007810000 */
[----:B------:R-:W-:Y:S02]  /*24f0*/  FSEL R91, R91, -INF , P1 ;  /* 0xff8000005b5b7808 */ /* 0x000fe40000800000 */
[----:B------:R-:W-:Y:S02]  /*2500*/  ISETP.GT.AND P1, PT, R5, 0x38, PT ;  /* 0x000000380500780c */ /* 0x000fe40003f24270 */
[----:B------:R-:W-:Y:S02]  /*2510*/  FSEL R97, R97, -INF , P3 ;  /* 0xff80000061617808 */ /* 0x000fe40001800000 */
[----:B------:R-:W-:Y:S02]  /*2520*/  FMNMX.FTZ R0, R96, R3, !PT ;  /* 0x0000000360007209 */ /* 0x000fe40007810000 */
[----:B------:R-:W-:Y:S02]  /*2530*/  FSEL R94, R94, -INF , P2 ;  /* 0xff8000005e5e7808 */ /* 0x000fe40001000000 */
[----:B------:R-:W-:-:S02]  /*2540*/  ISETP.GT.AND P2, PT, R5, 0x39, PT ;  /* 0x000000390500780c */ /* 0x000fc40003f44270 */
        /* <DEDUP_REMOVED lines=8> */
[----:B------:R-:W-:Y:S02]  /*25d0*/  FMNMX.FTZ R3, R101, R0, !PT ;  /* 0x0000000065037209 */ /* 0x000fe40007810000 */
[----:B------:R-:W-:Y:S02]  /*25e0*/  FSEL R99, R99, -INF , P3 ;  /* 0xff80000063637808 */ /* 0x000fe40001800000 */
[----:B------:R-:W-:Y:S02]  /*25f0*/  ISETP.GT.AND P3, PT, R5, 0x48, PT ;  /* 0x000000480500780c */ /* 0x000fe40003f64270 */
[----:B------:R-:W-:-:S02]  /*2600*/  FSEL R102, R102, -INF , P1 ;  /* 0xff80000066667808 */ /* 0x000fc40000800000 */
[----:B------:R-:W-:Y:S02]  /*2610*/  ISETP.GT.AND P1, PT, R5, 0x49, PT ;  /* 0x000000490500780c */ /* 0x000fe40003f24270 */
[----:B------:R-:W-:Y:S02]  /*2620*/  FSEL R103, R103, -INF , P2 ;  /* 0xff80000067677808 */ /* 0x000fe40001000000 */
[----:B------:R-:W-:Y:S01]  /*2630*/  ISETP.GT.AND P2, PT, R5, 0x50, PT ;  /* 0x000000500500780c */ /* 0x000fe20003f44270 */
[----:B------:R-:W-:Y:S02]  /*2640*/  WARPGROUP.DEPBAR.LE gsb0, 0x0 ;  /* 0x00008000000079c5 */ /* 0x000fe40000010000 */
[----:B------:R-:W-:Y:S01]  /*2650*/  WARPGROUP.ARRIVE ;  /* 0x00000000000079c5 */ /* 0x000fe20000000000 */
[----:B------:R-:W-:Y:S02]  /*2660*/  FSEL R74, R56, -INF , P5 ;  /* 0xff800000384a7808 */ /* 0x000fe40002800000 */
[----:B------:R-:W-:-:S02]  /*2670*/  FSEL R75, R57, -INF , P4 ;  /* 0xff800000394b7808 */ /* 0x000fc40002000000 */
[----:B------:R-:W-:Y:S01]  /*2680*/  FMNMX.FTZ R0, R74, R3, !PT ;  /* 0x000000034a007209 */ /* 0x000fe20007810000 */
[----:B------:R-:W-:Y:S01]  /*2690*/  QGMMA.64x32x32.F32.E4M3.E4M3 R40, gdesc[UR20], R40, gsb0 ;  /* 0x00600000142879f3 */ /* 0x000fe20008000828 */
[----:B------:R-:W-:Y:S01]  /*26a0*/  UIADD3 UR22, UR28, 0x702, URZ ;  /* 0x000007021c167890 */ /* 0x000fe2000fffe03f */
[----:B------:R-:W-:Y:S01]  /*26b0*/  FSEL R76, R60, -INF , P3 ;  /* 0xff8000003c4c7808 */ /* 0x000fe20001800000 */
[----:B------:R-:W-:Y:S01]  /*26c0*/  UMOV UR23, 0x80000020 ;  /* 0x8000002000177882 */ /* 0x000fe20000000000 */
[----:B------:R-:W-:Y:S02]  /*26d0*/  FMNMX.FTZ R3, R75, R0, !PT ;  /* 0x000000004b037209 */ /* 0x000fe40007810000 */
        /* <DEDUP_REMOVED lines=20> */
[----:B------:R-:W-:-:S02]  /*2820*/  FMNMX.FTZ R0, R81, R0, !PT ;  /* 0x0000000051007209 */ /* 0x000fc40007810000 */
[----:B------:R-:W-:Y:S02]  /*2830*/  FSEL R67, R67, -INF , P5 ;  /* 0xff80000043437808 */ /* 0x000fe40002800000 */
[C---:B------:R-:W-:Y:S02]  /*2840*/  ISETP.GT.AND P5, PT, R5.reuse, 0x68, PT ;  /* 0x000000680500780c */ /* 0x040fe40003fa4270 */
[----:B------:R-:W-:Y:S02]  /*2850*/  FSEL R70, R70, -INF , P4 ;  /* 0xff80000046467808 */ /* 0x000fe40002000000 */
[----:B------:R-:W-:Y:S02]  /*2860*/  ISETP.GT.AND P4, PT, R5, 0x69, PT ;  /* 0x000000690500780c */ /* 0x000fe40003f84270 */
[----:B------:R-:W-:Y:S02]  /*2870*/  FSEL R71, R71, -INF , P3 ;  /* 0xff80000047477808 */ /* 0x000fe40001800000 */
[----:B------:R-:W-:Y:S01]  /*2880*/  ISETP.GT.AND P3, PT, R5, 0x70, PT ;  /* 0x000000700500780c */ /* 0x000fe20003f64270 */
[----:B------:R-:W-:-:S02]  /*2890*/  WARPGROUP.DEPBAR.LE gsb0, 0x0 ;  /* 0x00008000000079c5 */ /* 0x000fc40000010000 */
[----:B------:R-:W-:Y:S01]  /*28a0*/  WARPGROUP.ARRIVE ;  /* 0x00000000000079c5 */ /* 0x000fe20000000000 */
[----:B------:R-:W-:Y:S02]  /*28b0*/  FSEL R53, R53, -INF , P0 ;  /* 0xff80000035357808 */ /* 0x000fe40000000000 */
[----:B------:R-:W-:Y:S02]  /*28c0*/  ISETP.GT.AND P0, PT, R5, 0x81, PT ;  /* 0x000000810500780c */ /* 0x000fe40003f04270 */
[----:B------:R-:W-:Y:S01]  /*28d0*/  FSEL R57, R40, -INF , P1 ;  /* 0xff80000028397808 */ /* 0x000fe20000800000 */
[----:B------:R-:W-:Y:S01]  /*28e0*/  QGMMA.64x32x32.F32.E4M3.E4M3 R24, gdesc[UR20], R24, gsb0 ;  /* 0x00600000141879f3 */ /* 0x000fe20008000818 */
[----:B------:R-:W-:Y:S02]  /*28f0*/  P2R R12, PR, RZ, 0x1 ;  /* 0x00000001ff0c7803 */ /* 0x000fe40000000000 */
[----:B------:R-:W-:Y:S02]  /*2900*/  FSEL R41, R41, -INF , P2 ;  /* 0xff80000029297808 */ /* 0x000fe40001000000 */
[----:B------:R-:W-:-:S02]  /*2910*/  FMNMX.FTZ R0, R57, R0, !PT ;  /* 0x0000000039007209 */ /* 0x000fc40007810000 */
[----:B------:R-:W-:Y:S02]  /*2920*/  FSEL R44, R44, -INF , P5 ;  /* 0xff8000002c2c7808 */ /* 0x000fe40002800000 */
[----:B------:R-:W-:Y:S02]  /*2930*/  FMNMX.FTZ R3, R41, R0, !PT ;  /* 0x0000000029037209 */ /* 0x000fe40007810000 */
        /* <DEDUP_REMOVED lines=11> */
[----:B------:R-:W-:Y:S02]  /*29f0*/  FMNMX.FTZ R7, R3, R0, !PT ;  /* 0x0000000003077209 */ /* 0x000fe40007810000 */
[----:B------:R-:W-:Y:S02]  /*2a00*/  FSEL R51, R51, -INF , P1 ;  /* 0xff80000033337808 */ /* 0x000fe40000800000 */
[----:B------:R-:W-:Y:S02]  /*2a10*/  FMNMX.FTZ R0, R56, R7, !PT ;  /* 0x0000000738007209 */ /* 0x000fe40007810000 */
[----:B------:R-:W-:Y:S02]  /*2a20*/  ISETP.GT.AND P1, PT, R5, 0x88, PT ;  /* 0x000000880500780c */ /* 0x000fe40003f24270 */
[----:B------:R-:W-:-:S02]  /*2a30*/  FMNMX.FTZ R7, R53, R0, !PT ;  /* 0x0000000035077209 */ /* 0x000fc40007810000 */
[----:B------:R-:W-:Y:S02]  /*2a40*/  FSEL R54, R54, -INF , P2 ;  /* 0xff80000036367808 */ /* 0x000fe40001000000 */
[C---:B------:R-:W-:Y:S02]  /*2a50*/  ISETP.GT.AND P2, PT, R5.reuse, 0x89, PT ;  /* 0x000000890500780c */ /* 0x040fe40003f44270 */
[----:B------:R-:W-:Y:S02]  /*2a60*/  FSEL R50, R50, -INF , P3 ;  /* 0xff80000032327808 */ /* 0x000fe40001800000 */
[----:B------:R-:W-:Y:S02]  /*2a70*/  ISETP.GT.AND P3, PT, R5, 0x90, PT ;  /* 0x000000900500780c */ /* 0x000fe40003f64270 */
[----:B------:R-:W-:Y:S02]  /*2a80*/  FSEL R47, R47, -INF , P4 ;  /* 0xff8000002f2f7808 */ /* 0x000fe40002000000 */
[----:B------:R-:W-:-:S02]  /*2a90*/  ISETP.GT.AND P4, PT, R5, 0x91, PT ;  /* 0x000000910500780c */ /* 0x000fc40003f84270 */
[----:B------:R-:W-:Y:S02]  /*2aa0*/  FSEL R46, R46, -INF , P5 ;  /* 0xff8000002e2e7808 */ /* 0x000fe40002800000 */
[----:B------:R-:W-:Y:S02]  /*2ab0*/  ISETP.GT.AND P5, PT, R5, 0x98, PT ;  /* 0x000000980500780c */ /* 0x000fe40003fa4270 */
[----:B------:R-:W-:Y:S01]  /*2ac0*/  P2R R11, PR, RZ, 0x2 ;  /* 0x00000002ff0b7803 */ /* 0x000fe20000000000 */
[----:B------:R-:W-:Y:S02]  /*2ad0*/  WARPGROUP.DEPBAR.LE gsb0, 0x0 ;  /* 0x00008000000079c5 */ /* 0x000fe40000010000 */
[----:B------:R-:W-:Y:S02]  /*2ae0*/  FSEL R60, R25, -INF , P0 ;  /* 0xff800000193c7808 */ /* 0x000fe40000000000 */
[----:B------:R-:W-:Y:S02]  /*2af0*/  ISETP.GT.AND P0, PT, R5, 0x80, PT ;  /* 0x000000800500780c */ /* 0x000fe40003f04270 */
[----:B------:R-:W-:-:S02]  /*2b00*/  FSEL R64, R24, -INF , P6 ;  /* 0xff80000018407808 */ /* 0x000fc40003000000 */
[----:B------:R-:W-:Y:S02]  /*2b10*/  FSEL R26, R26, -INF , P0 ;  /* 0xff8000001a1a7808 */ /* 0x000fe40000000000 */
[----:B------:R-:W-:Y:S02]  /*2b20*/  ISETP.NE.AND P0, PT, R12, RZ, PT ;  /* 0x000000ff0c00720c */ /* 0x000fe40003f05270 */
[----:B------:R-:W-:Y:S02]  /*2b30*/  FMNMX.FTZ R7, R64, R7, !PT ;  /* 0x0000000740077209 */ /* 0x000fe40007810000 */
[----:B------:R-:W-:Y:S02]  /*2b40*/  FSEL R27, R27, -INF , P0 ;  /* 0xff8000001b1b7808 */ /* 0x000fe40000000000 */
[----:B------:R-:W-:Y:S02]  /*2b50*/  ISETP.NE.AND P0, PT, R13, RZ, PT ;  /* 0x000000ff0d00720c */ /* 0x000fe40003f05270 */
[----:B------:R-:W-:-:S02]  /*2b60*/  FMNMX.FTZ R13, R106, R107, !PT ;  /* 0x0000006b6a0d7209 */ /* 0x000fc40007810000 */
[----:B------:R-:W-:Y:S02]  /*2b70*/  FSEL R69, R28, -INF , P1 ;  /* 0xff8000001c457808 */ /* 0x000fe40000800000 */
[----:B------:R-:W-:Y:S02]  /*2b80*/  FMNMX.FTZ R14, R110, R13, !PT ;  /* 0x0000000d6e0e7209 */ /* 0x000fe40007810000 */
[----:B------:R-:W-:Y:S02]  /*2b90*/  FMNMX.FTZ R0, R60, R7, !PT ;  /* 0x000000073c007209 */ /* 0x000fe40007810000 */
[----:B------:R-:W-:Y:S02]  /*2ba0*/  FMNMX.FTZ R13, R111, R14, !PT ;  /* 0x0000000e6f0d7209 */ /* 0x000fe40007810000 */
[----:B------:R-:W-:Y:S02]  /*2bb0*/  FSEL R72, R29, -INF , P2 ;  /* 0xff8000001d487808 */ /* 0x000fe40001000000 */
[----:B------:R-:W-:-:S02]  /*2bc0*/  FMNMX.FTZ R14, R114, R13, !PT ;  /* 0x0000000d720e7209 */ /* 0x000fc40007810000 */
[----:B------:R-:W-:Y:S02]  /*2bd0*/  FMNMX.FTZ R7, R69, R0, !PT ;  /* 0x0000000045077209 */ /* 0x000fe40007810000 */
[----:B------:R-:W-:Y:S02]  /*2be0*/  FMNMX.FTZ R15, R115, R14, !PT ;  /* 0x0000000e730f7209 */ /* 0x000fe40007810000 */
[----:B------:R-:W-:Y:S02]  /*2bf0*/  FSEL R73, R32, -INF , P3 ;  /* 0xff80000020497808 */ /* 0x000fe40001800000 */
[----:B------:R-:W-:Y:S02]  /*2c00*/  FMNMX.FTZ R20, R118, R15, !PT ;  /* 0x0000000f76147209 */ /* 0x000fe40007810000 */
[----:B------:R-:W-:Y:S02]  /*2c10*/  FMNMX.FTZ R0, R72, R7, !PT ;  /* 0x0000000748007209 */ /* 0x000fe40007810000 */
        /* <DEDUP_REMOVED lines=9> */
[----:B------:R-:W-:Y:S02]  /*2cb0*/  ISETP.GT.AND P6, PT, R5, 0x99, PT ;  /* 0x000000990500780c */ /* 0x000fe40003fc4270 */
[----:B------:R-:W-:Y:S02]  /*2cc0*/  FMNMX.FTZ R24, R98, R21, !PT ;  /* 0x0000001562187209 */ /* 0x000fe40007810000 */
[----:B------:R-:W-:Y:S02]  /*2cd0*/  FSEL R65, R37, -INF , P6 ;  /* 0xff80000025417808 */ /* 0x000fe40003000000 */
[----:B------:R-:W-:-:S02]  /*2ce0*/  FMNMX.FTZ R25, R99, R24, !PT ;  /* 0x0000001863197209 */ /* 0x000fc40007810000 */
[----:B------:R-:W-:Y:S02]  /*2cf0*/  FMNMX.FTZ R0, R61, R0, !PT ;  /* 0x000000003d007209 */ /* 0x000fe40007810000 */
[----:B------:R-:W-:Y:S02]  /*2d00*/  FMNMX.FTZ R28, R102, R25, !PT ;  /* 0x00000019661c7209 */ /* 0x000fe40007810000 */
[----:B------:R-:W-:Y:S02]  /*2d10*/  FMNMX.FTZ R6, R65, R0, !PT ;  /* 0x0000000041067209 */ /* 0x000fe40007810000 */
[----:B------:R-:W-:Y:S02]  /*2d20*/  FMNMX.FTZ R25, R103, R28, !PT ;  /* 0x0000001c67197209 */ /* 0x000fe40007810000 */
[----:B------:R-:W-:Y:S01]  /*2d30*/  ISETP.GT.AND P1, PT, R5, 0x79, PT ;  /* 0x000000790500780c */ /* 0x000fe20003f24270 */
[----:B------:R-:W0:Y:S01]  /*2d40*/  SHFL.BFLY PT, R7, R6, 0x2, 0x1f ;  /* 0x0c401f0006077f89 */ /* 0x000e2200000e0000 */
[----:B------:R-:W-:-:S02]  /*2d50*/  FMNMX.FTZ R28, R58, R25, !PT ;  /* 0x000000193a1c7209 */ /* 0x000fc40007810000 */
[----:B------:R-:W-:Y:S02]  /*2d60*/  P2R R10, PR, RZ, 0x4 ;  /* 0x00000004ff0a7803 */ /* 0x000fe40000000000 */
[----:B------:R-:W-:Y:S02]  /*2d70*/  FMNMX.FTZ R29, R59, R28, !PT ;  /* 0x0000001c3b1d7209 */ /* 0x000fe40007810000 */
[----:B------:R-:W-:Y:S02]  /*2d80*/  FSEL R55, R55, -INF , P1 ;  /* 0xff80000037377808 */ /* 0x000fe40000800000 */
[----:B------:R-:W-:Y:S02]  /*2d90*/  FMNMX.FTZ R32, R62, R29, !PT ;  /* 0x0000001d3e207209 */ /* 0x000fe40007810000 */
[----:B------:R-:W-:Y:S02]  /*2da0*/  ISETP.NE.AND P1, PT, R11, RZ, PT ;  /* 0x000000ff0b00720c */ /* 0x000fe40003f25270 */
[----:B------:R-:W-:-:S02]  /*2db0*/  FMNMX.FTZ R29, R63, R32, !PT ;  /* 0x000000203f1d7209 */ /* 0x000fc40007810000 */
[----:B------:R-:W-:Y:S02]  /*2dc0*/  FSEL R30, R30, -INF , P1 ;  /* 0xff8000001e1e7808 */ /* 0x000fe40000800000 */
[----:B------:R-:W-:-:S04]  /*2dd0*/  FMNMX.FTZ R32, R66, R29, !PT ;  /* 0x0000001d42207209 */ /* 0x000fc80007810000 */
[----:B------:R-:W-:Y:S02]  /*2de0*/  FMNMX.FTZ R33, R67, R32, !PT ;  /* 0x0000002043217209 */ /* 0x000fe40007810000 */
[----:B0-----:R-:W-:Y:S02]  /*2df0*/  FMNMX.FTZ R7, R6, R7, !PT ;  /* 0x0000000706077209 */ /* 0x001fe40007810000 */
[----:B------:R-:W-:-:S03]  /*2e00*/  FMNMX.FTZ R36, R70, R33, !PT ;  /* 0x0000002146247209 */ /* 0x000fc60007810000 */
[----:B------:R-:W0:Y:S01]  /*2e10*/  SHFL.BFLY PT, R0, R7, 0x1, 0x1f ;  /* 0x0c201f0007007f89 */ /* 0x000e2200000e0000 */
[----:B------:R-:W-:-:S04]  /*2e20*/  FMNMX.FTZ R33, R71, R36, !PT ;  /* 0x0000002447217209 */ /* 0x000fc80007810000 */
[----:B------:R-:W-:-:S04]  /*2e30*/  FMNMX.FTZ R36, R42, R33, !PT ;  /* 0x000000212a247209 */ /* 0x000fc80007810000 */
[----:B------:R-:W-:-:S04]  /*2e40*/  FMNMX.FTZ R37, R43, R36, !PT ;  /* 0x000000242b257209 */ /* 0x000fc80007810000 */
[----:B------:R-:W-:-:S04]  /*2e50*/  FMNMX.FTZ R36, R46, R37, !PT ;  /* 0x000000252e247209 */ /* 0x000fc80007810000 */
[----:B------:R-:W-:-:S04]  /*2e60*/  FMNMX.FTZ R37, R47, R36, !PT ;  /* 0x000000242f257209 */ /* 0x000fc80007810000 */
[----:B------:R-:W-:Y:S02]  /*2e70*/  FMNMX.FTZ R52, R50, R37, !PT ;  /* 0x0000002532347209 */ /* 0x000fe40007810000 */
[----:B0-----:R-:W-:Y:S02]  /*2e80*/  FMNMX.FTZ R0, R7, R0, !PT ;  /* 0x0000000007007209 */ /* 0x001fe40007810000 */
[----:B------:R-:W-:Y:S02]  /*2e90*/  FMNMX.FTZ R37, R51, R52, !PT ;  /* 0x0000003433257209 */ /* 0x000fe40007810000 */
[C---:B------:R-:W-:Y:S01]  /*2ea0*/  FSETP.NEU.FTZ.AND P2, PT, R0.reuse, -INF , PT ;  /* 0xff8000000000780b */ /* 0x040fe20003f5d000 */
[----:B------:R-:W-:-:S01]  /*2eb0*/  FFMA.FTZ R8, R0, R9, -8 ;  /* 0xc100000000087423 */ /* 0x000fc20000010009 */
[----:B------:R-:W-:-:S04]  /*2ec0*/  FMNMX.FTZ R52, R54, R37, !PT ;  /* 0x0000002536347209 */ /* 0x000fc80007810000 */
[----:B------:R-:W-:Y:S02]  /*2ed0*/  FMNMX.FTZ R49, R55, R52, !PT ;  /* 0x0000003437317209 */ /* 0x000fe40007810000 */
[----:B------:R-:W-:Y:S02]  /*2ee0*/  FSEL R82, R8, RZ, P2 ;  /* 0x000000ff08527208 */ /* 0x000fe40001000000 */
[----:B------:R-:W-:Y:S02]  /*2ef0*/  FMNMX.FTZ R52, R26, R49, !PT ;  /* 0x000000311a347209 */ /* 0x000fe40007810000 */
[----:B------:R-:W-:Y:S01]  /*2f00*/  ISETP.NE.AND P2, PT, R10, RZ, PT ;  /* 0x000000ff0a00720c */ /* 0x000fe20003f45270 */
[--C-:B------:R-:W-:Y:S01]  /*2f10*/  FFMA.FTZ R74, R74, UR40, -R82.reuse ;  /* 0x000000284a4a7c23 */ /* 0x100fe20008010852 */
[----:B------:R-:W-:-:S01]  /*2f20*/  FFMA.FTZ R32, R75, UR40, -R82 ;  /* 0x000000284b207c23 */ /* 0x000fc20008010852 */
[----:B------:R-:W-:Y:S01]  /*2f30*/  FMNMX.FTZ R75, R27, R52, !PT ;  /* 0x000000341b4b7209 */ /* 0x000fe20007810000 */
[----:B------:R-:W-:-:S01]  /*2f40*/  FFMA.FTZ R76, R76, UR40, -R82 ;  /* 0x000000284c4c7c23 */ /* 0x000fc20008010852 */
[----:B------:R0:W-:Y:S01]  /*2f50*/  MUFU.EX2 R29, R74 ;  /* 0x0000004a001d7308 */ /* 0x0001e20000000800 */
[----:B------:R-:W-:-:S01]  /*2f60*/  FFMA.FTZ R40, R77, UR40, -R82 ;  /* 0x000000284d287c23 */ /* 0x000fc20008010852 */
[----:B------:R-:W-:Y:S01]  /*2f70*/  FSEL R77, R38, -INF , P5 ;  /* 0xff800000264d7808 */ /* 0x000fe20002800000 */
[----:B------:R-:W-:-:S01]  /*2f80*/  FFMA.FTZ R36, R78, UR40, -R82 ;  /* 0x000000284e247c23 */ /* 0x000fc20008010852 */
[----:B------:R-:W-:Y:S01]  /*2f90*/  FSEL R78, R39, -INF , P6 ;  /* 0xff800000274e7808 */ /* 0x000fe20003000000 */
[----:B------:R-:W-:-:S01]  /*2fa0*/  FFMA.FTZ R80, R80, UR40, -R82 ;  /* 0x0000002850507c23 */ /* 0x000fc20008010852 */
[--C-:B------:R-:W-:Y:S01]  /*2fb0*/  FFMA.FTZ R39, R48, UR40, -R82.reuse ;  /* 0x0000002830277c23 */ /* 0x100fe20008010852 */
[----:B------:R-:W-:-:S01]  /*2fc0*/  FFMA.FTZ R48, R53, UR40, -R82 ;  /* 0x0000002835307c23 */ /* 0x000fc20008010852 */
[----:B------:R1:W-:Y:S01]  /*2fd0*/  MUFU.EX2 R33, R76 ;  /* 0x0000004c00217308 */ /* 0x0003e20000000800 */
[----:B0-----:R-:W-:Y:S01]  /*2fe0*/  FSEL R74, R31, -INF , P2 ;  /* 0xff8000001f4a7808 */ /* 0x001fe20001000000 */
[--C-:B------:R-:W-:Y:S01]  /*2ff0*/  FFMA.FTZ R53, R69, UR40, -R82.reuse ;  /* 0x0000002845357c23 */ /* 0x100fe20008010852 */
[----:B------:R-:W-:Y:S01]  /*3000*/  FMNMX.FTZ R31, R30, R75, !PT ;  /* 0x0000004b1e1f7209 */ /* 0x000fe20007810000 */
[--C-:B------:R-:W-:Y:S01]  /*3010*/  FFMA.FTZ R5, R104, UR40, -R82.reuse ;  /* 0x0000002868057c23 */ /* 0x100fe20008010852 */
[----:B------:R-:W-:Y:S01]  /*3020*/  FSEL R75, R34, -INF , P3 ;  /* 0xff800000224b7808 */ /* 0x000fe20001800000 */
[--C-:B------:R-:W-:Y:S01]  /*3030*/  FFMA.FTZ R6, R105, UR40, -R82.reuse ;  /* 0x0000002869067c23 */ /* 0x100fe20008010852 */
[----:B------:R-:W-:Y:S01]  /*3040*/  FMNMX.FTZ R52, R74, R31, !PT ;  /* 0x0000001f4a347209 */ /* 0x000fe20007810000 */
[--C-:B------:R-:W-:Y:S01]  /*3050*/  FFMA.FTZ R31, R57, UR40, -R82.reuse ;  /* 0x00000028391f7c23 */ /* 0x100fe20008010852 */
[----:B-1----:R-:W-:Y:S01]  /*3060*/  FSEL R76, R35, -INF , P4 ;  /* 0xff800000234c7808 */ /* 0x002fe20002000000 */
[----:B------:R0:W-:Y:S01]  /*3070*/  MUFU.EX2 R49, R80 ;  /* 0x0000005000317308 */ /* 0x0001e20000000800 */
[----:B------:R-:W-:Y:S01]  /*3080*/  FMNMX.FTZ R35, R75, R52, !PT ;  /* 0x000000344b237209 */ /* 0x000fe20007810000 */
[--C-:B------:R-:W-:Y:S01]  /*3090*/  FFMA.FTZ R52, R45, UR40, -R82.reuse ;  /* 0x000000282d347c23 */ /* 0x100fe20008010852 */
[----:B------:R-:W-:-:S01]  /*30a0*/  FFMA.FTZ R45, R64, UR40, -R82 ;  /* 0x00000028402d7c23 */ /* 0x000fc20008010852 */
[----:B------:R-:W-:Y:S01]  /*30b0*/  FFMA.FTZ R64, R68, UR40, -R82 ;  /* 0x0000002844407c23 */ /* 0x000fe20008010852 */
[----:B------:R-:W-:Y:S01]  /*30c0*/  FMNMX.FTZ R38, R76, R35, !PT ;  /* 0x000000234c267209 */ /* 0x000fe20007810000 */
[----:B------:R-:W-:-:S02]  /*30d0*/  IMAD.U32 R68, RZ, RZ, UR40 ;  /* 0x00000028ff447e24 */ /* 0x000fc4000f8e00ff */
[----:B------:R-:W-:-:S01]  /*30e0*/  FFMA.FTZ R7, R108, UR40, -R82 ;  /* 0x000000286c077c23 */ /* 0x000fc20008010852 */
[----:B------:R-:W-:Y:S01]  /*30f0*/  MUFU.EX2 R5, R5 ;  /* 0x0000000500057308 */ /* 0x000fe20000000800 */
[----:B------:R-:W-:Y:S01]  /*3100*/  FMNMX.FTZ R35, R77, R38, !PT ;  /* 0x000000264d237209 */ /* 0x000fe20007810000 */
[--C-:B------:R-:W-:Y:S01]  /*3110*/  FFMA.FTZ R8, R109, UR40, -R82.reuse ;  /* 0x000000286d087c23 */ /* 0x100fe20008010852 */
[----:B------:R-:W-:-:S01]  /*3120*/  FFMA.FTZ R9, R112, UR40, -R82 ;  /* 0x0000002870097c23 */ /* 0x000fc20008010852 */
[----:B--2---:R-:W-:Y:S01]  /*3130*/  LOP3.LUT P2, RZ, R83, 0x7f, RZ, 0xc0, !PT ;  /* 0x0000007f53ff7812 */ /* 0x004fe2000784c0ff */
[----:B------:R-:W-:-:S01]  /*3140*/  FFMA.FTZ R41, R41, UR40, -R82 ;  /* 0x0000002829297c23 */ /* 0x000fc20008010852 */
[----:B------:R-:W-:Y:S01]  /*3150*/  FMNMX.FTZ R57, R78, R35, !PT ;  /* 0x000000234e397209 */ /* 0x000fe20007810000 */
[----:B------:R-:W-:-:S01]  /*3160*/  FFMA.FTZ R35, R44, UR40, -R82 ;  /* 0x000000282c237c23 */ /* 0x000fc20008010852 */
[--C-:B------:R-:W-:Y:S01]  /*3170*/  FFMA.FTZ R44, R3, UR40, -R82.reuse ;  /* 0x00000028032c7c23 */ /* 0x100fe20008010852 */
[----:B------:R-:W1:Y:S01]  /*3180*/  MUFU.EX2 R6, R6 ;  /* 0x0000000600067308 */ /* 0x000e620000000800 */
[----:B------:R-:W-:-:S01]  /*3190*/  FFMA.FTZ R10, R113, UR40, -R82 ;  /* 0x00000028710a7c23 */ /* 0x000fc20008010852 */
[----:B0-----:R-:W0:Y:S01]  /*31a0*/  SHFL.BFLY PT, R80, R57, 0x2, 0x1f ;  /* 0x0c401f0039507f89 */ /* 0x001e2200000e0000 */
[----:B------:R-:W-:-:S01]  /*31b0*/  FFMA.FTZ R11, R116, UR40, -R82 ;  /* 0x00000028740b7c23 */ /* 0x000fc20008010852 */
[--C-:B------:R-:W-:Y:S01]  /*31c0*/  FFMA.FTZ R12, R117, UR40, -R82.reuse ;  /* 0x00000028750c7c23 */ /* 0x100fe20008010852 */
[----:B------:R-:W-:-:S01]  /*31d0*/  FFMA.FTZ R88, R88, UR40, -R82 ;  /* 0x0000002858587c23 */ /* 0x000fc20008010852 */
[--C-:B------:R-:W-:Y:S01]  /*31e0*/  FFMA.FTZ R14, R89, UR40, -R82.reuse ;  /* 0x00000028590e7c23 */ /* 0x100fe20008010852 */
[----:B------:R-:W-:-:S01]  /*31f0*/  FFMA.FTZ R92, R92, UR40, -R82 ;  /* 0x000000285c5c7c23 */ /* 0x000fc20008010852 */
[----:B------:R-:W2:Y:S01]  /*3200*/  MUFU.EX2 R7, R7 ;  /* 0x0000000700077308 */ /* 0x000ea20000000800 */
[----:B------:R-:W-:-:S02]  /*3210*/  @!P2 VIADD R4, R4, 0x29840 ;  /* 0x000298400404a836 */ /* 0x000fc40000000000 */
[--C-:B------:R-:W-:Y:S01]  /*3220*/  FFMA.FTZ R20, R93, UR40, -R82.reuse ;  /* 0x000000285d147c23 */ /* 0x100fe20008010852 */
[----:B------:R-:W-:-:S01]  /*3230*/  FFMA.FTZ R96, R96, UR40, -R82 ;  /* 0x0000002860607c23 */ /* 0x000fc20008010852 */
[--C-:B------:R-:W-:Y:S01]  /*3240*/  FFMA.FTZ R24, R97, UR40, -R82.reuse ;  /* 0x0000002861187c23 */ /* 0x100fe20008010852 */
[----:B------:R-:W-:-:S01]  /*3250*/  FFMA.FTZ R100, R100, UR40, -R82 ;  /* 0x0000002864647c23 */ /* 0x000fc20008010852 */
[----:B------:R-:W-:Y:S01]  /*3260*/  @!P2 PRMT R4, RZ, 0x654, R4 ;  /* 0x00000654ff04a816 */ /* 0x000fe20000000004 */
[----:B------:R-:W-:-:S01]  /*3270*/  FFMA.FTZ R28, R101, UR40, -R82 ;  /* 0x00000028651c7c23 */ /* 0x000fc20008010852 */
[----:B------:R-:W3:Y:S01]  /*3280*/  MUFU.EX2 R8, R8 ;  /* 0x0000000800087308 */ /* 0x000ee20000000800 */
[----:B------:R-:W-:-:S01]  /*3290*/  FFMA.FTZ R79, R79, UR40, -R82 ;  /* 0x000000284f4f7c23 */ /* 0x000fc20008010852 */
[----:B------:R4:W-:Y:S01]  /*32a0*/  @!P2 SYNCS.ARRIVE.TRANS64.RED.A1T0 RZ, [R4+URZ], RZ ;  /* 0x000000ff04ffa9a7 */ /* 0x0009e2000810043f */
[----:B------:R-:W-:-:S01]  /*32b0*/  FFMA.FTZ R81, R81, UR40, -R82 ;  /* 0x0000002851517c23 */ /* 0x000fc20008010852 */
[----:B------:R-:W-:Y:S01]  /*32c0*/  FFMA.FTZ R61, R61, UR40, -R82 ;  /* 0x000000283d3d7c23 */ /* 0x000fe20008010852 */
[----:B------:R-:W-:-:S03]  /*32d0*/  IMAD.MOV.U32 R83, RZ, RZ, R87 ;  /* 0x000000ffff537224 */ /* 0x000fc600078e0057 */
[----:B------:R-:W5:Y:S01]  /*32e0*/  MUFU.EX2 R9, R9 ;  /* 0x0000000900097308 */ /* 0x000f620000000800 */
[----:B0-----:R-:W-:Y:S01]  /*32f0*/  FMNMX.FTZ R80, R57, R80, !PT ;  /* 0x0000005039507209 */ /* 0x001fe20007810000 */
[----:B------:R-:W-:-:S04]  /*3300*/  FFMA.FTZ R57, R73, UR40, -R82 ;  /* 0x0000002849397c23 */ /* 0x000fc80008010852 */
[----:B------:R-:W0:Y:S02]  /*3310*/  SHFL.BFLY PT, R3, R80, 0x1, 0x1f ;  /* 0x0c201f0050037f89 */ /* 0x000e2400000e0000 */
[----:B------:R1:W-:Y:S08]  /*3320*/  MUFU.EX2 R38, R41 ;  /* 0x0000002900267308 */ /* 0x0003f00000000800 */
[----:B------:R-:W-:Y:S01]  /*3330*/  MUFU.EX2 R10, R10 ;  /* 0x0000000a000a7308 */ /* 0x000fe20000000800 */
[----:B-1----:R-:W-:-:S01]  /*3340*/  FFMA.FTZ R41, R56, UR40, -R82 ;  /* 0x0000002838297c23 */ /* 0x002fc20008010852 */
[--C-:B------:R-:W-:Y:S01]  /*3350*/  FFMA.FTZ R56, R60, UR40, -R82.reuse ;  /* 0x000000283c387c23 */ /* 0x100fe20008010852 */
[----:B------:R-:W-:-:S01]  /*3360*/  FFMA.FTZ R60, R72, UR40, -R82 ;  /* 0x00000028483c7c23 */ /* 0x000fc20008010852 */
[----:B------:R-:W-:-:S04]  /*3370*/  FADD.FTZ R72, R5, R6 ;  /* 0x0000000605487221 */ /* 0x000fc80000010000 */
[----:B------:R-:W-:Y:S01]  /*3380*/  MUFU.EX2 R11, R11 ;  /* 0x0000000b000b7308 */ /* 0x000fe20000000800 */
[----:B--2---:R-:W-:-:S01]  /*3390*/  FADD.FTZ R73, R7, R72 ;  /* 0x0000004807497221 */ /* 0x004fc20000010000 */
[----:B0-----:R-:W-:-:S06]  /*33a0*/  FMNMX.FTZ R3, R80, R3, !PT ;  /* 0x0000000350037209 */ /* 0x001fcc0007810000 */
[----:B------:R-:W-:Y:S01]  /*33b0*/  MUFU.EX2 R12, R12 ;  /* 0x0000000c000c7308 */ /* 0x000fe20000000800 */
[----:B---3--:R-:W-:-:S01]  /*33c0*/  FADD.FTZ R80, R8, R73 ;  /* 0x0000004908507221 */ /* 0x008fc20000010000 */
[C---:B------:R-:W-:Y:S01]  /*33d0*/  FSETP.NEU.FTZ.AND P1, PT, R3.reuse, -INF , PT ;  /* 0xff8000000300780b */ /* 0x040fe20003f3d000 */
[----:B------:R-:W-:-:S01]  /*33e0*/  FFMA.FTZ R69, R3, R68, -8 ;  /* 0xc100000003457423 */ /* 0x000fc20000010044 */
[----:B------:R-:W-:Y:S01]  /*33f0*/  FFMA.FTZ R68, R65, UR40, -R82 ;  /* 0x0000002841447c23 */ /* 0x000fe20008010852 */
[----:B-----5:R-:W-:-:S01]  /*3400*/  FADD.FTZ R73, R9, R80 ;  /* 0x0000005009497221 */ /* 0x020fc20000010000 */
[--C-:B------:R-:W-:Y:S02]  /*3410*/  IMAD.MOV.U32 R82, RZ, RZ, R87.reuse ;  /* 0x000000ffff527224 */ /* 0x100fe400078e0057 */
[----:B------:R-:W-:Y:S01]  /*3420*/  MUFU.EX2 R13, R88 ;  /* 0x00000058000d7308 */ /* 0x000fe20000000800 */
[----:B------:R-:W-:Y:S01]  /*3430*/  FSEL R69, R69, RZ, P1 ;  /* 0x000000ff45457208 */ /* 0x000fe20000800000 */
[----:B------:R-:W-:Y:S01]  /*3440*/  IMAD.MOV.U32 R80, RZ, RZ, R87 ;  /* 0x000000ffff507224 */ /* 0x000fe200078e0057 */
[----:B------:R-:W-:-:S03]  /*3450*/  PLOP3.LUT P1, PT, PT, PT, UP0, 0x80, 0x0 ;  /* 0x000000000000781c */ /* 0x000fc60003f2f008 */
[--C-:B------:R-:W-:Y:S01]  /*3460*/  FFMA.FTZ R106, R106, UR40, -R69.reuse ;  /* 0x000000286a6a7c23 */ /* 0x100fe20008010845 */
[----:B------:R-:W-:-:S01]  /*3470*/  FFMA.FTZ R107, R107, UR40, -R69 ;  /* 0x000000286b6b7c23 */ /* 0x000fc20008010845 */
[--C-:B------:R-:W-:Y:S01]  /*3480*/  FFMA.FTZ R110, R110, UR40, -R69.reuse ;  /* 0x000000286e6e7c23 */ /* 0x100fe20008010845 */
[----:B------:R-:W-:-:S01]  /*3490*/  FFMA.FTZ R111, R111, UR40, -R69 ;  /* 0x000000286f6f7c23 */ /* 0x000fc20008010845 */
[--C-:B------:R-:W-:Y:S01]  /*34a0*/  FFMA.FTZ R114, R114, UR40, -R69.reuse ;  /* 0x0000002872727c23 */ /* 0x100fe20008010845 */
[----:B------:R-:W-:-:S01]  /*34b0*/  FFMA.FTZ R115, R115, UR40, -R69 ;  /* 0x0000002873737c23 */ /* 0x000fc20008010845 */
[----:B------:R-:W-:Y:S01]  /*34c0*/  MUFU.EX2 R106, R106 ;  /* 0x0000006a006a7308 */ /* 0x000fe20000000800 */
[----:B------:R-:W-:-:S01]  /*34d0*/  FFMA.FTZ R118, R118, UR40, -R69 ;  /* 0x0000002876767c23 */ /* 0x000fc20008010845 */
[--C-:B------:R-:W-:Y:S01]  /*34e0*/  FFMA.FTZ R119, R119, UR40, -R69.reuse ;  /* 0x0000002877777c23 */ /* 0x100fe20008010845 */
[----:B------:R-:W-:-:S01]  /*34f0*/  FFMA.FTZ R90, R90, UR40, -R69 ;  /* 0x000000285a5a7c23 */ /* 0x000fc20008010845 */
[--C-:B------:R-:W-:Y:S01]  /*3500*/  FFMA.FTZ R91, R91, UR40, -R69.reuse ;  /* 0x000000285b5b7c23 */ /* 0x100fe20008010845 */
[----:B------:R-:W-:-:S01]  /*3510*/  FFMA.FTZ R94, R94, UR40, -R69 ;  /* 0x000000285e5e7c23 */ /* 0x000fc20008010845 */
[--C-:B------:R-:W-:Y:S01]  /*3520*/  FFMA.FTZ R95, R95, UR40, -R69.reuse ;  /* 0x000000285f5f7c23 */ /* 0x100fe20008010845 */
[----:B------:R-:W-:-:S01]  /*3530*/  FFMA.FTZ R98, R98, UR40, -R69 ;  /* 0x0000002862627c23 */ /* 0x000fc20008010845 */
[----:B------:R-:W0:Y:S01]  /*3540*/  MUFU.EX2 R107, R107 ;  /* 0x0000006b006b7308 */ /* 0x000e220000000800 */
[----:B------:R-:W-:-:S01]  /*3550*/  FFMA.FTZ R99, R99, UR40, -R69 ;  /* 0x0000002863637c23 */ /* 0x000fc20008010845 */
[--C-:B------:R-:W-:Y:S01]  /*3560*/  FFMA.FTZ R102, R102, UR40, -R69.reuse ;  /* 0x0000002866667c23 */ /* 0x100fe20008010845 */
[----:B------:R-:W-:-:S01]  /*3570*/  FFMA.FTZ R103, R103, UR40, -R69 ;  /* 0x0000002867677c23 */ /* 0x000fc20008010845 */
[--C-:B------:R-:W-:Y:S01]  /*3580*/  FFMA.FTZ R58, R58, UR40, -R69.reuse ;  /* 0x000000283a3a7c23 */ /* 0x100fe20008010845 */
[----:B------:R-:W-:-:S01]  /*3590*/  FFMA.FTZ R59, R59, UR40, -R69 ;  /* 0x000000283b3b7c23 */ /* 0x000fc20008010845 */
[--C-:B------:R-:W-:Y:S01]  /*35a0*/  FFMA.FTZ R62, R62, UR40, -R69.reuse ;  /* 0x000000283e3e7c23 */ /* 0x100fe20008010845 */
[----:B------:R-:W-:-:S01]  /*35b0*/  FFMA.FTZ R63, R63, UR40, -R69 ;  /* 0x000000283f3f7c23 */ /* 0x000fc20008010845 */
[----:B------:R-:W1:Y:S01]  /*35c0*/  MUFU.EX2 R110, R110 ;  /* 0x0000006e006e7308 */ /* 0x000e620000000800 */
[----:B------:R-:W-:-:S01]  /*35d0*/  FFMA.FTZ R66, R66, UR40, -R69 ;  /* 0x0000002842427c23 */ /* 0x000fc20008010845 */
[--C-:B------:R-:W-:Y:S01]  /*35e0*/  FFMA.FTZ R67, R67, UR40, -R69.reuse ;  /* 0x0000002843437c23 */ /* 0x100fe20008010845 */
[----:B------:R-:W-:-:S01]  /*35f0*/  FFMA.FTZ R70, R70, UR40, -R69 ;  /* 0x0000002846467c23 */ /* 0x000fc20008010845 */
[--C-:B------:R-:W-:Y:S01]  /*3600*/  FFMA.FTZ R71, R71, UR40, -R69.reuse ;  /* 0x0000002847477c23 */ /* 0x100fe20008010845 */
[----:B------:R-:W-:-:S01]  /*3610*/  FFMA.FTZ R42, R42, UR40, -R69 ;  /* 0x000000282a2a7c23 */ /* 0x000fc20008010845 */
[--C-:B------:R-:W-:Y:S01]  /*3620*/  FFMA.FTZ R43, R43, UR40, -R69.reuse ;  /* 0x000000282b2b7c23 */ /* 0x100fe20008010845 */
[----:B------:R-:W-:-:S01]  /*3630*/  FFMA.FTZ R46, R46, UR40, -R69 ;  /* 0x000000282e2e7c23 */ /* 0x000fc20008010845 */
[----:B------:R-:W2:Y:S01]  /*3640*/  MUFU.EX2 R111, R111 ;  /* 0x0000006f006f7308 */ /* 0x000ea20000000800 */
[----:B0-----:R-:W-:-:S01]  /*3650*/  FADD.FTZ R65, R106, R107 ;  /* 0x0000006b6a417221 */ /* 0x001fc20000010000 */
[--C-:B------:R-:W-:Y:S01]  /*3660*/  FFMA.FTZ R47, R47, UR40, -R69.reuse ;  /* 0x000000282f2f7c23 */ /* 0x100fe20008010845 */
[----:B------:R-:W-:-:S01]  /*3670*/  FFMA.FTZ R50, R50, UR40, -R69 ;  /* 0x0000002832327c23 */ /* 0x000fc20008010845 */
[--C-:B------:R-:W-:Y:S01]  /*3680*/  FFMA.FTZ R51, R51, UR40, -R69.reuse ;  /* 0x0000002833337c23 */ /* 0x100fe20008010845 */
[----:B------:R-:W-:-:S01]  /*3690*/  FFMA.FTZ R54, R54, UR40, -R69 ;  /* 0x0000002836367c23 */ /* 0x000fc20008010845 */
[--C-:B------:R-:W-:Y:S01]  /*36a0*/  FFMA.FTZ R55, R55, UR40, -R69.reuse ;  /* 0x0000002837377c23 */ /* 0x100fe20008010845 */
[----:B------:R-:W-:-:S01]  /*36b0*/  FFMA.FTZ R26, R26, UR40, -R69 ;  /* 0x000000281a1a7c23 */ /* 0x000fc20008010845 */
[----:B------:R-:W4:Y:S01]  /*36c0*/  MUFU.EX2 R114, R114 ;  /* 0x0000007200727308 */ /* 0x000f220000000800 */
[----:B-1----:R-:W-:-:S01]  /*36d0*/  FADD.FTZ R72, R110, R65 ;  /* 0x000000416e487221 */ /* 0x002fc20000010000 */
[--C-:B------:R-:W-:Y:S01]  /*36e0*/  FFMA.FTZ R27, R27, UR40, -R69.reuse ;  /* 0x000000281b1b7c23 */ /* 0x100fe20008010845 */
[----:B------:R-:W-:-:S01]  /*36f0*/  FFMA.FTZ R30, R30, UR40, -R69 ;  /* 0x000000281e1e7c23 */ /* 0x000fc20008010845 */
[--C-:B------:R-:W-:Y:S01]  /*3700*/  FFMA.FTZ R74, R74, UR40, -R69.reuse ;  /* 0x000000284a4a7c23 */ /* 0x100fe20008010845 */
[----:B------:R-:W-:-:S01]  /*3710*/  FFMA.FTZ R75, R75, UR40, -R69 ;  /* 0x000000284b4b7c23 */ /* 0x000fc20008010845 */
[--C-:B------:R-:W-:Y:S01]  /*3720*/  FFMA.FTZ R76, R76, UR40, -R69.reuse ;  /* 0x000000284c4c7c23 */ /* 0x100fe20008010845 */
[----:B------:R-:W-:-:S01]  /*3730*/  FFMA.FTZ R77, R77, UR40, -R69 ;  /* 0x000000284d4d7c23 */ /* 0x000fc20008010845 */
[----:B------:R-:W0:Y:S01]  /*3740*/  MUFU.EX2 R115, R115 ;  /* 0x0000007300737308 */ /* 0x000e220000000800 */
[----:B--2---:R-:W-:-:S01]  /*3750*/  FADD.FTZ R65, R111, R72 ;  /* 0x000000486f417221 */ /* 0x004fc20000010000 */
[----:B------:R-:W-:Y:S01]  /*3760*/  FADD.FTZ R72, R10, R73 ;  /* 0x000000490a487221 */ /* 0x000fe20000010000 */
[----:B------:R-:W-:-:S01]  /*3770*/  FFMA.FTZ R69, R78, UR40, -R69 ;  /* 0x000000284e457c23 */ /* 0x000fc20008010845 */
[----:B------:R-:W-:Y:S01]  /*3780*/  F2FP.SATFINITE.E4M3.F32.PACK_AB_MERGE_C R110, R111, R110, RZ ;  /* 0x0000006e6f6e723e */ /* 0x000fe200048070ff */
[----:B------:R-:W-:-:S02]  /*3790*/  IMAD.MOV.U32 R78, RZ, RZ, R87 ;  /* 0x000000ffff4e7224 */ /* 0x000fc400078e0057 */
[----:B------:R-:W-:Y:S01]  /*37a0*/  FADD.FTZ R73, R11, R72 ;  /* 0x000000480b497221 */ /* 0x000fe20000010000 */
[----:B------:R-:W1:Y:S01]  /*37b0*/  MUFU.EX2 R118, R118 ;  /* 0x0000007600767308 */ /* 0x000e620000000800 */
[----:B----4-:R-:W-:-:S02]  /*37c0*/  FADD.FTZ R4, R114, R65 ;  /* 0x0000004172047221 */ /* 0x010fc40000010000 */
[C---:B------:R-:W-:Y:S01]  /*37d0*/  FADD.FTZ R72, R12.reuse, R73 ;  /* 0x000000490c487221 */ /* 0x040fe20000010000 */
[----:B------:R-:W-:Y:S02]  /*37e0*/  F2FP.SATFINITE.E4M3.F32.PACK_AB_MERGE_C R12, R12, R11, RZ ;  /* 0x0000000b0c0c723e */ /* 0x000fe400048070ff */
[----:B------:R-:W-:Y:S01]  /*37f0*/  F2FP.SATFINITE.E4M3.F32.PACK_AB_MERGE_C R173, R107, R106, R110 ;  /* 0x0000006a6bad723e */ /* 0x000fe2000480706e */
[----:B------:R-:W-:-:S01]  /*3800*/  FADD.FTZ R73, R13, R72 ;  /* 0x000000480d497221 */ /* 0x000fc20000010000 */
[----:B------:R-:W-:Y:S01]  /*3810*/  F2FP.SATFINITE.E4M3.F32.PACK_AB_MERGE_C R174, R10, R9, R12 ;  /* 0x000000090aae723e */ /* 0x000fe2000480700c */
[----:B------:R-:W2:Y:S01]  /*3820*/  MUFU.EX2 R119, R119 ;  /* 0x0000007700777308 */ /* 0x000ea20000000800 */
[----:B0-----:R-:W-:-:S07]  /*3830*/  FADD.FTZ R65, R115, R4 ;  /* 0x0000000473417221 */ /* 0x001fce0000010000 */
[----:B------:R-:W0:Y:S01]  /*3840*/  MUFU.EX2 R90, R90 ;  /* 0x0000005a005a7308 */ /* 0x000e220000000800 */
[----:B-1----:R-:W-:-:S07]  /*3850*/  FADD.FTZ R4, R118, R65 ;  /* 0x0000004176047221 */ /* 0x002fce0000010000 */
[----:B------:R-:W1:Y:S01]  /*3860*/  MUFU.EX2 R14, R14 ;  /* 0x0000000e000e7308 */ /* 0x000e620000000800 */
[----:B--2---:R-:W-:-:S01]  /*3870*/  FADD.FTZ R65, R119, R4 ;  /* 0x0000000477417221 */ /* 0x004fc20000010000 */
[----:B------:R-:W-:-:S04]  /*3880*/  F2FP.SATFINITE.E4M3.F32.PACK_AB_MERGE_C R118, R119, R118, RZ ;  /* 0x000000767776723e */ /* 0x000fc800048070ff */
[----:B------:R-:W-:Y:S02]  /*3890*/  F2FP.SATFINITE.E4M3.F32.PACK_AB_MERGE_C R175, R115, R114, R118 ;  /* 0x0000007273af723e */ /* 0x000fe40004807076 */
[----:B------:R-:W2:Y:S01]  /*38a0*/  MUFU.EX2 R91, R91 ;  /* 0x0000005b005b7308 */ /* 0x000ea20000000800 */
[----:B0-----:R-:W-:-:S07]  /*38b0*/  FADD.FTZ R4, R90, R65 ;  /* 0x000000415a047221 */ /* 0x001fce0000010000 */
[----:B------:R-:W0:Y:S01]  /*38c0*/  MUFU.EX2 R15, R92 ;  /* 0x0000005c000f7308 */ /* 0x000e220000000800 */
[----:B-1----:R-:W-:-:S07]  /*38d0*/  FADD.FTZ R72, R14, R73 ;  /* 0x000000490e487221 */ /* 0x002fce0000010000 */
[----:B------:R-:W1:Y:S01]  /*38e0*/  MUFU.EX2 R94, R94 ;  /* 0x0000005e005e7308 */ /* 0x000e620000000800 */
[----:B--2---:R-:W-:-:S07]  /*38f0*/  FADD.FTZ R65, R91, R4 ;  /* 0x000000045b417221 */ /* 0x004fce0000010000 */
        /* <DEDUP_REMOVED lines=9> */
[----:B0-----:R-:W-:-:S01]  /*3990*/  FADD.FTZ R65, R95, R4 ;  /* 0x000000045f417221 */ /* 0x001fc20000010000 */
[----:B------:R-:W-:-:S04]  /*39a0*/  F2FP.SATFINITE.E4M3.F32.PACK_AB_MERGE_C R94, R95, R94, RZ ;  /* 0x0000005e5f5e723e */ /* 0x000fc800048070ff */
[----:B------:R-:W-:Y:S02]  /*39b0*/  F2FP.SATFINITE.E4M3.F32.PACK_AB_MERGE_C R177, R91, R90, R94 ;  /* 0x0000005a5bb1723e */ /* 0x000fe4000480705e */
        /* <DEDUP_REMOVED lines=10> */
[----:B------:R-:W-:-:S06]  /*3a60*/  IMAD.MOV.U32 R72, RZ, RZ, R87 ;  /* 0x000000ffff487224 */ /* 0x000fcc00078e0057 */
[----:B------:R-:W2:Y:S01]  /*3a70*/  MUFU.EX2 R103, R103 ;  /* 0x0000006700677308 */ /* 0x000ea20000000800 */
[----:B0-----:R-:W-:-:S01]  /*3a80*/  FADD.FTZ R4, R102, R65 ;  /* 0x0000004166047221 */ /* 0x001fc20000010000 */
[----:B------:R-:W-:-:S04]  /*3a90*/  F2FP.SATFINITE.E4M3.F32.PACK_AB_MERGE_C R65, R8, R7, RZ ;  /* 0x000000070841723e */ /* 0x000fc800048070ff */
[----:B------:R-:W-:Y:S01]  /*3aa0*/  F2FP.SATFINITE.E4M3.F32.PACK_AB_MERGE_C R172, R6, R5, R65 ;  /* 0x0000000506ac723e */ /* 0x000fe20004807041 */
[----:B------:R-:W-:Y:S01]  /*3ab0*/  IMAD.MOV.U32 R65, RZ, RZ, R87 ;  /* 0x000000ffff417224 */ /* 0x000fe200078e0057 */
[----:B------:R-:W0:Y:S01]  /*3ac0*/  MUFU.EX2 R58, R58 ;  /* 0x0000003a003a7308 */ /* 0x000e220000000800 */
[----:B-1----:R-:W-:-:S01]  /*3ad0*/  FADD.FTZ R8, R28, R73 ;  /* 0x000000491c087221 */ /* 0x002fc20000010000 */
[----:B------:R-:W-:Y:S01]  /*3ae0*/  F2FP.SATFINITE.E4M3.F32.PACK_AB_MERGE_C R25, R28, R25, RZ ;  /* 0x000000191c19723e */ /* 0x000fe200048070ff */
[----:B------:R-:W-:Y:S02]  /*3af0*/  IMAD.MOV.U32 R73, RZ, RZ, R87 ;  /* 0x000000ffff497224 */ /* 0x000fe400078e0057 */
[----:B------:R-:W-:Y:S01]  /*3b00*/  FADD.FTZ R11, R29, R8 ;  /* 0x000000081d0b7221 */ /* 0x000fe20000010000 */
[----:B------:R-:W-:Y:S01]  /*3b10*/  F2FP.SATFINITE.E4M3.F32.PACK_AB_MERGE_C R178, R24, R21, R25 ;  /* 0x0000001518b2723e */ /* 0x000fe20004807019 */
[----:B------:R-:W-:Y:S01]  /*3b20*/  IMAD.MOV.U32 R28, RZ, RZ, R87 ;  /* 0x000000ffff1c7224 */ /* 0x000fe200078e0057 */
[----:B------:R-:W1:Y:S01]  /*3b30*/  MUFU.EX2 R32, R32 ;  /* 0x0000002000207308 */ /* 0x000e620000000800 */
[----:B--2---:R-:W-:-:S01]  /*3b40*/  FADD.FTZ R7, R103, R4 ;  /* 0x0000000467077221 */ /* 0x004fc20000010000 */
[----:B------:R-:W-:Y:S01]  /*3b50*/  F2FP.SATFINITE.E4M3.F32.PACK_AB_MERGE_C R102, R103, R102, RZ ;  /* 0x000000666766723e */ /* 0x000fe200048070ff */
[----:B------:R-:W-:-:S02]  /*3b60*/  IMAD.MOV.U32 R25, RZ, RZ, R87 ;  /* 0x000000ffff197224 */ /* 0x000fc400078e0057 */
[----:B------:R-:W-:Y:S01]  /*3b70*/  IMAD.MOV.U32 R24, RZ, RZ, R87 ;  /* 0x000000ffff187224 */ /* 0x000fe200078e0057 */
[----:B------:R-:W-:Y:S02]  /*3b80*/  F2FP.SATFINITE.E4M3.F32.PACK_AB_MERGE_C R179, R99, R98, R102 ;  /* 0x0000006263b3723e */ /* 0x000fe40004807066 */
[----:B------:R-:W2:Y:S01]  /*3b90*/  MUFU.EX2 R59, R59 ;  /* 0x0000003b003b7308 */ /* 0x000ea20000000800 */
[----:B0-----:R-:W-:-:S07]  /*3ba0*/  FADD.FTZ R4, R58, R7 ;  /* 0x000000073a047221 */ /* 0x001fce0000010000 */
[----:B------:R-:W0:Y:S01]  /*3bb0*/  MUFU.EX2 R62, R62 ;  /* 0x0000003e003e7308 */ /* 0x000e220000000800 */
[----:B-1----:R-:W-:-:S04]  /*3bc0*/  FADD.FTZ R8, R32, R11 ;  /* 0x0000000b20087221 */ /* 0x002fc80000010000 */
[----:B------:R-:W-:-:S03]  /*3bd0*/  FADD.FTZ R11, R33, R8 ;  /* 0x00000008210b7221 */ /* 0x000fc60000010000 */
[----:B------:R-:W1:Y:S01]  /*3be0*/  MUFU.EX2 R40, R40 ;  /* 0x0000002800287308 */ /* 0x000e620000000800 */
[----:B--2---:R-:W-:-:S07]  /*3bf0*/  FADD.FTZ R7, R59, R4 ;  /* 0x000000043b077221 */ /* 0x004fce0000010000 */
[----:B------:R-:W2:Y:S01]  /*3c00*/  MUFU.EX2 R63, R63 ;  /* 0x0000003f003f7308 */ /* 0x000ea20000000800 */
[----:B0-----:R-:W-:-:S07]  /*3c10*/  FADD.FTZ R4, R62, R7 ;  /* 0x000000073e047221 */ /* 0x001fce0000010000 */
[----:B------:R-:W0:Y:S01]  /*3c20*/  MUFU.EX2 R36, R36 ;  /* 0x0000002400247308 */ /* 0x000e220000000800 */
[----:B-1----:R-:W-:-:S01]  /*3c30*/  FADD.FTZ R11, R40, R11 ;  /* 0x0000000b280b7221 */ /* 0x002fc20000010000 */
[----:B------:R-:W-:Y:S01]  /*3c40*/  F2FP.SATFINITE.E4M3.F32.PACK_AB_MERGE_C R33, R40, R33, RZ ;  /* 0x000000212821723e */ /* 0x000fe200048070ff */
[----:B------:R-:W-:-:S03]  /*3c50*/  IMAD.MOV.U32 R40, RZ, RZ, R87 ;  /* 0x000000ffff287224 */ /* 0x000fc600078e0057 */
[----:B------:R-:W-:Y:S01]  /*3c60*/  F2FP.SATFINITE.E4M3.F32.PACK_AB_MERGE_C R180, R32, R29, R33 ;  /* 0x0000001d20b4723e */ /* 0x000fe20004807021 */
[----:B------:R-:W-:Y:S01]  /*3c70*/  IMAD.MOV.U32 R33, RZ, RZ, R87 ;  /* 0x000000ffff217224 */ /* 0x000fe200078e0057 */
[----:B------:R-:W1:Y:S01]  /*3c80*/  MUFU.EX2 R66, R66 ;  /* 0x0000004200427308 */ /* 0x000e620000000800 */
[----:B--2---:R-:W-:-:S01]  /*3c90*/  FADD.FTZ R7, R63, R4 ;  /* 0x000000043f077221 */ /* 0x004fc20000010000 */
[----:B------:R-:W-:Y:S01]  /*3ca0*/  F2FP.SATFINITE.E4M3.F32.PACK_AB_MERGE_C R62, R63, R62, RZ ;  /* 0x0000003e3f3e723e */ /* 0x000fe200048070ff */
[--C-:B------:R-:W-:Y:S02]  /*3cb0*/  IMAD.MOV.U32 R63, RZ, RZ, R87.reuse ;  /* 0x000000ffff3f7224 */ /* 0x100fe400078e0057 */
[--C-:B------:R-:W-:Y:S01]  /*3cc0*/  IMAD.MOV.U32 R32, RZ, RZ, R87.reuse ;  /* 0x000000ffff207224 */ /* 0x100fe200078e0057 */
[----:B------:R-:W-:Y:S01]  /*3cd0*/  F2FP.SATFINITE.E4M3.F32.PACK_AB_MERGE_C R181, R59, R58, R62 ;  /* 0x0000003a3bb5723e */ /* 0x000fe2000480703e */
[----:B------:R-:W-:Y:S01]  /*3ce0*/  IMAD.MOV.U32 R62, RZ, RZ, R87 ;  /* 0x000000ffff3e7224 */ /* 0x000fe200078e0057 */
[----:B------:R2:W3:Y:S01]  /*3cf0*/  MUFU.EX2 R37, R79 ;  /* 0x0000004f00257308 */ /* 0x0004e20000000800 */
[----:B0-----:R-:W-:-:S01]  /*3d00*/  FADD.FTZ R4, R36, R11 ;  /* 0x0000000b24047221 */ /* 0x001fc20000010000 */
[----:B------:R-:W-:-:S02]  /*3d10*/  IMAD.MOV.U32 R59, RZ, RZ, R87 ;  /* 0x000000ffff3b7224 */ /* 0x000fc400078e0057 */
[--C-:B------:R-:W-:Y:S02]  /*3d20*/  IMAD.MOV.U32 R58, RZ, RZ, R87.reuse ;  /* 0x000000ffff3a7224 */ /* 0x100fe400078e0057 */
[----:B------:R-:W-:Y:S02]  /*3d30*/  IMAD.MOV.U32 R29, RZ, RZ, R87 ;  /* 0x000000ffff1d7224 */ /* 0x000fe400078e0057 */
[----:B------:R-:W0:Y:S01]  /*3d40*/  MUFU.EX2 R67, R67 ;  /* 0x0000004300437308 */ /* 0x000e220000000800 */
[----:B-1----:R-:W-:-:S01]  /*3d50*/  FADD.FTZ R8, R66, R7 ;  /* 0x0000000742087221 */ /* 0x002fc20000010000 */
[----:B--2---:R-:W-:-:S06]  /*3d60*/  IMAD.MOV.U32 R79, RZ, RZ, R87 ;  /* 0x000000ffff4f7224 */ /* 0x004fcc00078e0057 */
[----:B------:R-:W1:Y:S01]  /*3d70*/  MUFU.EX2 R70, R70 ;  /* 0x0000004600467308 */ /* 0x000e620000000800 */
[----:B---3--:R-:W-:-:S04]  /*3d80*/  FADD.FTZ R4, R37, R4 ;  /* 0x0000000425047221 */ /* 0x008fc80000010000 */
[----:B------:R-:W-:-:S03]  /*3d90*/  FADD.FTZ R7, R49, R4 ;  /* 0x0000000431077221 */ /* 0x000fc60000010000 */
[----:B------:R2:W3:Y:S01]  /*3da0*/  MUFU.EX2 R34, R81 ;  /* 0x0000005100227308 */ /* 0x0004e20000000800 */
[----:B0-----:R-:W-:-:S07]  /*3db0*/  FADD.FTZ R5, R67, R8 ;  /* 0x0000000843057221 */ /* 0x001fce0000010000 */
[----:B------:R-:W0:Y:S01]  /*3dc0*/  MUFU.EX2 R71, R71 ;  /* 0x0000004700477308 */ /* 0x000e220000000800 */
[----:B-1----:R-:W-:-:S01]  /*3dd0*/  FADD.FTZ R4, R70, R5 ;  /* 0x0000000546047221 */ /* 0x002fc20000010000 */
[----:B--2---:R-:W-:-:S06]  /*3de0*/  IMAD.MOV.U32 R81, RZ, RZ, R87 ;  /* 0x000000ffff517224 */ /* 0x004fcc00078e0057 */
[----:B------:R-:W1:Y:S01]  /*3df0*/  MUFU.EX2 R31, R31 ;  /* 0x0000001f001f7308 */ /* 0x000e620000000800 */
[C---:B---3--:R-:W-:Y:S01]  /*3e00*/  F2FP.SATFINITE.E4M3.F32.PACK_AB_MERGE_C R49, R34.reuse, R49, RZ ;  /* 0x000000312231723e */ /* 0x048fe200048070ff */
[----:B------:R-:W-:-:S03]  /*3e10*/  FADD.FTZ R34, R34, R7 ;  /* 0x0000000722227221 */ /* 0x000fc60000010000 */
[----:B------:R-:W-:Y:S01]  /*3e20*/  F2FP.SATFINITE.E4M3.F32.PACK_AB_MERGE_C R182, R37, R36, R49 ;  /* 0x0000002425b6723e */ /* 0x000fe20004807031 */
[--C-:B------:R-:W-:Y:S02]  /*3e30*/  IMAD.MOV.U32 R49, RZ, RZ, R87.reuse ;  /* 0x000000ffff317224 */ /* 0x100fe400078e0057 */
[----:B------:R-:W2:Y:S01]  /*3e40*/  MUFU.EX2 R42, R42 ;  /* 0x0000002a002a7308 */ /* 0x000ea20000000800 */
[C---:B0-----:R-:W-:Y:S01]  /*3e50*/  F2FP.SATFINITE.E4M3.F32.PACK_AB_MERGE_C R70, R71.reuse, R70, RZ ;  /* 0x000000464746723e */ /* 0x041fe200048070ff */
[----:B------:R-:W-:Y:S01]  /*3e60*/  FADD.FTZ R71, R71, R4 ;  /* 0x0000000447477221 */ /* 0x000fe20000010000 */
[--C-:B------:R-:W-:Y:S02]  /*3e70*/  IMAD.MOV.U32 R37, RZ, RZ, R87.reuse ;  /* 0x000000ffff257224 */ /* 0x100fe400078e0057 */
[----:B------:R-:W-:Y:S01]  /*3e80*/  F2FP.SATFINITE.E4M3.F32.PACK_AB_MERGE_C R183, R67, R66, R70 ;  /* 0x0000004243b7723e */ /* 0x000fe20004807046 */
[----:B------:R-:W-:Y:S02]  /*3e90*/  IMAD.MOV.U32 R70, RZ, RZ, R87 ;  /* 0x000000ffff467224 */ /* 0x000fe400078e0057 */
[----:B------:R-:W0:Y:S01]  /*3ea0*/  MUFU.EX2 R43, R43 ;  /* 0x0000002b002b7308 */ /* 0x000e220000000800 */
[----:B-1----:R-:W-:-:S01]  /*3eb0*/  FADD.FTZ R5, R31, R34 ;  /* 0x000000221f057221 */ /* 0x002fc20000010000 */
[----:B------:R-:W-:-:S02]  /*3ec0*/  IMAD.MOV.U32 R67, RZ, RZ, R87 ;  /* 0x000000ffff437224 */ /* 0x000fc400078e0057 */
[----:B------:R-:W-:Y:S02]  /*3ed0*/  IMAD.MOV.U32 R66, RZ, RZ, R87 ;  /* 0x000000ffff427224 */ /* 0x000fe400078e0057 */
[----:B------:R-:W-:Y:S01]  /*3ee0*/  FADD.FTZ R6, R38, R5 ;  /* 0x0000000526067221 */ /* 0x000fe20000010000 */
[----:B------:R-:W-:Y:S01]  /*3ef0*/  IMAD.MOV.U32 R36, RZ, RZ, R87 ;  /* 0x000000ffff247224 */ /* 0x000fe200078e0057 */
[----:B------:R-:W1:Y:S01]  /*3f00*/  MUFU.EX2 R35, R35 ;  /* 0x0000002300237308 */ /* 0x000e620000000800 */
[----:B--2---:R-:W-:-:S01]  /*3f10*/  FADD.FTZ R4, R42, R71 ;  /* 0x000000472a047221 */ /* 0x004fc20000010000 */
[--C-:B------:R-:W-:Y:S02]  /*3f20*/  IMAD.MOV.U32 R71, RZ, RZ, R87.reuse ;  /* 0x000000ffff477224 */ /* 0x100fe400078e0057 */
[----:B------:R-:W-:-:S04]  /*3f30*/  IMAD.MOV.U32 R34, RZ, RZ, R87 ;  /* 0x000000ffff227224 */ /* 0x000fc800078e0057 */
[----:B------:R-:W2:Y:S01]  /*3f40*/  MUFU.EX2 R46, R46 ;  /* 0x0000002e002e7308 */ /* 0x000ea20000000800 */
[----:B0-----:R-:W-:-:S07]  /*3f50*/  FADD.FTZ R7, R43, R4 ;  /* 0x000000042b077221 */ /* 0x001fce0000010000 */
[----:B------:R-:W0:Y:S01]  /*3f60*/  MUFU.EX2 R52, R52 ;  /* 0x0000003400347308 */ /* 0x000e220000000800 */
[----:B-1----:R-:W-:-:S07]  /*3f70*/  FADD.FTZ R9, R35, R6 ;  /* 0x0000000623097221 */ /* 0x002fce0000010000 */
[----:B------:R-:W1:Y:S01]  /*3f80*/  MUFU.EX2 R47, R47 ;  /* 0x0000002f002f7308 */ /* 0x000e620000000800 */
[----:B--2---:R-:W-:-:S07]  /*3f90*/  FADD.FTZ R4, R46, R7 ;  /* 0x000000072e047221 */ /* 0x004fce0000010000 */
[----:B------:R-:W2:Y:S01]  /*3fa0*/  MUFU.EX2 R39, R39 ;  /* 0x0000002700277308 */ /* 0x000ea20000000800 */
[C---:B0-----:R-:W-:Y:S01]  /*3fb0*/  F2FP.SATFINITE.E4M3.F32.PACK_AB_MERGE_C R35, R52.reuse, R35, RZ ;  /* 0x000000233423723e */ /* 0x041fe200048070ff */
[----:B------:R-:W-:-:S03]  /*3fc0*/  FADD.FTZ R52, R52, R9 ;  /* 0x0000000934347221 */ /* 0x000fc60000010000 */
[----:B------:R-:W-:Y:S01]  /*3fd0*/  F2FP.SATFINITE.E4M3.F32.PACK_AB_MERGE_C R184, R38, R31, R35 ;  /* 0x0000001f26b8723e */ /* 0x000fe20004807023 */
[--C-:B------:R-:W-:Y:S02]  /*3fe0*/  IMAD.MOV.U32 R38, RZ, RZ, R87.reuse ;  /* 0x000000ffff267224 */ /* 0x100fe400078e0057 */
[----:B------:R-:W0:Y:S01]  /*3ff0*/  MUFU.EX2 R50, R50 ;  /* 0x0000003200327308 */ /* 0x000e220000000800 */
[C---:B-1----:R-:W-:Y:S01]  /*4000*/  F2FP.SATFINITE.E4M3.F32.PACK_AB_MERGE_C R46, R47.reuse, R46, RZ ;  /* 0x0000002e2f2e723e */ /* 0x042fe200048070ff */
[----:B------:R-:W-:Y:S01]  /*4010*/  FADD.FTZ R47, R47, R4 ;  /* 0x000000042f2f7221 */ /* 0x000fe20000010000 */
[--C-:B------:R-:W-:Y:S02]  /*4020*/  IMAD.MOV.U32 R35, RZ, RZ, R87.reuse ;  /* 0x000000ffff237224 */ /* 0x100fe400078e0057 */
[----:B------:R-:W-:Y:S01]  /*4030*/  F2FP.SATFINITE.E4M3.F32.PACK_AB_MERGE_C R185, R43, R42, R46 ;  /* 0x0000002a2bb9723e */ /* 0x000fe2000480702e */
[----:B------:R-:W-:Y:S02]  /*4040*/  IMAD.MOV.U32 R46, RZ, RZ, R87 ;  /* 0x000000ffff2e7224 */ /* 0x000fe400078e0057 */
[----:B------:R-:W1:Y:S01]  /*4050*/  MUFU.EX2 R44, R44 ;  /* 0x0000002c002c7308 */ /* 0x000e620000000800 */
[----:B--2---:R-:W-:-:S01]  /*4060*/  FADD.FTZ R7, R39, R52 ;  /* 0x0000003427077221 */ /* 0x004fc20000010000 */
[----:B------:R-:W-:-:S02]  /*4070*/  IMAD.MOV.U32 R52, RZ, RZ, R87 ;  /* 0x000000ffff347224 */ /* 0x000fc400078e0057 */
[--C-:B------:R-:W-:Y:S02]  /*4080*/  IMAD.MOV.U32 R43, RZ, RZ, R87.reuse ;  /* 0x000000ffff2b7224 */ /* 0x100fe400078e0057 */
[----:B------:R-:W-:Y:S02]  /*4090*/  IMAD.MOV.U32 R42, RZ, RZ, R87 ;  /* 0x000000ffff2a7224 */ /* 0x000fe400078e0057 */
[----:B------:R-:W2:Y:S01]  /*40a0*/  MUFU.EX2 R51, R51 ;  /* 0x0000003300337308 */ /* 0x000ea20000000800 */
[----:B0-----:R-:W-:-:S01]  /*40b0*/  FADD.FTZ R4, R50, R47 ;  /* 0x0000002f32047221 */ /* 0x001fc20000010000 */
[--C-:B------:R-:W-:Y:S02]  /*40c0*/  IMAD.MOV.U32 R47, RZ, RZ, R87.reuse ;  /* 0x000000ffff2f7224 */ /* 0x100fe400078e0057 */
[----:B------:R-:W-:-:S04]  /*40d0*/  IMAD.MOV.U32 R31, RZ, RZ, R87 ;  /* 0x000000ffff1f7224 */ /* 0x000fc800078e0057 */
        /* <DEDUP_REMOVED lines=9> */
[C---:B--2---:R-:W-:Y:S01]  /*4170*/  F2FP.SATFINITE.E4M3.F32.PACK_AB_MERGE_C R41, R48.reuse, R41, RZ ;  /* 0x000000293029723e */ /* 0x044fe200048070ff */
        /* <DEDUP_REMOVED lines=12> */
[--C-:B------:R-:W-:Y:S02]  /*4240*/  IMAD.MOV.U32 R50, RZ, RZ, R87.reuse ;  /* 0x000000ffff327224 */ /* 0x100fe400078e0057 */
[----:B------:R-:W-:Y:S02]  /*4250*/  IMAD.MOV.U32 R48, RZ, RZ, R87 ;  /* 0x000000ffff307224 */ /* 0x000fe400078e0057 */
        /* <DEDUP_REMOVED lines=10> */
[----:B------:R2:W3:Y:S01]  /*4300*/  MUFU.EX2 R5, R74 ;  /* 0x0000004a00057308 */ /* 0x0004e20000000800 */
[----:B0-----:R-:W-:-:S07]  /*4310*/  FADD.FTZ R6, R30, R7 ;  /* 0x000000071e067221 */ /* 0x001fce0000010000 */
[----:B------:R-:W0:Y:S01]  /*4320*/  MUFU.EX2 R57, R57 ;  /* 0x0000003900397308 */ /* 0x000e220000000800 */
[C---:B-1----:R-:W-:Y:S01]  /*4330*/  F2FP.SATFINITE.E4M3.F32.PACK_AB_MERGE_C R53, R60.reuse, R53, RZ ;  /* 0x000000353c35723e */ /* 0x042fe200048070ff */
[----:B------:R-:W-:Y:S01]  /*4340*/  FADD.FTZ R60, R60, R9 ;  /* 0x000000093c3c7221 */ /* 0x000fe20000010000 */
[----:B--2---:R-:W-:Y:S02]  /*4350*/  IMAD.MOV.U32 R74, RZ, RZ, R87 ;  /* 0x000000ffff4a7224 */ /* 0x004fe400078e0057 */
[----:B------:R-:W-:Y:S01]  /*4360*/  F2FP.SATFINITE.E4M3.F32.PACK_AB_MERGE_C R188, R56, R45, R53 ;  /* 0x0000002d38bc723e */ /* 0x000fe20004807035 */
[----:B------:R-:W-:Y:S02]  /*4370*/  IMAD.MOV.U32 R56, RZ, RZ, R87 ;  /* 0x000000ffff387224 */ /* 0x000fe400078e0057 */
[----:B------:R-:W1:Y:S01]  /*4380*/  MUFU.EX2 R75, R75 ;  /* 0x0000004b004b7308 */ /* 0x000e620000000800 */
[----:B---3--:R-:W-:-:S01]  /*4390*/  FADD.FTZ R6, R5, R6 ;  /* 0x0000000605067221 */ /* 0x008fc20000010000 */
[----:B------:R-:W-:Y:S01]  /*43a0*/  F2FP.SATFINITE.E4M3.F32.PACK_AB_MERGE_C R30, R5, R30, RZ ;  /* 0x0000001e051e723e */ /* 0x000fe200048070ff */
[----:B------:R-:W-:-:S02]  /*43b0*/  IMAD.MOV.U32 R53, RZ, RZ, R87 ;  /* 0x000000ffff357224 */ /* 0x000fc400078e0057 */
[--C-:B------:R-:W-:Y:S01]  /*43c0*/  IMAD.MOV.U32 R45, RZ, RZ, R87.reuse ;  /* 0x000000ffff2d7224 */ /* 0x100fe200078e0057 */
[----:B------:R-:W-:Y:S01]  /*43d0*/  F2FP.SATFINITE.E4M3.F32.PACK_AB_MERGE_C R189, R27, R26, R30 ;  /* 0x0000001a1bbd723e */ /* 0x000fe2000480701e */
[----:B------:R-:W-:Y:S01]  /*43e0*/  IMAD.MOV.U32 R30, RZ, RZ, R87 ;  /* 0x000000ffff1e7224 */ /* 0x000fe200078e0057 */
[----:B------:R-:W2:Y:S01]  /*43f0*/  MUFU.EX2 R64, R64 ;  /* 0x0000004000407308 */ /* 0x000ea20000000800 */
[----:B0-----:R-:W-:-:S01]  /*4400*/  FADD.FTZ R5, R57, R60 ;  /* 0x0000003c39057221 */ /* 0x001fc20000010000 */
[--C-:B------:R-:W-:Y:S02]  /*4410*/  IMAD.MOV.U32 R60, RZ, RZ, R87.reuse ;  /* 0x000000ffff3c7224 */ /* 0x100fe400078e0057 */
[--C-:B------:R-:W-:Y:S02]  /*4420*/  IMAD.MOV.U32 R27, RZ, RZ, R87.reuse ;  /* 0x000000ffff1b7224 */ /* 0x100fe400078e0057 */
[----:B------:R-:W-:Y:S02]  /*4430*/  IMAD.MOV.U32 R26, RZ, RZ, R87 ;  /* 0x000000ffff1a7224 */ /* 0x000fe400078e0057 */
[----:B------:R-:W0:Y:S01]  /*4440*/  MUFU.EX2 R76, R76 ;  /* 0x0000004c004c7308 */ /* 0x000e220000000800 */
[----:B-1----:R-:W-:-:S07]  /*4450*/  FADD.FTZ R7, R75, R6 ;  /* 0x000000064b077221 */ /* 0x002fce0000010000 */
[----:B------:R-:W-:Y:S01]  /*4460*/  MUFU.EX2 R77, R77 ;  /* 0x0000004d004d7308 */ /* 0x000fe20000000800 */
[----:B--2---:R-:W-:-:S07]  /*4470*/  FADD.FTZ R6, R64, R5 ;  /* 0x0000000540067221 */ /* 0x004fce0000010000 */
[----:B------:R1:W2:Y:S01]  /*4480*/  MUFU.EX2 R4, R69 ;  /* 0x0000004500047308 */ /* 0x0002a20000000800 */
[----:B0-----:R-:W-:-:S07]  /*4490*/  FADD.FTZ R8, R76, R7 ;  /* 0x000000074c087221 */ /* 0x001fce0000010000 */
[----:B------:R-:W0:Y:S01]  /*44a0*/  MUFU.EX2 R61, R61 ;  /* 0x0000003d003d7308 */ /* 0x000e220000000800 */
[----:B-1----:R-:W-:-:S07]  /*44b0*/  IMAD.MOV.U32 R69, RZ, RZ, R87 ;  /* 0x000000ffff457224 */ /* 0x002fce00078e0057 */
[----:B------:R-:W1:Y:S01]  /*44c0*/  MUFU.EX2 R68, R68 ;  /* 0x0000004400447308 */ /* 0x000e620000000800 */
[----:B--2---:R-:W-:Y:S01]  /*44d0*/  F2FP.SATFINITE.E4M3.F32.PACK_AB_MERGE_C R9, R4, R77, RZ ;  /* 0x0000004d0409723e */ /* 0x004fe200048070ff */
[----:B------:R-:W-:-:S03]  /*44e0*/  FADD.FTZ R77, R77, R8 ;  /* 0x000000084d4d7221 */ /* 0x000fc60000010000 */
[----:B------:R-:W-:Y:S01]  /*44f0*/  F2FP.SATFINITE.E4M3.F32.PACK_AB_MERGE_C R191, R76, R75, R9 ;  /* 0x0000004b4cbf723e */ /* 0x000fe20004807009 */
[----:B------:R-:W-:-:S01]  /*4500*/  FADD.FTZ R4, R4, R77 ;  /* 0x0000004d04047221 */ /* 0x000fc20000010000 */
[----:B------:R-:W-:Y:S02]  /*4510*/  IMAD.MOV.U32 R77, RZ, RZ, R87 ;  /* 0x000000ffff4d7224 */ /* 0x000fe400078e0057 */
[----:B0-----:R-:W-:-:S01]  /*4520*/  FADD.FTZ R5, R61, R6 ;  /* 0x000000063d057221 */ /* 0x001fc20000010000 */
[--C-:B------:R-:W-:Y:S02]  /*4530*/  IMAD.MOV.U32 R76, RZ, RZ, R87.reuse ;  /* 0x000000ffff4c7224 */ /* 0x100fe400078e0057 */
[----:B------:R-:W-:Y:S01]  /*4540*/  IMAD.MOV.U32 R75, RZ, RZ, R87 ;  /* 0x000000ffff4b7224 */ /* 0x000fe200078e0057 */
[C---:B-1----:R-:W-:Y:S01]  /*4550*/  F2FP.SATFINITE.E4M3.F32.PACK_AB_MERGE_C R7, R68.reuse, R61, RZ ;  /* 0x0000003d4407723e */ /* 0x042fe200048070ff */
[----:B------:R-:W-:-:S01]  /*4560*/  FADD.FTZ R5, R68, R5 ;  /* 0x0000000544057221 */ /* 0x000fc20000010000 */
[----:B------:R-:W-:-:S02]  /*4570*/  IMAD.MOV.U32 R68, RZ, RZ, R87 ;  /* 0x000000ffff447224 */ /* 0x000fc400078e0057 */
[----:B------:R-:W-:Y:S01]  /*4580*/  F2FP.SATFINITE.E4M3.F32.PACK_AB_MERGE_C R190, R64, R57, R7 ;  /* 0x0000003940be723e */ /* 0x000fe20004807007 */
[--C-:B------:R-:W-:Y:S02]  /*4590*/  IMAD.MOV.U32 R64, RZ, RZ, R87.reuse ;  /* 0x000000ffff407224 */ /* 0x100fe400078e0057 */
[--C-:B------:R-:W-:Y:S02]  /*45a0*/  IMAD.MOV.U32 R61, RZ, RZ, R87.reuse ;  /* 0x000000ffff3d7224 */ /* 0x100fe400078e0057 */
[----:B------:R-:W-:Y:S01]  /*45b0*/  IMAD.MOV.U32 R57, RZ, RZ, R87 ;  /* 0x000000ffff397224 */ /* 0x000fe200078e0057 */
[----:B------:R-:W-:Y:S06]  /*45c0*/  @!P1 BRA `(.L_x_15) ;  /* 0x0000002c00b49947 */ /* 0x000fec0003800000 */
[----:B------:R-:W-:Y:S01]  /*45d0*/  IMAD.MOV.U32 R6, RZ, RZ, R3 ;  /* 0x000000ffff067224 */ /* 0x000fe200078e0003 */
[----:B------:R-:W-:Y:S01]  /*45e0*/  CS2R R86, SRZ ;  /* 0x0000000000567805 */ /* 0x000fe2000001ff00 */
[----:B------:R-:W-:Y:S01]  /*45f0*/  IMAD.MOV.U32 R7, RZ, RZ, R0 ;  /* 0x000000ffff077224 */ /* 0x000fe200078e0000 */
[----:B------:R-:W-:Y:S02]  /*4600*/  CS2R R84, SRZ ;  /* 0x0000000000547805 */ /* 0x000fe4000001ff00 */
[----:B------:R-:W-:Y:S02]  /*4610*/  CS2R R82, SRZ ;  /* 0x0000000000527805 */ /* 0x000fe4000001ff00 */
[----:B------:R-:W-:Y:S02]  /*4620*/  CS2R R80, SRZ ;  /* 0x0000000000507805 */ /* 0x000fe4000001ff00 */
[----:B------:R-:W-:Y:S02]  /*4630*/  CS2R R78, SRZ ;  /* 0x00000000004e7805 */ /* 0x000fe4000001ff00 */
[----:B------:R-:W-:-:S02]  /*4640*/  CS2R R76, SRZ ;  /* 0x00000000004c7805 */ /* 0x000fc4000001ff00 */
[----:B------:R-:W-:Y:S02]  /*4650*/  CS2R R74, SRZ ;  /* 0x00000000004a7805 */ /* 0x000fe4000001ff00 */
        /* <DEDUP_REMOVED lines=24> */
[----:B------:R-:W-:Y:S01]  /*47e0*/  CS2R R24, SRZ ;  /* 0x0000000000187805 */ /* 0x000fe2000001ff00 */
[----:B------:R-:W-:Y:S01]  /*47f0*/  UIADD3 UR50, UR50, -0x2, URZ ;  /* 0xfffffffe32327890 */ /* 0x000fe2000fffe03f */
[----:B------:R-:W-:Y:S01]  /*4800*/  UMOV UR53, UR44 ;  /* 0x0000002c00357c82 */ /* 0x000fe20008000000 */
[----:B------:R-:W-:-:S10]  /*4810*/  UMOV UR51, UR52 ;  /* 0x0000003400337c82 */ /* 0x000fd40008000000 */
.L_x_25:
[----:B------:R-:W-:Y:S01]  /*4820*/  ISETP.NE.AND P2, PT, RZ, UR37, PT ;  /* 0x00000025ff007c0c */ /* 0x000fe2000bf45270 */
[----:B------:R-:W-:-:S04]  /*4830*/  UISETP.NE.AND UP0, UPT, UR51, 0x1, UPT ;  /* 0x000000013300788c */ /* 0x000fc8000bf05270 */
[----:B------:R-:W-:-:S04]  /*4840*/  USEL UR44, URZ, 0x1, UP0 ;  /* 0x000000013f2c7887 */ /* 0x000fc80008000000 */
[----:B------:R-:W-:-:S04]  /*4850*/  ULOP3.LUT UR44, UR53, UR44, URZ, 0x3c, !UPT ;  /* 0x0000002c352c7292 */ /* 0x000fc8000f8e3c3f */
[----:B------:R-:W-:Y:S08]  /*4860*/  @P2 BRA `(.L_x_16) ;  /* 0x0000000000382947 */ /* 0x000ff00003800000 */
[----:B------:R-:W-:Y:S05]  /*4870*/  @!P0 BRA `(.L_x_17) ;  /* 0x0000000000048947 */ /* 0x000fea0003800000 */
[----:B------:R-:W-:Y:S01]  /*4880*/  BPT.TRAP 0x1 ;  /* 0x000000040000795c */ /* 0x000fe20000300000 */
.L_x_17:
[----:B------:R-:W-:Y:S01]  /*4890*/  UIADD3 UR6, UR51, 0x1, URZ ;  /* 0x0000000133067890 */ /* 0x000fe2000fffe03f */
[----:B------:R-:W-:-:S03]  /*48a0*/  IMAD.U32 R0, RZ, RZ, UR44 ;  /* 0x0000002cff007e24 */ /* 0x000fc6000f8e00ff */
[----:B------:R-:W-:Y:S02]  /*48b0*/  UISETP.NE.AND UP0, UPT, UR6, 0x2, UPT ;  /* 0x000000020600788c */ /* 0x000fe4000bf05270 */
[----:B------:R-:W-:Y:S02]  /*48c0*/  SHF.L.U32 R0, R0, 0x1f, RZ ;  /* 0x0000001f00007819 */ /* 0x000fe400000006ff */
[----:B------:R-:W-:-:S04]  /*48d0*/  USEL UR6, UR6, URZ, UP0 ;  /* 0x0000003f06067287 */ /* 0x000fc80008000000 */
[----:B------:R-:W-:-:S09]  /*48e0*/  ULEA UR6, UR6, UR39, 0x3 ;  /* 0x0000002706067291 */ /* 0x000fd2000f8e183f */
[----:B------:R0:W1:Y:S01]  /*48f0*/  SYNCS.PHASECHK.TRANS64.TRYWAIT P1, [UR6+0x29830], R0 ;  /* 0x02983000ff0075a7 */ /* 0x0000620008020146 */
[----:B------:R-:W-:Y:S05]  /*4900*/  @!P0 BRA `(.L_x_18) ;  /* 0x0000000000048947 */ /* 0x000fea0003800000 */
[----:B------:R-:W-:Y:S01]  /*4910*/  BPT.TRAP 0x1 ;  /* 0x000000040000795c */ /* 0x000fe20000300000 */
.L_x_18:
[----:B-1----:R-:W-:Y:S05]  /*4920*/  @P1 BRA `(.L_x_16) ;  /* 0x0000000000081947 */ /* 0x002fea0003800000 */
[----:B------:R-:W1:Y:S02]  /*4930*/  SYNCS.PHASECHK.TRANS64.TRYWAIT P1, [UR6+0x29830], R0 ;  /* 0x02983000ff0075a7 */ /* 0x000e640008020146 */
[----:B-1----:R-:W-:Y:S05]  /*4940*/  @!P1 BRA `(.L_x_19) ;  /* 0x0000008400d89947 */ /* 0x002fea0003800000 */
.L_x_16:
[----:B01----:R-:W-:Y:S01]  /*4950*/  VIADD R0, R22, 0x8 ;  /* 0x0000000816007836 */ /* 0x003fe20000000000 */
[----:B------:R-:W-:Y:S01]  /*4960*/  UIADD3 UR52, UR51, 0x1, URZ ;  /* 0x0000000133347890 */ /* 0x000fe2000fffe03f */
[----:B------:R-:W-:Y:S01]  /*4970*/  UMOV UR27, 0x80000020 ;  /* 0x80000020001b7882 */ /* 0x000fe20000000000 */
[----:B------:R-:W-:Y:S02]  /*4980*/  UMOV UR28, UR24 ;  /* 0x00000018001c7c82 */ /* 0x000fe40008000000 */
[----:B------:R0:W-:Y:S01]  /*4990*/  BAR.SYNC.DEFER_BLOCKING R0, 0x100 ;  /* 0x000400000000751d */ /* 0x0001e20000010000 */
[----:B------:R-:W-:-:S04]  /*49a0*/  UISETP.NE.AND UP0, UPT, UR52, 0x2, UPT ;  /* 0x000000023400788c */ /* 0x000fc8000bf05270 */
[----:B------:R-:W-:Y:S01]  /*49b0*/  USEL UR52, UR52, URZ, UP0 ;  /* 0x0000003f34347287 */ /* 0x000fe20008000000 */
[----:B------:R-:W-:Y:S01]  /*49c0*/  UMOV UR29, UR25 ;  /* 0x00000019001d7c82 */ /* 0x000fe20008000000 */
[----:B------:R-:W-:Y:S02]  /*49d0*/  UMOV UR31, 0x80000020 ;  /* 0x80000020001f7882 */ /* 0x000fe40000000000 */
[----:B------:R-:W-:Y:S01]  /*49e0*/  UIMAD UR54, UR52, 0x780, UR47 ;  /* 0x00000780343678a4 */ /* 0x000fe2000f8e022f */
[----:B------:R-:W-:Y:S01]  /*49f0*/  UMOV UR32, UR24 ;  /* 0x0000001800207c82 */ /* 0x000fe20008000000 */
[----:B------:R-:W-:Y:S02]  /*4a00*/  UMOV UR33, UR25 ;  /* 0x0000001900217c82 */ /* 0x000fe40008000000 */
[----:B------:R-:W-:Y:S02]  /*4a10*/  UIADD3 UR30, UR54, 0x80, URZ ;  /* 0x00000080361e7890 */ /* 0x000fe4000fffe03f */
[----:B------:R-:W-:-:S02]  /*4a20*/  UIADD3 UR34, UR54, 0x100, URZ ;  /* 0x0000010036227890 */ /* 0x000fc4000fffe03f */
[----:B------:R-:W-:Y:S01]  /*4a30*/  UMOV UR26, UR54 ;  /* 0x00000036001a7c82 */ /* 0x000fe20008000000 */
[----:B------:R-:W-:Y:S01]  /*4a40*/  UMOV UR35, 0x80000020 ;  /* 0x8000002000237882 */ /* 0x000fe20000000000 */
[----:B------:R-:W-:Y:S01]  /*4a50*/  UIADD3 UR6, UR54, 0x200, URZ ;  /* 0x0000020036067890 */ /* 0x000fe2000fffe03f */
[----:B------:R-:W-:Y:S01]  /*4a60*/  UMOV UR7, 0x80000020 ;  /* 0x8000002000077882 */ /* 0x000fe20000000000 */
[----:B------:R-:W-:Y:S01]  /*4a70*/  UIADD3 UR10, UR54, 0x202, URZ ;  /* 0x00000202360a7890 */ /* 0x000fe2000fffe03f */
[----:B------:R-:W-:Y:S01]  /*4a80*/  WARPGROUP.ARRIVE ;  /* 0x00000000000079c5 */ /* 0x000fe20000000000 */
[----:B------:R-:W-:Y:S01]  /*4a90*/  UMOV UR11, 0x80000020 ;  /* 0x80000020000b7882 */ /* 0x000fe20000000000 */
[----:B------:R-:W-:Y:S01]  /*4aa0*/  UIADD3 UR14, UR54, 0x282, URZ ;  /* 0x00000282360e7890 */ /* 0x000fe2000fffe03f */
[----:B------:R-:W-:Y:S01]  /*4ab0*/  UMOV UR15, 0x80000020 ;  /* 0x80000020000f7882 */ /* 0x000fe20000000000 */
[----:B------:R-:W-:Y:S02]  /*4ac0*/  UIADD3 UR18, UR54, 0x500, URZ ;  /* 0x0000050036127890 */ /* 0x000fe4000fffe03f */
[----:B------:R-:W-:Y:S01]  /*4ad0*/  QGMMA.64x32x32.F32.E4M3.E4M3 R152, gdesc[UR24], RZ, !UPT, gsb0 ;  /* 0x00600000189879f3 */ /* 0x000fe2000c0008ff */
[----:B------:R-:W-:Y:S01]  /*4ae0*/  UIADD3 UR26, UR54, 0x180, URZ ;  /* 0x00000180361a7890 */ /* 0x000fe2000fffe03f */
[----:B------:R-:W-:Y:S01]  /*4af0*/  UMOV UR27, 0x80000020 ;  /* 0x80000020001b7882 */ /* 0x000fe20000000000 */
[----:B------:R-:W-:Y:S01]  /*4b00*/  UMOV UR19, 0x80000020 ;  /* 0x8000002000137882 */ /* 0x000fe20000000000 */
[----:B------:R-:W-:Y:S01]  /*4b10*/  UIADD3 UR22, UR54, 0x502, URZ ;  /* 0x0000050236167890 */ /* 0x000fe2000fffe03f */
[----:B------:R-:W-:Y:S01]  /*4b20*/  UMOV UR23, 0x80000020 ;  /* 0x8000002000177882 */ /* 0x000fe20000000000 */
[----:B------:R-:W-:-:S02]  /*4b30*/  WARPGROUP.DEPBAR.LE gsb0, 0x0 ;  /* 0x00008000000079c5 */ /* 0x000fc40000010000 */
[----:B------:R-:W-:-:S06]  /*4b40*/  WARPGROUP.ARRIVE ;  /* 0x00000000000079c5 */ /* 0x000fcc0000000000 */
[----:B------:R-:W-:Y:S01]  /*4b50*/  QGMMA.64x32x32.F32.E4M3.E4M3 R136, gdesc[UR28], RZ, !UPT, gsb0 ;  /* 0x006000001c8879f3 */ /* 0x000fe2000c0008ff */
[----:B------:R-:W-:Y:S01]  /*4b60*/  UIADD3 UR30, UR54, 0x82, URZ ;  /* 0x00000082361e7890 */ /* 0x000fe2000fffe03f */
[----:B------:R-:W-:Y:S01]  /*4b70*/  UMOV UR28, UR4 ;  /* 0x00000004001c7c82 */ /* 0x000fe20008000000 */
[----:B------:R-:W-:Y:S01]  /*4b80*/  UMOV UR29, UR5 ;  /* 0x00000005001d7c82 */ /* 0x000fe20008000000 */
[----:B------:R-:W-:Y:S01]  /*4b90*/  UMOV UR31, 0x80000020 ;  /* 0x80000020001f7882 */ /* 0x000fe20000000000 */
[----:B------:R-:W-:Y:S02]  /*4ba0*/  WARPGROUP.DEPBAR.LE gsb0, 0x0 ;  /* 0x00008000000079c5 */ /* 0x000fe40000010000 */
        /* <DEDUP_REMOVED lines=9> */
[----:B------:R-:W-:Y:S01]  /*4c40*/  UMOV UR26, UR6 ;  /* 0x00000006001a7c82 */ /* 0x000fe20008000000 */
[----:B------:R-:W-:Y:S01]  /*4c50*/  UMOV UR27, 0x80000020 ;  /* 0x80000020001b7882 */ /* 0x000fe20000000000 */
[----:B------:R-:W-:Y:S01]  /*4c60*/  UIADD3 UR6, UR54, 0x2, URZ ;  /* 0x0000000236067890 */ /* 0x000fe2000fffe03f */
        /* <DEDUP_REMOVED lines=12> */
[----:B------:R-:W-:Y:S01]  /*4d30*/  UMOV UR28, UR8 ;  /* 0x00000008001c7c82 */ /* 0x000fe20008000000 */
[----:B------:R-:W-:Y:S01]  /*4d40*/  UMOV UR29, UR9 ;  /* 0x00000009001d7c82 */ /* 0x000fe20008000000 */
        /* <DEDUP_REMOVED lines=106> */
[----:B------:R-:W-:Y:S01]  /*53f0*/  UIADD3 UR54, UR54, 0x702, URZ ;  /* 0x0000070236367890 */ /* 0x000fe2000fffe03f */
[----:B------:R-:W-:Y:S02]  /*5400*/  WARPGROUP.DEPBAR.LE gsb0, 0x0 ;  /* 0x00008000000079c5 */ /* 0x000fe40000010000 */
[----:B------:R-:W-:-:S06]  /*5410*/  WARPGROUP.ARRIVE ;  /* 0x00000000000079c5 */ /* 0x000fcc0000000000 */
[----:B------:R-:W-:Y:S03]  /*5420*/  QGMMA.64x32x32.F32.E4M3.E4M3 R136, gdesc[UR28], R136, gsb0 ;  /* 0x006000001c8879f3 */ /* 0x000fe60008000888 */
[----:B------:R-:W-:Y:S02]  /*5430*/  WARPGROUP.DEPBAR.LE gsb0, 0x0 ;  /* 0x00008000000079c5 */ /* 0x000fe40000010000 */
[----:B------:R-:W-:-:S06]  /*5440*/  WARPGROUP.ARRIVE ;  /* 0x00000000000079c5 */ /* 0x000fcc0000000000 */
[----:B------:R-:W-:Y:S03]  /*5450*/  QGMMA.64x32x32.F32.E4M3.E4M3 R120, gdesc[UR32], R120, gsb0 ;  /* 0x00600000207879f3 */ /* 0x000fe60008000878 */
        /* <DEDUP_REMOVED lines=9> */
[----:B0-----:R-:W-:Y:S05]  /*54f0*/  @P2 BRA `(.L_x_20) ;  /* 0x00000000002c2947 */ /* 0x001fea0003800000 */
[----:B------:R-:W-:Y:S05]  /*5500*/  @!P0 BRA `(.L_x_21) ;  /* 0x0000000000048947 */ /* 0x000fea0003800000 */
[----:B------:R-:W-:Y:S01]  /*5510*/  BPT.TRAP 0x1 ;  /* 0x000000040000795c */ /* 0x000fe20000300000 */
.L_x_21:
[----:B------:R-:W-:Y:S01]  /*5520*/  ULEA UR6, UR51, UR39, 0x3 ;  /* 0x0000002733067291 */ /* 0x000fe2000f8e183f */
[----:B------:R-:W-:-:S05]  /*5530*/  IMAD.U32 R0, RZ, RZ, UR53 ;  /* 0x00000035ff007e24 */ /* 0x000fca000f8e00ff */
[----:B------:R-:W-:-:S04]  /*5540*/  SHF.L.U32 R0, R0, 0x1f, RZ ;  /* 0x0000001f00007819 */ /* 0x000fc800000006ff */
[----:B------:R0:W1:Y:S01]  /*5550*/  SYNCS.PHASECHK.TRANS64.TRYWAIT P1, [UR6+0x29850], R0 ;  /* 0x02985000ff0075a7 */ /* 0x0000620008020146 */
[----:B------:R-:W-:Y:S05]  /*5560*/  @!P0 BRA `(.L_x_22) ;  /* 0x0000000000048947 */ /* 0x000fea0003800000 */
[----:B------:R-:W-:Y:S01]  /*5570*/  BPT.TRAP 0x1 ;  /* 0x000000040000795c */ /* 0x000fe20000300000 */
.L_x_22:
[----:B-1----:R-:W-:Y:S05]  /*5580*/  @P1 BRA `(.L_x_20) ;  /* 0x0000000000081947 */ /* 0x002fea0003800000 */
[----:B------:R-:W1:Y:S02]  /*5590*/  SYNCS.PHASECHK.TRANS64.TRYWAIT P1, [UR6+0x29850], R0 ;  /* 0x02985000ff0075a7 */ /* 0x000e640008020146 */
[----:B-1----:R-:W-:Y:S05]  /*55a0*/  @!P1 BRA `(.L_x_23) ;  /* 0x0000007800d89947 */ /* 0x002fea0003800000 */
.L_x_20:
[----:B------:R-:W-:Y:S01]  /*55b0*/  UIADD3 UR6, UR39, 0x400, URZ ;  /* 0x0000040027067890 */ /* 0x000fe2000fffe03f */
[----:B------:R-:W-:Y:S01]  /*55c0*/  WARPGROUP.ARRIVE ;  /* 0x00000000000079c5 */ /* 0x000fe20000000000 */
[----:B------:R-:W-:Y:S01]  /*55d0*/  UMOV UR7, 0xc0000010 ;  /* 0xc000001000077882 */ /* 0x000fe20000000000 */
[----:B01----:R-:W-:Y:S01]  /*55e0*/  FMNMX.FTZ R0, R152, R7, !PT ;  /* 0x0000000798007209 */ /* 0x003fe20007810000 */
[----:B------:R-:W-:Y:S01]  /*55f0*/  USHF.R.U32.HI UR6, URZ, 0x4, UR6 ;  /* 0x000000043f067899 */ /* 0x000fe20008011606 */
[----:B------:R-:W-:Y:S02]  /*5600*/  IMAD.U32 R193, RZ, RZ, UR40 ;  /* 0x00000028ffc17e24 */ /* 0x000fe4000f8e00ff */
[----:B------:R-:W0:Y:S01]  /*5610*/  S2R R194, SR_TID.X ;  /* 0x0000000000c27919 */ /* 0x000e220000002100 */
[----:B------:R-:W-:Y:S01]  /*5620*/  FMNMX.FTZ R3, R153, R0, !PT ;  /* 0x0000000099037209 */ /* 0x000fe20007810000 */
[----:B------:R-:W-:Y:S01]  /*5630*/  ULOP3.LUT UR6, UR6, 0x3fff, URZ, 0xc0, !UPT ;  /* 0x00003fff06067892 */ /* 0x000fe2000f8ec03f */
[----:B------:R-:W-:-:S02]  /*5640*/  FMNMX.FTZ R0, R154, R6, !PT ;  /* 0x000000069a007209 */ /* 0x000fc40007810000 */
[----:B------:R-:W-:Y:S01]  /*5650*/  FMNMX.FTZ R8, R156, R3, !PT ;  /* 0x000000039c087209 */ /* 0x000fe20007810000 */
[----:B------:R-:W-:Y:S01]  /*5660*/  ULOP3.LUT UR6, UR6, 0x10000, URZ, 0xfc, !UPT ;  /* 0x0001000006067892 */ /* 0x000fe2000f8efc3f */
[----:B------:R-:W-:Y:S02]  /*5670*/  FMNMX.FTZ R3, R155, R0, !PT ;  /* 0x000000009b037209 */ /* 0x000fe40007810000 */
[----:B------:R-:W-:Y:S01]  /*5680*/  FMNMX.FTZ R9, R157, R8, !PT ;  /* 0x000000089d097209 */ /* 0x000fe20007810000 */
[----:B------:R-:W-:Y:S01]  /*5690*/  UIMAD UR10, UR51, 0x500, UR6 ;  /* 0x00000500330a78a4 */ /* 0x000fe2000f8e0206 */
[----:B------:R-:W-:Y:S02]  /*56a0*/  FMNMX.FTZ R0, R158, R3, !PT ;  /* 0x000000039e007209 */ /* 0x000fe40007810000 */
[----:B------:R-:W-:Y:S02]  /*56b0*/  FMNMX.FTZ R8, R160, R9, !PT ;  /* 0x00000009a0087209 */ /* 0x000fe40007810000 */
[----:B------:R-:W-:-:S02]  /*56c0*/  FMNMX.FTZ R3, R159, R0, !PT ;  /* 0x000000009f037209 */ /* 0x000fc40007810000 */
[----:B------:R-:W-:Y:S01]  /*56d0*/  UMOV UR6, UR10 ;  /* 0x0000000a00067c82 */ /* 0x000fe20008000000 */
[----:B------:R-:W-:Y:S01]  /*56e0*/  FMNMX.FTZ R9, R161, R8, !PT ;  /* 0x00000008a1097209 */ /* 0x000fe20007810000 */
[----:B------:R-:W-:Y:S01]  /*56f0*/  QGMMA.64x128x32.F32.E4M3.E4M3 R24, R172, gdesc[UR4], R24, gsb0 ;  /* 0x01e00004ac187df3 */ /* 0x000fe20008000818 */
[----:B------:R-:W-:Y:S01]  /*5700*/  UIADD3 UR6, UR10, 0x100, URZ ;  /* 0x000001000a067890 */ /* 0x000fe2000fffe03f */
[----:B------:R-:W-:Y:S01]  /*5710*/  FMNMX.FTZ R0, R162, R3, !PT ;  /* 0x00000003a2007209 */ /* 0x000fe20007810000 */
[----:B------:R-:W-:Y:S01]  /*5720*/  UMOV UR7, 0xc0000010 ;  /* 0xc000001000077882 */ /* 0x000fe20000000000 */
[----:B------:R-:W-:Y:S02]  /*5730*/  FMNMX.FTZ R8, R164, R9, !PT ;  /* 0x00000009a4087209 */ /* 0x000fe40007810000 */
[----:B------:R-:W-:Y:S02]  /*5740*/  FMNMX.FTZ R3, R163, R0, !PT ;  /* 0x00000000a3037209 */ /* 0x000fe40007810000 */
[----:B------:R-:W-:-:S02]  /*5750*/  FMNMX.FTZ R9, R165, R8, !PT ;  /* 0x00000008a5097209 */ /* 0x000fc40007810000 */
[----:B------:R-:W-:Y:S02]  /*5760*/  FMNMX.FTZ R0, R166, R3, !PT ;  /* 0x00000003a6007209 */ /* 0x000fe40007810000 */
[----:B------:R-:W-:Y:S02]  /*5770*/  FMNMX.FTZ R8, R136, R9, !PT ;  /* 0x0000000988087209 */ /* 0x000fe40007810000 */
[----:B------:R-:W-:Y:S02]  /*5780*/  FMNMX.FTZ R3, R167, R0, !PT ;  /* 0x00000000a7037209 */ /* 0x000fe40007810000 */
        /* <DEDUP_REMOVED lines=62> */
[----:B0-----:R-:W-:Y:S01]  /*5b70*/  LOP3.LUT P1, RZ, R194, 0x7f, RZ, 0xc0, !PT ;  /* 0x0000007fc2ff7812 */ /* 0x001fe2000782c0ff */
[----:B------:R-:W0:Y:S01]  /*5b80*/  SHFL.BFLY PT, R3, R8, 0x2, 0x1f ;  /* 0x0c401f0008037f89 */ /* 0x000e2200000e0000 */
[----:B------:R-:W-:-:S02]  /*5b90*/  WARPGROUP.DEPBAR.LE gsb0, 0x0 ;  /* 0x00008000000079c5 */ /* 0x000fc40000010000 */
[----:B------:R-:W-:Y:S01]  /*5ba0*/  WARPGROUP.ARRIVE ;  /* 0x00000000000079c5 */ /* 0x000fe20000000000 */
[----:B------:R-:W-:-:S05]  /*5bb0*/  FMNMX.FTZ R9, R103, R0, !PT ;  /* 0x0000000067097209 */ /* 0x000fca0007810000 */
[----:B------:R-:W-:Y:S01]  /*5bc0*/  QGMMA.64x128x32.F32.E4M3.E4M3 R24, R176, gdesc[UR4], R24, gsb0 ;  /* 0x01e00004b0187df3 */ /* 0x000fe20008000818 */
[----:B------:R-:W-:Y:S01]  /*5bd0*/  UIADD3 UR6, UR10, 0x200, URZ ;  /* 0x000002000a067890 */ /* 0x000fe2000fffe03f */
[----:B------:R-:W1:Y:S01]  /*5be0*/  SHFL.BFLY PT, R0, R9, 0x2, 0x1f ;  /* 0x0c401f0009007f89 */ /* 0x000e6200000e0000 */
[----:B------:R-:W-:Y:S01]  /*5bf0*/  UMOV UR7, 0xc0000010 ;  /* 0xc000001000077882 */ /* 0x000fe20000000000 */
[----:B0-----:R-:W-:-:S05]  /*5c00*/  FMNMX.FTZ R10, R8, R3, !PT ;  /* 0x00000003080a7209 */ /* 0x001fca0007810000 */
[----:B------:R-:W0:Y:S01]  /*5c10*/  SHFL.BFLY PT, R3, R10, 0x1, 0x1f ;  /* 0x0c201f000a037f89 */ /* 0x000e2200000e0000 */
[----:B-1----:R-:W-:-:S05]  /*5c20*/  FMNMX.FTZ R11, R9, R0, !PT ;  /* 0x00000000090b7209 */ /* 0x002fca0007810000 */
[----:B------:R-:W1:Y:S01]  /*5c30*/  SHFL.BFLY PT, R12, R11, 0x1, 0x1f ;  /* 0x0c201f000b0c7f89 */ /* 0x000e6200000e0000 */
[----:B0-----:R-:W-:-:S05]  /*5c40*/  FMNMX.FTZ R0, R10, R3, !PT ;  /* 0x000000030a007209 */ /* 0x001fca0007810000 */
[C---:B------:R-:W-:Y:S01]  /*5c50*/  FFMA.FTZ R193, R0.reuse, R193, -8 ;  /* 0xc100000000c17423 */ /* 0x040fe200000100c1 */
[----:B------:R-:W-:-:S03]  /*5c60*/  FADD.FTZ R7, -R0, R7 ;  /* 0x0000000700077221 */ /* 0x000fc60000010100 */
[--C-:B------:R-:W-:Y:S01]  /*5c70*/  FFMA.FTZ R20, R136, UR40, -R193.reuse ;  /* 0x0000002888147c23 */ /* 0x100fe200080108c1 */
[----:B------:R-:W-:-:S01]  /*5c80*/  FFMA.FTZ R136, R140, UR40, -R193 ;  /* 0x000000288c887c23 */ /* 0x000fc200080108c1 */
[--C-:B------:R-:W-:Y:S01]  /*5c90*/  FFMA.FTZ R140, R144, UR40, -R193.reuse ;  /* 0x00000028908c7c23 */ /* 0x100fe200080108c1 */
[----:B-1----:R-:W-:Y:S01]  /*5ca0*/  FMNMX.FTZ R3, R11, R12, !PT ;  /* 0x0000000c0b037209 */ /* 0x002fe20007810000 */
[--C-:B------:R-:W-:Y:S01]  /*5cb0*/  FFMA.FTZ R21, R137, UR40, -R193.reuse ;  /* 0x0000002889157c23 */ /* 0x100fe200080108c1 */
[----:B------:R-:W-:-:S01]  /*5cc0*/  FFMA.FTZ R144, R148, UR40, -R193 ;  /* 0x0000002894907c23 */ /* 0x000fc200080108c1 */
[--C-:B------:R-:W-:Y:S01]  /*5cd0*/  FFMA.FTZ R137, R141, UR40, -R193.reuse ;  /* 0x000000288d897c23 */ /* 0x100fe200080108c1 */
[----:B------:R-:W-:Y:S02]  /*5ce0*/  IMAD.U32 R148, RZ, RZ, UR40 ;  /* 0x00000028ff947e24 */ /* 0x000fe4000f8e00ff */
[--C-:B------:R-:W-:Y:S01]  /*5cf0*/  FFMA.FTZ R141, R145, UR40, -R193.reuse ;  /* 0x00000028918d7c23 */ /* 0x100fe200080108c1 */
[----:B------:R-:W-:-:S01]  /*5d00*/  FFMA.FTZ R145, R149, UR40, -R193 ;  /* 0x0000002895917c23 */ /* 0x000fc200080108c1 */
[----:B------:R-:W-:Y:S01]  /*5d10*/  FMUL.FTZ R8, R7, UR40 ;  /* 0x0000002807087c20 */ /* 0x000fe20008410000 */
[----:B------:R-:W-:-:S01]  /*5d20*/  FFMA.FTZ R149, R101, UR40, -R193 ;  /* 0x0000002865957c23 */ /* 0x000fc200080108c1 */
[C---:B------:R-:W-:Y:S01]  /*5d30*/  FADD.FTZ R7, -R3.reuse, R6 ;  /* 0x0000000603077221 */ /* 0x040fe20000010100 */
[----:B------:R-:W-:-:S01]  /*5d40*/  FFMA.FTZ R101, R3, R148, -8 ;  /* 0xc100000003657423 */ /* 0x000fc20000010094 */
[--C-:B------:R-:W-:Y:S01]  /*5d50*/  FFMA.FTZ R9, R152, UR40, -R193.reuse ;  /* 0x0000002898097c23 */ /* 0x100fe200080108c1 */
[----:B------:R-:W-:-:S01]  /*5d60*/  FFMA.FTZ R153, R153, UR40, -R193 ;  /* 0x0000002899997c23 */ /* 0x000fc200080108c1 */
[----:B------:R-:W-:Y:S01]  /*5d70*/  FMUL.FTZ R7, R7, UR40 ;  /* 0x0000002807077c20 */ /* 0x000fe20008410000 */
[----:B------:R-:W-:-:S01]  /*5d80*/  FFMA.FTZ R148, R154, UR40, -R101 ;  /* 0x000000289a947c23 */ /* 0x000fc20008010865 */
[----:B------:R-:W-:Y:S01]  /*5d90*/  MUFU.EX2 R6, R8 ;  /* 0x0000000800067308 */ /* 0x000fe20000000800 */
[----:B------:R-:W-:-:S01]  /*5da0*/  FFMA.FTZ R10, R156, UR40, -R193 ;  /* 0x000000289c0a7c23 */ /* 0x000fc200080108c1 */
[----:B------:R-:W-:Y:S01]  /*5db0*/  FFMA.FTZ R152, R158, UR40, -R101 ;  /* 0x000000289e987c23 */ /* 0x000fe20008010865 */
[----:B------:R-:W-:-:S01]  /*5dc0*/  FFMA.FTZ R11, R157, UR40, -R193 ;  /* 0x000000289d0b7c23 */ /* 0x000fc200080108c1 */
[----:B------:R-:W-:Y:S01]  /*5dd0*/  FFMA.FTZ R12, R160, UR40, -R193 ;  /* 0x00000028a00c7c23 */ /* 0x000fe200080108c1 */
[----:B------:R-:W-:-:S01]  /*5de0*/  FFMA.FTZ R154, R162, UR40, -R101 ;  /* 0x00000028a29a7c23 */ /* 0x000fc20008010865 */
[----:B------:R-:W-:Y:S01]  /*5df0*/  FFMA.FTZ R13, R161, UR40, -R193 ;  /* 0x00000028a10d7c23 */ /* 0x000fe200080108c1 */
[----:B------:R-:W-:-:S01]  /*5e00*/  FFMA.FTZ R157, R163, UR40, -R101 ;  /* 0x00000028a39d7c23 */ /* 0x000fc20008010865 */
[----:B------:R0:W-:Y:S01]  /*5e10*/  MUFU.EX2 R8, R153 ;  /* 0x0000009900087308 */ /* 0x0001e20000000800 */
[----:B------:R-:W-:-:S01]  /*5e20*/  FFMA.FTZ R14, R164, UR40, -R193 ;  /* 0x00000028a40e7c23 */ /* 0x000fc200080108c1 */
[----:B------:R-:W-:Y:S01]  /*5e30*/  FFMA.FTZ R156, R166, UR40, -R101 ;  /* 0x00000028a69c7c23 */ /* 0x000fe20008010865 */
[----:B------:R-:W-:-:S01]  /*5e40*/  FFMA.FTZ R15, R165, UR40, -R193 ;  /* 0x00000028a50f7c23 */ /* 0x000fc200080108c1 */
[--C-:B------:R-:W-:Y:S01]  /*5e50*/  FFMA.FTZ R138, R138, UR40, -R101.reuse ;  /* 0x000000288a8a7c23 */ /* 0x100fe20008010865 */
[----:B------:R-:W-:-:S01]  /*5e60*/  FFMA.FTZ R139, R139, UR40, -R101 ;  /* 0x000000288b8b7c23 */ /* 0x000fc20008010865 */
[--C-:B------:R-:W-:Y:S01]  /*5e70*/  FFMA.FTZ R142, R142, UR40, -R101.reuse ;  /* 0x000000288e8e7c23 */ /* 0x100fe20008010865 */
[----:B------:R-:W-:-:S01]  /*5e80*/  FFMA.FTZ R143, R143, UR40, -R101 ;  /* 0x000000288f8f7c23 */ /* 0x000fc20008010865 */
[----:B------:R-:W1:Y:S01]  /*5e90*/  MUFU.EX2 R9, R9 ;  /* 0x0000000900097308 */ /* 0x000e620000000800 */
[----:B0-----:R-:W-:-:S01]  /*5ea0*/  FFMA.FTZ R153, R155, UR40, -R101 ;  /* 0x000000289b997c23 */ /* 0x001fc20008010865 */
        /* <DEDUP_REMOVED lines=14> */
[----:B------:R-:W0:Y:S01]  /*5f90*/  MUFU.EX2 R148, R148 ;  /* 0x0000009400947308 */ /* 0x000e220000000800 */
[----:B-1----:R-:W-:-:S01]  /*5fa0*/  FFMA.FTZ R5, R6, R5, R9 ;  /* 0x0000000506057223 */ /* 0x002fc20000010009 */
[----:B------:R-:W-:Y:S01]  /*5fb0*/  FFMA.FTZ R127, R127, UR40, -R101 ;  /* 0x000000287f7f7c23 */ /* 0x000fe20008010865 */
[----:B------:R-:W-:-:S01]  /*5fc0*/  FFMA.FTZ R128, R128, UR40, -R193 ;  /* 0x0000002880807c23 */ /* 0x000fc200080108c1 */
[----:B------:R-:W-:Y:S01]  /*5fd0*/  FFMA.FTZ R130, R130, UR40, -R101 ;  /* 0x0000002882827c23 */ /* 0x000fe20008010865 */
[----:B------:R-:W-:-:S01]  /*5fe0*/  FADD.FTZ R5, R8, R5 ;  /* 0x0000000508057221 */ /* 0x000fc20000010000 */
[----:B------:R-:W-:Y:S01]  /*5ff0*/  FFMA.FTZ R129, R129, UR40, -R193 ;  /* 0x0000002881817c23 */ /* 0x000fe200080108c1 */
[----:B------:R-:W-:-:S01]  /*6000*/  FFMA.FTZ R131, R131, UR40, -R101 ;  /* 0x0000002883837c23 */ /* 0x000fc20008010865 */
[----:B------:R-:W1:Y:S01]  /*6010*/  MUFU.EX2 R153, R153 ;  /* 0x0000009900997308 */ /* 0x000e620000000800 */
[----:B------:R-:W-:-:S01]  /*6020*/  FFMA.FTZ R132, R132, UR40, -R193 ;  /* 0x0000002884847c23 */ /* 0x000fc200080108c1 */
[----:B------:R-:W-:Y:S01]  /*6030*/  FFMA.FTZ R134, R134, UR40, -R101 ;  /* 0x0000002886867c23 */ /* 0x000fe20008010865 */
[----:B------:R-:W-:-:S01]  /*6040*/  FFMA.FTZ R133, R133, UR40, -R193 ;  /* 0x0000002885857c23 */ /* 0x000fc200080108c1 */
[----:B------:R-:W-:Y:S01]  /*6050*/  FFMA.FTZ R135, R135, UR40, -R101 ;  /* 0x0000002887877c23 */ /* 0x000fe20008010865 */
[----:B------:R-:W-:-:S01]  /*6060*/  FFMA.FTZ R104, R104, UR40, -R193 ;  /* 0x0000002868687c23 */ /* 0x000fc200080108c1 */
[----:B------:R-:W-:Y:S01]  /*6070*/  FFMA.FTZ R106, R106, UR40, -R101 ;  /* 0x000000286a6a7c23 */ /* 0x000fe20008010865 */
[----:B------:R-:W-:-:S01]  /*6080*/  FFMA.FTZ R105, R105, UR40, -R193 ;  /* 0x0000002869697c23 */ /* 0x000fc200080108c1 */
[----:B------:R-:W2:Y:S01]  /*6090*/  MUFU.EX2 R10, R10 ;  /* 0x0000000a000a7308 */ /* 0x000ea20000000800 */
[----:B0-----:R-:W-:-:S01]  /*60a0*/  FFMA.FTZ R4, R7, R4, R148 ;  /* 0x0000000407047223 */ /* 0x001fc20000010094 */
[----:B------:R-:W-:Y:S01]  /*60b0*/  FFMA.FTZ R107, R107, UR40, -R101 ;  /* 0x000000286b6b7c23 */ /* 0x000fe20008010865 */
[----:B------:R-:W-:-:S01]  /*60c0*/  FFMA.FTZ R108, R108, UR40, -R193 ;  /* 0x000000286c6c7c23 */ /* 0x000fc200080108c1 */
[----:B------:R-:W-:Y:S01]  /*60d0*/  FFMA.FTZ R110, R110, UR40, -R101 ;  /* 0x000000286e6e7c23 */ /* 0x000fe20008010865 */
[----:B------:R-:W-:-:S01]  /*60e0*/  FFMA.FTZ R109, R109, UR40, -R193 ;  /* 0x000000286d6d7c23 */ /* 0x000fc200080108c1 */
[----:B------:R-:W-:Y:S01]  /*60f0*/  FFMA.FTZ R111, R111, UR40, -R101 ;  /* 0x000000286f6f7c23 */ /* 0x000fe20008010865 */
[----:B------:R-:W-:-:S01]  /*6100*/  FFMA.FTZ R112, R112, UR40, -R193 ;  /* 0x0000002870707c23 */ /* 0x000fc200080108c1 */
[----:B------:R-:W0:Y:S01]  /*6110*/  MUFU.EX2 R152, R152 ;  /* 0x0000009800987308 */ /* 0x000e220000000800 */
[----:B-1----:R-:W-:-:S01]  /*6120*/  FADD.FTZ R161, R153, R4 ;  /* 0x0000000499a17221 */ /* 0x002fc20000010000 */
[----:B------:R-:W-:Y:S01]  /*6130*/  FFMA.FTZ R114, R114, UR40, -R101 ;  /* 0x0000002872727c23 */ /* 0x000fe20008010865 */
[----:B------:R-:W-:-:S01]  /*6140*/  FFMA.FTZ R113, R113, UR40, -R193 ;  /* 0x0000002871717c23 */ /* 0x000fc200080108c1 */
[----:B------:R-:W-:Y:S01]  /*6150*/  FFMA.FTZ R115, R115, UR40, -R101 ;  /* 0x0000002873737c23 */ /* 0x000fe20008010865 */
[----:B------:R-:W-:-:S01]  /*6160*/  FFMA.FTZ R116, R116, UR40, -R193 ;  /* 0x0000002874747c23 */ /* 0x000fc200080108c1 */
[----:B------:R-:W-:Y:S01]  /*6170*/  FFMA.FTZ R118, R118, UR40, -R101 ;  /* 0x0000002876767c23 */ /* 0x000fe20008010865 */
[----:B------:R-:W-:-:S01]  /*6180*/  FFMA.FTZ R117, R117, UR40, -R193 ;  /* 0x0000002875757c23 */ /* 0x000fc200080108c1 */
[----:B------:R-:W1:Y:S01]  /*6190*/  MUFU.EX2 R11, R11 ;  /* 0x0000000b000b7308 */ /* 0x000e620000000800 */
[----:B--2---:R-:W-:-:S01]  /*61a0*/  FADD.FTZ R4, R10, R5 ;  /* 0x000000050a047221 */ /* 0x004fc20000010000 */
[----:B------:R-:W-:Y:S01]  /*61b0*/  FFMA.FTZ R119, R119, UR40, -R101 ;  /* 0x0000002877777c23 */ /* 0x000fe20008010865 */
[----:B------:R-:W-:-:S01]  /*61c0*/  FFMA.FTZ R88, R88, UR40, -R193 ;  /* 0x0000002858587c23 */ /* 0x000fc200080108c1 */
[--C-:B------:R-:W-:Y:S01]  /*61d0*/  FFMA.FTZ R90, R90, UR40, -R101.reuse ;  /* 0x000000285a5a7c23 */ /* 0x100fe20008010865 */
[----:B------:R-:W-:-:S01]  /*61e0*/  FFMA.FTZ R94, R94, UR40, -R101 ;  /* 0x000000285e5e7c23 */ /* 0x000fc20008010865 */
[----:B------:R-:W-:Y:S01]  /*61f0*/  FFMA.FTZ R89, R89, UR40, -R193 ;  /* 0x0000002859597c23 */ /* 0x000fe200080108c1 */
[----:B------:R-:W-:-:S02]  /*6200*/  WARPGROUP.DEPBAR.LE gsb0, 0x0 ;  /* 0x00008000000079c5 */ /* 0x000fc40000010000 */
[----:B------:R-:W-:Y:S01]  /*6210*/  WARPGROUP.ARRIVE ;  /* 0x00000000000079c5 */ /* 0x000fe20000000000 */
[----:B------:R-:W2:Y:S01]  /*6220*/  MUFU.EX2 R155, R155 ;  /* 0x0000009b009b7308 */ /* 0x000ea20000000800 */
[----:B0-----:R-:W-:-:S01]  /*6230*/  FADD.FTZ R158, R152, R161 ;  /* 0x000000a1989e7221 */ /* 0x001fc20000010000 */
[----:B------:R-:W-:Y:S01]  /*6240*/  FFMA.FTZ R91, R91, UR40, -R101 ;  /* 0x000000285b5b7c23 */ /* 0x000fe20008010865 */
[----:B------:R-:W-:-:S01]  /*6250*/  FFMA.FTZ R92, R92, UR40, -R193 ;  /* 0x000000285c5c7c23 */ /* 0x000fc200080108c1 */
[----:B------:R-:W-:Y:S01]  /*6260*/  FFMA.FTZ R93, R93, UR40, -R193 ;  /* 0x000000285d5d7c23 */ /* 0x000fe200080108c1 */
[----:B------:R-:W-:Y:S01]  /*6270*/  QGMMA.64x128x32.F32.E4M3.E4M3 R24, R180, gdesc[UR4], R24, gsb0 ;  /* 0x01e00004b4187df3 */ /* 0x000fe20008000818 */
[----:B------:R-:W-:Y:S01]  /*6280*/  UIADD3 UR6, UR10, 0x300, URZ ;  /* 0x000003000a067890 */ /* 0x000fe2000fffe03f */
[----:B-1----:R-:W-:Y:S01]  /*6290*/  FADD.FTZ R5, R11, R4 ;  /* 0x000000040b057221 */ /* 0x002fe20000010000 */
[----:B------:R-:W-:Y:S01]  /*62a0*/  UMOV UR7, 0xc0000010 ;  /* 0xc000001000077882 */ /* 0x000fe20000000000 */
[----:B------:R-:W0:Y:S01]  /*62b0*/  MUFU.EX2 R12, R12 ;  /* 0x0000000c000c7308 */ /* 0x000e220000000800 */
[----:B------:R-:W-:-:S01]  /*62c0*/  FFMA.FTZ R95, R95, UR40, -R101 ;  /* 0x000000285f5f7c23 */ /* 0x000fc20008010865 */
        /* <DEDUP_REMOVED lines=8> */
[----:B------:R-:W-:-:S06]  /*6350*/  FFMA.FTZ R101, R103, UR40, -R101 ;  /* 0x0000002867657c23 */ /* 0x000fcc0008010865 */
        /* <DEDUP_REMOVED lines=31> */
[----:B0-----:R-:W-:-:S01]  /*6550*/  FADD.FTZ R161, R143, R158 ;  /* 0x0000009e8fa17221 */ /* 0x001fc20000010000 */
[----:B------:R-:W-:Y:S02]  /*6560*/  WARPGROUP.DEPBAR.LE gsb0, 0x0 ;  /* 0x00008000000079c5 */ /* 0x000fe40000010000 */
[----:B------:R-:W-:-:S04]  /*6570*/  WARPGROUP.ARRIVE ;  /* 0x00000000000079c5 */ /* 0x000fc80000000000 */
[----:B------:R-:W0:Y:S01]  /*6580*/  MUFU.EX2 R141, R141 ;  /* 0x0000008d008d7308 */ /* 0x000e220000000800 */
[----:B-1----:R-:W-:-:S01]  /*6590*/  FADD.FTZ R4, R140, R5 ;  /* 0x000000058c047221 */ /* 0x002fc20000010000 */
[----:B------:R-:W-:Y:S01]  /*65a0*/  QGMMA.64x128x32.F32.E4M3.E4M3 R24, R184, gdesc[UR4], R24, gsb0 ;  /* 0x01e00004b8187df3 */ /* 0x000fe20008000818 */
[----:B------:R-:W-:Y:S01]  /*65b0*/  UIADD3 UR6, UR10, 0x400, URZ ;  /* 0x000004000a067890 */ /* 0x000fe2000fffe03f */
[----:B------:R-:W-:-:S04]  /*65c0*/  UMOV UR7, 0xc0000010 ;  /* 0xc000001000077882 */ /* 0x000fc80000000000 */
        /* <DEDUP_REMOVED lines=39> */
[----:B--2---:R-:W-:-:S05]  /*6840*/  FADD.FTZ R161, R131, R158 ;  /* 0x0000009e83a17221 */ /* 0x004fca0000010000 */
[----:B------:R-:W1:Y:S08]  /*6850*/  MUFU.EX2 R134, R134 ;  /* 0x0000008600867308 */ /* 0x000e700000000800 */
        /* <DEDUP_REMOVED lines=20> */
[----:B------:R-:W-:Y:S01]  /*69a0*/  MUFU.EX2 R112, R112 ;  /* 0x0000007000707308 */ /* 0x000fe20000000800 */
[----:B-1----:R-:W-:-:S01]  /*69b0*/  FADD.FTZ R5, R109, R4 ;  /* 0x000000046d057221 */ /* 0x002fc20000010000 */
[----:B------:R-:W-:-:S06]  /*69c0*/  IADD3 R4, -R22, 0xb, RZ ;  /* 0x0000000b16047810 */ /* 0x000fcc0007ffe1ff */
[----:B------:R-:W0:Y:S01]  /*69d0*/  MUFU.EX2 R114, R114 ;  /* 0x0000007200727308 */ /* 0x000e220000000800 */
[----:B--2---:R-:W-:-:S07]  /*69e0*/  FADD.FTZ R161, R111, R158 ;  /* 0x0000009e6fa17221 */ /* 0x004fce0000010000 */
[----:B------:R-:W-:Y:S08]  /*69f0*/  MUFU.EX2 R113, R113 ;  /* 0x0000007100717308 */ /* 0x000ff00000000800 */
[----:B------:R-:W1:Y:S01]  /*6a00*/  MUFU.EX2 R115, R115 ;  /* 0x0000007300737308 */ /* 0x000e620000000800 */
[----:B0-----:R-:W-:-:S07]  /*6a10*/  FADD.FTZ R158, R114, R161 ;  /* 0x000000a1729e7221 */ /* 0x001fce0000010000 */
[----:B------:R-:W-:Y:S08]  /*6a20*/  MUFU.EX2 R116, R116 ;  /* 0x0000007400747308 */ /* 0x000ff00000000800 */
[----:B------:R-:W0:Y:S01]  /*6a30*/  MUFU.EX2 R118, R118 ;  /* 0x0000007600767308 */ /* 0x000e220000000800 */
[----:B-1----:R-:W-:-:S07]  /*6a40*/  FADD.FTZ R161, R115, R158 ;  /* 0x0000009e73a17221 */ /* 0x002fce0000010000 */
[----:B------:R-:W1:Y:S01]  /*6a50*/  MUFU.EX2 R117, R117 ;  /* 0x0000007500757308 */ /* 0x000e620000000800 */
[----:B------:R-:W-:-:S07]  /*6a60*/  WARPGROUP.DEPBAR.LE gsb0, 0x0 ;  /* 0x00008000000079c5 */ /* 0x000fce0000010000 */
[----:B------:R-:W-:Y:S01]  /*6a70*/  MUFU.EX2 R119, R119 ;  /* 0x0000007700777308 */ /* 0x000fe20000000800 */
[----:B0-----:R-:W-:-:S01]  /*6a80*/  FADD.FTZ R158, R118, R161 ;  /* 0x000000a1769e7221 */ /* 0x001fc20000010000 */
[----:B------:R-:W-:-:S06]  /*6a90*/  IMAD.U32 R161, RZ, RZ, UR52 ;  /* 0x00000034ffa17e24 */ /* 0x000fcc000f8e00ff */
[----:B------:R-:W0:Y:S08]  /*6aa0*/  MUFU.EX2 R88, R88 ;  /* 0x0000005800587308 */ /* 0x000e300000000800 */
[----:B------:R2:W-:Y:S08]  /*6ab0*/  MUFU.EX2 R163, R94 ;  /* 0x0000005e00a37308 */ /* 0x0005f00000000800 */
[----:B------:R-:W-:Y:S01]  /*6ac0*/  MUFU.EX2 R90, R90 ;  /* 0x0000005a005a7308 */ /* 0x000fe20000000800 */
[----:B--2---:R-:W-:-:S04]  /*6ad0*/  FADD.FTZ R94, R112, R5 ;  /* 0x00000005705e7221 */ /* 0x004fc80000010000 */
[----:B------:R-:W-:-:S03]  /*6ae0*/  FADD.FTZ R5, R113, R94 ;  /* 0x0000005e71057221 */ /* 0x000fc60000010000 */
[----:B------:R-:W2:Y:S01]  /*6af0*/  MUFU.EX2 R89, R89 ;  /* 0x0000005900597308 */ /* 0x000ea20000000800 */
[----:B------:R-:W-:-:S04]  /*6b00*/  FADD.FTZ R94, R116, R5 ;  /* 0x00000005745e7221 */ /* 0x000fc80000010000 */
[----:B-1----:R-:W-:-:S03]  /*6b10*/  FADD.FTZ R5, R117, R94 ;  /* 0x0000005e75057221 */ /* 0x002fc60000010000 */
[----:B------:R-:W-:Y:S01]  /*6b20*/  MUFU.EX2 R91, R91 ;  /* 0x0000005b005b7308 */ /* 0x000fe20000000800 */
[----:B0-----:R-:W-:-:S07]  /*6b30*/  FADD.FTZ R94, R88, R5 ;  /* 0x00000005585e7221 */ /* 0x001fce0000010000 */
[----:B------:R-:W0:Y:S01]  /*6b40*/  MUFU.EX2 R92, R92 ;  /* 0x0000005c005c7308 */ /* 0x000e220000000800 */
[----:B--2---:R-:W-:-:S07]  /*6b50*/  FADD.FTZ R5, R89, R94 ;  /* 0x0000005e59057221 */ /* 0x004fce0000010000 */
[----:B------:R-:W1:Y:S08]  /*6b60*/  MUFU.EX2 R93, R93 ;  /* 0x0000005d005d7308 */ /* 0x000e700000000800 */
[----:B------:R2:W-:Y:S01]  /*6b70*/  MUFU.EX2 R160, R95 ;  /* 0x0000005f00a07308 */ /* 0x0005e20000000800 */
[----:B0-----:R-:W-:-:S07]  /*6b80*/  FADD.FTZ R94, R92, R5 ;  /* 0x000000055c5e7221 */ /* 0x001fce0000010000 */
[----:B------:R-:W0:Y:S01]  /*6b90*/  MUFU.EX2 R96, R96 ;  /* 0x0000006000607308 */ /* 0x000e220000000800 */
[----:B--2---:R-:W-:-:S01]  /*6ba0*/  FADD.FTZ R95, R119, R158 ;  /* 0x0000009e775f7221 */ /* 0x004fc20000010000 */
[----:B------:R-:W-:Y:S01]  /*6bb0*/  @!P1 LEA R158, R161, UR39, 0x3 ;  /* 0x00000027a19e9c11 */ /* 0x000fe2000f8e18ff */
[----:B------:R2:W-:Y:S06]  /*6bc0*/  BAR.ARV R4, 0x100 ;  /* 0x000400040000751d */ /* 0x0005ec0000002000 */
[----:B------:R3:W4:Y:S01]  /*6bd0*/  MUFU.EX2 R191, R98 ;  /* 0x0000006200bf7308 */ /* 0x0007220000000800 */
[----:B-1----:R-:W-:-:S01]  /*6be0*/  FADD.FTZ R5, R93, R94 ;  /* 0x0000005e5d057221 */ /* 0x002fc20000010000 */
[----:B--2---:R-:W-:-:S05]  /*6bf0*/  @!P1 VIADD R4, R158, 0x29840 ;  /* 0x000298409e049836 */ /* 0x004fca0000000000 */
[----:B------:R-:W-:Y:S01]  /*6c00*/  @!P1 PRMT R4, RZ, 0x654, R4 ;  /* 0x00000654ff049816 */ /* 0x000fe20000000004 */
[----:B------:R-:W1:Y:S01]  /*6c10*/  MUFU.EX2 R97, R97 ;  /* 0x0000006100617308 */ /* 0x000e620000000800 */
[----:B---3--:R-:W-:-:S02]  /*6c20*/  FADD.FTZ R98, R90, R95 ;  /* 0x0000005f5a627221 */ /* 0x008fc40000010000 */
[----:B------:R0:W-:Y:S02]  /*6c30*/  @!P1 SYNCS.ARRIVE.TRANS64.RED.A1T0 RZ, [R4+URZ], RZ ;  /* 0x000000ff04ff99a7 */ /* 0x0001e4000810043f */
[----:B------:R-:W-:-:S03]  /*6c40*/  FADD.FTZ R98, R91, R98 ;  /* 0x000000625b627221 */ /* 0x000fc60000010000 */
[----:B------:R-:W2:Y:S01]  /*6c50*/  MUFU.EX2 R162, R99 ;  /* 0x0000006300a27308 */ /* 0x000ea20000000800 */
[----:B------:R-:W-:-:S01]  /*6c60*/  FADD.FTZ R98, R163, R98 ;  /* 0x00000062a3627221 */ /* 0x000fc20000010000 */
[----:B0-----:R-:W-:-:S03]  /*6c70*/  FADD.FTZ R4, R96, R5 ;  /* 0x0000000560047221 */ /* 0x001fc60000010000 */
[----:B------:R-:W-:-:S03]  /*6c80*/  FADD.FTZ R98, R160, R98 ;  /* 0x00000062a0627221 */ /* 0x000fc60000010000 */
[----:B------:R-:W0:Y:S01]  /*6c90*/  MUFU.EX2 R100, R100 ;  /* 0x0000006400647308 */ /* 0x000e220000000800 */
[----:B----4-:R-:W-:-:S01]  /*6ca0*/  FADD.FTZ R98, R191, R98 ;  /* 0x00000062bf627221 */ /* 0x010fc20000010000 */
[----:B-1----:R-:W-:-:S06]  /*6cb0*/  FADD.FTZ R5, R97, R4 ;  /* 0x0000000461057221 */ /* 0x002fcc0000010000 */
[----:B------:R-:W1:Y:S01]  /*6cc0*/  MUFU.EX2 R95, R102 ;  /* 0x00000066005f7308 */ /* 0x000e620000000800 */
[----:B--2---:R-:W-:-:S07]  /*6cd0*/  FADD.FTZ R98, R162, R98 ;  /* 0x00000062a2627221 */ /* 0x004fce0000010000 */
[----:B------:R-:W2:Y:S01]  /*6ce0*/  MUFU.EX2 R149, R149 ;  /* 0x0000009500957308 */ /* 0x000ea20000000800 */
[----:B0-----:R-:W-:-:S07]  /*6cf0*/  FADD.FTZ R4, R100, R5 ;  /* 0x0000000564047221 */ /* 0x001fce0000010000 */
[----:B------:R-:W0:Y:S01]  /*6d00*/  MUFU.EX2 R101, R101 ;  /* 0x0000006500657308 */ /* 0x000e220000000800 */
[----:B-1----:R-:W-:-:S01]  /*6d10*/  FADD.FTZ R98, R95, R98 ;  /* 0x000000625f627221 */ /* 0x002fc20000010000 */
[----:B--2---:R-:W-:-:S03]  /*6d20*/  FADD.FTZ R5, R149, R4 ;  /* 0x0000000495057221 */ /* 0x004fc60000010000 */
[----:B0-----:R-:W-:Y:S01]  /*6d30*/  FADD.FTZ R4, R101, R98 ;  /* 0x0000006265047221 */ /* 0x001fe20000010000 */
[----:B------:R-:W-:Y:S06]  /*6d40*/  @!P0 BRA `(.L_x_24) ;  /* 0x0000000000048947 */ /* 0x000fec0003800000 */
[----:B------:R-:W-:Y:S01]  /*6d50*/  BPT.TRAP 0x1 ;  /* 0x000000040000795c */ /* 0x000fe20000300000 */
.L_x_24:
[----:B------:R-:W-:Y:S01]  /*6d60*/  ULEA UR6, UR51, UR39, 0x3 ;  /* 0x0000002733067291 */ /* 0x000fe2000f8e183f */
[----:B------:R-:W-:Y:S01]  /*6d70*/  ISETP.LT.AND P1, PT, RZ, UR50, PT ;  /* 0x00000032ff007c0c */ /* 0x000fe2000bf21270 */
[----:B------:R-:W-:Y:S01]  /*6d80*/  UIADD3 UR7, UR50, -0x1, URZ ;  /* 0xffffffff32077890 */ /* 0x000fe2000fffe03f */
[----:B------:R-:W-:Y:S01]  /*6d90*/  F2FP.SATFINITE.E4M3.F32.PACK_AB_MERGE_C R10, R11, R10, RZ ;  /* 0x0000000a0b0a723e */ /* 0x000fe200048070ff */
[----:B------:R-:W-:Y:S01]  /*6da0*/  UIADD3 UR6, UR6, 0x29860, URZ ;  /* 0x0002986006067890 */ /* 0x000fe2000fffe03f */
[----:B------:R-:W-:Y:S01]  /*6db0*/  F2FP.SATFINITE.E4M3.F32.PACK_AB_MERGE_C R14, R15, R14, RZ ;  /* 0x0000000e0f0e723e */ /* 0x000fe200048070ff */
[----:B------:R-:W-:Y:S01]  /*6dc0*/  UMOV UR53, UR44 ;  /* 0x0000002c00357c82 */ /* 0x000fe20008000000 */
[----:B------:R-:W-:Y:S01]  /*6dd0*/  F2FP.SATFINITE.E4M3.F32.PACK_AB_MERGE_C R152, R155, R152, RZ ;  /* 0x000000989b98723e */ /* 0x000fe200048070ff */
[----:B------:R-:W-:Y:S01]  /*6de0*/  UPRMT UR6, UR36, 0x654, UR6 ;  /* 0x0000065424067896 */ /* 0x000fe20008000006 */
[----:B------:R-:W-:Y:S01]  /*6df0*/  F2FP.SATFINITE.E4M3.F32.PACK_AB_MERGE_C R156, R159, R156, RZ ;  /* 0x0000009c9f9c723e */ /* 0x000fe200048070ff */
[----:B------:R-:W-:Y:S01]  /*6e00*/  UMOV UR50, UR7 ;  /* 0x0000000700327c82 */ /* 0x000fe20008000000 */
[----:B------:R-:W-:Y:S01]  /*6e10*/  F2FP.SATFINITE.E4M3.F32.PACK_AB_MERGE_C R136, R137, R136, RZ ;  /* 0x000000888988723e */ /* 0x000fe200048070ff */
[----:B------:R-:W-:Y:S01]  /*6e20*/  UMOV UR51, UR52 ;  /* 0x0000003400337c82 */ /* 0x000fe20008000000 */
[----:B------:R-:W-:Y:S01]  /*6e30*/  F2FP.SATFINITE.E4M3.F32.PACK_AB_MERGE_C R142, R143, R142, RZ ;  /* 0x0000008e8f8e723e */ /* 0x000fe200048070ff */
[----:B------:R-:W-:Y:S01]  /*6e40*/  FMUL.FTZ R24, R24, R6 ;  /* 0x0000000618187220 */ /* 0x000fe20000410000 */
[----:B------:R-:W-:Y:S01]  /*6e50*/  F2FP.SATFINITE.E4M3.F32.PACK_AB_MERGE_C R144, R145, R144, RZ ;  /* 0x000000909190723e */ /* 0x000fe200048070ff */
[----:B------:R-:W-:Y:S01]  /*6e60*/  FMUL.FTZ R25, R25, R6 ;  /* 0x0000000619197220 */ /* 0x000fe20000410000 */
[----:B------:R-:W-:Y:S01]  /*6e70*/  F2FP.SATFINITE.E4M3.F32.PACK_AB_MERGE_C R150, R151, R150, RZ ;  /* 0x000000969796723e */ /* 0x000fe200048070ff */
[----:B------:R-:W-:Y:S01]  /*6e80*/  SYNCS.ARRIVE.TRANS64.RED.A1T0 RZ, [UR6], RZ ;  /* 0x000000ffffff79a7 */ /* 0x000fe20008100406 */
[----:B------:R-:W-:Y:S01]  /*6e90*/  F2FP.SATFINITE.E4M3.F32.PACK_AB_MERGE_C R124, R125, R124, RZ ;  /* 0x0000007c7d7c723e */ /* 0x000fe200048070ff */
[----:B------:R-:W-:Y:S01]  /*6ea0*/  FMUL.FTZ R28, R28, R6 ;  /* 0x000000061c1c7220 */ /* 0x000fe20000410000 */
        /* <DEDUP_REMOVED lines=15> */
[-C--:B------:R-:W-:Y:S01]  /*6fa0*/  FMUL.FTZ R44, R44, R6.reuse ;  /* 0x000000062c2c7220 */ /* 0x080fe20000410000 */
[----:B------:R-:W-:Y:S01]  /*6fb0*/  F2FP.SATFINITE.E4M3.F32.PACK_AB_MERGE_C R11, R160, R163, RZ ;  /* 0x000000a3a00b723e */ /* 0x000fe200048070ff */
[----:B------:R-:W-:Y:S01]  /*6fc0*/  FMUL.FTZ R45, R45, R6 ;  /* 0x000000062d2d7220 */ /* 0x000fe20000410000 */
[----:B------:R-:W-:Y:S01]  /*6fd0*/  F2FP.SATFINITE.E4M3.F32.PACK_AB_MERGE_C R100, R149, R100, RZ ;  /* 0x000000649564723e */ /* 0x000fe200048070ff */
[-C--:B------:R-:W-:Y:S01]  /*6fe0*/  FMUL.FTZ R48, R48, R6.reuse ;  /* 0x0000000630307220 */ /* 0x080fe20000410000 */
[----:B------:R-:W-:Y:S01]  /*6ff0*/  F2FP.SATFINITE.E4M3.F32.PACK_AB_MERGE_C R15, R101, R95, RZ ;  /* 0x0000005f650f723e */ /* 0x000fe200048070ff */
[-C--:B------:R-:W-:Y:S01]  /*7000*/  FMUL.FTZ R49, R49, R6.reuse ;  /* 0x0000000631317220 */ /* 0x080fe20000410000 */
        /* <DEDUP_REMOVED lines=17> */
[----:B------:R-:W-:Y:S01]  /*7120*/  FMUL.FTZ R85, R85, R6 ;  /* 0x0000000655557220 */ /* 0x000fe20000410000 */
        /* <DEDUP_REMOVED lines=32> */
[----:B------:R-:W-:Y:S01]  /*7330*/  F2FP.SATFINITE.E4M3.F32.PACK_AB_MERGE_C R172, R8, R9, R10 ;  /* 0x0000000908ac723e */ /* 0x000fe2000480700a */
[----:B------:R-:W-:Y:S01]  /*7340*/  IMAD.MOV.U32 R6, RZ, RZ, R3 ;  /* 0x000000ffff067224 */ /* 0x000fe200078e0003 */
[----:B------:R-:W-:Y:S01]  /*7350*/  F2FP.SATFINITE.E4M3.F32.PACK_AB_MERGE_C R173, R153, R148, R152 ;  /* 0x0000009499ad723e */ /* 0x000fe20004807098 */
[----:B------:R-:W-:Y:S01]  /*7360*/  IMAD.MOV.U32 R7, RZ, RZ, R0 ;  /* 0x000000ffff077224 */ /* 0x000fe200078e0000 */
[----:B------:R-:W-:-:S02]  /*7370*/  F2FP.SATFINITE.E4M3.F32.PACK_AB_MERGE_C R174, R13, R12, R14 ;  /* 0x0000000c0dae723e */ /* 0x000fc4000480700e */
[----:B------:R-:W-:Y:S02]  /*7380*/  F2FP.SATFINITE.E4M3.F32.PACK_AB_MERGE_C R175, R157, R154, R156 ;  /* 0x0000009a9daf723e */ /* 0x000fe4000480709c */
[----:B------:R-:W-:Y:S02]  /*7390*/  F2FP.SATFINITE.E4M3.F32.PACK_AB_MERGE_C R176, R21, R20, R136 ;  /* 0x0000001415b0723e */ /* 0x000fe40004807088 */
[----:B------:R-:W-:Y:S02]  /*73a0*/  F2FP.SATFINITE.E4M3.F32.PACK_AB_MERGE_C R177, R139, R138, R142 ;  /* 0x0000008a8bb1723e */ /* 0x000fe4000480708e */
[----:B------:R-:W-:Y:S02]  /*73b0*/  F2FP.SATFINITE.E4M3.F32.PACK_AB_MERGE_C R178, R141, R140, R144 ;  /* 0x0000008c8db2723e */ /* 0x000fe40004807090 */
[----:B------:R-:W-:Y:S02]  /*73c0*/  F2FP.SATFINITE.E4M3.F32.PACK_AB_MERGE_C R179, R147, R146, R150 ;  /* 0x0000009293b3723e */ /* 0x000fe40004807096 */
        /* <DEDUP_REMOVED lines=11> */
[----:B------:R-:W-:Y:S01]  /*7480*/  F2FP.SATFINITE.E4M3.F32.PACK_AB_MERGE_C R191, R162, R191, R15 ;  /* 0x000000bfa2bf723e */ /* 0x000fe2000480700f */
[----:B------:R-:W-:Y:S06]  /*7490*/  @P1 BRA `(.L_x_25) ;  /* 0xffffffd000e01947 */ /* 0x000fec000383ffff */
.L_x_15:
[----:B------:R-:W-:Y:S06]  /*74a0*/  BAR.ARV 0x8, 0x180 ;  /* 0x0206000000007b1d */ /* 0x000fec0000002000 */
[----:B------:R-:W-:Y:S05]  /*74b0*/  @!P0 BRA `(.L_x_26) ;  /* 0x0000000000048947 */ /* 0x000fea0003800000 */
[----:B------:R-:W-:Y:S01]  /*74c0*/  BPT.TRAP 0x1 ;  /* 0x000000040000795c */ /* 0x000fe20000300000 */
.L_x_26:
[----:B------:R-:W-:Y:S01]  /*74d0*/  ULEA UR4, UR52, UR39, 0x3 ;  /* 0x0000002734047291 */ /* 0x000fe2000f8e183f */
[----:B------:R-:W-:-:S05]  /*74e0*/  IMAD.U32 R6, RZ, RZ, UR44 ;  /* 0x0000002cff067e24 */ /* 0x000fca000f8e00ff */
[----:B------:R-:W-:-:S04]  /*74f0*/  SHF.L.U32 R6, R6, 0x1f, RZ ;  /* 0x0000001f06067819 */ /* 0x000fc800000006ff */
[----:B------:R0:W1:Y:S01]  /*7500*/  SYNCS.PHASECHK.TRANS64.TRYWAIT P1, [UR4+0x29850], R6 ;  /* 0x02985006ff0075a7 */ /* 0x0000620008020144 */
[----:B------:R-:W-:Y:S05]  /*7510*/  @!P0 BRA `(.L_x_27) ;  /* 0x0000000000048947 */ /* 0x000fea0003800000 */
[----:B------:R-:W-:Y:S01]  /*7520*/  BPT.TRAP 0x1 ;  /* 0x000000040000795c */ /* 0x000fe20000300000 */
.L_x_27:
[----:B-1----:R-:W-:Y:S05]  /*7530*/  @P1 BRA `(.L_x_28) ;  /* 0x0000000000081947 */ /* 0x002fea0003800000 */
[----:B------:R-:W1:Y:S02]  /*7540*/  SYNCS.PHASECHK.TRANS64.TRYWAIT P1, [UR4+0x29850], R6 ;  /* 0x02985006ff0075a7 */ /* 0x000e640008020144 */
[----:B-1----:R-:W-:Y:S05]  /*7550*/  @!P1 BRA `(.L_x_29) ;  /* 0x0000005c00049947 */ /* 0x002fea0003800000 */
.L_x_28:
[----:B------:R-:W-:Y:S01]  /*7560*/  UIADD3 UR5, UR39, 0x400, URZ ;  /* 0x0000040027057890 */ /* 0x000fe2000fffe03f */
[----:B------:R-:W-:Y:S01]  /*7570*/  WARPGROUP.ARRIVE ;  /* 0x00000000000079c5 */ /* 0x000fe20000000000 */
[----:B------:R-:W-:Y:S01]  /*7580*/  UMOV UR7, 0xc0000010 ;  /* 0xc000001000077882 */ /* 0x000fe20000000000 */
[----:B------:R-:W-:Y:S01]  /*7590*/  IMAD.MOV.U32 R8, RZ, RZ, 0x3f800000 ;  /* 0x3f800000ff087424 */ /* 0x000fe200078e00ff */
[----:B------:R-:W-:-:S04]  /*75a0*/  USHF.R.U32.HI UR5, URZ, 0x4, UR5 ;  /* 0x000000043f057899 */ /* 0x000fc80008011605 */
[----:B------:R-:W-:-:S04]  /*75b0*/  ULOP3.LUT UR5, UR5, 0x3fff, URZ, 0xc0, !UPT ;  /* 0x00003fff05057892 */ /* 0x000fc8000f8ec03f */
[----:B------:R-:W-:-:S04]  /*75c0*/  ULOP3.LUT UR5, UR5, 0x10000, URZ, 0xfc, !UPT ;  /* 0x0001000005057892 */ /* 0x000fc8000f8efc3f */
[----:B------:R-:W-:-:S07]  /*75d0*/  UIMAD UR5, UR52, 0x500, UR5 ;  /* 0x00000500340578a4 */ /* 0x000fce000f8e0205 */
[----:B------:R-:W-:Y:S02]  /*75e0*/  UMOV UR6, UR5 ;  /* 0x0000000500067c82 */ /* 0x000fe40008000000 */
[----:B------:R-:W-:Y:S01]  /*75f0*/  QGMMA.64x128x32.F32.E4M3.E4M3 R24, R172, gdesc[UR4], R24, gsb0 ;  /* 0x01e00004ac187df3 */ /* 0x000fe20008000818 */
[----:B------:R-:W-:Y:S01]  /*7600*/  UIADD3 UR6, UR5, 0x100, URZ ;  /* 0x0000010005067890 */ /* 0x000fe2000fffe03f */
[----:B------:R-:W-:Y:S01]  /*7610*/  UMOV UR7, 0xc0000010 ;  /* 0xc000001000077882 */ /* 0x000fe20000000000 */
[----:B------:R-:W-:Y:S02]  /*7620*/  WARPGROUP.DEPBAR.LE gsb0, 0x0 ;  /* 0x00008000000079c5 */ /* 0x000fe40000010000 */
[----:B------:R-:W-:-:S07]  /*7630*/  WARPGROUP.ARRIVE ;  /* 0x00000000000079c5 */ /* 0x000fce0000000000 */
[----:B------:R-:W-:Y:S01]  /*7640*/  QGMMA.64x128x32.F32.E4M3.E4M3 R24, R176, gdesc[UR4], R24, gsb0 ;  /* 0x01e00004b0187df3 */ /* 0x000fe20008000818 */
[----:B------:R-:W-:Y:S02]  /*7650*/  ULDC.64 UR6, c[0x0][0x9a0] ;  /* 0x0002680000067ab9 */ /* 0x000fe40000000a00 */
[----:B------:R-:W-:-:S04]  /*7660*/  UISETP.NE.U32.AND UP0, UPT, UR6, URZ, UPT ;  /* 0x0000003f0600728c */ /* 0x000fc8000bf05070 */
[----:B------:R-:W-:-:S06]  /*7670*/  UISETP.NE.AND.EX UP0, UPT, UR7, URZ, UPT, UP0 ;  /* 0x0000003f0700728c */ /* 0x000fcc000bf05300 */
[----:B------:R-:W-:-:S05]  /*7680*/  PLOP3.LUT P1, PT, PT, PT, UP0, 0x80, 0x0 ;  /* 0x000000000000781c */ /* 0x000fca0003f2f008 */
[----:B------:R-:W-:Y:S01]  /*7690*/  @UP0 USHF.R.S32.HI UR10, URZ, 0x1f, UR42 ;  /* 0x0000001f3f0a0899 */ /* 0x000fe2000801142a */
[----:B------:R-:W-:Y:S01]  /*76a0*/  @UP0 ULDC.64 UR12, c[0x0][0x9c8] ;  /* 0x00027200000c0ab9 */ /* 0x000fe20000000a00 */
[----:B------:R-:W-:Y:S02]  /*76b0*/  @UP0 UIADD3 UR8, -UR42, URZ, URZ ;  /* 0x0000003f2a080290 */ /* 0x000fe4000fffe13f */
[----:B------:R-:W-:Y:S01]  /*76c0*/  @UP0 UIMAD UR10, UR10, UR12, URZ ;  /* 0x0000000c0a0a02a4 */ /* 0x000fe2000f8e023f */
[----:B------:R-:W-:Y:S02]  /*76d0*/  @UP0 ULDC UR9, c[0x0][0xc44] ;  /* 0x0003110000090ab9 */ /* 0x000fe40000000800 */
[----:B------:R-:W-:Y:S02]  /*76e0*/  @UP0 UIMAD UR11, UR9, UR8, UR43 ;  /* 0x00000008090b02a4 */ /* 0x000fe4000f8e022b */
[----:B------:R-:W-:Y:S02]  /*76f0*/  @UP0 UIMAD.WIDE.U32 UR8, UR42, UR12, URZ ;  /* 0x0000000c2a0802a5 */ /* 0x000fe4000f8e003f */
[----:B------:R-:W-:-:S02]  /*7700*/  @UP0 UIMAD UR10, UR42, UR13, UR10 ;  /* 0x0000000d2a0a02a4 */ /* 0x000fc4000f8e020a */
[----:B------:R-:W-:Y:S02]  /*7710*/  @UP0 USHF.R.S32.HI UR14, URZ, 0x1f, UR11 ;  /* 0x0000001f3f0e0899 */ /* 0x000fe4000801140b */
[----:B------:R-:W-:Y:S01]  /*7720*/  @UP0 UIADD3 UR9, UR9, UR10, URZ ;  /* 0x0000000a09090290 */ /* 0x000fe2000fffe03f */
[----:B------:R-:W-:Y:S02]  /*7730*/  @UP0 ULDC.64 UR12, c[0x0][0x9d0] ;  /* 0x00027400000c0ab9 */ /* 0x000fe40000000a00 */
[----:B------:R-:W-:Y:S02]  /*7740*/  @UP0 UIMAD UR10, UR14, UR12, URZ ;  /* 0x0000000c0e0a02a4 */ /* 0x000fe4000f8e023f */
[----:B------:R-:W-:Y:S02]  /*7750*/  @UP0 UIMAD.WIDE.U32 UR8, UR11, UR12, UR8 ;  /* 0x0000000c0b0802a5 */ /* 0x000fe4000f8e0008 */
[----:B------:R-:W-:Y:S02]  /*7760*/  @UP0 UIMAD UR10, UR11, UR13, UR10 ;  /* 0x0000000d0b0a02a4 */ /* 0x000fe4000f8e020a */
[----:B------:R-:W-:-:S02]  /*7770*/  @UP0 ULEA UR6, UP1, UR8, UR6, 0x2 ;  /* 0x0000000608060291 */ /* 0x000fc4000f82103f */
[----:B------:R-:W-:-:S04]  /*7780*/  @UP0 UIADD3 UR9, UR9, UR10, URZ ;  /* 0x0000000a09090290 */ /* 0x000fc8000fffe03f */
[----:B01----:R-:W-:Y:S01]  /*7790*/  IMAD.U32 R6, RZ, RZ, UR6 ;  /* 0x00000006ff067e24 */ /* 0x003fe2000f8e00ff */
[----:B------:R-:W-:Y:S02]  /*77a0*/  @UP0 ULEA.HI.X UR7, UR8, UR7, UR9, 0x2, UP1 ;  /* 0x0000000708070291 */ /* 0x000fe400088f1409 */
[----:B------:R-:W-:-:S04]  /*77b0*/  UIADD3 UR6, UR5, 0x200, URZ ;  /* 0x0000020005067890 */ /* 0x000fc8000fffe03f */
[----:B------:R-:W-:Y:S01]  /*77c0*/  IMAD.U32 R7, RZ, RZ, UR7 ;  /* 0x00000007ff077e24 */ /* 0x000fe2000f8e00ff */
[----:B------:R-:W-:-:S04]  /*77d0*/  UMOV UR7, 0xc0000010 ;  /* 0xc000001000077882 */ /* 0x000fc80000000000 */
[----:B------:R0:W2:Y:S01]  /*77e0*/  @P1 LDG.E R8, desc[UR48][R6.64] ;  /* 0x0000003006081981 */ /* 0x0000a2000c1e1900 */
[----:B------:R-:W-:Y:S02]  /*77f0*/  WARPGROUP.DEPBAR.LE gsb0, 0x0 ;  /* 0x00008000000079c5 */ /* 0x000fe40000010000 */
[----:B------:R-:W-:-:S06]  /*7800*/  WARPGROUP.ARRIVE ;  /* 0x00000000000079c5 */ /* 0x000fcc0000000000 */
[----:B------:R-:W-:Y:S01]  /*7810*/  QGMMA.64x128x32.F32.E4M3.E4M3 R24, R180, gdesc[UR4], R24, gsb0 ;  /* 0x01e00004b4187df3 */ /* 0x000fe20008000818 */
[----:B------:R-:W-:Y:S01]  /*7820*/  UIADD3 UR6, UR5, 0x300, URZ ;  /* 0x0000030005067890 */ /* 0x000fe2000fffe03f */
[----:B------:R-:W-:Y:S01]  /*7830*/  UMOV UR7, 0xc0000010 ;  /* 0xc000001000077882 */ /* 0x000fe20000000000 */
[----:B------:R-:W1:Y:S04]  /*7840*/  SHFL.BFLY PT, R10, R5, 0x2, 0x1f ;  /* 0x0c401f00050a7f89 */ /* 0x000e6800000e0000 */
[----:B------:R-:W3:Y:S01]  /*7850*/  SHFL.BFLY PT, R9, R4, 0x2, 0x1f ;  /* 0x0c401f0004097f89 */ /* 0x000ee200000e0000 */
[----:B------:R-:W-:Y:S02]  /*7860*/  WARPGROUP.DEPBAR.LE gsb0, 0x0 ;  /* 0x00008000000079c5 */ /* 0x000fe40000010000 */
[----:B------:R-:W-:-:S06]  /*7870*/  WARPGROUP.ARRIVE ;  /* 0x00000000000079c5 */ /* 0x000fcc0000000000 */
[----:B------:R-:W-:Y:S01]  /*7880*/  QGMMA.64x128x32.F32.E4M3.E4M3 R24, R184, gdesc[UR4], R24, gsb0 ;  /* 0x01e00004b8187df3 */ /* 0x000fe20008000818 */
[----:B------:R-:W-:Y:S01]  /*7890*/  UIADD3 UR6, UR5, 0x400, URZ ;  /* 0x0000040005067890 */ /* 0x000fe2000fffe03f */
[----:B------:R-:W-:Y:S01]  /*78a0*/  UMOV UR7, 0xc0000010 ;  /* 0xc000001000077882 */ /* 0x000fe20000000000 */
[----:B-1----:R-:W-:-:S01]  /*78b0*/  FADD.FTZ R10, R10, R5 ;  /* 0x000000050a0a7221 */ /* 0x002fc20000010000 */
[----:B---3--:R-:W-:-:S04]  /*78c0*/  FADD.FTZ R9, R9, R4 ;  /* 0x0000000409097221 */ /* 0x008fc80000010000 */
[----:B0-----:R-:W0:Y:S04]  /*78d0*/  SHFL.BFLY PT, R7, R10, 0x1, 0x1f ;  /* 0x0c201f000a077f89 */ /* 0x001e2800000e0000 */
[----:B------:R-:W1:Y:S01]  /*78e0*/  SHFL.BFLY PT, R6, R9, 0x1, 0x1f ;  /* 0x0c201f0009067f89 */ /* 0x000e6200000e0000 */
[----:B0-----:R-:W-:-:S01]  /*78f0*/  FADD.FTZ R12, R10, R7 ;  /* 0x000000070a0c7221 */ /* 0x001fc20000010000 */
[----:B-1----:R-:W-:-:S04]  /*7900*/  FADD.FTZ R13, R9, R6 ;  /* 0x00000006090d7221 */ /* 0x002fc80000010000 */
[C---:B------:R-:W-:Y:S01]  /*7910*/  FSETP.NE.FTZ.AND P1, PT, R12.reuse, RZ, PT ;  /* 0x000000ff0c00720b */ /* 0x040fe20003f35000 */
[----:B------:R-:W-:Y:S01]  /*7920*/  FMUL.FTZ R14, R12, 0.00390625 ;  /* 0x3b8000000c0e7820 */ /* 0x000fe20000410000 */
[----:B------:R-:W-:Y:S01]  /*7930*/  FMUL.FTZ R15, R13, 0.00390625 ;  /* 0x3b8000000d0f7820 */ /* 0x000fe20000410000 */
[----:B------:R-:W-:-:S03]  /*7940*/  IMAD.MOV.U32 R7, RZ, RZ, RZ ;  /* 0x000000ffff077224 */ /* 0x000fc600078e00ff */
[----:B------:R-:W-:Y:S02]  /*7950*/  FSETP.NE.FTZ.AND P2, PT, R14, RZ, PT ;  /* 0x000000ff0e00720b */ /* 0x000fe40003f55000 */
[----:B------:R-:W-:-:S05]  /*7960*/  FSETP.NE.FTZ.AND P3, PT, R15, RZ, PT ;  /* 0x000000ff0f00720b */ /* 0x000fca0003f75000 */
[----:B------:R-:W-:Y:S01]  /*7970*/  @P1 MUFU.RCP R7, R12 ;  /* 0x0000000c00071308 */ /* 0x000fe20000001000 */
[----:B------:R-:W-:Y:S01]  /*7980*/  FSETP.NE.FTZ.AND P1, PT, R13, RZ, PT ;  /* 0x000000ff0d00720b */ /* 0x000fe20003f35000 */
[----:B------:R-:W-:Y:S01]  /*7990*/  IMAD.MOV.U32 R11, RZ, RZ, RZ ;  /* 0x000000ffff0b7224 */ /* 0x000fe200078e00ff */
[----:B------:R-:W-:Y:S02]  /*79a0*/  WARPGROUP.DEPBAR.LE gsb0, 0x0 ;  /* 0x00008000000079c5 */ /* 0x000fe40000010000 */
[----:B------:R-:W-:-:S06]  /*79b0*/  WARPGROUP.ARRIVE ;  /* 0x00000000000079c5 */ /* 0x000fcc0000000000 */
[----:B------:R-:W-:Y:S01]  /*79c0*/  QGMMA.64x128x32.F32.E4M3.E4M3 R24, R188, gdesc[UR4], R24, gsb0 ;  /* 0x01e00004bc187df3 */ /* 0x000fe20008000818 */
[----:B------:R-:W0:Y:S08]  /*79d0*/  @P2 MUFU.LG2 R6, R14 ;  /* 0x0000000e00062308 */ /* 0x000e300000000c00 */
[----:B------:R-:W1:Y:S08]  /*79e0*/  @P3 MUFU.LG2 R10, R15 ;  /* 0x0000000f000a3308 */ /* 0x000e700000000c00 */
[----:B------:R-:W3:Y:S01]  /*79f0*/  @P1 MUFU.RCP R11, R13 ;  /* 0x0000000d000b1308 */ /* 0x000ee20000001000 */
[----:B------:R-:W-:-:S02]  /*7a00*/  IMAD.U32 R9, RZ, RZ, UR40 ;  /* 0x00000028ff097e24 */ /* 0x000fc4000f8e00ff */
[----:B------:R-:W-:Y:S02]  /*7a10*/  IMAD.U32 R21, RZ, RZ, UR40 ;  /* 0x00000028ff157e24 */ /* 0x000fe4000f8e00ff */
[----:B0-----:R-:W-:Y:S01]  /*7a20*/  @P2 FMUL.FTZ R6, R6, 0.69314718246459960938 ;  /* 0x3f31721806062820 */ /* 0x001fe20000410000 */
[----:B------:R-:W-:Y:S01]  /*7a30*/  @P2 FMUL.FTZ R9, R9, 0.69314718246459960938 ;  /* 0x3f31721809092820 */ /* 0x000fe20000410000 */
[----:B------:R-:W-:Y:S01]  /*7a40*/  @P3 FMUL.FTZ R21, R21, 0.69314718246459960938 ;  /* 0x3f31721815153820 */ /* 0x000fe20000410000 */
[----:B-1----:R-:W-:Y:S01]  /*7a50*/  @P3 FMUL.FTZ R10, R10, 0.69314718246459960938 ;  /* 0x3f3172180a0a3820 */ /* 0x002fe20000410000 */
[----:B------:R-:W-:Y:S02]  /*7a60*/  IMAD.MOV.U32 R5, RZ, RZ, -0x800000 ;  /* 0xff800000ff057424 */ /* 0x000fe400078e00ff */
[----:B------:R-:W-:Y:S01]  /*7a70*/  @P2 FFMA.FTZ R5, R9, R0, R6 ;  /* 0x0000000009052223 */ /* 0x000fe20000010006 */
[----:B------:R-:W-:Y:S02]  /*7a80*/  IMAD.MOV.U32 R4, RZ, RZ, -0x800000 ;  /* 0xff800000ff047424 */ /* 0x000fe400078e00ff */
[----:B------:R-:W-:Y:S01]  /*7a90*/  @P3 FFMA.FTZ R4, R21, R3, R10 ;  /* 0x0000000315043223 */ /* 0x000fe2000001000a */
[-C--:B--2---:R-:W-:Y:S01]  /*7aa0*/  FMUL.FTZ R12, R7, R8.reuse ;  /* 0x00000008070c7220 */ /* 0x084fe20000410000 */
[----:B---3--:R-:W-:Y:S01]  /*7ab0*/  FMUL.FTZ R88, R11, R8 ;  /* 0x000000080b587220 */ /* 0x008fe20000410000 */
[----:B------:R-:W-:-:S02]  /*7ac0*/  WARPGROUP.DEPBAR.LE gsb0, 0x0 ;  /* 0x00008000000079c5 */ /* 0x000fc40000010000 */
[----:B------:R-:W-:Y:S05]  /*7ad0*/  @!P0 BRA `(.L_x_30) ;  /* 0x0000000000048947 */ /* 0x000fea0003800000 */
[----:B------:R-:W-:Y:S01]  /*7ae0*/  BPT.TRAP 0x1 ;  /* 0x000000040000795c */ /* 0x000fe20000300000 */
.L_x_30:
[----:B------:R-:W0:Y:S01]  /*7af0*/  S2R R89, SR_TID.X ;  /* 0x0000000000597919 */ /* 0x000e220000002100 */
[----:B------:R-:W-:Y:S01]  /*7b00*/  ULDC.64 UR6, c[0x4][0x40] ;  /* 0x0100100000067ab9 */ /* 0x000fe20000000a00 */
[----:B------:R-:W1:Y:S01]  /*7b10*/  S2UR UR5, SR_SWINHI ;  /* 0x00000000000579c3 */ /* 0x000e620000002f00 */
        /* <DEDUP_REMOVED lines=9> */
[----:B------:R-:W-:Y:S01]  /*7bb0*/  FMUL.FTZ R20, R34, R88 ;  /* 0x0000005822147220 */ /* 0x000fe20000410000 */
[----:B------:R-:W-:Y:S01]  /*7bc0*/  ULDC.64 UR8, c[0x0][0xb90] ;  /* 0x0002e40000087ab9 */ /* 0x000fe20000000a00 */
[----:B------:R-:W-:Y:S01]  /*7bd0*/  USHF.R.S32.HI UR14, URZ, 0x1f, UR42 ;  /* 0x0000001f3f0e7899 */ /* 0x000fe2000801142a */
[----:B------:R-:W-:Y:S01]  /*7be0*/  ULDC.64 UR10, c[0x0][0xb98] ;  /* 0x0002e600000a7ab9 */ /* 0x000fe20000000a00 */
[----:B0-----:R-:W-:-:S05]  /*7bf0*/  IMAD.SHL.U32 R0, R89, 0x4, RZ ;  /* 0x0000000459007824 */ /* 0x001fca00078e00ff */
[----:B------:R-:W-:-:S04]  /*7c00*/  LOP3.LUT R0, R0, 0xc, RZ, 0xc0, !PT ;  /* 0x0000000c00007812 */ /* 0x000fc800078ec0ff */
[----:B------:R-:W-:-:S05]  /*7c10*/  IADD3 R6, P0, R0, UR6, RZ ;  /* 0x0000000600067c10 */ /* 0x000fca000ff1e0ff */
[----:B------:R-:W-:-:S05]  /*7c20*/  IMAD.X R7, RZ, RZ, UR7, P0 ;  /* 0x00000007ff077e24 */ /* 0x000fca00080e06ff */
[----:B------:R0:W2:Y:S01]  /*7c30*/  LDG.E.CONSTANT R0, desc[UR48][R6.64] ;  /* 0x0000003006007981 */ /* 0x0000a2000c1e9900 */
        /* <DEDUP_REMOVED lines=9> */
[-C--:B0-----:R-:W-:Y:S01]  /*7cd0*/  FMUL.FTZ R6, R30, R88.reuse ;  /* 0x000000581e067220 */ /* 0x081fe20000410000 */
[----:B------:R-:W-:Y:S01]  /*7ce0*/  FMUL.FTZ R7, R26, R88 ;  /* 0x000000581a077220 */ /* 0x000fe20000410000 */
[-C--:B------:R-:W-:Y:S01]  /*7cf0*/  FMUL.FTZ R48, R61, R12.reuse ;  /* 0x0000000c3d307220 */ /* 0x080fe20000410000 */
[-C--:B------:R-:W-:Y:S01]  /*7d00*/  FMUL.FTZ R49, R57, R12.reuse ;  /* 0x0000000c39317220 */ /* 0x080fe20000410000 */
[-C--:B------:R-:W-:Y:S01]  /*7d10*/  FMUL.FTZ R36, R52, R12.reuse ;  /* 0x0000000c34247220 */ /* 0x080fe20000410000 */
[-C--:B------:R-:W-:Y:S01]  /*7d20*/  FMUL.FTZ R40, R53, R12.reuse ;  /* 0x0000000c35287220 */ /* 0x080fe20000410000 */
[----:B------:R-:W-:Y:S01]  /*7d30*/  F2FP.BF16.F32.PACK_AB R6, R6, R7 ;  /* 0x000000070606723e */ /* 0x000fe200000010ff */
[-C--:B------:R-:W-:Y:S01]  /*7d40*/  FMUL.FTZ R52, R68, R12.reuse ;  /* 0x0000000c44347220 */ /* 0x080fe20000410000 */
[----:B------:R-:W-:Y:S01]  /*7d50*/  LOP3.LUT P0, R7, R89, 0x3, RZ, 0xc0, !PT ;  /* 0x0000000359077812 */ /* 0x000fe2000780c0ff */
        /* <DEDUP_REMOVED lines=12> */
[----:B------:R-:W-:Y:S01]  /*7e20*/  F2FP.BF16.F32.PACK_AB R44, R44, R45 ;  /* 0x0000002d2c2c723e */ /* 0x000fe200000010ff */
[-C--:B------:R-:W-:Y:S01]  /*7e30*/  FMUL.FTZ R25, R39, R88.reuse ;  /* 0x0000005827197220 */ /* 0x080fe20000410000 */
[----:B------:R-:W-:Y:S01]  /*7e40*/  F2FP.BF16.F32.PACK_AB R49, R48, R49 ;  /* 0x000000313031723e */ /* 0x000fe200000010ff */
[-C--:B------:R-:W-:Y:S01]  /*7e50*/  FMUL.FTZ R26, R35, R88.reuse ;  /* 0x00000058231a7220 */ /* 0x080fe20000410000 */
[----:B------:R-:W-:Y:S01]  /*7e60*/  ISETP.EQ.OR P0, PT, R7, 0x3, !P0 ;  /* 0x000000030700780c */ /* 0x000fe20004702670 */
[-C--:B------:R-:W-:Y:S01]  /*7e70*/  FMUL.FTZ R27, R46, R88.reuse ;  /* 0x000000582e1b7220 */ /* 0x080fe20000410000 */
[-C--:B------:R-:W-:Y:S01]  /*7e80*/  FMUL.FTZ R30, R42, R88.reuse ;  /* 0x000000582a1e7220 */ /* 0x080fe20000410000 */
[-C--:B------:R-:W-:Y:S01]  /*7e90*/  FMUL.FTZ R34, R43, R88.reuse ;  /* 0x000000582b227220 */ /* 0x080fe20000410000 */
[-C--:B------:R-:W-:Y:S01]  /*7ea0*/  FMUL.FTZ R38, R50, R88.reuse ;  /* 0x0000005832267220 */ /* 0x080fe20000410000 */
[----:B------:R-:W-:Y:S01]  /*7eb0*/  F2FP.BF16.F32.PACK_AB R52, R52, R53 ;  /* 0x000000353434723e */ /* 0x000fe200000010ff */
[-C--:B------:R-:W-:Y:S01]  /*7ec0*/  FMUL.FTZ R43, R62, R88.reuse ;  /* 0x000000583e2b7220 */ /* 0x080fe20000410000 */
[----:B------:R-:W-:Y:S01]  /*7ed0*/  F2FP.BF16.F32.PACK_AB R57, R56, R57 ;  /* 0x000000393839723e */ /* 0x000fe200000010ff */
[-C--:B------:R-:W-:Y:S01]  /*7ee0*/  FMUL.FTZ R50, R59, R88.reuse ;  /* 0x000000583b327220 */ /* 0x080fe20000410000 */
[----:B------:R-:W-:Y:S01]  /*7ef0*/  F2FP.BF16.F32.PACK_AB R60, R60, R61 ;  /* 0x0000003d3c3c723e */ /* 0x000fe200000010ff */
[-C--:B------:R-:W-:Y:S01]  /*7f00*/  FMUL.FTZ R59, R78, R88.reuse ;  /* 0x000000584e3b7220 */ /* 0x080fe20000410000 */
[-C--:B------:R-:W-:Y:S01]  /*7f10*/  FMUL.FTZ R62, R74, R88.reuse ;  /* 0x000000584a3e7220 */ /* 0x080fe20000410000 */
[----:B------:R-:W-:Y:S01]  /*7f20*/  F2FP.BF16.F32.PACK_AB R65, R64, R65 ;  /* 0x000000414041723e */ /* 0x000fe200000010ff */
[----:B------:R-:W-:Y:S01]  /*7f30*/  UMOV UR6, UR39 ;  /* 0x0000002700067c82 */ /* 0x000fe20008000000 */
[----:B-1----:R-:W-:Y:S01]  /*7f40*/  UMOV UR7, UR5 ;  /* 0x0000000500077c82 */ /* 0x002fe20008000000 */
[----:B------:R-:W-:Y:S01]  /*7f50*/  SEL R61, R44, R49, P0 ;  /* 0x000000312c3d7207 */ /* 0x000fe20000000000 */
[----:B------:R-:W-:Y:S01]  /*7f60*/  FMUL.FTZ R31, R47, R88 ;  /* 0x000000582f1f7220 */ /* 0x000fe20000410000 */
[----:B------:R-:W-:Y:S01]  /*7f70*/  F2FP.BF16.F32.PACK_AB R3, R3, R8 ;  /* 0x000000080303723e */ /* 0x000fe200000010ff */
[----:B------:R-:W-:Y:S01]  /*7f80*/  FMUL.FTZ R39, R55, R88 ;  /* 0x0000005837277220 */ /* 0x000fe20000410000 */
[----:B------:R-:W-:Y:S01]  /*7f90*/  SEL R44, R49, R44, P0 ;  /* 0x0000002c312c7207 */ /* 0x000fe20000000000 */
[----:B------:R-:W-:Y:S01]  /*7fa0*/  FMUL.FTZ R42, R51, R88 ;  /* 0x00000058332a7220 */ /* 0x000fe20000410000 */
[----:B------:R-:W-:Y:S01]  /*7fb0*/  F2FP.BF16.F32.PACK_AB R11, R11, R12 ;  /* 0x0000000c0b0b723e */ /* 0x000fe200000010ff */
[----:B------:R-:W-:Y:S01]  /*7fc0*/  FMUL.FTZ R46, R58, R88 ;  /* 0x000000583a2e7220 */ /* 0x000fe20000410000 */
[----:B------:R-:W-:Y:S01]  /*7fd0*/  F2FP.BF16.F32.PACK_AB R8, R25, R26 ;  /* 0x0000001a1908723e */ /* 0x000fe200000010ff */
[----:B------:R-:W-:Y:S01]  /*7fe0*/  IMAD.U32 R26, RZ, RZ, UR6 ;  /* 0x00000006ff1a7e24 */ /* 0x000fe2000f8e00ff */
[----:B------:R-:W-:Y:S01]  /*7ff0*/  F2FP.BF16.F32.PACK_AB R30, R27, R30 ;  /* 0x0000001e1b1e723e */ /* 0x000fe200000010ff */
[----:B------:R-:W-:Y:S01]  /*8000*/  IMAD.U32 R27, RZ, RZ, UR7 ;  /* 0x00000007ff1b7e24 */ /* 0x000fe2000f8e00ff */
[----:B------:R-:W-:Y:S01]  /*8010*/  SEL R49, R52, R57, P0 ;  /* 0x0000003934317207 */ /* 0x000fe20000000000 */
[----:B------:R-:W-:Y:S01]  /*8020*/  FMUL.FTZ R51, R70, R88 ;  /* 0x0000005846337220 */ /* 0x000fe20000410000 */
[----:B------:R-:W-:Y:S01]  /*8030*/  SEL R52, R57, R52, P0 ;  /* 0x0000003439347207 */ /* 0x000fe20000000000 */
[-C--:B------:R-:W-:Y:S01]  /*8040*/  FMUL.FTZ R55, R71, R88.reuse ;  /* 0x0000005847377220 */ /* 0x080fe20000410000 */
[-C--:B------:R-:W-:Y:S01]  /*8050*/  FMUL.FTZ R58, R67, R88.reuse ;  /* 0x00000058433a7220 */ /* 0x080fe20000410000 */
[----:B------:R-:W-:Y:S01]  /*8060*/  SEL R57, R60, R65, P0 ;  /* 0x000000413c397207 */ /* 0x000fe20000000000 */
[-C--:B------:R-:W-:Y:S01]  /*8070*/  FMUL.FTZ R67, R86, R88.reuse ;  /* 0x0000005856437220 */ /* 0x080fe20000410000 */
[-C--:B------:R-:W-:Y:S01]  /*8080*/  FMUL.FTZ R70, R82, R88.reuse ;  /* 0x0000005852467220 */ /* 0x080fe20000410000 */
[-C--:B------:R-:W-:Y:S01]  /*8090*/  FMUL.FTZ R71, R87, R88.reuse ;  /* 0x0000005857477220 */ /* 0x080fe20000410000 */
[----:B------:R-:W-:Y:S01]  /*80a0*/  FMUL.FTZ R74, R83, R88 ;  /* 0x00000058534a7220 */ /* 0x000fe20000410000 */
[----:B------:R-:W-:Y:S01]  /*80b0*/  F2FP.BF16.F32.PACK_AB R59, R59, R62 ;  /* 0x0000003e3b3b723e */ /* 0x000fe200000010ff */
[----:B------:R-:W-:Y:S01]  /*80c0*/  FMUL.FTZ R35, R54, R88 ;  /* 0x0000005836237220 */ /* 0x000fe20000410000 */
[----:B------:R-:W-:Y:S01]  /*80d0*/  SEL R60, R65, R60, P0 ;  /* 0x0000003c413c7207 */ /* 0x000fe20000000000 */
[----:B------:R-:W-:Y:S01]  /*80e0*/  FMUL.FTZ R54, R66, R88 ;  /* 0x0000005842367220 */ /* 0x000fe20000410000 */
[----:B------:R-:W-:Y:S01]  /*80f0*/  SEL R65, R6, R11, P0 ;  /* 0x0000000b06417207 */ /* 0x000fe20000000000 */
[----:B------:R-:W0:Y:S01]  /*8100*/  LDC R89, c[0x0][0xc38] ;  /* 0x00030e00ff597b82 */ /* 0x000e220000000800 */
[----:B------:R-:W-:Y:S01]  /*8110*/  SEL R62, R11, R6, P0 ;  /* 0x000000060b3e7207 */ /* 0x000fe20000000000 */
[----:B------:R-:W-:Y:S01]  /*8120*/  IMAD.WIDE R6, R170, 0x2, R26 ;  /* 0x00000002aa067825 */ /* 0x000fe200078e021a */
[----:B------:R-:W-:-:S03]  /*8130*/  F2FP.BF16.F32.PACK_AB R31, R31, R34 ;  /* 0x000000221f1f723e */ /* 0x000fc600000010ff */
[----:B------:R-:W-:Y:S01]  /*8140*/  FMUL.FTZ R47, R63, R88 ;  /* 0x000000583f2f7220 */ /* 0x000fe20000410000 */
[----:B------:R-:W-:Y:S01]  /*8150*/  F2FP.BF16.F32.PACK_AB R67, R67, R70 ;  /* 0x000000464343723e */ /* 0x000fe200000010ff */
[----:B------:R-:W-:Y:S01]  /*8160*/  FMUL.FTZ R66, R75, R88 ;  /* 0x000000584b427220 */ /* 0x000fe20000410000 */
[----:B------:R-:W-:Y:S01]  /*8170*/  F2FP.BF16.F32.PACK_AB R74, R71, R74 ;  /* 0x0000004a474a723e */ /* 0x000fe200000010ff */
[----:B------:R-:W-:Y:S01]  /*8180*/  FMUL.FTZ R63, R79, R88 ;  /* 0x000000584f3f7220 */ /* 0x000fe20000410000 */
[----:B------:R-:W-:Y:S01]  /*8190*/  F2FP.BF16.F32.PACK_AB R10, R9, R10 ;  /* 0x0000000a090a723e */ /* 0x000fe200000010ff */
[----:B------:R-:W-:Y:S01]  /*81a0*/  UIADD3 UR5, -UR42, URZ, URZ ;  /* 0x0000003f2a057290 */ /* 0x000fe2000fffe13f */
[----:B------:R-:W-:Y:S01]  /*81b0*/  SEL R71, R30, R31, P0 ;  /* 0x0000001f1e477207 */ /* 0x000fe20000000000 */
[----:B------:R-:W-:Y:S01]  /*81c0*/  ULDC UR6, c[0x0][0xc44] ;  /* 0x0003110000067ab9 */ /* 0x000fe20000000800 */
[----:B------:R-:W-:Y:S01]  /*81d0*/  SEL R70, R31, R30, P0 ;  /* 0x0000001e1f467207 */ /* 0x000fe20000000000 */
[----:B------:R-:W-:Y:S01]  /*81e0*/  UIMAD UR13, UR6, UR5, UR43 ;  /* 0x00000005060d72a4 */ /* 0x000fe2000f8e022b */
[----:B------:R-:W-:Y:S01]  /*81f0*/  F2FP.BF16.F32.PACK_AB R15, R15, R20 ;  /* 0x000000140f0f723e */ /* 0x000fe200000010ff */
[----:B------:R-:W-:Y:S01]  /*8200*/  UIADD3 UR4, UR4, 0x29860, URZ ;  /* 0x0002986004047890 */ /* 0x000fe2000fffe03f */
[----:B------:R-:W-:Y:S01]  /*8210*/  IADD3 R31, P6, R6, 0x4060, RZ ;  /* 0x00004060061f7810 */ /* 0x000fe20007fde0ff */
[----:B------:R-:W-:Y:S01]  /*8220*/  USHF.R.S32.HI UR12, URZ, 0x1f, UR13 ;  /* 0x0000001f3f0c7899 */ /* 0x000fe2000801140d */
[----:B------:R-:W-:Y:S01]  /*8230*/  F2FP.BF16.F32.PACK_AB R43, R43, R46 ;  /* 0x0000002e2b2b723e */ /* 0x000fe200000010ff */
[----:B------:R-:W-:Y:S01]  /*8240*/  UPRMT UR4, UR36, 0x654, UR4 ;  /* 0x0000065424047896 */ /* 0x000fe20008000004 */
[----:B------:R-:W-:Y:S01]  /*8250*/  F2FP.BF16.F32.PACK_AB R68, R68, R69 ;  /* 0x000000454444723e */ /* 0x000fe200000010ff */
[----:B------:R-:W-:Y:S01]  /*8260*/  UIMAD UR5, UR12, UR8, URZ ;  /* 0x000000080c0572a4 */ /* 0x000fe2000f8e023f */
[----:B------:R-:W-:Y:S01]  /*8270*/  SEL R45, R3, R10, P0 ;  /* 0x0000000a032d7207 */ /* 0x000fe20000000000 */
[----:B------:R-:W-:Y:S01]  /*8280*/  UIMAD.WIDE.U32 UR6, UR13, UR8, URZ ;  /* 0x000000080d0672a5 */ /* 0x000fe2000f8e003f */
[----:B------:R-:W-:Y:S01]  /*8290*/  SEL R46, R10, R3, P0 ;  /* 0x000000030a2e7207 */ /* 0x000fe20000000000 */
[----:B------:R-:W-:Y:S01]  /*82a0*/  IMAD R3, R18, 0x40, R2 ;  /* 0x0000004012037824 */ /* 0x000fe200078e0202 */
[----:B------:R-:W-:Y:S01]  /*82b0*/  SEL R69, R15, R8, P0 ;  /* 0x000000080f457207 */ /* 0x000fe20000000000 */
[----:B------:R-:W-:Y:S01]  /*82c0*/  UIMAD UR5, UR13, UR9, UR5 ;  /* 0x000000090d0572a4 */ /* 0x000fe2000f8e0205 */
[----:B------:R-:W-:Y:S01]  /*82d0*/  SEL R64, R8, R15, P0 ;  /* 0x0000000f08407207 */ /* 0x000fe20000000000 */
[----:B------:R-:W-:Y:S01]  /*82e0*/  IMAD.WIDE R26, R3, 0x2, R26 ;  /* 0x00000002031a7825 */ /* 0x000fe200078e021a */
[----:B------:R-:W-:Y:S01]  /*82f0*/  LOP3.LUT R30, R31, 0x380, RZ, 0xc0, !PT ;  /* 0x000003801f1e7812 */ /* 0x000fe200078ec0ff */
[----:B------:R-:W-:Y:S01]  /*8300*/  UIMAD UR8, UR14, UR10, URZ ;  /* 0x0000000a0e0872a4 */ /* 0x000fe2000f8e023f */
[----:B------:R-:W-:Y:S01]  /*8310*/  IADD3 R8, P2, R6, 0x20, RZ ;  /* 0x0000002006087810 */ /* 0x000fe20007f5e0ff */
[----:B------:R-:W-:Y:S01]  /*8320*/  SYNCS.ARRIVE.TRANS64.RED.A1T0 RZ, [UR4], RZ ;  /* 0x000000ffffff79a7 */ /* 0x000fe20008100404 */
[----:B------:R-:W-:Y:S01]  /*8330*/  SHF.R.U64 R30, R30, 0x3, RZ ;  /* 0x000000031e1e7819 */ /* 0x000fe200000012ff */
[----:B------:R-:W-:Y:S01]  /*8340*/  UIADD3 UR7, UR7, UR5, URZ ;  /* 0x0000000507077290 */ /* 0x000fe2000fffe03f */
[----:B------:R-:W-:Y:S01]  /*8350*/  LOP3.LUT R3, R8, 0x380, RZ, 0xc0, !PT ;  /* 0x0000038008037812 */ /* 0x000fe200078ec0ff */
[----:B------:R-:W-:Y:S01]  /*8360*/  UIMAD UR8, UR42, UR11, UR8 ;  /* 0x0000000b2a0872a4 */ /* 0x000fe2000f8e0208 */
[----:B------:R-:W-:Y:S01]  /*8370*/  LOP3.LUT R30, R30, R31, RZ, 0x3c, !PT ;  /* 0x0000001f1e1e7212 */ /* 0x000fe200078e3cff */
[----:B------:R-:W-:Y:S01]  /*8380*/  IMAD.X R31, RZ, RZ, R7, P6 ;  /* 0x000000ffff1f7224 */ /* 0x000fe200030e0607 */
[----:B------:R-:W-:Y:S01]  /*8390*/  SHF.R.U64 R3, R3, 0x3, RZ ;  /* 0x0000000303037819 */ /* 0x000fe200000012ff */
[----:B------:R-:W-:Y:S01]  /*83a0*/  UIMAD.WIDE.U32 UR6, UR42, UR10, UR6 ;  /* 0x0000000a2a0672a5 */ /* 0x000fe2000f8e0006 */
[----:B------:R-:W-:Y:S01]  /*83b0*/  IADD3 R10, P6, R6, 0x40, RZ ;  /* 0x00000040060a7810 */ /* 0x000fe20007fde0ff */
[----:B------:R-:W-:Y:S01]  /*83c0*/  ULDC.64 UR4, c[0x0][0xb50] ;  /* 0x0002d40000047ab9 */ /* 0x000fe20000000a00 */
[----:B------:R-:W-:-:S02]  /*83d0*/  F2FP.BF16.F32.PACK_AB R41, R40, R41 ;  /* 0x000000292829723e */ /* 0x000fc400000010ff */
[----:B------:R-:W-:Y:S02]  /*83e0*/  LOP3.LUT R40, R3, R8, RZ, 0x3c, !PT ;  /* 0x0000000803287212 */ /* 0x000fe400078e3cff */
[----:B------:R-:W-:Y:S02]  /*83f0*/  LOP3.LUT R3, R10, 0x380, RZ, 0xc0, !PT ;  /* 0x000003800a037812 */ /* 0x000fe400078ec0ff */
[----:B------:R-:W-:Y:S01]  /*8400*/  F2FP.BF16.F32.PACK_AB R28, R28, R29 ;  /* 0x0000001d1c1c723e */ /* 0x000fe200000010ff */
[----:B------:R-:W-:Y:S01]  /*8410*/  IMAD.X R29, RZ, RZ, R7, P6 ;  /* 0x000000ffff1d7224 */ /* 0x000fe200030e0607 */
[----:B------:R-:W-:Y:S02]  /*8420*/  F2FP.BF16.F32.PACK_AB R33, R32, R33 ;  /* 0x000000212021723e */ /* 0x000fe400000010ff */
[----:B------:R-:W-:Y:S02]  /*8430*/  SHF.R.U64 R3, R3, 0x3, RZ ;  /* 0x0000000303037819 */ /* 0x000fe400000012ff */
[----:B------:R-:W-:-:S02]  /*8440*/  F2FP.BF16.F32.PACK_AB R51, R51, R54 ;  /* 0x000000363333723e */ /* 0x000fc400000010ff */
[----:B------:R-:W-:Y:S02]  /*8450*/  SEL R53, R28, R33, P0 ;  /* 0x000000211c357207 */ /* 0x000fe40000000000 */
[----:B------:R-:W-:Y:S02]  /*8460*/  SEL R54, R33, R28, P0 ;  /* 0x0000001c21367207 */ /* 0x000fe40000000000 */
[----:B------:R-:W-:Y:S02]  /*8470*/  LOP3.LUT R28, R3, R10, RZ, 0x3c, !PT ;  /* 0x0000000a031c7212 */ /* 0x000fe400078e3cff */
[----:B------:R-:W1:Y:S01]  /*8480*/  LDC R3, c[0x0][0xbe8] ;  /* 0x0002fa00ff037b82 */ /* 0x000e620000000800 */
[----:B------:R-:W-:Y:S02]  /*8490*/  F2FP.BF16.F32.PACK_AB R36, R36, R37 ;  /* 0x000000252424723e */ /* 0x000fe400000010ff */
[----:B------:R-:W-:Y:S02]  /*84a0*/  F2FP.BF16.F32.PACK_AB R58, R55, R58 ;  /* 0x0000003a373a723e */ /* 0x000fe400000010ff */
[----:B------:R-:W-:-:S02]  /*84b0*/  SEL R55, R36, R41, P0 ;  /* 0x0000002924377207 */ /* 0x000fc40000000000 */
[----:B------:R-:W-:Y:S01]  /*84c0*/  SEL R56, R41, R36, P0 ;  /* 0x0000002429387207 */ /* 0x000fe20000000000 */
[----:B------:R-:W-:Y:S01]  /*84d0*/  IMAD.X R41, RZ, RZ, R7, P2 ;  /* 0x000000ffff297224 */ /* 0x000fe200010e0607 */
[----:B------:R-:W-:Y:S02]  /*84e0*/  F2FP.BF16.F32.PACK_AB R24, R21, R24 ;  /* 0x000000181518723e */ /* 0x000fe400000010ff */
[----:B------:R-:W-:Y:S02]  /*84f0*/  IADD3 R21, P2, R26, 0x2000, RZ ;  /* 0x000020001a157810 */ /* 0x000fe40007f5e0ff */
[----:B------:R-:W-:Y:S02]  /*8500*/  F2FP.BF16.F32.PACK_AB R50, R47, R50 ;  /* 0x000000322f32723e */ /* 0x000fe400000010ff */
[----:B------:R-:W-:Y:S02]  /*8510*/  LOP3.LUT R20, R21, 0x380, RZ, 0xc0, !PT ;  /* 0x0000038015147812 */ /* 0x000fe400078ec0ff */
[----:B------:R-:W-:Y:S01]  /*8520*/  MOV R81, R30 ;  /* 0x0000001e00517202 */ /* 0x000fe20000000f00 */
[----:B------:R-:W-:Y:S01]  /*8530*/  IMAD R30, RZ, RZ, -UR43 ;  /* 0x8000002bff1e7e24 */ /* 0x000fe2000f8e02ff */
[----:B------:R-:W-:-:S02]  /*8540*/  SHF.R.U64 R20, R20, 0x3, RZ ;  /* 0x0000000314147819 */ /* 0x000fc400000012ff */
[----:B------:R-:W-:Y:S01]  /*8550*/  SEL R75, R43, R50, P0 ;  /* 0x000000322b4b7207 */ /* 0x000fe20000000000 */
[----:B0-----:R-:W-:Y:S01]  /*8560*/  IMAD R89, R89, R30, UR41 ;  /* 0x0000002959597e24 */ /* 0x001fe2000f8e021e */
[----:B------:R-:W-:Y:S01]  /*8570*/  LOP3.LUT R20, R20, R21, RZ, 0x3c, !PT ;  /* 0x0000001514147212 */ /* 0x000fe200078e3cff */
[----:B------:R-:W-:Y:S01]  /*8580*/  IMAD.X R21, RZ, RZ, R27, P2 ;  /* 0x000000ffff157224 */ /* 0x000fe200010e061b */
[----:B-1----:R-:W-:Y:S02]  /*8590*/  ISETP.NE.AND P2, PT, R3, 0x1, PT ;  /* 0x000000010300780c */ /* 0x002fe40003f45270 */
[----:B------:R-:W-:Y:S02]  /*85a0*/  SEL R50, R50, R43, P0 ;  /* 0x0000002b32327207 */ /* 0x000fe40000000000 */
[----:B------:R-:W-:Y:S02]  /*85b0*/  F2FP.BF16.F32.PACK_AB R13, R13, R14 ;  /* 0x0000000e0d0d723e */ /* 0x000fe400000010ff */
[----:B------:R-:W-:-:S02]  /*85c0*/  LOP3.LUT R43, R6, 0x380, RZ, 0xc0, !PT ;  /* 0x00000380062b7812 */ /* 0x000fc400078ec0ff */
[----:B------:R-:W-:Y:S02]  /*85d0*/  F2FP.BF16.F32.PACK_AB R73, R72, R73 ;  /* 0x000000494849723e */ /* 0x000fe400000010ff */
[----:B------:R-:W-:Y:S02]  /*85e0*/  IADD3 R14, P5, R6, 0x4040, RZ ;  /* 0x00004040060e7810 */ /* 0x000fe40007fbe0ff */
[----:B------:R-:W-:Y:S01]  /*85f0*/  F2FP.BF16.F32.PACK_AB R35, R35, R38 ;  /* 0x000000262323723e */ /* 0x000fe200000010ff */
[----:B------:R-:W0:Y:S01]  /*8600*/  @P2 LDC R31, c[0x0][0xbec] ;  /* 0x0002fb00ff1f2b82 */ /* 0x000e220000000800 */
[----:B------:R-:W-:Y:S01]  /*8610*/  F2FP.BF16.F32.PACK_AB R42, R39, R42 ;  /* 0x0000002a272a723e */ /* 0x000fe200000010ff */
[----:B------:R-:W-:Y:S01]  /*8620*/  IMAD.X R33, RZ, RZ, R7, P5 ;  /* 0x000000ffff217224 */ /* 0x000fe200028e0607 */
[----:B------:R-:W-:Y:S02]  /*8630*/  F2FP.BF16.F32.PACK_AB R66, R63, R66 ;  /* 0x000000423f42723e */ /* 0x000fe400000010ff */
[----:B------:R-:W-:-:S02]  /*8640*/  SEL R47, R13, R24, P0 ;  /* 0x000000180d2f7207 */ /* 0x000fc40000000000 */
[----:B------:R-:W-:Y:S01]  /*8650*/  SEL R48, R24, R13, P0 ;  /* 0x0000000d18307207 */ /* 0x000fe20000000000 */
[----:B------:R-:W1:Y:S01]  /*8660*/  @P2 LDC R30, c[0x0][0xbf0] ;  /* 0x0002fc00ff1e2b82 */ /* 0x000e620000000800 */
[----:B------:R-:W-:Y:S02]  /*8670*/  SHF.R.U64 R43, R43, 0x3, RZ ;  /* 0x000000032b2b7819 */ /* 0x000fe400000012ff */
[----:B------:R-:W-:Y:S02]  /*8680*/  SEL R63, R68, R73, P0 ;  /* 0x00000049443f7207 */ /* 0x000fe40000000000 */
[----:B------:R-:W-:Y:S02]  /*8690*/  IADD3 R11, P3, R6, 0x4000, RZ ;  /* 0x00004000060b7810 */ /* 0x000fe40007f7e0ff */
[----:B------:R-:W-:Y:S02]  /*86a0*/  LOP3.LUT R13, R14, 0x380, RZ, 0xc0, !PT ;  /* 0x000003800e0d7812 */ /* 0x000fe400078ec0ff */
[----:B------:R-:W-:Y:S01]  /*86b0*/  SEL R68, R73, R68, P0 ;  /* 0x0000004449447207 */ /* 0x000fe20000000000 */
[----:B------:R-:W-:Y:S01]  /*86c0*/  IMAD.X R37, RZ, RZ, R7, P3 ;  /* 0x000000ffff257224 */ /* 0x000fe200018e0607 */
[----:B------:R-:W-:-:S02]  /*86d0*/  SEL R73, R35, R42, P0 ;  /* 0x0000002a23497207 */ /* 0x000fc40000000000 */
[----:B------:R-:W-:Y:S02]  /*86e0*/  SEL R72, R42, R35, P0 ;  /* 0x000000232a487207 */ /* 0x000fe40000000000 */
[C---:B------:R-:W-:Y:S02]  /*86f0*/  IADD3 R12, P4, R6.reuse, 0x4020, RZ ;  /* 0x00004020060c7810 */ /* 0x040fe40007f9e0ff */
[----:B------:R-:W-:Y:S02]  /*8700*/  IADD3 R9, P1, R6, 0x60, RZ ;  /* 0x0000006006097810 */ /* 0x000fe40007f3e0ff */
[----:B------:R-:W-:Y:S01]  /*8710*/  LOP3.LUT R42, R43, R6, RZ, 0x3c, !PT ;  /* 0x000000062b2a7212 */ /* 0x000fe200078e3cff */
[--C-:B------:R-:W-:Y:S01]  /*8720*/  IMAD.X R35, RZ, RZ, R7.reuse, P4 ;  /* 0x000000ffff237224 */ /* 0x100fe200020e0607 */
[----:B------:R-:W-:Y:S01]  /*8730*/  LOP3.LUT R6, R11, 0x380, RZ, 0xc0, !PT ;  /* 0x000003800b067812 */ /* 0x000fe200078ec0ff */
[--C-:B------:R-:W-:Y:S01]  /*8740*/  IMAD.X R39, RZ, RZ, R7.reuse, P1 ;  /* 0x000000ffff277224 */ /* 0x100fe200008e0607 */
[----:B------:R-:W-:Y:S01]  /*8750*/  SHF.R.U64 R13, R13, 0x3, RZ ;  /* 0x000000030d0d7819 */ /* 0x000fe200000012ff */
[----:B------:R-:W-:Y:S01]  /*8760*/  IMAD.MOV.U32 R43, RZ, RZ, R7 ;  /* 0x000000ffff2b7224 */ /* 0x000fe200078e0007 */
[----:B------:R-:W-:-:S02]  /*8770*/  IADD3 R25, P6, R26, 0x1000, RZ ;  /* 0x000010001a197810 */ /* 0x000fc40007fde0ff */
[----:B------:R-:W-:Y:S02]  /*8780*/  SHF.R.U64 R6, R6, 0x3, RZ ;  /* 0x0000000306067819 */ /* 0x000fe400000012ff */
[----:B------:R-:W-:Y:S02]  /*8790*/  LOP3.LUT R32, R13, R14, RZ, 0x3c, !PT ;  /* 0x0000000e0d207212 */ /* 0x000fe400078e3cff */
[----:B------:R-:W-:Y:S02]  /*87a0*/  LOP3.LUT R24, R25, 0x380, RZ, 0xc0, !PT ;  /* 0x0000038019187812 */ /* 0x000fe400078ec0ff */
[----:B------:R-:W-:Y:S02]  /*87b0*/  LOP3.LUT R36, R6, R11, RZ, 0x3c, !PT ;  /* 0x0000000b06247212 */ /* 0x000fe400078e3cff */
[----:B------:R-:W-:Y:S02]  /*87c0*/  SHF.R.U64 R24, R24, 0x3, RZ ;  /* 0x0000000318187819 */ /* 0x000fe400000012ff */
[----:B------:R-:W-:Y:S01]  /*87d0*/  MOV R82, R32 ;  /* 0x0000002000527202 */ /* 0x000fe20000000f00 */
[----:B------:R-:W-:Y:S01]  /*87e0*/  IMAD R32, R89, 0x80, R169 ;  /* 0x0000008059207824 */ /* 0x000fe200078e02a9 */
[----:B------:R-:W-:-:S02]  /*87f0*/  SEL R77, R51, R58, P0 ;  /* 0x0000003a334d7207 */ /* 0x000fc40000000000 */
[----:B------:R-:W-:Y:S02]  /*8800*/  LOP3.LUT R6, R9, 0x380, RZ, 0xc0, !PT ;  /* 0x0000038009067812 */ /* 0x000fe400078ec0ff */
[----:B------:R-:W-:Y:S02]  /*8810*/  SEL R58, R58, R51, P0 ;  /* 0x000000333a3a7207 */ /* 0x000fe40000000000 */
[----:B------:R-:W-:Y:S02]  /*8820*/  SEL R51, R59, R66, P0 ;  /* 0x000000423b337207 */ /* 0x000fe40000000000 */
[----:B------:R-:W-:Y:S02]  /*8830*/  SEL R66, R66, R59, P0 ;  /* 0x0000003b42427207 */ /* 0x000fe40000000000 */
[----:B------:R-:W-:Y:S01]  /*8840*/  LOP3.LUT R24, R24, R25, RZ, 0x3c, !PT ;  /* 0x0000001918187212 */ /* 0x000fe200078e3cff */
[----:B------:R-:W-:Y:S01]  /*8850*/  IMAD.X R25, RZ, RZ, R27, P6 ;  /* 0x000000ffff197224 */ /* 0x000fe200030e061b */
[----:B------:R-:W-:Y:S01]  /*8860*/  MOV R86, R28 ;  /* 0x0000001c00567202 */ /* 0x000fe20000000f00 */
[----:B0-----:R-:W-:Y:S01]  /*8870*/  @P2 IMAD.HI.U32 R29, R32, R31, RZ ;  /* 0x0000001f201d2227 */ /* 0x001fe200078e00ff */
[----:B------:R-:W-:-:S02]  /*8880*/  SEL R59, R67, R74, P0 ;  /* 0x0000004a433b7207 */ /* 0x000fc40000000000 */
[----:B------:R-:W-:Y:S01]  /*8890*/  SEL R80, R74, R67, P0 ;  /* 0x000000434a507207 */ /* 0x000fe20000000000 */
[----:B------:R-:W-:Y:S01]  /*88a0*/  IMAD.MOV.U32 R28, RZ, RZ, R32 ;  /* 0x000000ffff1c7224 */ /* 0x000fe200078e0020 */
[----:B------:R-:W-:Y:S02]  /*88b0*/  SHF.R.U64 R6, R6, 0x3, RZ ;  /* 0x0000000306067819 */ /* 0x000fe400000012ff */
[----:B------:R-:W-:Y:S02]  /*88c0*/  IADD3 R67, P6, R26, 0x7000, RZ ;  /* 0x000070001a437810 */ /* 0x000fe40007fde0ff */
[----:B------:R-:W-:Y:S02]  /*88d0*/  LOP3.LUT R7, R12, 0x380, RZ, 0xc0, !PT ;  /* 0x000003800c077812 */ /* 0x000fe400078ec0ff */
[----:B------:R-:W-:Y:S02]  /*88e0*/  IADD3 R15, P1, R26, 0x3000, RZ ;  /* 0x000030001a0f7810 */ /* 0x000fe40007f3e0ff */
[----:B------:R-:W-:-:S02]  /*88f0*/  LOP3.LUT R38, R6, R9, RZ, 0x3c, !PT ;  /* 0x0000000906267212 */ /* 0x000fc400078e3cff */
[----:B------:R-:W-:Y:S02]  /*8900*/  LOP3.LUT R6, R67, 0x380, RZ, 0xc0, !PT ;  /* 0x0000038043067812 */ /* 0x000fe400078ec0ff */
[----:B-1----:R-:W-:Y:S02]  /*8910*/  @P2 SHF.R.U32.HI R28, RZ, R30, R29 ;  /* 0x0000001eff1c2219 */ /* 0x002fe4000001161d */
[----:B------:R-:W-:Y:S02]  /*8920*/  SHF.R.U64 R7, R7, 0x3, RZ ;  /* 0x0000000307077819 */ /* 0x000fe400000012ff */
[----:B------:R-:W-:Y:S01]  /*8930*/  LOP3.LUT R14, R15, 0x380, RZ, 0xc0, !PT ;  /* 0x000003800f0e7812 */ /* 0x000fe200078ec0ff */
[----:B------:R-:W-:Y:S01]  /*8940*/  IMAD.MOV R30, RZ, RZ, -R28 ;  /* 0x000000ffff1e7224 */ /* 0x000fe200078e0a1c */
[----:B------:R-:W-:Y:S02]  /*8950*/  SHF.R.U64 R6, R6, 0x3, RZ ;  /* 0x0000000306067819 */ /* 0x000fe400000012ff */
[----:B------:R-:W-:-:S02]  /*8960*/  LOP3.LUT R34, R7, R12, RZ, 0x3c, !PT ;  /* 0x0000000c07227212 */ /* 0x000fc400078e3cff */
[----:B------:R-:W-:Y:S02]  /*8970*/  SHF.R.U64 R14, R14, 0x3, RZ ;  /* 0x000000030e0e7819 */ /* 0x000fe400000012ff */
[----:B------:R-:W-:Y:S02]  /*8980*/  LOP3.LUT R6, R6, R67, RZ, 0x3c, !PT ;  /* 0x0000004306067212 */ /* 0x000fe400078e3cff */
[----:B------:R-:W-:Y:S02]  /*8990*/  MOV R88, R42 ;  /* 0x0000002a00587202 */ /* 0x000fe40000000f00 */
[----:B------:R-:W-:Y:S01]  /*89a0*/  MOV R84, R36 ;  /* 0x0000002400547202 */ /* 0x000fe20000000f00 */
[----:B------:R-:W-:Y:S01]  /*89b0*/  IMAD R37, R3, R30, R32 ;  /* 0x0000001e03257224 */ /* 0x000fe200078e0220 */
[----:B------:R-:W-:Y:S01]  /*89c0*/  LOP3.LUT R14, R14, R15, RZ, 0x3c, !PT ;  /* 0x0000000f0e0e7212 */ /* 0x000fe200078e3cff */
[----:B------:R-:W-:Y:S01]  /*89d0*/  IMAD.X R15, RZ, RZ, R27, P1 ;  /* 0x000000ffff0f7224 */ /* 0x000fe200008e061b */
[----:B------:R-:W-:Y:S01]  /*89e0*/  MOV R83, R34 ;  /* 0x0000002200537202 */ /* 0x000fe20000000f00 */
[----:B------:R-:W-:Y:S01]  /*89f0*/  IMAD.U32 R34, RZ, RZ, UR8 ;  /* 0x00000008ff227e24 */ /* 0x000fe2000f8e00ff */
[----:B------:R-:W-:Y:S01]  /*8a00*/  MOV R87, R40 ;  /* 0x0000002800577202 */ /* 0x000fe20000000f00 */
[----:B------:R-:W-:Y:S01]  /*8a10*/  ULDC.64 UR8, c[0x0][0xae8] ;  /* 0x0002ba0000087ab9 */ /* 0x000fe20000000a00 */
[----:B------:R-:W-:-:S02]  /*8a20*/  SHF.R.S32.HI R29, RZ, 0x1f, R28 ;  /* 0x0000001fff1d7819 */ /* 0x000fc4000001141c */
[----:B------:R-:W-:Y:S02]  /*8a30*/  IADD3 R40, P1, R28, UR6, RZ ;  /* 0x000000061c287c10 */ /* 0x000fe4000ff3e0ff */
[C---:B------:R-:W-:Y:S02]  /*8a40*/  IADD3 R11, P4, R26.reuse, 0x5000, RZ ;  /* 0x000050001a0b7810 */ /* 0x040fe40007f9e0ff */
[----:B------:R-:W-:Y:S02]  /*8a50*/  SHF.R.S32.HI R36, RZ, 0x1f, R37 ;  /* 0x0000001fff247819 */ /* 0x000fe40000011425 */
[----:B------:R-:W-:Y:S01]  /*8a60*/  IADD3.X R41, R29, UR7, R34, P1, !PT ;  /* 0x000000071d297c10 */ /* 0x000fe20008ffe422 */
[----:B------:R-:W-:Y:S01]  /*8a70*/  ULDC.64 UR6, c[0x0][0xb88] ;  /* 0x0002e20000067ab9 */ /* 0x000fe20000000a00 */
[----:B------:R-:W-:Y:S01]  /*8a80*/  IADD3 R13, P3, R26, 0x4000, RZ ;  /* 0x000040001a0d7810 */ /* 0x000fe20007f7e0ff */
[----:B------:R-:W-:Y:S01]  /*8a90*/  IMAD R36, R36, UR6, RZ ;  /* 0x0000000624247c24 */ /* 0x000fe2000f8e02ff */
[----:B------:R-:W-:Y:S01]  /*8aa0*/  LOP3.LUT R10, R11, 0x380, RZ, 0xc0, !PT ;  /* 0x000003800b0a7812 */ /* 0x000fe200078ec0ff */
[----:B------:R-:W-:Y:S01]  /*8ab0*/  IMAD.WIDE.U32 R40, R37, UR6, R40 ;  /* 0x0000000625287c25 */ /* 0x000fe2000f8e0028 */
[----:B------:R-:W-:Y:S01]  /*8ac0*/  LOP3.LUT R12, R13, 0x380, RZ, 0xc0, !PT ;  /* 0x000003800d0c7812 */ /* 0x000fe200078ec0ff */
[----:B------:R-:W-:Y:S01]  /*8ad0*/  ULDC UR6, c[0x0][0xa88] ;  /* 0x0002a20000067ab9 */ /* 0x000fe20000000800 */
[----:B------:R-:W-:-:S02]  /*8ae0*/  SHF.R.U64 R10, R10, 0x3, RZ ;  /* 0x000000030a0a7819 */ /* 0x000fc400000012ff */
[----:B------:R-:W-:Y:S02]  /*8af0*/  SHF.R.U64 R12, R12, 0x3, RZ ;  /* 0x000000030c0c7819 */ /* 0x000fe400000012ff */
[----:B--2---:R-:W-:Y:S01]  /*8b00*/  LOP3.LUT R33, R0, 0x2, RZ, 0x3c, !PT ;  /* 0x0000000200217812 */ /* 0x004fe200078e3cff */
[----:B------:R-:W-:Y:S01]  /*8b10*/  SHFL.IDX PT, R45, R45, R0, 0x1c1f ;  /* 0x001c1f002d2d7589 */ /* 0x000fe200000e0000 */
[----:B------:R-:W-:Y:S01]  /*8b20*/  LOP3.LUT R10, R10, R11, RZ, 0x3c, !PT ;  /* 0x0000000b0a0a7212 */ /* 0x000fe200078e3cff */
[--C-:B------:R-:W-:Y:S01]  /*8b30*/  IMAD.X R11, RZ, RZ, R27.reuse, P4 ;  /* 0x000000ffff0b7224 */ /* 0x100fe200020e061b */
[----:B------:R-:W-:Y:S01]  /*8b40*/  MOV R85, R38 ;  /* 0x0000002600557202 */ /* 0x000fe20000000f00 */
[----:B------:R-:W-:Y:S01]  /*8b50*/  SHFL.IDX PT, R65, R65, R0, 0x1c1f ;  /* 0x001c1f0041417589 */ /* 0x000fe200000e0000 */
[----:B------:R-:W-:Y:S02]  /*8b60*/  LOP3.LUT P1, RZ, R19, 0x3, RZ, 0xc0, !PT ;  /* 0x0000000313ff7812 */ /* 0x000fe4000782c0ff */
[----:B------:R-:W-:Y:S01]  /*8b70*/  LOP3.LUT R12, R12, R13, RZ, 0x3c, !PT ;  /* 0x0000000d0c0c7212 */ /* 0x000fe200078e3cff */
[----:B------:R-:W0:Y:S01]  /*8b80*/  SHFL.IDX PT, R46, R46, R33, 0x1c1f ;  /* 0x001c1f212e2e7589 */ /* 0x000e2200000e0000 */
[----:B------:R-:W-:Y:S01]  /*8b90*/  IMAD.X R13, RZ, RZ, R27, P3 ;  /* 0x000000ffff0d7224 */ /* 0x000fe200018e061b */
[----:B------:R-:W-:-:S02]  /*8ba0*/  IADD3 R9, P5, R26, 0x6000, RZ ;  /* 0x000060001a097810 */ /* 0x000fc40007fbe0ff */
[----:B------:R-:W1:Y:S01]  /*8bb0*/  SHFL.IDX PT, R62, R62, R33, 0x1c1f ;  /* 0x001c1f213e3e7589 */ /* 0x000e6200000e0000 */
[----:B------:R-:W-:Y:S02]  /*8bc0*/  LOP3.LUT R7, R26, 0x380, RZ, 0xc0, !PT ;  /* 0x000003801a077812 */ /* 0x000fe400078ec0ff */
[----:B------:R-:W-:Y:S01]  /*8bd0*/  LOP3.LUT R8, R9, 0x380, RZ, 0xc0, !PT ;  /* 0x0000038009087812 */ /* 0x000fe200078ec0ff */
[----:B------:R-:W-:Y:S01]  /*8be0*/  SHFL.IDX PT, R47, R47, R0, 0x1c1f ;  /* 0x001c1f002f2f7589 */ /* 0x000fe200000e0000 */
[----:B------:R-:W-:Y:S02]  /*8bf0*/  SHF.R.U64 R7, R7, 0x3, RZ ;  /* 0x0000000307077819 */ /* 0x000fe400000012ff */
[----:B------:R-:W-:Y:S01]  /*8c00*/  SHF.R.U64 R8, R8, 0x3, RZ ;  /* 0x0000000308087819 */ /* 0x000fe200000012ff */
[----:B------:R-:W-:Y:S01]  /*8c10*/  SHFL.IDX PT, R69, R69, R0, 0x1c1f ;  /* 0x001c1f0045457589 */ /* 0x000fe200000e0000 */
[----:B------:R-:W-:Y:S01]  /*8c20*/  LOP3.LUT R26, R7, R26, RZ, 0x3c, !PT ;  /* 0x0000001a071a7212 */ /* 0x000fe200078e3cff */
[--C-:B------:R-:W-:Y:S01]  /*8c30*/  IMAD.X R7, RZ, RZ, R27.reuse, P6 ;  /* 0x000000ffff077224 */ /* 0x100fe200030e061b */
[----:B------:R-:W-:Y:S01]  /*8c40*/  LOP3.LUT R8, R8, R9, RZ, 0x3c, !PT ;  /* 0x0000000908087212 */ /* 0x000fe200078e3cff */
[----:B------:R-:W2:Y:S01]  /*8c50*/  SHFL.IDX PT, R48, R48, R33, 0x1c1f ;  /* 0x001c1f2130307589 */ /* 0x000ea200000e0000 */
[----:B------:R-:W-:-:S03]  /*8c60*/  IMAD.X R9, RZ, RZ, R27, P5 ;  /* 0x000000ffff097224 */ /* 0x000fc600028e061b */
[----:B------:R-:W3:Y:S04]  /*8c70*/  SHFL.IDX PT, R64, R64, R33, 0x1c1f ;  /* 0x001c1f2140407589 */ /* 0x000ee800000e0000 */
[----:B------:R-:W-:Y:S01]  /*8c80*/  SHFL.IDX PT, R53, R53, R0, 0x1c1f ;  /* 0x001c1f0035357589 */ /* 0x000fe200000e0000 */
[----:B0-----:R-:W-:Y:S02]  /*8c90*/  SEL R28, R45, R46, P0 ;  /* 0x0000002e2d1c7207 */ /* 0x001fe40000000000 */
[----:B------:R-:W-:Y:S01]  /*8ca0*/  SEL R30, R46, R45, P0 ;  /* 0x0000002d2e1e7207 */ /* 0x000fe20000000000 */
[----:B------:R-:W-:Y:S01]  /*8cb0*/  SHFL.IDX PT, R71, R71, R0, 0x1c1f ;  /* 0x001c1f0047477589 */ /* 0x000fe200000e0000 */
[----:B-1----:R-:W-:Y:S01]  /*8cc0*/  SEL R29, R65, R62, P0 ;  /* 0x0000003e411d7207 */ /* 0x002fe20000000000 */
[----:B------:R-:W-:Y:S01]  /*8cd0*/  IMAD R45, R37, UR7, R36 ;  /* 0x00000007252d7c24 */ /* 0x000fe2000f8e0224 */
[----:B------:R-:W-:Y:S01]  /*8ce0*/  SEL R31, R62, R65, P0 ;  /* 0x000000413e1f7207 */ /* 0x000fe20000000000 */
[----:B------:R-:W-:Y:S06]  /*8cf0*/  BAR.SYNC.DEFER_BLOCKING 0x1, 0x100 ;  /* 0x0044000000007b1d */ /* 0x000fec0000010000 */
[----:B------:R-:W0:Y:S01]  /*8d00*/  SHFL.IDX PT, R54, R54, R33, 0x1c1f ;  /* 0x001c1f2136367589 */ /* 0x000e2200000e0000 */
[----:B--2---:R-:W-:-:S02]  /*8d10*/  SEL R32, R47, R48, P0 ;  /* 0x000000302f207207 */ /* 0x004fc40000000000 */
[----:B------:R-:W-:Y:S01]  /*8d20*/  SEL R34, R48, R47, P0 ;  /* 0x0000002f30227207 */ /* 0x000fe20000000000 */
[----:B------:R-:W1:Y:S01]  /*8d30*/  SHFL.IDX PT, R70, R70, R33, 0x1c1f ;  /* 0x001c1f2146467589 */ /* 0x000e6200000e0000 */
[----:B---3--:R-:W-:Y:S01]  /*8d40*/  SEL R35, R64, R69, P0 ;  /* 0x0000004540237207 */ /* 0x008fe20000000000 */
[----:B------:R-:W-:Y:S02]  /*8d50*/  IMAD R47, R89, 0x80, R168 ;  /* 0x00000080592f7824 */ /* 0x000fe400078e02a8 */
[----:B------:R-:W-:Y:S04]  /*8d60*/  SHFL.IDX PT, R55, R55, R0, 0x1c1f ;  /* 0x001c1f0037377589 */ /* 0x000fe800000e0000 */
[----:B------:R-:W-:Y:S04]  /*8d70*/  SHFL.IDX PT, R56, R56, R33, 0x1c1f ;  /* 0x001c1f2138387589 */ /* 0x000fe800000e0000 */
[----:B------:R-:W-:Y:S04]  /*8d80*/  SHFL.IDX PT, R61, R61, R0, 0x1c1f ;  /* 0x001c1f003d3d7589 */ /* 0x000fe800000e0000 */
[----:B------:R-:W-:Y:S04]  /*8d90*/  SHFL.IDX PT, R49, R49, R0, 0x1c1f ;  /* 0x001c1f0031317589 */ /* 0x000fe800000e0000 */
[----:B------:R-:W-:Y:S01]  /*8da0*/  SHFL.IDX PT, R57, R57, R0, 0x1c1f ;  /* 0x001c1f0039397589 */ /* 0x000fe200000e0000 */
[----:B0-----:R-:W-:-:S02]  /*8db0*/  SEL R36, R53, R54, P0 ;  /* 0x0000003635247207 */ /* 0x001fc40000000000 */
[----:B------:R-:W-:Y:S01]  /*8dc0*/  SEL R38, R54, R53, P0 ;  /* 0x0000003536267207 */ /* 0x000fe20000000000 */
[----:B------:R-:W-:Y:S01]  /*8dd0*/  SHFL.IDX PT, R42, R63, R0, 0x1c1f ;  /* 0x001c1f003f2a7589 */ /* 0x000fe200000e0000 */
[----:B-1----:R-:W-:Y:S02]  /*8de0*/  SEL R37, R71, R70, P0 ;  /* 0x0000004647257207 */ /* 0x002fe40000000000 */
[----:B------:R-:W-:Y:S01]  /*8df0*/  SEL R39, R70, R71, P0 ;  /* 0x0000004746277207 */ /* 0x000fe20000000000 */
[----:B------:R-:W-:Y:S04]  /*8e00*/  SHFL.IDX PT, R73, R73, R0, 0x1c1f ;  /* 0x001c1f0049497589 */ /* 0x000fe800000e0000 */
[----:B------:R-:W-:Y:S04]  /*8e10*/  SHFL.IDX PT, R75, R75, R0, 0x1c1f ;  /* 0x001c1f004b4b7589 */ /* 0x000fe800000e0000 */
[----:B------:R-:W-:Y:S04]  /*8e20*/  SHFL.IDX PT, R77, R77, R0, 0x1c1f ;  /* 0x001c1f004d4d7589 */ /* 0x000fe800000e0000 */
[----:B------:R-:W-:Y:S04]  /*8e30*/  SHFL.IDX PT, R67, R51, R0, 0x1c1f ;  /* 0x001c1f0033437589 */ /* 0x000fe800000e0000 */
[----:B------:R-:W-:Y:S04]  /*8e40*/  SHFL.IDX PT, R79, R59, R0, 0x1c1f ;  /* 0x001c1f003b4f7589 */ /* 0x000fe800000e0000 */
[----:B------:R-:W0:Y:S04]  /*8e50*/  SHFL.IDX PT, R52, R52, R33, 0x1c1f ;  /* 0x001c1f2134347589 */ /* 0x000e2800000e0000 */
[----:B------:R-:W-:Y:S04]  /*8e60*/  SHFL.IDX PT, R72, R72, R33, 0x1c1f ;  /* 0x001c1f2148487589 */ /* 0x000fe800000e0000 */
[----:B------:R-:W1:Y:S04]  /*8e70*/  SHFL.IDX PT, R44, R44, R33, 0x1c1f ;  /* 0x001c1f212c2c7589 */ /* 0x000e6800000e0000 */
[----:B------:R-:W-:Y:S04]  /*8e80*/  SHFL.IDX PT, R0, R60, R33, 0x1c1f ;  /* 0x001c1f213c007589 */ /* 0x000fe800000e0000 */
[----:B------:R-:W2:Y:S04]  /*8e90*/  SHFL.IDX PT, R74, R50, R33, 0x1c1f ;  /* 0x001c1f21324a7589 */ /* 0x000ea800000e0000 */
[----:B------:R0:W3:Y:S04]  /*8ea0*/  SHFL.IDX PT, R76, R58, R33, 0x1c1f ;  /* 0x001c1f213a4c7589 */ /* 0x0000e800000e0000 */
[----:B------:R-:W4:Y:S04]  /*8eb0*/  SHFL.IDX PT, R78, R66, R33, 0x1c1f ;  /* 0x001c1f21424e7589 */ /* 0x000f2800000e0000 */
[----:B------:R2:W4:Y:S01]  /*8ec0*/  SHFL.IDX PT, R43, R68, R33, 0x1c1f ;  /* 0x001c1f21442b7589 */ /* 0x00052200000e0000 */
[----:B0-----:R-:W-:-:S03]  /*8ed0*/  SEL R58, R52, R49, P0 ;  /* 0x00000031343a7207 */ /* 0x001fc60000000000 */
[----:B------:R0:W4:Y:S01]  /*8ee0*/  SHFL.IDX PT, R80, R80, R33, 0x1c1f ;  /* 0x001c1f2150507589 */ /* 0x00012200000e0000 */
[----:B-1----:R-:W-:Y:S02]  /*8ef0*/  SEL R48, R61, R44, P0 ;  /* 0x0000002c3d307207 */ /* 0x002fe40000000000 */
[----:B------:R-:W-:Y:S01]  /*8f00*/  SEL R50, R44, R61, P0 ;  /* 0x0000003d2c327207 */ /* 0x000fe20000000000 */
[----:B------:R1:W-:Y:S01]  /*8f10*/  STSM.16.M88.4 [R88], R28 ;  /* 0x0000001c58007844 */ /* 0x0003e20000000200 */
[----:B--2---:R-:W-:Y:S01]  /*8f20*/  IMAD R68, R3, UR6, RZ ;  /* 0x0000000603447c24 */ /* 0x004fe2000f8e02ff */
[----:B------:R-:W-:Y:S02]  /*8f30*/  SEL R51, R74, R75, P0 ;  /* 0x0000004b4a337207 */ /* 0x000fe40000000000 */
[----:B0-----:R-:W-:Y:S02]  /*8f40*/  SEL R33, R69, R64, P0 ;  /* 0x0000004045217207 */ /* 0x001fe40000000000 */
[----:B------:R-:W-:-:S02]  /*8f50*/  ISETP.GE.OR P3, PT, R47, R68, P1 ;  /* 0x000000442f00720c */ /* 0x000fc40000f66670 */
[----:B---3--:R-:W-:Y:S01]  /*8f60*/  SEL R59, R76, R77, P0 ;  /* 0x0000004d4c3b7207 */ /* 0x008fe20000000000 */
[----:B------:R0:W-:Y:S04]  /*8f70*/  STSM.16.M88.4 [R87], R32 ;  /* 0x0000002057007844 */ /* 0x0001e80000000200 */
[----:B------:R2:W-:Y:S01]  /*8f80*/  STSM.16.M88.4 [R86], R36 ;  /* 0x0000002456007844 */ /* 0x0005e20000000200 */
[----:B-1----:R-:W-:Y:S01]  /*8f90*/  VIADD R29, R47, 0x8 ;  /* 0x000000082f1d7836 */ /* 0x002fe20000000000 */
[----:B------:R-:W-:Y:S01]  /*8fa0*/  SEL R28, R55, R56, P0 ;  /* 0x00000038371c7207 */ /* 0x000fe20000000000 */
[----:B------:R-:W-:Y:S01]  /*8fb0*/  IMAD.IADD R31, R41, 0x1, R45 ;  /* 0x00000001291f7824 */ /* 0x000fe200078e022d */
[----:B------:R-:W-:Y:S02]  /*8fc0*/  SEL R30, R56, R55, P0 ;  /* 0x00000037381e7207 */ /* 0x000fe40000000000 */
[----:B------:R-:W-:-:S02]  /*8fd0*/  ISETP.GE.OR P1, PT, R29, R68, P1 ;  /* 0x000000441d00720c */ /* 0x000fc40000f26670 */
[----:B------:R-:W-:Y:S02]  /*8fe0*/  SEL R56, R49, R52, P0 ;  /* 0x0000003431387207 */ /* 0x000fe40000000000 */
[----:B------:R-:W-:Y:S02]  /*8ff0*/  SEL R29, R73, R72, P0 ;  /* 0x00000048491d7207 */ /* 0x000fe40000000000 */
[C---:B0-----:R-:W-:Y:S02]  /*9000*/  LEA R32, P4, R40.reuse, UR4, 0x2 ;  /* 0x0000000428207c11 */ /* 0x041fe4000f8810ff */
[----:B------:R-:W-:Y:S02]  /*9010*/  SEL R49, R75, R74, P0 ;  /* 0x0000004a4b317207 */ /* 0x000fe40000000000 */
[----:B------:R-:W-:Y:S01]  /*9020*/  LEA.HI.X R40, R40, UR5, R31, 0x2, P4 ;  /* 0x0000000528287c11 */ /* 0x000fe2000a0f141f */
[----:B------:R-:W-:Y:S01]  /*9030*/  SHFL.IDX PT, R60, R32, RZ, 0x1c1f ;  /* 0x001c1fff203c7589 */ /* 0x000fe200000e0000 */
[----:B------:R-:W-:-:S02]  /*9040*/  SEL R31, R72, R73, P0 ;  /* 0x00000049481f7207 */ /* 0x000fc40000000000 */
[----:B--2---:R-:W-:Y:S01]  /*9050*/  SEL R36, R57, R0, P0 ;  /* 0x0000000039247207 */ /* 0x004fe20000000000 */
[----:B------:R-:W0:Y:S01]  /*9060*/  SHFL.IDX PT, R61, R40, RZ, 0x1c1f ;  /* 0x001c1fff283d7589 */ /* 0x000e2200000e0000 */
[----:B------:R-:W-:Y:S02]  /*9070*/  SEL R38, R0, R57, P0 ;  /* 0x0000003900267207 */ /* 0x000fe40000000000 */
[----:B------:R-:W-:Y:S01]  /*9080*/  SEL R57, R77, R76, P0 ;  /* 0x0000004c4d397207 */ /* 0x000fe20000000000 */
[----:B------:R-:W-:Y:S01]  /*9090*/  STSM.16.M88.4 [R85], R28 ;  /* 0x0000001c55007844 */ /* 0x000fe20000000200 */
[----:B----4-:R-:W-:Y:S02]  /*90a0*/  SEL R37, R67, R78, P0 ;  /* 0x0000004e43257207 */ /* 0x010fe40000000000 */
[----:B------:R-:W-:Y:S01]  /*90b0*/  SEL R39, R78, R67, P0 ;  /* 0x000000434e277207 */ /* 0x000fe20000000000 */
[----:B------:R-:W-:Y:S01]  /*90c0*/  STSM.16.M88.4 [R84], R48 ;  /* 0x0000003054007844 */ /* 0x000fe20000000200 */
[----:B------:R-:W-:-:S02]  /*90d0*/  SEL R64, R42, R43, P0 ;  /* 0x0000002b2a407207 */ /* 0x000fc40000000000 */
[----:B------:R-:W-:Y:S01]  /*90e0*/  SEL R66, R43, R42, P0 ;  /* 0x0000002a2b427207 */ /* 0x000fe20000000000 */
[----:B------:R-:W-:Y:S01]  /*90f0*/  STSM.16.M88.4 [R83], R56 ;  /* 0x0000003853007844 */ /* 0x000fe20000000200 */
[----:B------:R-:W-:Y:S02]  /*9100*/  SEL R65, R79, R80, P0 ;  /* 0x000000504f417207 */ /* 0x000fe40000000000 */
[----:B------:R-:W-:Y:S01]  /*9110*/  SEL R67, R80, R79, P0 ;  /* 0x0000004f50437207 */ /* 0x000fe20000000000 */
[----:B------:R-:W-:Y:S04]  /*9120*/  STSM.16.M88.4 [R82], R36 ;  /* 0x0000002452007844 */ /* 0x000fe80000000200 */
[----:B------:R1:W-:Y:S01]  /*9130*/  STSM.16.M88.4 [R81], R64 ;  /* 0x0000004051007844 */ /* 0x0003e20000000200 */
[----:B------:R-:W-:Y:S06]  /*9140*/  BAR.SYNC.DEFER_BLOCKING 0x1, 0x100 ;  /* 0x0044000000007b1d */ /* 0x000fec0000010000 */
[----:B------:R-:W-:Y:S04]  /*9150*/  SHFL.IDX PT, R62, R32, 0x1, 0x1c1f ;  /* 0x003c1f00203e7f89 */ /* 0x000fe800000e0000 */
[----:B------:R-:W2:Y:S01]  /*9160*/  SHFL.IDX PT, R63, R40, 0x1, 0x1c1f ;  /* 0x003c1f00283f7f89 */ /* 0x000ea200000e0000 */
[----:B-1----:R-:W1:Y:S03]  /*9170*/  @P2 LDC R65, c[0x0][0xbec] ;  /* 0x0002fb00ff412b82 */ /* 0x002e660000000800 */
[----:B0-----:R0:W-:Y:S01]  /*9180*/  @!P3 ST.E desc[UR48][R60.64], R5 ;  /* 0x000000053c00b985 */ /* 0x0011e2000c101930 */
[----:B------:R-:W-:-:S04]  /*9190*/  IMAD R0, R17, 0x20, R18 ;  /* 0x0000002011007824 */ /* 0x000fc800078e0212 */
[----:B0-----:R-:W0:Y:S01]  /*91a0*/  @P2 LDC R5, c[0x0][0xbf0] ;  /* 0x0002fc00ff052b82 */ /* 0x001e220000000800 */
[----:B--2---:R2:W-:Y:S01]  /*91b0*/  @!P1 ST.E desc[UR48][R62.64], R4 ;  /* 0x000000043e009985 */ /* 0x0045e2000c101930 */
[----:B------:R-:W-:-:S03]  /*91c0*/  UIMAD UR6, UR12, UR8, URZ ;  /* 0x000000080c0672a4 */ /* 0x000fc6000f8e023f */
[----:B------:R3:W5:Y:S01]  /*91d0*/  LD.E.128 R48, desc[UR48][R8.64] ;  /* 0x0000003008307980 */ /* 0x000762000c101d00 */
[----:B------:R-:W-:Y:S02]  /*91e0*/  UIMAD.WIDE.U32 UR4, UR13, UR8, URZ ;  /* 0x000000080d0472a5 */ /* 0x000fe4000f8e003f */
[----:B------:R-:W-:Y:S01]  /*91f0*/  UIMAD UR6, UR13, UR9, UR6 ;  /* 0x000000090d0672a4 */ /* 0x000fe2000f8e0206 */
[----:B------:R4:W5:Y:S02]  /*9200*/  LD.E.128 R36, desc[UR48][R6.64] ;  /* 0x0000003006247980 */ /* 0x000964000c101d00 */
[----:B------:R-:W-:Y:S02]  /*9210*/  ULDC.64 UR8, c[0x0][0xaf0] ;  /* 0x0002bc0000087ab9 */ /* 0x000fe40000000a00 */
[----:B------:R-:W5:Y:S01]  /*9220*/  LD.E.128 R44, desc[UR48][R26.64] ;  /* 0x000000301a2c7980 */ /* 0x000f62000c101d00 */
[----:B---3--:R-:W-:Y:S01]  /*9230*/  IMAD R8, R89, 0x80, R0 ;  /* 0x0000008059087824 */ /* 0x008fe200078e0200 */
[----:B------:R-:W-:-:S02]  /*9240*/  UIMAD UR7, UR14, UR8, URZ ;  /* 0x000000080e0772a4 */ /* 0x000fc4000f8e023f */
[----:B------:R-:W5:Y:S01]  /*9250*/  LD.E.128 R40, desc[UR48][R24.64] ;  /* 0x0000003018287980 */ /* 0x000f62000c101d00 */
[----:B-1----:R-:W-:Y:S01]  /*9260*/  @P2 IMAD.HI.U32 R0, R8, R65, RZ ;  /* 0x0000004108002227 */ /* 0x002fe200078e00ff */
[----:B------:R-:W-:Y:S02]  /*9270*/  UIADD3 UR5, UR5, UR6, URZ ;  /* 0x0000000605057290 */ /* 0x000fe4000fffe03f */
[----:B------:R-:W5:Y:S01]  /*9280*/  LD.E.128 R32, desc[UR48][R20.64] ;  /* 0x0000003014207980 */ /* 0x000f62000c101d00 */
[----:B------:R-:W-:Y:S01]  /*9290*/  UIMAD UR7, UR42, UR9, UR7 ;  /* 0x000000092a0772a4 */ /* 0x000fe2000f8e0207 */
[----:B----4-:R-:W-:Y:S01]  /*92a0*/  IMAD.MOV.U32 R7, RZ, RZ, R8 ;  /* 0x000000ffff077224 */ /* 0x010fe200078e0008 */
[----:B0-----:R-:W-:Y:S01]  /*92b0*/  @P2 SHF.R.U32.HI R7, RZ, R5, R0 ;  /* 0x00000005ff072219 */ /* 0x001fe20000011600 */
[----:B------:R-:W-:Y:S01]  /*92c0*/  UIMAD.WIDE.U32 UR42, UR42, UR8, UR4 ;  /* 0x000000082a2a72a5 */ /* 0x000fe2000f8e0004 */
[----:B------:R-:W5:Y:S02]  /*92d0*/  LD.E.128 R28, desc[UR48][R14.64] ;  /* 0x000000300e1c7980 */ /* 0x000f64000c101d00 */
[--C-:B------:R-:W-:Y:S01]  /*92e0*/  SHF.R.S32.HI R0, RZ, 0x1f, R7.reuse ;  /* 0x0000001fff007819 */ /* 0x100fe20000011407 */
[----:B------:R-:W-:Y:S01]  /*92f0*/  UIADD3 UR4, UR43, UR7, URZ ;  /* 0x000000072b047290 */ /* 0x000fe2000fffe03f */
[----:B------:R-:W-:Y:S01]  /*9300*/  IMAD.MOV R6, RZ, RZ, -R7 ;  /* 0x000000ffff067224 */ /* 0x000fe200078e0a07 */
[----:B------:R-:W5:Y:S01]  /*9310*/  LD.E.128 R52, desc[UR48][R12.64] ;  /* 0x000000300c347980 */ /* 0x000f62000c101d00 */
[----:B------:R-:W-:Y:S01]  /*9320*/  ULDC.64 UR6, c[0x0][0xae0] ;  /* 0x0002b80000067ab9 */ /* 0x000fe20000000a00 */
[----:B------:R-:W-:-:S02]  /*9330*/  IMAD.U32 R5, RZ, RZ, UR43 ;  /* 0x0000002bff057e24 */ /* 0x000fc4000f8e00ff */
[----:B------:R-:W-:Y:S01]  /*9340*/  IMAD R0, R0, UR6, RZ ;  /* 0x0000000600007c24 */ /* 0x000fe2000f8e02ff */
[----:B------:R0:W5:Y:S01]  /*9350*/  LD.E.128 R56, desc[UR48][R10.64] ;  /* 0x000000300a387980 */ /* 0x000162000c101d00 */
[----:B------:R-:W-:Y:S02]  /*9360*/  IMAD R3, R3, R6, R8 ;  /* 0x0000000603037224 */ /* 0x000fe400078e0208 */
[----:B--2---:R-:W-:Y:S01]  /*9370*/  IMAD.U32 R4, RZ, RZ, UR42 ;  /* 0x0000002aff047e24 */ /* 0x004fe2000f8e00ff */
[----:B------:R-:W-:Y:S01]  /*9380*/  @!PT LDS RZ, [RZ] ;  /* 0x00000000fffff984 */ /* 0x000fe20000000800 */
[----:B------:R-:W-:Y:S01]  /*9390*/  @!PT LDS RZ, [RZ] ;  /* 0x00000000fffff984 */ /* 0x000fe20000000800 */
[----:B------:R-:W-:Y:S01]  /*93a0*/  @!PT LDS RZ, [RZ] ;  /* 0x00000000fffff984 */ /* 0x000fe20000000800 */
[----:B------:R-:W-:Y:S01]  /*93b0*/  @!PT LDS RZ, [RZ] ;  /* 0x00000000fffff984 */ /* 0x000fe20000000800 */
[----:B------:R1:W-:Y:S06]  /*93c0*/  MEMBAR.ALL.CTA ;  /* 0x0000000000007992 */ /* 0x0003ec0000008000 */
[----:B-1----:R-:W1:Y:S01]  /*93d0*/  FENCE.VIEW.ASYNC.S ;  /* 0x00000000000073c6 */ /* 0x002e620000000000 */
[----:B------:R-:W-:-:S02]  /*93e0*/  IMAD.U32 R5, RZ, RZ, UR4 ;  /* 0x00000004ff057e24 */ /* 0x000fc4000f8e00ff */
[C---:B------:R-:W-:Y:S01]  /*93f0*/  IMAD R9, R7.reuse, UR7, R0 ;  /* 0x0000000707097c24 */ /* 0x040fe2000f8e0200 */
[----:B------:R-:W-:Y:S01]  /*9400*/  SHF.R.S32.HI R0, RZ, 0x1f, R3 ;  /* 0x0000001fff007819 */ /* 0x000fe20000011403 */
[----:B------:R-:W-:Y:S01]  /*9410*/  IMAD.WIDE.U32 R4, R7, UR6, R4 ;  /* 0x0000000607047c25 */ /* 0x000fe2000f8e0004 */
[----:B------:R-:W-:-:S03]  /*9420*/  ULDC.64 UR6, c[0x0][0xad8] ;  /* 0x0002b60000067ab9 */ /* 0x000fc60000000a00 */
[----:B------:R-:W-:Y:S02]  /*9430*/  IMAD.IADD R5, R5, 0x1, R9 ;  /* 0x0000000105057824 */ /* 0x000fe400078e0209 */
[----:B------:R-:W-:Y:S02]  /*9440*/  IMAD R0, R0, UR6, RZ ;  /* 0x0000000600007c24 */ /* 0x000fe4000f8e02ff */
[----:B------:R-:W-:Y:S01]  /*9450*/  IMAD R89, R89, 0x80, R18 ;  /* 0x0000008059597824 */ /* 0x000fe200078e0212 */
[----:B------:R-:W-:Y:S01]  /*9460*/  UIADD3 UR39, UR39, 0x29820, URZ ;  /* 0x0002982027277890 */ /* 0x000fe2000fffe03f */
[C---:B------:R-:W-:Y:S02]  /*9470*/  IMAD R9, R3.reuse, UR7, R0 ;  /* 0x0000000703097c24 */ /* 0x040fe4000f8e0200 */
[----:B------:R-:W-:Y:S01]  /*9480*/  IMAD.WIDE.U32 R4, R3, UR6, R4 ;  /* 0x0000000603047c25 */ /* 0x000fe2000f8e0004 */
[----:B------:R-:W-:Y:S01]  /*9490*/  UIADD3 UR52, UR52, 0x1, URZ ;  /* 0x0000000134347890 */ /* 0x000fe2000fffe03f */
[----:B------:R-:W-:Y:S01]  /*94a0*/  ISETP.GE.AND P1, PT, R89, R68, PT ;  /* 0x000000445900720c */ /* 0x000fe20003f26270 */
[----:B------:R-:W-:Y:S01]  /*94b0*/  ULDC.64 UR6, c[0x0][0xa80] ;  /* 0x0002a00000067ab9 */ /* 0x000fe20000000a00 */
[----:B------:R-:W-:Y:S01]  /*94c0*/  IMAD.IADD R5, R5, 0x1, R9 ;  /* 0x0000000105057824 */ /* 0x000fe200078e0209 */
[----:B------:R-:W-:Y:S01]  /*94d0*/  UPRMT UR39, URZ, 0x654, UR39 ;  /* 0x000006543f277896 */ /* 0x000fe20008000027 */
[----:B------:R-:W-:Y:S01]  /*94e0*/  LEA R0, P2, R4, UR6, 0x1 ;  /* 0x0000000604007c11 */ /* 0x000fe2000f8408ff */
[----:B------:R-:W-:-:S03]  /*94f0*/  UISETP.NE.AND UP0, UPT, UR52, 0x2, UPT ;  /* 0x000000023400788c */ /* 0x000fc6000bf05270 */
[----:B0-----:R-:W-:Y:S01]  /*9500*/  LEA.HI.X R10, R4, UR7, R5, 0x1, P2 ;  /* 0x00000007040a7c11 */ /* 0x001fe200090f0c05 */
[----:B------:R-:W-:Y:S01]  /*9510*/  USEL UR5, URZ, 0x1, UP0 ;  /* 0x000000013f057887 */ /* 0x000fe20008000000 */
[C---:B------:R-:W-:Y:S01]  /*9520*/  VIADD R7, R89.reuse, 0x20 ;  /* 0x0000002059077836 */ /* 0x040fe20000000000 */
[----:B------:R-:W-:Y:S01]  /*9530*/  ULDC UR4, c[0x0][0xc] ;  /* 0x0000030000047ab9 */ /* 0x000fe20000000800 */
[----:B------:R-:W-:Y:S01]  /*9540*/  VIADD R3, R89, 0x40 ;  /* 0x0000004059037836 */ /* 0x000fe20000000000 */
[----:B------:R-:W-:Y:S01]  /*9550*/  UIADD3 UR41, UR4, UR41, URZ ;  /* 0x0000002904297290 */ /* 0x000fe2000fffe03f */
[----:B-1----:R0:W1:Y:S01]  /*9560*/  SHFL.IDX PT, R8, R0, RZ, 0x181f ;  /* 0x00181fff00087589 */ /* 0x00206200000e0000 */
[----:B------:R-:W-:Y:S01]  /*9570*/  USEL UR52, UR52, URZ, UP0 ;  /* 0x0000003f34347287 */ /* 0x000fe20008000000 */
[----:B------:R-:W-:Y:S01]  /*9580*/  SYNCS.ARRIVE.TRANS64.RED.A1T0 RZ, [UR39], RZ ;  /* 0x000000ffffff79a7 */ /* 0x000fe20008100427 */
[----:B------:R-:W-:Y:S01]  /*9590*/  ULOP3.LUT UR44, UR44, UR5, URZ, 0x3c, !UPT ;  /* 0x000000052c2c7292 */ /* 0x000fe2000f8e3c3f */
[----:B------:R0:W2:Y:S01]  /*95a0*/  SHFL.IDX PT, R9, R10, RZ, 0x181f ;  /* 0x00181fff0a097589 */ /* 0x0000a200000e0000 */
[----:B------:R-:W-:Y:S01]  /*95b0*/  BSSY B0, `(.L_x_31) ;  /* 0x000000c000007945 */ /* 0x000fe20003800000 */
[----:B------:R-:W-:-:S02]  /*95c0*/  ISETP.GE.AND P3, PT, R7, R68, PT ;  /* 0x000000440700720c */ /* 0x000fc40003f66270 */
[----:B------:R-:W-:Y:S01]  /*95d0*/  ISETP.GE.AND P0, PT, R3, R68, PT ;  /* 0x000000440300720c */ /* 0x000fe20003f06270 */
[----:B------:R-:W-:-:S12]  /*95e0*/  @P1 BRA `(.L_x_32) ;  /* 0x0000000000201947 */ /* 0x000fd80003800000 */
[----:B------:R-:W-:Y:S02]  /*95f0*/  ULDC UR4, c[0x0][0xac8] ;  /* 0x0002b20000047ab9 */ /* 0x000fe40000000800 */
[----:B------:R-:W-:Y:S02]  /*9600*/  ISETP.GE.AND P2, PT, R16, UR4, PT ;  /* 0x0000000410007c0c */ /* 0x000fe4000bf46270 */
[----:B------:R-:W-:-:S11]  /*9610*/  ISETP.GE.AND P1, PT, R2, UR4, PT ;  /* 0x0000000402007c0c */ /* 0x000fd6000bf26270 */
[----:B-1----:R-:W-:Y:S02]  /*9620*/  @!P2 LEA R6, P4, R16, R8, 0x1 ;  /* 0x000000081006a211 */ /* 0x002fe400078808ff */
[----:B--2---:R-:W-:Y:S02]  /*9630*/  @!P1 IMAD.WIDE R4, R2, 0x2, R8 ;  /* 0x0000000202049825 */ /* 0x004fe400078e0208 */
[----:B------:R-:W-:-:S03]  /*9640*/  @!P2 LEA.HI.X R7, R16, R9, R192, 0x1, P4 ;  /* 0x000000091007a211 */ /* 0x000fc600020f0cc0 */
[----:B-----5:R3:W-:Y:S04]  /*9650*/  @!P1 ST.E.128 desc[UR48][R4.64], R44 ;  /* 0x0000002c04009985 */ /* 0x0207e8000c101d30 */
[----:B------:R3:W-:Y:S02]  /*9660*/  @!P2 ST.E.128 desc[UR48][R6.64], R52 ;  /* 0x000000340600a985 */ /* 0x0007e4000c101d30 */
.L_x_32:
[----:B------:R-:W-:Y:S05]  /*9670*/  BSYNC B0 ;  /* 0x0000000000007941 */ /* 0x000fea0003800000 */
.L_x_31:
[----:B--2---:R2:W4:Y:S01]  /*9680*/  SHFL.IDX PT, R9, R10, 0x1, 0x181f ;  /* 0x00381f000a097f89 */ /* 0x00452200000e0000 */
[----:B------:R-:W-:Y:S03]  /*9690*/  BSSY B0, `(.L_x_33) ;  /* 0x000000b000007945 */ /* 0x000fe60003800000 */
[----:B-1----:R2:W1:Y:S01]  /*96a0*/  SHFL.IDX PT, R8, R0, 0x1, 0x181f ;  /* 0x00381f0000087f89 */ /* 0x00246200000e0000 */
[----:B------:R-:W-:Y:S05]  /*96b0*/  @P3 BRA `(.L_x_34) ;  /* 0x0000000000203947 */ /* 0x000fea0003800000 */
[----:B------:R-:W-:Y:S02]  /*96c0*/  ULDC UR4, c[0x0][0xac8] ;  /* 0x0002b20000047ab9 */ /* 0x000fe40000000800 */
[----:B------:R-:W-:Y:S02]  /*96d0*/  ISETP.GE.AND P3, PT, R16, UR4, PT ;  /* 0x0000000410007c0c */ /* 0x000fe4000bf66270 */
[----:B------:R-:W-:-:S11]  /*96e0*/  ISETP.GE.AND P2, PT, R2, UR4, PT ;  /* 0x0000000402007c0c */ /* 0x000fd6000bf46270 */
[----:B-1-3--:R-:W-:Y:S02]  /*96f0*/  @!P3 LEA R6, P1, R16, R8, 0x1 ;  /* 0x000000081006b211 */ /* 0x00afe400078208ff */
[----:B----4-:R-:W-:Y:S02]  /*9700*/  @!P2 IMAD.WIDE R4, R2, 0x2, R8 ;  /* 0x000000020204a825 */ /* 0x010fe400078e0208 */
[----:B------:R-:W-:-:S03]  /*9710*/  @!P3 LEA.HI.X R7, R16, R9, R192, 0x1, P1 ;  /* 0x000000091007b211 */ /* 0x000fc600008f0cc0 */
[----:B-----5:R1:W-:Y:S04]  /*9720*/  @!P2 ST.E.128 desc[UR48][R4.64], R40 ;  /* 0x000000280400a985 */ /* 0x0203e8000c101d30 */
[----:B------:R1:W-:Y:S02]  /*9730*/  @!P3 ST.E.128 desc[UR48][R6.64], R56 ;  /* 0x000000380600b985 */ /* 0x0003e4000c101d30 */
.L_x_34:
[----:B------:R-:W-:Y:S05]  /*9740*/  BSYNC B0 ;  /* 0x0000000000007941 */ /* 0x000fea0003800000 */
.L_x_33:
[----:B----4-:R4:W0:Y:S01]  /*9750*/  SHFL.IDX PT, R9, R10, 0x2, 0x181f ;  /* 0x00581f000a097f89 */ /* 0x01082200000e0000 */
[----:B------:R-:W-:Y:S03]  /*9760*/  BSSY B0, `(.L_x_35) ;  /* 0x000000b000007945 */ /* 0x000fe60003800000 */
[----:B-1----:R4:W1:Y:S01]  /*9770*/  SHFL.IDX PT, R8, R0, 0x2, 0x181f ;  /* 0x00581f0000087f89 */ /* 0x00286200000e0000 */
[----:B------:R-:W-:Y:S05]  /*9780*/  @P0 BRA `(.L_x_36) ;  /* 0x0000000000200947 */ /* 0x000fea0003800000 */
[----:B------:R-:W-:Y:S02]  /*9790*/  ULDC UR4, c[0x0][0xac8] ;  /* 0x0002b20000047ab9 */ /* 0x000fe40000000800 */
[----:B------:R-:W-:Y:S02]  /*97a0*/  ISETP.GE.AND P2, PT, R16, UR4, PT ;  /* 0x0000000410007c0c */ /* 0x000fe4000bf46270 */
[----:B------:R-:W-:-:S11]  /*97b0*/  ISETP.GE.AND P1, PT, R2, UR4, PT ;  /* 0x0000000402007c0c */ /* 0x000fd6000bf26270 */
[----:B-1-3--:R-:W-:Y:S02]  /*97c0*/  @!P2 LEA R6, P0, R16, R8, 0x1 ;  /* 0x000000081006a211 */ /* 0x00afe400078008ff */
[----:B0-----:R-:W-:Y:S02]  /*97d0*/  @!P1 IMAD.WIDE R4, R2, 0x2, R8 ;  /* 0x0000000202049825 */ /* 0x001fe400078e0208 */
[----:B------:R-:W-:-:S03]  /*97e0*/  @!P2 LEA.HI.X R7, R16, R9, R192, 0x1, P0 ;  /* 0x000000091007a211 */ /* 0x000fc600000f0cc0 */
[----:B-----5:R0:W-:Y:S04]  /*97f0*/  @!P1 ST.E.128 desc[UR48][R4.64], R32 ;  /* 0x0000002004009985 */ /* 0x0201e8000c101d30 */
[----:B------:R0:W-:Y:S02]  /*9800*/  @!P2 ST.E.128 desc[UR48][R6.64], R48 ;  /* 0x000000300600a985 */ /* 0x0001e4000c101d30 */
.L_x_36:
[----:B------:R-:W-:Y:S05]  /*9810*/  BSYNC B0 ;  /* 0x0000000000007941 */ /* 0x000fea0003800000 */
.L_x_35:
[----:B------:R-:W-:Y:S01]  /*9820*/  VIADD R3, R89, 0x60 ;  /* 0x0000006059037836 */ /* 0x000fe20000000000 */
[----:B0-----:R0:W0:Y:S01]  /*9830*/  SHFL.IDX PT, R9, R10, 0x3, 0x181f ;  /* 0x00781f000a097f89 */ /* 0x00102200000e0000 */
[----:B------:R-:W-:Y:S01]  /*9840*/  UIADD3 UR45, UR45, 0x1, URZ ;  /* 0x000000012d2d7890 */ /* 0x000fe2000fffe03f */
[----:B------:R-:W-:Y:S02]  /*9850*/  BSSY B0, `(.L_x_37) ;  /* 0x000000c000007945 */ /* 0x000fe40003800000 */
[----:B------:R-:W-:Y:S01]  /*9860*/  ISETP.GE.AND P0, PT, R3, R68, PT ;  /* 0x000000440300720c */ /* 0x000fe20003f06270 */
[----:B-1----:R1:W0:-:S12]  /*9870*/  SHFL.IDX PT, R8, R0, 0x3, 0x181f ;  /* 0x00781f0000087f89 */ /* 0x00221800000e0000 */
[----:B-1----:R-:W-:Y:S05]  /*9880*/  @P0 BRA `(.L_x_38) ;  /* 0x0000000000200947 */ /* 0x002fea0003800000 */
[----:B------:R-:W-:Y:S02]  /*9890*/  ULDC UR4, c[0x0][0xac8] ;  /* 0x0002b20000047ab9 */ /* 0x000fe40000000800 */
[----:B------:R-:W-:Y:S02]  /*98a0*/  ISETP.GE.AND P2, PT, R16, UR4, PT ;  /* 0x0000000410007c0c */ /* 0x000fe4000bf46270 */
[----:B------:R-:W-:-:S11]  /*98b0*/  ISETP.GE.AND P1, PT, R2, UR4, PT ;  /* 0x0000000402007c0c */ /* 0x000fd6000bf26270 */
[----:B0--3--:R-:W-:Y:S02]  /*98c0*/  @!P2 LEA R6, P0, R16, R8, 0x1 ;  /* 0x000000081006a211 */ /* 0x009fe400078008ff */
[----:B------:R-:W-:Y:S02]  /*98d0*/  @!P1 IMAD.WIDE R4, R2, 0x2, R8 ;  /* 0x0000000202049825 */ /* 0x000fe400078e0208 */
[----:B------:R-:W-:-:S03]  /*98e0*/  @!P2 LEA.HI.X R7, R16, R9, R192, 0x1, P0 ;  /* 0x000000091007a211 */ /* 0x000fc600000f0cc0 */
[----:B-----5:R1:W-:Y:S04]  /*98f0*/  @!P1 ST.E.128 desc[UR48][R4.64], R28 ;  /* 0x0000001c04009985 */ /* 0x0203e8000c101d30 */
[----:B------:R1:W-:Y:S02]  /*9900*/  @!P2 ST.E.128 desc[UR48][R6.64], R36 ;  /* 0x000000240600a985 */ /* 0x0003e4000c101d30 */
.L_x_38:
[----:B------:R-:W-:Y:S05]  /*9910*/  BSYNC B0 ;  /* 0x0000000000007941 */ /* 0x000fea0003800000 */
.L_x_37:
[----:B--2-4-:R-:W2:Y:S02]  /*9920*/  LDC R0, c[0x0][0xc34] ;  /* 0x00030d00ff007b82 */ /* 0x014ea40000000800 */
[----:B--2---:R-:W-:-:S13]  /*9930*/  ISETP.LE.AND P0, PT, R0, UR41, PT ;  /* 0x0000002900007c0c */ /* 0x004fda000bf03270 */
[----:B------:R-:W-:Y:S05]  /*9940*/  @!P0 BRA `(.L_x_39) ;  /* 0xffffff7400148947 */ /* 0x000fea000383ffff */
[----:B------:R-:W-:Y:S05]  /*9950*/  EXIT ;  /* 0x000000000000794d */ /* 0x000fea0003800000 */
.L_x_7:
[----:B------:R-:W-:-:S08]  /*9960*/  NOP ;  /* 0x0000000000007918 */ /* 0x000fd00000000000 */
[----:B------:R-:W0:-:S00]  /*9970*/  USETMAXREG.DEALLOC.CTAPOOL 0x18 ;  /* 0x00000018000079c8 */ /* 0x000e0000080e0500 */
[----:B------:R-:W1:Y:S01]  /*9980*/  S2UR UR50, SR_CTAID.X ;  /* 0x00000000003279c3 */ /* 0x000e620000002500 */
[----:B0-----:R-:W-:Y:S01]  /*9990*/  IMAD.MOV.U32 R0, RZ, RZ, 0x1 ;  /* 0x00000001ff007424 */ /* 0x001fe200078e00ff */
[----:B------:R-:W-:Y:S01]  /*99a0*/  UMOV UR46, 0x1 ;  /* 0x00000001002e7882 */ /* 0x000fe20000000000 */
[----:B------:R-:W-:-:S03]  /*99b0*/  IMAD.MOV.U32 R17, RZ, RZ, RZ ;  /* 0x000000ffff117224 */ /* 0x000fc600078e00ff */
[----:B------:R0:W-:Y:S02]  /*99c0*/  STL [R1], R0 ;  /* 0x0000000001007387 */ /* 0x0001e40000100800 */
[----:B------:R-:W1:Y:S02]  /*99d0*/  LDC R2, c[0x0][0xc34] ;  /* 0x00030d00ff027b82 */ /* 0x000e640000000800 */
[----:B-1----:R-:W-:-:S13]  /*99e0*/  ISETP.LE.AND P0, PT, R2, UR50, PT ;  /* 0x0000003202007c0c */ /* 0x002fda000bf03270 */
[----:B0-----:R-:W-:Y:S05]  /*99f0*/  @P0 BRA `(.L_x_40) ;  /* 0x0000003000a00947 */ /* 0x001fea0003800000 */
[----:B------:R-:W0:Y:S01]  /*9a00*/  S2R R11, SR_TID.X ;  /* 0x00000000000b7919 */ /* 0x000e220000002100 */
[----:B------:R-:W1:Y:S01]  /*9a10*/  S2UR UR4, SR_CgaCtaId ;  /* 0x00000000000479c3 */ /* 0x000e620000008800 */
[----:B------:R-:W-:Y:S01]  /*9a20*/  UMOV UR41, 0x400 ;  /* 0x0000040000297882 */ /* 0x000fe20000000000 */
[----:B------:R-:W-:Y:S01]  /*9a30*/  IMAD.MOV.U32 R17, RZ, RZ, RZ ;  /* 0x000000ffff117224 */ /* 0x000fe200078e00ff */
[----:B------:R-:W-:Y:S01]  /*9a40*/  ULDC.64 UR52, c[0x0][0x198] ;  /* 0x0000660000347ab9 */ /* 0x000fe20000000a00 */
[----:B------:R-:W-:Y:S02]  /*9a50*/  ULOP3.LUT UR42, UR38, 0x1, URZ, 0xfc, !UPT ;  /* 0x00000001262a7892 */ /* 0x000fe4000f8efc3f */
[----:B------:R-:W-:Y:S01]  /*9a60*/  ULOP3.LUT UR47, UR38, 0x2, URZ, 0xfc, !UPT ;  /* 0x00000002262f7892 */ /* 0x000fe2000f8efc3f */
[----:B------:R-:W-:Y:S01]  /*9a70*/  ULDC UR43, c[0x0][0xc] ;  /* 0x00000300002b7ab9 */ /* 0x000fe20000000800 */
[----:B------:R-:W-:Y:S01]  /*9a80*/  UMOV UR46, URZ ;  /* 0x0000003f002e7c82 */ /* 0x000fe20008000000 */
[----:B-1----:R-:W-:Y:S01]  /*9a90*/  ULEA UR41, UR4, UR41, 0x18 ;  /* 0x0000002904297291 */ /* 0x002fe2000f8ec03f */
[C---:B0-----:R-:W-:Y:S01]  /*9aa0*/  IMAD.SHL.U32 R4, R11.reuse, 0x80, RZ ;  /* 0x000000800b047824 */ /* 0x041fe200078e00ff */
[C---:B------:R-:W-:Y:S01]  /*9ab0*/  LOP3.LUT R10, R11.reuse, 0x7f, RZ, 0xc0, !PT ;  /* 0x0000007f0b0a7812 */ /* 0x040fe200078ec0ff */
[C---:B------:R-:W-:Y:S01]  /*9ac0*/  IMAD.SHL.U32 R2, R11.reuse, 0x10, RZ ;  /* 0x000000100b027824 */ /* 0x040fe200078e00ff */
[C---:B------:R-:W-:Y:S01]  /*9ad0*/  LOP3.LUT P0, RZ, R11.reuse, 0x4, RZ, 0xc0, !PT ;  /* 0x000000040bff7812 */ /* 0x040fe2000780c0ff */
[----:B------:R-:W-:Y:S01]  /*9ae0*/  IMAD.SHL.U32 R9, R11, 0x4, RZ ;  /* 0x000000040b097824 */ /* 0x000fe200078e00ff */
[----:B------:R-:W-:-:S02]  /*9af0*/  SHF.R.U32.HI R0, RZ, 0x5, R10 ;  /* 0x00000005ff007819 */ /* 0x000fc4000001160a */
[----:B------:R-:W-:-:S03]  /*9b00*/  LOP3.LUT R3, R4, 0x380, RZ, 0xc0, !PT ;  /* 0x0000038004037812 */ /* 0x000fc600078ec0ff */
[C---:B------:R-:W-:Y:S02]  /*9b10*/  IMAD.SHL.U32 R7, R0.reuse, 0x200, RZ ;  /* 0x0000020000077824 */ /* 0x040fe400078e00ff */
[----:B------:R-:W-:Y:S01]  /*9b20*/  IMAD R5, R0, 0x10, R3 ;  /* 0x0000001000057824 */ /* 0x000fe200078e0203 */
[----:B------:R-:W-:Y:S01]  /*9b30*/  LOP3.LUT R0, R2, 0x1b0, RZ, 0xc0, !PT ;  /* 0x000001b002007812 */ /* 0x000fe200078ec0ff */
[----:B------:R-:W-:-:S03]  /*9b40*/  IMAD.SHL.U32 R3, R11, 0x2, RZ ;  /* 0x000000020b037824 */ /* 0x000fc600078e00ff */
[--C-:B------:R-:W-:Y:S02]  /*9b50*/  LOP3.LUT R5, R5, 0x70, R2.reuse, 0x78, !PT ;  /* 0x0000007005057812 */ /* 0x100fe400078e7802 */
[----:B------:R-:W-:Y:S02]  /*9b60*/  LOP3.LUT R0, R0, 0x30, R3, 0x78, !PT ;  /* 0x0000003000007812 */ /* 0x000fe400078e7803 */
[----:B------:R-:W-:Y:S02]  /*9b70*/  LOP3.LUT R3, R7, 0x40, R2, 0xf8, !PT ;  /* 0x0000004007037812 */ /* 0x000fe400078ef802 */
[----:B------:R-:W-:Y:S02]  /*9b80*/  LOP3.LUT R5, R5, 0xc00, R4, 0xf8, !PT ;  /* 0x00000c0005057812 */ /* 0x000fe400078ef804 */
[----:B------:R-:W-:Y:S01]  /*9b90*/  LOP3.LUT R0, R3, R0, RZ, 0xfc, !PT ;  /* 0x0000000003007212 */ /* 0x000fe200078efcff */
[----:B------:R-:W-:Y:S01]  /*9ba0*/  IMAD.SHL.U32 R3, R11, 0x20, RZ ;  /* 0x000000200b037824 */ /* 0x000fe200078e00ff */
[----:B------:R-:W-:Y:S01]  /*9bb0*/  LOP3.LUT R2, R2, 0x30, RZ, 0xc0, !PT ;  /* 0x0000003002027812 */ /* 0x000fe200078ec0ff */
[----:B------:R0:W-:Y:S02]  /*9bc0*/  STL [R1+0x14], R5 ;  /* 0x0000140501007387 */ /* 0x0001e40000100800 */
[----:B------:R-:W-:Y:S01]  /*9bd0*/  VIADD R0, R0, UR41 ;  /* 0x0000002900007c36 */ /* 0x000fe20008000000 */
[----:B------:R-:W-:-:S02]  /*9be0*/  LOP3.LUT R6, R3, 0x80, RZ, 0xc0, !PT ;  /* 0x0000008003067812 */ /* 0x000fc400078ec0ff */
[----:B------:R-:W-:Y:S02]  /*9bf0*/  LOP3.LUT R8, R7, 0x60, R3, 0xf8, !PT ;  /* 0x0000006007087812 */ /* 0x000fe400078ef803 */
[----:B------:R-:W-:Y:S02]  /*9c00*/  LOP3.LUT R6, R6, 0x10, R11, 0xf8, !PT ;  /* 0x0000001006067812 */ /* 0x000fe400078ef80b */
[----:B------:R-:W-:Y:S02]  /*9c10*/  LOP3.LUT R7, R8, 0x100, R3, 0xf8, !PT ;  /* 0x0000010008077812 */ /* 0x000fe400078ef803 */
[----:B------:R-:W-:Y:S02]  /*9c20*/  LOP3.LUT R6, R6, 0x10, R9, 0x78, !PT ;  /* 0x0000001006067812 */ /* 0x000fe400078e7809 */
[----:B0-----:R-:W-:Y:S02]  /*9c30*/  SHF.R.U32.HI R5, RZ, 0x2, R10 ;  /* 0x00000002ff057819 */ /* 0x001fe4000001160a */
[----:B------:R-:W-:-:S02]  /*9c40*/  LOP3.LUT R4, R7, R6, RZ, 0xfc, !PT ;  /* 0x0000000607047212 */ /* 0x000fc400078efcff */
[----:B------:R-:W-:Y:S02]  /*9c50*/  LOP3.LUT R3, R5, 0x60, R3, 0xf8, !PT ;  /* 0x0000006005037812 */ /* 0x000fe400078ef803 */
[----:B------:R-:W-:Y:S01]  /*9c60*/  LOP3.LUT R3, R2, 0x40, RZ, 0xfc, !PT ;  /* 0x0000004002037812 */ /* 0x000fe200078efcff */
[----:B------:R0:W-:Y:S02]  /*9c70*/  STL [R1+0x10], R4 ;  /* 0x0000100401007387 */ /* 0x0001e40000100800 */
[----:B0-----:R-:W-:-:S05]  /*9c80*/  IMAD.MOV.U32 R4, RZ, RZ, 0x40 ;  /* 0x00000040ff047424 */ /* 0x001fca00078e00ff */
[----:B------:R-:W-:-:S05]  /*9c90*/  SEL R4, R4, 0xffffffc0, !P0 ;  /* 0xffffffc004047807 */ /* 0x000fca0004000000 */
[----:B------:R0:W-:Y:S04]  /*9ca0*/  STL [R1+0x18], R4 ;  /* 0x0000180401007387 */ /* 0x0001e80000100800 */
[----:B------:R1:W-:Y:S01]  /*9cb0*/  STL [R1+0x1c], R0 ;  /* 0x00001c0001007387 */ /* 0x0003e20000100800 */
[----:B0-----:R-:W-:Y:S01]  /*9cc0*/  IMAD.MOV.U32 R4, RZ, RZ, 0x1 ;  /* 0x00000001ff047424 */ /* 0x001fe200078e00ff */
[----:B-1----:R-:W-:-:S04]  /*9cd0*/  LOP3.LUT R0, R2, 0x80, RZ, 0xfc, !PT ;  /* 0x0000008002007812 */ /* 0x002fc800078efcff */
[----:B------:R0:W-:Y:S03]  /*9ce0*/  STL [R1], R4 ;  /* 0x0000000401007387 */ /* 0x0001e60000100800 */
.L_x_87:
[----:B------:R-:W-:Y:S01]  /*9cf0*/  ULDC UR4, c[0x0][0xc38] ;  /* 0x00030e0000047ab9 */ /* 0x000fe20000000800 */
[----:B------:R-:W-:Y:S01]  /*9d00*/  ULDC UR8, c[0x0][0xc44] ;  /* 0x0003110000087ab9 */ /* 0x000fe20000000800 */
[----:B------:R-:W-:Y:S02]  /*9d10*/  UISETP.NE.AND UP2, UPT, UR4, 0x1, UPT ;  /* 0x000000010400788c */ /* 0x000fe4000bf45270 */
[----:B------:R-:W-:Y:S01]  /*9d20*/  UISETP.NE.AND UP1, UPT, UR8, 0x1, UPT ;  /* 0x000000010800788c */ /* 0x000fe2000bf25270 */
[----:B------:R-:W-:Y:S01]  /*9d30*/  ULDC.64 UR4, c[0x0][0x418] ;  /* 0x0001060000047ab9 */ /* 0x000fe20000000a00 */
[----:B------:R-:W-:Y:S01]  /*9d40*/  ULDC UR6, c[0x0][0x424] ;  /* 0x0001090000067ab9 */ /* 0x000fe20000000800 */
[----:B------:R-:W-:Y:S02]  /*9d50*/  UISETP.NE.U32.AND UP0, UPT, UR4, URZ, UPT ;  /* 0x0000003f0400728c */ /* 0x000fe4000bf05070 */
[----:B------:R-:W-:Y:S02]  /*9d60*/  UIADD3 UR9, UR41, 0x1a400, URZ ;  /* 0x0001a40029097890 */ /* 0x000fe4000fffe03f */
[----:B------:R-:W-:-:S02]  /*9d70*/  UISETP.NE.AND.EX UP0, UPT, UR5, URZ, UPT, UP0 ;  /* 0x0000003f0500728c */ /* 0x000fc4000bf05300 */
[----:B------:R-:W-:Y:S01]  /*9d80*/  @UP2 ULDC UR4, c[0x0][0xc3c] ;  /* 0x00030f0000042ab9 */ /* 0x000fe20000000800 */
[----:B------:R-:W-:Y:S01]  /*9d90*/  ULDC UR40, c[0x0][0x2f0] ;  /* 0x0000bc0000287ab9 */ /* 0x000fe20000000800 */
[----:B------:R-:W-:Y:S02]  /*9da0*/  UIMAD.WIDE.U32 UR4, UR50, UR4, URZ ;  /* 0x00000004320472a5 */ /* 0x000fe4000f8e003f */
[----:B------:R-:W-:Y:S01]  /*9db0*/  USEL UR6, UR6, 0x1, UP0 ;  /* 0x0000000106067887 */ /* 0x000fe20008000000 */
[----:B------:R-:W-:Y:S01]  /*9dc0*/  @UP2 ULDC UR7, c[0x0][0xc40] ;  /* 0x0003100000072ab9 */ /* 0x000fe20000000800 */
[----:B------:R-:W-:Y:S01]  /*9dd0*/  ULOP3.LUT UP0, URZ, UR9, 0x1bf, URZ, 0xc0, !UPT ;  /* 0x000001bf093f7892 */ /* 0x000fe2000f80c03f */
[----:B------:R-:W-:Y:S01]  /*9de0*/  UMOV UR45, UR50 ;  /* 0x00000032002d7c82 */ /* 0x000fe20008000000 */
[----:B------:R-:W-:Y:S02]  /*9df0*/  UIMAD UR40, UR6, UR40, URZ ;  /* 0x00000028062872a4 */ /* 0x000fe4000f8e023f */
[----:B------:R-:W-:-:S02]  /*9e00*/  @UP2 USHF.R.U32.HI UR45, URZ, UR7, UR5 ;  /* 0x000000073f2d2299 */ /* 0x000fc40008011605 */
[----:B------:R-:W-:Y:S01]  /*9e10*/  PLOP3.LUT P0, PT, PT, PT, UP0, 0x80, 0x0 ;  /* 0x000000000000781c */ /* 0x000fe20003f0f008 */
[----:B------:R-:W-:Y:S01]  /*9e20*/  @UP1 ULDC.64 UR10, c[0x0][0xc48] ;  /* 0x00031200000a1ab9 */ /* 0x000fe20000000a00 */
[----:B------:R-:W-:Y:S02]  /*9e30*/  UIADD3 UR6, UR40, 0x9f, URZ ;  /* 0x0000009f28067890 */ /* 0x000fe4000fffe03f */
[----:B------:R-:W-:Y:S02]  /*9e40*/  UIMAD.WIDE.U32 UR4, UR45, UR10, URZ ;  /* 0x0000000a2d0472a5 */ /* 0x000fe4000f8e003f */
[----:B------:R-:W-:Y:S01]  /*9e50*/  UMOV UR44, UR45 ;  /* 0x0000002d002c7c82 */ /* 0x000fe20008000000 */
[----:B------:R-:W-:Y:S02]  /*9e60*/  UIMAD.WIDE UR6, UR6, 0x66666667, URZ ;  /* 0x66666667060678a5 */ /* 0x000fe4000f8e023f */
[----:B------:R-:W-:Y:S02]  /*9e70*/  @UP1 USHF.R.U32.HI UR44, URZ, UR11, UR5 ;  /* 0x0000000b3f2c1299 */ /* 0x000fe40008011605 */
[----:B------:R-:W-:-:S02]  /*9e80*/  USHF.R.U32.HI UR39, URZ, 0x1f, UR7 ;  /* 0x0000001f3f277899 */ /* 0x000fc40008011607 */
[----:B------:R-:W-:Y:S02]  /*9e90*/  UIADD3 UR36, -UR44, URZ, URZ ;  /* 0x0000003f2c247290 */ /* 0x000fe4000fffe13f */
[----:B------:R-:W-:Y:S02]  /*9ea0*/  ULEA.HI.SX32 UR39, UR7, UR39, 0x1a ;  /* 0x0000002707277291 */ /* 0x000fe4000f8fd23f */
[----:B------:R-:W-:Y:S01]  /*9eb0*/  UIMAD UR36, UR8, UR36, UR45 ;  /* 0x00000024082472a4 */ /* 0x000fe2000f8e022d */
[----:B-1----:R-:W-:Y:S11]  /*9ec0*/  @!P0 BRA `(.L_x_41) ;  /* 0x0000000000408947 */ /* 0x002ff60003800000 */
[----:B------:R-:W-:Y:S01]  /*9ed0*/  MOV R2, 0x0 ;  /* 0x0000000000027802 */ /* 0x000fe20000000f00 */
[----:B------:R-:W-:Y:S01]  /*9ee0*/  ULDC.64 UR6, c[0x4][0xa0] ;  /* 0x0100280000067ab9 */ /* 0x000fe20000000a00 */
[----:B------:R-:W-:Y:S01]  /*9ef0*/  ULDC.64 UR8, c[0x4][0xa8] ;  /* 0x01002a0000087ab9 */ /* 0x000fe20000000a00 */
[----:B------:R-:W-:Y:S01]  /*9f00*/  ULDC.64 UR4, c[0x4][0x8] ;  /* 0x0100020000047ab9 */ /* 0x000fe20000000a00 */
[----:B0-----:R-:W-:Y:S02]  /*9f10*/  IMAD.U32 R4, RZ, RZ, UR6 ;  /* 0x00000006ff047e24 */ /* 0x001fe4000f8e00ff */
[----:B------:R-:W0:Y:S01]  /*9f20*/  LDC.64 R2, c[0x4][R2] ;  /* 0x0100000002027b82 */ /* 0x000e220000000a00 */
[----:B------:R-:W-:Y:S02]  /*9f30*/  IMAD.U32 R5, RZ, RZ, UR7 ;  /* 0x00000007ff057e24 */ /* 0x000fe4000f8e00ff */
[----:B------:R-:W-:Y:S02]  /*9f40*/  IMAD.U32 R6, RZ, RZ, UR8 ;  /* 0x00000008ff067e24 */ /* 0x000fe4000f8e00ff */
[----:B------:R-:W-:-:S02]  /*9f50*/  IMAD.U32 R7, RZ, RZ, UR9 ;  /* 0x00000009ff077e24 */ /* 0x000fc4000f8e00ff */
[----:B------:R-:W-:Y:S02]  /*9f60*/  IMAD.U32 R10, RZ, RZ, UR4 ;  /* 0x00000004ff0a7e24 */ /* 0x000fe4000f8e00ff */
[----:B------:R-:W-:Y:S02]  /*9f70*/  IMAD.U32 R11, RZ, RZ, UR5 ;  /* 0x00000005ff0b7e24 */ /* 0x000fe4000f8e00ff */
[----:B------:R-:W-:Y:S02]  /*9f80*/  IMAD.MOV.U32 R8, RZ, RZ, 0x70 ;  /* 0x00000070ff087424 */ /* 0x000fe400078e00ff */
[----:B------:R-:W-:Y:S02]  /*9f90*/  IMAD.MOV.U32 R12, RZ, RZ, 0x1 ;  /* 0x00000001ff0c7424 */ /* 0x000fe400078e00ff */
[----:B------:R-:W-:-:S07]  /*9fa0*/  IMAD.MOV.U32 R13, RZ, RZ, RZ ;  /* 0x000000ffff0d7224 */ /* 0x000fce00078e00ff */
[----:B------:R-:W-:-:S07]  /*9fb0*/  LEPC R20, `(.L_x_41) ;  /* 0x000000001014794e */ /* 0x000fce0000000000 */
[----:B0-----:R-:W-:Y:S05]  /*9fc0*/  CALL.ABS.NOINC R2 ;  /* 0x0000000002007343 */ /* 0x001fea0003c00000 */
.L_x_41:
[----:B------:R-:W-:-:S06]  /*9fd0*/  UIADD3 UR4, UR41, 0xa400, URZ ;  /* 0x0000a40029047890 */ /* 0x000fcc000fffe03f */
[----:B------:R-:W-:-:S05]  /*9fe0*/  IMAD.U32 R16, RZ, RZ, UR4 ;  /* 0x00000004ff107e24 */ /* 0x000fca000f8e00ff */
[----:B------:R-:W-:-:S13]  /*9ff0*/  LOP3.LUT P0, RZ, R16, 0x3ff, RZ, 0xc0, !PT ;  /* 0x000003ff10ff7812 */ /* 0x000fda000780c0ff */
[----:B------:R-:W-:Y:S05]  /*a000*/  @!P0 BRA `(.L_x_42) ;  /* 0x0000000000408947 */ /* 0x000fea0003800000 */
        /* <DEDUP_REMOVED lines=16> */
.L_x_42:
[----:B------:R-:W-:-:S04]  /*a110*/  UIADD3 UR4, UR41, 0x400, URZ ;  /* 0x0000040029047890 */ /* 0x000fc8000fffe03f */
[----:B------:R-:W-:-:S06]  /*a120*/  ULOP3.LUT UP0, URZ, UR4, 0x9f, URZ, 0xc0, !UPT ;  /* 0x0000009f043f7892 */ /* 0x000fcc000f80c03f */
[----:B------:R-:W-:-:S13]  /*a130*/  PLOP3.LUT P0, PT, PT, PT, UP0, 0x80, 0x0 ;  /* 0x000000000000781c */ /* 0x000fda0003f0f008 */
        /* <DEDUP_REMOVED lines=17> */
.L_x_43:
        /* <DEDUP_REMOVED lines=18> */
.L_x_44:
[----:B------:R-:W-:Y:S01]  /*a370*/  ULDC.64 UR4, c[0x0][0x9f8] ;  /* 0x00027e0000047ab9 */ /* 0x000fe20000000a00 */
[----:B------:R-:W2:Y:S01]  /*a380*/  LDL.LU R18, [R1+0x4] ;  /* 0x0000040001127983 */ /* 0x000ea20000300800 */
[----:B------:R-:W-:Y:S01]  /*a390*/  UISETP.NE.U32.AND UP0, UPT, UR4, URZ, UPT ;  /* 0x0000003f0400728c */ /* 0x000fe2000bf05070 */
[----:B------:R-:W-:-:S03]  /*a3a0*/  IMAD.U32 R8, RZ, RZ, UR44 ;  /* 0x0000002cff087e24 */ /* 0x000fc6000f8e00ff */
[----:B------:R-:W-:-:S06]  /*a3b0*/  UISETP.NE.AND.EX UP0, UPT, UR5, URZ, UPT, UP0 ;  /* 0x0000003f0500728c */ /* 0x000fcc000bf05300 */
[----:B------:R-:W-:-:S05]  /*a3c0*/  PLOP3.LUT P0, PT, PT, PT, UP0, 0x80, 0x0 ;  /* 0x000000000000781c */ /* 0x000fca0003f0f008 */
[----:B------:R-:W-:Y:S02]  /*a3d0*/  @UP0 ULDC.64 UR4, c[0x0][0x9f8] ;  /* 0x00027e0000040ab9 */ /* 0x000fe40000000a00 */
[----:B------:R-:W-:-:S06]  /*a3e0*/  @UP0 UIMAD.WIDE UR4, UR44, 0x4, UR4 ;  /* 0x000000042c0408a5 */ /* 0x000fcc000f8e0204 */
[----:B------:R-:W-:Y:S02]  /*a3f0*/  IMAD.U32 R2, RZ, RZ, UR4 ;  /* 0x00000004ff027e24 */ /* 0x000fe4000f8e00ff */
[----:B------:R-:W-:-:S05]  /*a400*/  IMAD.U32 R3, RZ, RZ, UR5 ;  /* 0x00000005ff037e24 */ /* 0x000fca000f8e00ff */
[----:B------:R1:W3:Y:S01]  /*a410*/  @P0 LDG.E R8, desc[UR48][R2.64] ;  /* 0x0000003002080981 */ /* 0x0002e2000c1e1900 */
[----:B------:R-:W-:Y:S01]  /*a420*/  UMOV UR4, 0xffffffff ;  /* 0xffffffff00047882 */ /* 0x000fe20000000000 */
[----:B------:R-:W4:Y:S01]  /*a430*/  S2R R19, SR_TID.X ;  /* 0x0000000000137919 */ /* 0x000f220000002100 */
[----:B-1----:R-:W1:Y:S02]  /*a440*/  LDC.64 R2, c[0x0][0x418] ;  /* 0x00010600ff027b82 */ /* 0x002e640000000a00 */
[----:B-1----:R-:W-:Y:S02]  /*a450*/  ISETP.NE.U32.AND P0, PT, R2, RZ, PT ;  /* 0x000000ff0200720c */ /* 0x002fe40003f05070 */
[----:B----4-:R-:W-:Y:S02]  /*a460*/  SHF.R.U32.HI R19, RZ, 0x5, R19 ;  /* 0x00000005ff137819 */ /* 0x010fe40000011613 */
[----:B------:R-:W-:Y:S02]  /*a470*/  ISETP.NE.AND.EX P1, PT, R3, RZ, PT, P0 ;  /* 0x000000ff0300720c */ /* 0x000fe40003f25300 */
[----:B------:R-:W-:-:S02]  /*a480*/  LOP3.LUT R19, R19, 0x3, RZ, 0xc0, !PT ;  /* 0x0000000313137812 */ /* 0x000fc400078ec0ff */
[----:B--2---:R-:W-:-:S09]  /*a490*/  LOP3.LUT R18, R18, 0xfffffffe, RZ, 0xc0, !PT ;  /* 0xfffffffe12127812 */ /* 0x004fd200078ec0ff */
[----:B------:R-:W-:Y:S02]  /*a4a0*/  @P1 LOP3.LUT R18, R18, 0x1, RZ, 0xfc, !PT ;  /* 0x0000000112121812 */ /* 0x000fe400078efcff */
[----:B---3--:R-:W-:Y:S01]  /*a4b0*/  SHF.R.S32.HI R9, RZ, 0x1f, R8 ;  /* 0x0000001fff097819 */ /* 0x008fe20000011408 */
[----:B------:R1:W-:Y:S01]  /*a4c0*/  STL [R1+0x8], R8 ;  /* 0x0000080801007387 */ /* 0x0003e20000100800 */
[----:B------:R-:W-:-:S03]  /*a4d0*/  SEL R16, R8, RZ, !P1 ;  /* 0x000000ff08107207 */ /* 0x000fc60004800000 */
[----:B------:R1:W-:Y:S04]  /*a4e0*/  STL [R1+0xc], R9 ;  /* 0x00000c0901007387 */ /* 0x0003e80000100800 */
[----:B------:R1:W-:Y:S01]  /*a4f0*/  STL [R1+0x4], R18 ;  /* 0x0000041201007387 */ /* 0x0003e20000100800 */
[----:B------:R-:W-:Y:S05]  /*a500*/  BRA.DIV UR4, `(.L_x_45) ;  /* 0x0000002e04307947 */ /* 0x000fea000b800000 */
[----:B------:R2:W3:Y:S02]  /*a510*/  SHFL.IDX PT, R14, R19, RZ, 0x1f ;  /* 0x00001fff130e7589 */ /* 0x0004e400000e0000 */
.L_x_103:
[----:B------:R-:W-:Y:S01]  /*a520*/  PLOP3.LUT P2, PT, PT, PT, PT, 0x8, 0x0 ;  /* 0x000000000000781c */ /* 0x000fe20003f4e170 */
[----:B------:R-:W-:Y:S01]  /*a530*/  IMAD.MOV.U32 R0, RZ, RZ, R18 ;  /* 0x000000ffff007224 */ /* 0x000fe200078e0012 */
[----:B---3--:R-:W-:-:S04]  /*a540*/  ISETP.NE.AND P0, PT, R14, RZ, PT ;  /* 0x000000ff0e00720c */ /* 0x008fc80003f05270 */
[----:B------:R-:W-:-:S07]  /*a550*/  LOP3.LUT R0, R0, 0xfffffffd, RZ, 0xc0, !PT ;  /* 0xfffffffd00007812 */ /* 0x000fce00078ec0ff */
[----:B------:R-:W-:-:S05]  /*a560*/  @P2 LOP3.LUT R0, R0, 0x2, RZ, 0xfc, !PT ;  /* 0x0000000200002812 */ /* 0x000fca00078efcff */
[----:B------:R3:W-:Y:S01]  /*a570*/  STL [R1+0x4], R0 ;  /* 0x0000040001007387 */ /* 0x0007e20000100800 */
[----:B------:R-:W-:Y:S05]  /*a580*/  @P0 BRA `(.L_x_46) ;  /* 0x00000004008c0947 */ /* 0x000fea0003800000 */
[----:B------:R-:W-:-:S06]  /*a590*/  UIADD3 UR4, UR39, -0x1, URZ ;  /* 0xffffffff27047890 */ /* 0x000fcc000fffe03f */
[----:B---3--:R-:W-:Y:S01]  /*a5a0*/  IMAD.U32 R0, RZ, RZ, UR4 ;  /* 0x00000004ff007e24 */ /* 0x008fe2000f8e00ff */
[----:B------:R-:W-:-:S03]  /*a5b0*/  UMOV UR4, 0xffffffff ;  /* 0xffffffff00047882 */ /* 0x000fc60000000000 */
[----:B------:R-:W-:Y:S05]  /*a5c0*/  BRA.DIV UR4, `(.L_x_47) ;  /* 0x0000002e04207947 */ /* 0x000fea000b800000 */
[----:B------:R-:W-:-:S13]  /*a5d0*/  ELECT P6, URZ, PT ;  /* 0x00000000003f782f */ /* 0x000fda00038c0000 */
.L_x_106:
[----:B------:R-:W-:Y:S05]  /*a5e0*/  @!P6 BRA `(.L_x_46) ;  /* 0x000000040074e947 */ /* 0x000fea0003800000 */
[----:B------:R-:W-:Y:S01]  /*a5f0*/  IMAD.MOV.U32 R16, RZ, RZ, R8 ;  /* 0x000000ffff107224 */ /* 0x000fe200078e0008 */
[----:B------:R-:W-:Y:S06]  /*a600*/  @!P1 BRA `(.L_x_48) ;  /* 0x0000000000449947 */ /* 0x000fec0003800000 */
[----:B------:R-:W3:Y:S01]  /*a610*/  LDC R7, c[0x0][0x43c] ;  /* 0x00010f00ff077b82 */ /* 0x000ee20000000800 */
[----:B------:R-:W-:Y:S01]  /*a620*/  ULDC.64 UR4, c[0x0][0x428] ;  /* 0x00010a0000047ab9 */ /* 0x000fe20000000a00 */
[----:B---3--:R-:W-:-:S13]  /*a630*/  ISETP.NE.AND P0, PT, R7, 0x1, PT ;  /* 0x000000010700780c */ /* 0x008fda0003f05270 */
[----:B0-----:R-:W0:Y:S02]  /*a640*/  @P0 LDC.64 R4, c[0x0][0x440] ;  /* 0x00011000ff040b82 */ /* 0x001e240000000a00 */
[----:B0-----:R-:W-:-:S04]  /*a650*/  @P0 IMAD.HI.U32 R6, R0, R4, RZ ;  /* 0x0000000400060227 */ /* 0x001fc800078e00ff */
[----:B------:R-:W-:Y:S01]  /*a660*/  IMAD.MOV.U32 R4, RZ, RZ, R0 ;  /* 0x000000ffff047224 */ /* 0x000fe200078e0000 */
[----:B------:R-:W-:Y:S01]  /*a670*/  @P0 SHF.R.U32.HI R4, RZ, R5, R6 ;  /* 0x00000005ff040219 */ /* 0x000fe20000011606 */
[----:B------:R-:W-:-:S04]  /*a680*/  IMAD R6, R9, UR4, RZ ;  /* 0x0000000409067c24 */ /* 0x000fc8000f8e02ff */
[----:B------:R-:W-:Y:S02]  /*a690*/  IMAD.MOV R5, RZ, RZ, -R4 ;  /* 0x000000ffff057224 */ /* 0x000fe400078e0a04 */
[----:B------:R-:W-:Y:S02]  /*a6a0*/  IMAD R6, R8, UR5, R6 ;  /* 0x0000000508067c24 */ /* 0x000fe4000f8e0206 */
[----:B------:R-:W-:Y:S01]  /*a6b0*/  IMAD R0, R7, R5, R0 ;  /* 0x0000000507007224 */ /* 0x000fe200078e0200 */
[----:B------:R-:W-:-:S03]  /*a6c0*/  SHF.R.S32.HI R5, RZ, 0x1f, R4 ;  /* 0x0000001fff057819 */ /* 0x000fc60000011404 */
[----:B------:R-:W-:-:S04]  /*a6d0*/  IMAD.WIDE.U32 R4, R8, UR4, R4 ;  /* 0x0000000408047c25 */ /* 0x000fc8000f8e0004 */
[----:B------:R-:W-:Y:S01]  /*a6e0*/  IMAD.IADD R6, R5, 0x1, R6 ;  /* 0x0000000105067824 */ /* 0x000fe200078e0206 */
[----:B------:R-:W-:-:S04]  /*a6f0*/  LEA R2, P0, R4, R2, 0x2 ;  /* 0x0000000204027211 */ /* 0x000fc800078010ff */
[----:B------:R-:W-:-:S05]  /*a700*/  LEA.HI.X R3, R4, R3, R6, 0x2, P0 ;  /* 0x0000000304037211 */ /* 0x000fca00000f1406 */
[----:B------:R3:W5:Y:S04]  /*a710*/  LDG.E R16, desc[UR48][R2.64] ;  /* 0x0000003002107981 */ /* 0x000768000c1e1900 */
.L_x_48:
[----:B---3--:R-:W3:Y:S01]  /*a720*/  LDL R3, [R1] ;  /* 0x0000000001037983 */ /* 0x008ee20000100800 */
[----:B------:R-:W0:Y:S02]  /*a730*/  S2R R2, SR_TID.X ;  /* 0x0000000000027919 */ /* 0x000e240000002100 */
[----:B0-----:R-:W-:Y:S02]  /*a740*/  LOP3.LUT R4, R2, 0x7f, RZ, 0xc0, !PT ;  /* 0x0000007f02047812 */ /* 0x001fe400078ec0ff */
[----:B------:R-:W-:Y:S02]  /*a750*/  LEA R2, R17, UR41, 0x3 ;  /* 0x0000002911027c11 */ /* 0x000fe4000f8e18ff */
[----:B------:R-:W-:Y:S02]  /*a760*/  ISETP.NE.AND P1, PT, R4, RZ, PT ;  /* 0x000000ff0400720c */ /* 0x000fe40003f25270 */
[----:B---3--:R-:W-:-:S04]  /*a770*/  SHF.L.U32 R3, R3, 0x1f, RZ ;  /* 0x0000001f03037819 */ /* 0x008fc800000006ff */
[----:B------:R-:W0:Y:S02]  /*a780*/  SYNCS.PHASECHK.TRANS64.TRYWAIT P0, [R2+URZ+0x29880], R3 ;  /* 0x02988003020075a7 */ /* 0x000e24000800017f */
[----:B0-----:R-:W-:Y:S05]  /*a790*/  @!P0 BRA `(.L_x_49) ;  /* 0x0000002800cc8947 */ /* 0x001fea0003800000 */
.L_x_107:
[----:B------:R-:W-:Y:S05]  /*a7a0*/  @P1 BRA `(.L_x_50) ;  /* 0x00000000001c1947 */ /* 0x000fea0003800000 */
[----:B------:R-:W3:Y:S02]  /*a7b0*/  S2R R4, SR_TID.X ;  /* 0x0000000000047919 */ /* 0x000ee40000002100 */
[----:B---3--:R-:W-:Y:S01]  /*a7c0*/  LOP3.LUT R5, R4, 0x1f, RZ, 0xc0, !PT ;  /* 0x0000001f04057812 */ /* 0x008fe200078ec0ff */
[----:B------:R-:W-:-:S03]  /*a7d0*/  IMAD.MOV.U32 R4, RZ, RZ, 0x5000 ;  /* 0x00005000ff047424 */ /* 0x000fc600078e00ff */
[----:B------:R-:W-:Y:S01]  /*a7e0*/  ISETP.NE.AND P0, PT, R5, RZ, PT ;  /* 0x000000ff0500720c */ /* 0x000fe20003f05270 */
[----:B------:R3:W-:-:S12]  /*a7f0*/  SYNCS.ARRIVE.TRANS64 RZ, [R2+URZ+0x29870], R4 ;  /* 0x0298700402ff79a7 */ /* 0x0007d8000800003f */
[----:B---3--:R-:W-:Y:S05]  /*a800*/  @!P0 BRA `(.L_x_50) ;  /* 0x0000000000048947 */ /* 0x008fea0003800000 */
[----:B------:R-:W-:Y:S01]  /*a810*/  BPT.TRAP 0x1 ;  /* 0x000000040000795c */ /* 0x000fe20000300000 */
.L_x_50:
[----:B------:R-:W-:Y:S01]  /*a820*/  R2UR UR32, R17 ;  /* 0x00000000112072ca */ /* 0x000fe200000e0000 */
[----:B------:R-:W-:Y:S01]  /*a830*/  IMAD R0, R0, 0xa0, RZ ;  /* 0x000000a000007824 */ /* 0x000fe200078e02ff */
[----:B------:R-:W-:Y:S01]  /*a840*/  R2UR UR33, R2 ;  /* 0x00000000022172ca */ /* 0x000fe200000e0000 */
[----:B------:R-:W-:Y:S01]  /*a850*/  UIADD3 UR4, UP0, UR52, 0x470, URZ ;  /* 0x0000047034047890 */ /* 0x000fe2000ff1e03f */
[----:B-----5:R-:W-:Y:S01]  /*a860*/  R2UR UR37, R16 ;  /* 0x00000000102572ca */ /* 0x020fe200000e0000 */
[----:B------:R-:W-:Y:S01]  /*a870*/  UMOV UR6, 0x0 ;  /* 0x0000000000067882 */ /* 0x000fe20000000000 */
[----:B------:R-:W-:Y:S01]  /*a880*/  R2UR UR35, R0 ;  /* 0x00000000002372ca */ /* 0x000fe200000e0000 */
[----:B------:R-:W-:Y:S01]  /*a890*/  UIADD3.X UR5, URZ, UR53, URZ, UP0, !UPT ;  /* 0x000000353f057290 */ /* 0x000fe200087fe43f */
[----:B------:R-:W-:Y:S01]  /*a8a0*/  UMOV UR7, 0x14f00000 ;  /* 0x14f0000000077882 */ /* 0x000fe20000000000 */
[----:B------:R-:W-:-:S04]  /*a8b0*/  UMOV UR34, URZ ;  /* 0x0000003f00227c82 */ /* 0x000fc80008000000 */
[----:B------:R-:W-:Y:S02]  /*a8c0*/  UIMAD UR32, UR32, 0x5000, UR41 ;  /* 0x00005000202078a4 */ /* 0x000fe4000f8e0229 */
[----:B------:R-:W-:Y:S02]  /*a8d0*/  UIADD3 UR33, UR33, 0x29870, URZ ;  /* 0x0002987021217890 */ /* 0x000fe4000fffe03f */
[----:B------:R-:W-:-:S09]  /*a8e0*/  UIADD3 UR32, UR32, 0xa400, URZ ;  /* 0x0000a40020207890 */ /* 0x000fd2000fffe03f */
[----:B------:R3:W-:Y:S01]  /*a8f0*/  UTMALDG.4D [UR32], [UR4], desc[UR6] ;  /* 0x00000620040075b4 */ /* 0x0007e20008019000 */
[----:B------:R-:W4:Y:S02]  /*a900*/  SYNCS.PHASECHK.TRANS64.TRYWAIT P0, [R2+URZ+0x29840], R3 ;  /* 0x02984003020075a7 */ /* 0x000f24000800017f */
[----:B---34-:R-:W-:Y:S05]  /*a910*/  @!P0 BRA `(.L_x_51) ;  /* 0x0000002800808947 */ /* 0x018fea0003800000 */
.L_x_108:
[----:B------:R-:W-:Y:S05]  /*a920*/  @P1 BRA `(.L_x_52) ;  /* 0x00000000001c1947 */ /* 0x000fea0003800000 */
[----:B------:R-:W4:Y:S01]  /*a930*/  S2R R4, SR_TID.X ;  /* 0x0000000000047919 */ /* 0x000f220000002100 */
[----:B0--3--:R-:W-:-:S04]  /*a940*/  IMAD.MOV.U32 R3, RZ, RZ, 0x7800 ;  /* 0x00007800ff037424 */ /* 0x009fc800078e00ff */
[----:B------:R0:W-:Y:S01]  /*a950*/  SYNCS.ARRIVE.TRANS64 RZ, [R2+URZ+0x29830], R3 ;  /* 0x0298300302ff79a7 */ /* 0x0001e2000800003f */
[----:B----4-:R-:W-:-:S04]  /*a960*/  LOP3.LUT R4, R4, 0x1f, RZ, 0xc0, !PT ;  /* 0x0000001f04047812 */ /* 0x010fc800078ec0ff */
[----:B------:R-:W-:-:S13]  /*a970*/  ISETP.NE.AND P0, PT, R4, RZ, PT ;  /* 0x000000ff0400720c */ /* 0x000fda0003f05270 */
[----:B0-----:R-:W-:Y:S05]  /*a980*/  @!P0 BRA `(.L_x_52) ;  /* 0x0000000000048947 */ /* 0x001fea0003800000 */
[----:B------:R-:W-:Y:S01]  /*a990*/  BPT.TRAP 0x1 ;  /* 0x000000040000795c */ /* 0x000fe20000300000 */
.L_x_52:
[----:B0--3--:R-:W3:Y:S01]  /*a9a0*/  LDL.LU R3, [R1+0x4] ;  /* 0x0000040001037983 */ /* 0x009ee20000300800 */
[----:B------:R-:W-:Y:S01]  /*a9b0*/  R2UR UR8, R17 ;  /* 0x00000000110872ca */ /* 0x000fe200000e0000 */
[----:B------:R-:W-:Y:S01]  /*a9c0*/  UIADD3 UR4, UP0, UR52, 0x370, URZ ;  /* 0x0000037034047890 */ /* 0x000fe2000ff1e03f */
[----:B------:R-:W-:Y:S01]  /*a9d0*/  R2UR UR25, R2 ;  /* 0x00000000021972ca */ /* 0x000fe200000e0000 */
[----:B------:R-:W-:Y:S01]  /*a9e0*/  UMOV UR6, 0x0 ;  /* 0x0000000000067882 */ /* 0x000fe20000000000 */
[----:B------:R-:W-:Y:S01]  /*a9f0*/  PLOP3.LUT P0, PT, PT, PT, PT, 0x80, 0x0 ;  /* 0x000000000000781c */ /* 0x000fe20003f0f070 */
[----:B------:R-:W-:Y:S01]  /*aa00*/  UIADD3.X UR5, URZ, UR53, URZ, UP0, !UPT ;  /* 0x000000353f057290 */ /* 0x000fe200087fe43f */
[----:B------:R-:W-:Y:S01]  /*aa10*/  R2UR UR27, R0 ;  /* 0x00000000001b72ca */ /* 0x000fe200000e0000 */
[----:B------:R-:W-:Y:S01]  /*aa20*/  UMOV UR7, 0x14f00000 ;  /* 0x14f0000000077882 */ /* 0x000fe20000000000 */
[----:B------:R-:W-:Y:S01]  /*aa30*/  R2UR UR29, R16 ;  /* 0x00000000101d72ca */ /* 0x000fe200000e0000 */
[----:B------:R-:W-:Y:S01]  /*aa40*/  UMOV UR26, URZ ;  /* 0x0000003f001a7c82 */ /* 0x000fe20008000000 */
[----:B------:R-:W-:Y:S01]  /*aa50*/  UMOV UR28, UR36 ;  /* 0x00000024001c7c82 */ /* 0x000fe20008000000 */
[----:B------:R-:W-:Y:S01]  /*aa60*/  UMOV UR18, 0x40 ;  /* 0x0000004000127882 */ /* 0x000fe20000000000 */
[----:B------:R-:W-:Y:S01]  /*aa70*/  UMOV UR20, UR36 ;  /* 0x0000002400147c82 */ /* 0x000fe20008000000 */
[----:B------:R-:W-:-:S02]  /*aa80*/  UIMAD UR8, UR8, 0x7800, UR41 ;  /* 0x00007800080878a4 */ /* 0x000fc4000f8e0229 */
[----:B------:R-:W-:Y:S02]  /*aa90*/  UIADD3 UR25, UR25, 0x29830, URZ ;  /* 0x0002983019197890 */ /* 0x000fe4000fffe03f */
[----:B------:R-:W-:Y:S02]  /*aaa0*/  UIADD3 UR24, UR8, 0x1a400, URZ ;  /* 0x0001a40008187890 */ /* 0x000fe4000fffe03f */
[----:B------:R-:W-:Y:S02]  /*aab0*/  UIADD3 UR16, UR8, 0x1cc00, URZ ;  /* 0x0001cc0008107890 */ /* 0x000fe4000fffe03f */
[----:B------:R-:W-:Y:S01]  /*aac0*/  UIADD3 UR8, UR8, 0x1f400, URZ ;  /* 0x0001f40008087890 */ /* 0x000fe2000fffe03f */
[----:B------:R-:W-:Y:S01]  /*aad0*/  UMOV UR19, UR27 ;  /* 0x0000001b00137c82 */ /* 0x000fe20008000000 */
[----:B------:R-:W-:Y:S01]  /*aae0*/  UMOV UR21, UR29 ;  /* 0x0000001d00157c82 */ /* 0x000fe20008000000 */
[----:B------:R-:W-:Y:S01]  /*aaf0*/  UMOV UR17, UR25 ;  /* 0x0000001900117c82 */ /* 0x000fe20008000000 */
[----:B------:R-:W-:Y:S01]  /*ab00*/  UMOV UR10, 0x80 ;  /* 0x00000080000a7882 */ /* 0x000fe20000000000 */
[----:B------:R-:W-:Y:S01]  /*ab10*/  UMOV UR12, UR36 ;  /* 0x00000024000c7c82 */ /* 0x000fe20008000000 */
[----:B------:R-:W-:Y:S01]  /*ab20*/  UMOV UR11, UR27 ;  /* 0x0000001b000b7c82 */ /* 0x000fe20008000000 */
[----:B------:R-:W-:Y:S01]  /*ab30*/  UMOV UR13, UR29 ;  /* 0x0000001d000d7c82 */ /* 0x000fe20008000000 */
[----:B------:R4:W-:Y:S01]  /*ab40*/  UTMALDG.4D [UR24], [UR4], desc[UR6] ;  /* 0x00000618040075b4 */ /* 0x0009e20008019000 */
[----:B------:R-:W-:Y:S01]  /*ab50*/  UMOV UR9, UR25 ;  /* 0x0000001900097c82 */ /* 0x000fe20008000000 */
[----:B------:R4:W-:Y:S01]  /*ab60*/  UTMALDG.4D [UR16], [UR4], desc[UR6] ;  /* 0x00000610040075b4 */ /* 0x0009e20008019000 */
[----:B------:R4:W-:Y:S01]  /*ab70*/  UTMALDG.4D [UR8], [UR4], desc[UR6] ;  /* 0x00000608040075b4 */ /* 0x0009e20008019000 */
[----:B---3--:R-:W-:-:S04]  /*ab80*/  LOP3.LUT R3, R3, 0xfffffffd, RZ, 0xc0, !PT ;  /* 0xfffffffd03037812 */ /* 0x008fc800078ec0ff */
[----:B------:R-:W-:-:S05]  /*ab90*/  @P0 LOP3.LUT R3, R3, 0x2, RZ, 0xfc, !PT ;  /* 0x0000000203030812 */ /* 0x000fca00078efcff */
[----:B------:R4:W-:Y:S01]  /*aba0*/  STL [R1+0x4], R3 ;  /* 0x0000040301007387 */ /* 0x0009e20000100800 */
[----:B------:R-:W-:Y:S01]  /*abb0*/  NOP ;  /* 0x0000000000007918 */ /* 0x000fe20000000000 */
.L_x_46:
[----:B------:R-:W-:Y:S05]  /*abc0*/  WARPSYNC.ALL ;  /* 0x0000000000007948 */ /* 0x000fea0003800000 */
[----:B----4-:R-:W-:Y:S01]  /*abd0*/  UIADD3 UR4, UR41, 0x14400, URZ ;  /* 0x0001440029047890 */ /* 0x010fe2000fffe03f */
[----:B------:R-:W-:Y:S03]  /*abe0*/  BAR.SYNC.DEFER_BLOCKING 0x8, 0x180 ;  /* 0x0206000000007b1d */ /* 0x000fe60000010000 */
        /* <DEDUP_REMOVED lines=14> */
[----:B-1----:R-:W-:Y:S02]  /*acd0*/  IMAD.MOV.U32 R8, RZ, RZ, 0x70 ;  /* 0x00000070ff087424 */ /* 0x002fe400078e00ff */
[----:B------:R-:W-:Y:S02]  /*ace0*/  IMAD.MOV.U32 R12, RZ, RZ, 0x1 ;  /* 0x00000001ff0c7424 */ /* 0x000fe400078e00ff */
[----:B------:R-:W-:-:S07]  /*acf0*/  IMAD.MOV.U32 R13, RZ, RZ, RZ ;  /* 0x000000ffff0d7224 */ /* 0x000fce00078e00ff */
[----:B------:R-:W-:-:S07]  /*ad00*/  LEPC R20, `(.L_x_53) ;  /* 0x000000001014794e */ /* 0x000fce0000000000 */
[----:B0-23--:R-:W-:Y:S05]  /*ad10*/  CALL.ABS.NOINC R2 ;  /* 0x0000000002007343 */ /* 0x00dfea0003c00000 */
.L_x_53:
[----:B-1----:R1:W5:Y:S01]  /*ad20*/  LDL R8, [R1+0x1c] ;  /* 0x00001c0001087983 */ /* 0x0023620000100800 */
[----:B------:R-:W4:Y:S01]  /*ad30*/  LDC R7, c[0x0][0x448] ;  /* 0x00011200ff077b82 */ /* 0x000f220000000800 */
[----:B---3--:R-:W-:Y:S01]  /*ad40*/  IMAD R0, RZ, RZ, -UR45 ;  /* 0x8000002dff007e24 */ /* 0x008fe2000f8e02ff */
[----:B------:R-:W3:Y:S01]  /*ad50*/  S2R R2, SR_TID.X ;  /* 0x0000000000027919 */ /* 0x000ee20000002100 */
[----:B------:R-:W2:Y:S05]  /*ad60*/  S2R R18, SR_TID.X ;  /* 0x0000000000127919 */ /* 0x000eaa0000002100 */
[----:B------:R-:W0:Y:S01]  /*ad70*/  LDC R3, c[0x0][0xc38] ;  /* 0x00030e00ff037b82 */ /* 0x000e220000000800 */
[----:B------:R-:W-:Y:S01]  /*ad80*/  USHF.R.S32.HI UR4, URZ, 0x1f, UR36 ;  /* 0x0000001f3f047899 */ /* 0x000fe20008011424 */
[----:B------:R-:W-:Y:S01]  /*ad90*/  ULDC.64 UR8, c[0x0][0x2d8] ;  /* 0x0000b60000087ab9 */ /* 0x000fe20000000a00 */
[----:B----4-:R-:W-:Y:S01]  /*ada0*/  ISETP.NE.AND P0, PT, R7, 0x1, PT ;  /* 0x000000010700780c */ /* 0x010fe20003f05270 */
[----:B0-----:R-:W-:Y:S01]  /*adb0*/  IMAD R0, R3, R0, UR50 ;  /* 0x0000003203007e24 */ /* 0x001fe2000f8e0200 */
[----:B---3--:R-:W-:-:S03]  /*adc0*/  LOP3.LUT R2, R2, 0x7f, RZ, 0xc0, !PT ;  /* 0x0000007f02027812 */ /* 0x008fc600078ec0ff */
[----:B------:R-:W-:-:S08]  /*add0*/  IMAD.SHL.U32 R0, R0, 0x80, RZ ;  /* 0x0000008000007824 */ /* 0x000fd000078e00ff */
[----:B------:R-:W0:Y:S01]  /*ade0*/  @P0 LDC R4, c[0x0][0x44c] ;  /* 0x00011300ff040b82 */ /* 0x000e220000000800 */
[----:B------:R-:W-:Y:S01]  /*adf0*/  SHF.R.U32.HI R2, RZ, 0x2, R2 ;  /* 0x00000002ff027819 */ /* 0x000fe20000011602 */
[----:B--2---:R-:W-:-:S05]  /*ae00*/  IMAD.SHL.U32 R18, R18, 0x20, RZ ;  /* 0x0000002012127824 */ /* 0x004fca00078e00ff */
[----:B------:R-:W-:Y:S02]  /*ae10*/  LOP3.LUT R18, R2, 0x60, R18, 0xf8, !PT ;  /* 0x0000006002127812 */ /* 0x000fe400078ef812 */
[----:B------:R-:W2:Y:S02]  /*ae20*/  @P0 LDC R2, c[0x0][0x450] ;  /* 0x00011400ff020b82 */ /* 0x000ea40000000800 */
[----:B------:R-:W-:-:S05]  /*ae30*/  LOP3.LUT R3, R18, R0, RZ, 0xfc, !PT ;  /* 0x0000000012037212 */ /* 0x000fca00078efcff */
[----:B------:R-:W-:Y:S02]  /*ae40*/  IMAD.MOV.U32 R6, RZ, RZ, R3 ;  /* 0x000000ffff067224 */ /* 0x000fe400078e0003 */
[----:B0-----:R-:W-:-:S05]  /*ae50*/  @P0 IMAD.HI.U32 R4, R3, R4, RZ ;  /* 0x0000000403040227 */ /* 0x001fca00078e00ff */
[----:B--2---:R-:W-:-:S05]  /*ae60*/  @P0 SHF.R.U32.HI R6, RZ, R2, R4 ;  /* 0x00000002ff060219 */ /* 0x004fca0000011604 */
[----:B------:R-:W-:Y:S01]  /*ae70*/  IMAD.MOV R4, RZ, RZ, -R6 ;  /* 0x000000ffff047224 */ /* 0x000fe200078e0a06 */
[----:B------:R-:W0:Y:S03]  /*ae80*/  S2R R19, SR_TID.X ;  /* 0x0000000000137919 */ /* 0x000e260000002100 */
[----:B------:R-:W-:Y:S02]  /*ae90*/  IMAD R4, R7, R4, R3 ;  /* 0x0000000407047224 */ /* 0x000fe400078e0203 */
[----:B------:R-:W2:Y:S01]  /*aea0*/  LDC.64 R2, c[0x0][0x2d0] ;  /* 0x0000b400ff027b82 */ /* 0x000ea20000000a00 */
[----:B------:R-:W3:Y:S01]  /*aeb0*/  S2R R18, SR_TID.X ;  /* 0x0000000000127919 */ /* 0x000ee20000002100 */
[----:B------:R-:W-:Y:S02]  /*aec0*/  UIMAD UR6, UR4, UR8, URZ ;  /* 0x00000008040672a4 */ /* 0x000fe4000f8e023f */
[----:B------:R-:W-:-:S02]  /*aed0*/  UIMAD.WIDE.U32 UR4, UR36, UR8, URZ ;  /* 0x00000008240472a5 */ /* 0x000fc4000f8e003f */
[----:B------:R-:W-:Y:S02]  /*aee0*/  UIMAD UR6, UR36, UR9, UR6 ;  /* 0x00000009240672a4 */ /* 0x000fe4000f8e0206 */
[----:B------:R-:W-:Y:S01]  /*aef0*/  USHF.R.S32.HI UR7, URZ, 0x1f, UR44 ;  /* 0x0000001f3f077899 */ /* 0x000fe2000801142c */
[----:B------:R-:W-:Y:S01]  /*af00*/  ULDC.64 UR8, c[0x0][0x2e0] ;  /* 0x0000b80000087ab9 */ /* 0x000fe20000000a00 */
[----:B------:R-:W-:Y:S02]  /*af10*/  UIADD3 UR5, UR5, UR6, URZ ;  /* 0x0000000605057290 */ /* 0x000fe4000fffe03f */
[----:B------:R-:W-:Y:S01]  /*af20*/  UIMAD UR6, UR7, UR8, URZ ;  /* 0x00000008070672a4 */ /* 0x000fe2000f8e023f */
[----:B------:R-:W-:Y:S01]  /*af30*/  SHF.R.S32.HI R5, RZ, 0x1f, R6 ;  /* 0x0000001fff057819 */ /* 0x000fe20000011406 */
[----:B------:R-:W-:Y:S02]  /*af40*/  UIMAD.WIDE.U32 UR4, UR44, UR8, UR4 ;  /* 0x000000082c0472a5 */ /* 0x000fe4000f8e0004 */
[----:B------:R-:W-:-:S04]  /*af50*/  UIMAD UR6, UR44, UR9, UR6 ;  /* 0x000000092c0672a4 */ /* 0x000fc8000f8e0206 */
[----:B------:R-:W-:Y:S01]  /*af60*/  UIADD3 UR5, UR5, UR6, URZ ;  /* 0x0000000605057290 */ /* 0x000fe2000fffe03f */
[-C--:B--2---:R-:W-:Y:S02]  /*af70*/  IMAD R5, R5, R2.reuse, RZ ;  /* 0x0000000205057224 */ /* 0x084fe400078e02ff */
[----:B------:R-:W-:Y:S02]  /*af80*/  ULDC.64 UR6, c[0x0][0x280] ;  /* 0x0000a00000067ab9 */ /* 0x000fe40000000a00 */
[C---:B------:R-:W-:Y:S02]  /*af90*/  IMAD R5, R6.reuse, R3, R5 ;  /* 0x0000000306057224 */ /* 0x040fe400078e0205 */
[----:B------:R-:W-:Y:S01]  /*afa0*/  IMAD.WIDE.U32 R2, R6, R2, UR4 ;  /* 0x0000000406027e25 */ /* 0x000fe2000f8e0002 */
[----:B------:R-:W-:-:S03]  /*afb0*/  ULDC.64 UR4, c[0x0][0x2c8] ;  /* 0x0000b20000047ab9 */ /* 0x000fc60000000a00 */
[----:B0-----:R-:W-:Y:S02]  /*afc0*/  IMAD.SHL.U32 R19, R19, 0x10, RZ ;  /* 0x0000001013137824 */ /* 0x001fe400078e00ff */
[----:B------:R-:W-:Y:S01]  /*afd0*/  IMAD.IADD R3, R3, 0x1, R5 ;  /* 0x0000000103037824 */ /* 0x000fe200078e0205 */
[----:B------:R-:W-:Y:S01]  /*afe0*/  SHF.R.S32.HI R5, RZ, 0x1f, R4 ;  /* 0x0000001fff057819 */ /* 0x000fe20000011404 */
[----:B---3--:R-:W-:Y:S01]  /*aff0*/  IMAD.SHL.U32 R9, R18, 0x10, RZ ;  /* 0x0000001012097824 */ /* 0x008fe200078e00ff */
[----:B------:R-:W-:Y:S01]  /*b000*/  LOP3.LUT R19, R19, 0x30, RZ, 0xc0, !PT ;  /* 0x0000003013137812 */ /* 0x000fe200078ec0ff */
[----:B------:R-:W-:-:S04]  /*b010*/  IMAD.WIDE.U32 R2, R4, UR4, R2 ;  /* 0x0000000404027c25 */ /* 0x000fc8000f8e0002 */
[----:B------:R-:W-:Y:S01]  /*b020*/  IMAD R5, R5, UR4, RZ ;  /* 0x0000000405057c24 */ /* 0x000fe2000f8e02ff */
[----:B------:R-:W-:Y:S01]  /*b030*/  LOP3.LUT R9, R9, 0x30, RZ, 0xc0, !PT ;  /* 0x0000003009097812 */ /* 0x000fe200078ec0ff */
[----:B------:R-:W-:Y:S01]  /*b040*/  ULDC UR4, c[0x0][0x2b8] ;  /* 0x0000ae0000047ab9 */ /* 0x000fe20000000800 */
[C---:B------:R-:W-:Y:S02]  /*b050*/  LOP3.LUT R11, R19.reuse, 0x40, RZ, 0xfc, !PT ;  /* 0x00000040130b7812 */ /* 0x040fe400078efcff */
[----:B------:R-:W-:Y:S01]  /*b060*/  LOP3.LUT R10, R19, 0x80, RZ, 0xfc, !PT ;  /* 0x00000080130a7812 */ /* 0x000fe200078efcff */
[----:B------:R-:W-:Y:S01]  /*b070*/  IMAD R5, R4, UR5, R5 ;  /* 0x0000000504057c24 */ /* 0x000fe2000f8e0205 */
[----:B------:R-:W-:Y:S02]  /*b080*/  IADD3 R6, P3, R2, UR6, RZ ;  /* 0x0000000602067c10 */ /* 0x000fe4000ff7e0ff */
[----:B------:R-:W-:Y:S02]  /*b090*/  ISETP.GE.AND P0, PT, R9, UR4, PT ;  /* 0x0000000409007c0c */ /* 0x000fe4000bf06270 */
[----:B------:R-:W-:-:S02]  /*b0a0*/  ISETP.GE.AND P1, PT, R11, UR4, PT ;  /* 0x000000040b007c0c */ /* 0x000fc4000bf26270 */
[----:B------:R-:W-:Y:S01]  /*b0b0*/  ISETP.GE.AND P2, PT, R10, UR4, PT ;  /* 0x000000040a007c0c */ /* 0x000fe2000bf46270 */
[----:B------:R-:W-:Y:S01]  /*b0c0*/  UMOV UR4, 0xffffffff ;  /* 0xffffffff00047882 */ /* 0x000fe20000000000 */
[----:B------:R-:W-:Y:S02]  /*b0d0*/  LOP3.LUT R18, R18, 0x7f, RZ, 0xc0, !PT ;  /* 0x0000007f12127812 */ /* 0x000fe400078ec0ff */
[----:B------:R-:W-:Y:S02]  /*b0e0*/  IADD3.X R5, R3, UR7, R5, P3, !PT ;  /* 0x0000000703057c10 */ /* 0x000fe40009ffe405 */
[----:B------:R-:W-:Y:S01]  /*b0f0*/  SHF.R.U32.HI R10, RZ, 0x2, R18 ;  /* 0x00000002ff0a7819 */ /* 0x000fe20000011612 */
[----:B-1----:R-:W-:Y:S06]  /*b100*/  BRA.DIV UR4, `(.L_x_54) ;  /* 0x0000002204987947 */ /* 0x002fec000b800000 */
[----:B------:R-:W0:Y:S01]  /*b110*/  SHFL.IDX PT, R3, R6, RZ, 0x1c1f ;  /* 0x001c1fff06037589 */ /* 0x000e2200000e0000 */
[----:B------:R-:W-:Y:S01]  /*b120*/  ULDC UR4, c[0x0][0x288] ;  /* 0x0000a20000047ab9 */ /* 0x000fe20000000800 */
[----:B------:R-:W-:Y:S02]  /*b130*/  IMAD.IADD R0, R10, 0x1, R0 ;  /* 0x000000010a007824 */ /* 0x000fe400078e0200 */
[----:B------:R-:W1:Y:S01]  /*b140*/  SHFL.IDX PT, R2, R5, RZ, 0x1c1f ;  /* 0x001c1fff05027589 */ /* 0x000e6200000e0000 */
[----:B------:R-:W-:-:S05]  /*b150*/  IMAD R4, R7, UR4, RZ ;  /* 0x0000000407047c24 */ /* 0x000fca000f8e02ff */
[----:B------:R-:W-:-:S13]  /*b160*/  ISETP.GE.AND P4, PT, R0, R4, PT ;  /* 0x000000040000720c */ /* 0x000fda0003f86270 */
[----:B0-----:R-:W-:-:S05]  /*b170*/  @!P4 IADD3 R3, P3, R9, R3, RZ ;  /* 0x000000030903c210 */ /* 0x001fca0007f7e0ff */
[----:B-1----:R-:W-:-:S05]  /*b180*/  @!P4 IMAD.X R2, RZ, RZ, R2, P3 ;  /* 0x000000ffff02c224 */ /* 0x002fca00018e0602 */
[----:B------:R-:W-:-:S04]  /*b190*/  @!P4 LOP3.LUT R3, R3, R2, RZ, 0x3c, !PT ;  /* 0x000000020303c212 */ /* 0x000fc800078e3cff */
[----:B------:R-:W-:-:S04]  /*b1a0*/  @!P4 LOP3.LUT R2, R3, R2, RZ, 0x3c, !PT ;  /* 0x000000020302c212 */ /* 0x000fc800078e3cff */
[----:B------:R-:W-:-:S05]  /*b1b0*/  @!P4 LOP3.LUT R3, R3, R2, RZ, 0x3c, !PT ;  /* 0x000000020303c212 */ /* 0x000fca00078e3cff */
[----:B------:R-:W-:Y:S01]  /*b1c0*/  @!PT LDS RZ, [RZ] ;  /* 0x00000000fffff984 */ /* 0x000fe20000000800 */
[----:B-----5:R-:W-:Y:S04]  /*b1d0*/  @!P4 LDGSTS.E.BYPASS.LTC128B.128 [R8+0x14400], desc[UR48][R2.64], !P0 ;  /* 0x144000000208cfae */ /* 0x020fe8000c101d70 */
[----:B------:R-:W-:Y:S04]  /*b1e0*/  @!P4 LDGSTS.E.BYPASS.LTC128B.128 [R8+0x16400], desc[UR48][R2.64+0x40], !P1 ;  /* 0x164000400208cfae */ /* 0x000fe8000c901d70 */
[----:B------:R0:W-:Y:S02]  /*b1f0*/  @!P4 LDGSTS.E.BYPASS.LTC128B.128 [R8+0x18400], desc[UR48][R2.64+0x80], !P2 ;  /* 0x184000800208cfae */ /* 0x0001e4000d101d70 */
[----:B0-----:R-:W-:-:S02]  /*b200*/  VIADD R2, R0, 0x20 ;  /* 0x0000002000027836 */ /* 0x001fc40000000000 */
[----:B------:R-:W0:Y:S03]  /*b210*/  SHFL.IDX PT, R3, R6, 0x1, 0x1c1f ;  /* 0x003c1f0006037f89 */ /* 0x000e2600000e0000 */
[----:B------:R-:W-:Y:S02]  /*b220*/  ISETP.GE.AND P3, PT, R2, R4, PT ;  /* 0x000000040200720c */ /* 0x000fe40003f66270 */
[----:B------:R-:W1:Y:S11]  /*b230*/  SHFL.IDX PT, R2, R5, 0x1, 0x1c1f ;  /* 0x003c1f0005027f89 */ /* 0x000e7600000e0000 */
[----:B0-----:R-:W-:-:S05]  /*b240*/  @!P3 IADD3 R3, P4, R9, R3, RZ ;  /* 0x000000030903b210 */ /* 0x001fca0007f9e0ff */
[----:B-1----:R-:W-:-:S05]  /*b250*/  @!P3 IMAD.X R2, RZ, RZ, R2, P4 ;  /* 0x000000ffff02b224 */ /* 0x002fca00020e0602 */
[----:B------:R-:W-:-:S04]  /*b260*/  @!P3 LOP3.LUT R3, R3, R2, RZ, 0x3c, !PT ;  /* 0x000000020303b212 */ /* 0x000fc800078e3cff */
[----:B------:R-:W-:-:S04]  /*b270*/  @!P3 LOP3.LUT R2, R3, R2, RZ, 0x3c, !PT ;  /* 0x000000020302b212 */ /* 0x000fc800078e3cff */
[----:B------:R-:W-:-:S05]  /*b280*/  @!P3 LOP3.LUT R3, R3, R2, RZ, 0x3c, !PT ;  /* 0x000000020303b212 */ /* 0x000fca00078e3cff */
[----:B------:R-:W-:Y:S04]  /*b290*/  @!P3 LDGSTS.E.BYPASS.LTC128B.128 [R8+0x14c00], desc[UR48][R2.64], !P0 ;  /* 0x14c000000208bfae */ /* 0x000fe8000c101d70 */
[----:B------:R-:W-:Y:S04]  /*b2a0*/  @!P3 LDGSTS.E.BYPASS.LTC128B.128 [R8+0x16c00], desc[UR48][R2.64+0x40], !P1 ;  /* 0x16c000400208bfae */ /* 0x000fe8000c901d70 */
[----:B------:R0:W-:Y:S02]  /*b2b0*/  @!P3 LDGSTS.E.BYPASS.LTC128B.128 [R8+0x18c00], desc[UR48][R2.64+0x80], !P2 ;  /* 0x18c000800208bfae */ /* 0x0001e4000d101d70 */
[----:B0-----:R-:W-:-:S02]  /*b2c0*/  VIADD R2, R0, 0x40 ;  /* 0x0000004000027836 */ /* 0x001fc40000000000 */
[----:B------:R-:W0:Y:S03]  /*b2d0*/  SHFL.IDX PT, R3, R6, 0x2, 0x1c1f ;  /* 0x005c1f0006037f89 */ /* 0x000e2600000e0000 */
[----:B------:R-:W-:Y:S02]  /*b2e0*/  ISETP.GE.AND P3, PT, R2, R4, PT ;  /* 0x000000040200720c */ /* 0x000fe40003f66270 */
[----:B------:R-:W1:Y:S04]  /*b2f0*/  SHFL.IDX PT, R2, R5, 0x2, 0x1c1f ;  /* 0x005c1f0005027f89 */ /* 0x000e6800000e0000 */
[----:B------:R-:W2:Y:S07]  /*b300*/  SHFL.IDX PT, R5, R5, 0x3, 0x1c1f ;  /* 0x007c1f0005057f89 */ /* 0x000eae00000e0000 */
[----:B0-----:R-:W-:-:S05]  /*b310*/  @!P3 IADD3 R3, P4, R9, R3, RZ ;  /* 0x000000030903b210 */ /* 0x001fca0007f9e0ff */
[----:B-1----:R-:W-:-:S05]  /*b320*/  @!P3 IMAD.X R2, RZ, RZ, R2, P4 ;  /* 0x000000ffff02b224 */ /* 0x002fca00020e0602 */
[----:B------:R-:W-:-:S04]  /*b330*/  @!P3 LOP3.LUT R3, R3, R2, RZ, 0x3c, !PT ;  /* 0x000000020303b212 */ /* 0x000fc800078e3cff */
[----:B------:R-:W-:-:S04]  /*b340*/  @!P3 LOP3.LUT R2, R3, R2, RZ, 0x3c, !PT ;  /* 0x000000020302b212 */ /* 0x000fc800078e3cff */
[----:B------:R-:W-:-:S05]  /*b350*/  @!P3 LOP3.LUT R3, R3, R2, RZ, 0x3c, !PT ;  /* 0x000000020303b212 */ /* 0x000fca00078e3cff */
[----:B------:R-:W-:Y:S04]  /*b360*/  @!P3 LDGSTS.E.BYPASS.LTC128B.128 [R8+0x15400], desc[UR48][R2.64], !P0 ;  /* 0x154000000208bfae */ /* 0x000fe8000c101d70 */
[----:B------:R-:W-:Y:S04]  /*b370*/  @!P3 LDGSTS.E.BYPASS.LTC128B.128 [R8+0x17400], desc[UR48][R2.64+0x40], !P1 ;  /* 0x174000400208bfae */ /* 0x000fe8000c901d70 */
[----:B------:R0:W-:Y:S04]  /*b380*/  @!P3 LDGSTS.E.BYPASS.LTC128B.128 [R8+0x19400], desc[UR48][R2.64+0x80], !P2 ;  /* 0x194000800208bfae */ /* 0x0001e8000d101d70 */
[----:B0-2---:R0:W1:Y:S02]  /*b390*/  SHFL.IDX PT, R2, R6, 0x3, 0x1c1f ;  /* 0x007c1f0006027f89 */ /* 0x00506400000e0000 */
.L_x_117:
[----:B------:R-:W-:Y:S01]  /*b3a0*/  VIADD R0, R0, 0x60 ;  /* 0x0000006000007836 */ /* 0x000fe20000000000 */
[----:B------:R-:W-:Y:S04]  /*b3b0*/  BSSY B0, `(.L_x_55) ;  /* 0x000000b000007945 */ /* 0x000fe80003800000 */
[----:B------:R-:W-:-:S13]  /*b3c0*/  ISETP.GE.AND P3, PT, R0, R4, PT ;  /* 0x000000040000720c */ /* 0x000fda0003f66270 */
[----:B------:R-:W-:Y:S05]  /*b3d0*/  @P3 BRA `(.L_x_56) ;  /* 0x0000000000203947 */ /* 0x000fea0003800000 */
[----:B-1----:R-:W-:-:S05]  /*b3e0*/  IADD3 R2, P3, R9, R2, RZ ;  /* 0x0000000209027210 */ /* 0x002fca0007f7e0ff */
[----:B------:R-:W-:-:S05]  /*b3f0*/  IMAD.X R3, RZ, RZ, R5, P3 ;  /* 0x000000ffff037224 */ /* 0x000fca00018e0605 */
[----:B------:R-:W-:Y:S01]  /*b400*/  @!PT LDS RZ, [RZ] ;  /* 0x00000000fffff984 */ /* 0x000fe20000000800 */
[----:B------:R-:W-:Y:S01]  /*b410*/  @!PT LDS RZ, [RZ] ;  /* 0x00000000fffff984 */ /* 0x000fe20000000800 */
[----:B------:R-:W-:Y:S01]  /*b420*/  @!PT LDS RZ, [RZ] ;  /* 0x00000000fffff984 */ /* 0x000fe20000000800 */
[----:B------:R2:W-:Y:S04]  /*b430*/  LDGSTS.E.BYPASS.LTC128B.128 [R8+0x15c00], desc[UR48][R2.64], !P0 ;  /* 0x15c0000002087fae */ /* 0x0005e8000c101d70 */
[----:B------:R2:W-:Y:S04]  /*b440*/  LDGSTS.E.BYPASS.LTC128B.128 [R8+0x17c00], desc[UR48][R2.64+0x40], !P1 ;  /* 0x17c0004002087fae */ /* 0x0005e8000c901d70 */
[----:B------:R2:W-:Y:S02]  /*b450*/  LDGSTS.E.BYPASS.LTC128B.128 [R8+0x19c00], desc[UR48][R2.64+0x80], !P2 ;  /* 0x19c0008002087fae */ /* 0x0005e4000d101d70 */
.L_x_56:
[----:B------:R-:W-:Y:S05]  /*b460*/  BSYNC B0 ;  /* 0x0000000000007941 */ /* 0x000fea0003800000 */
.L_x_55:
[----:B------:R-:W-:Y:S01]  /*b470*/  NOP ;  /* 0x0000000000007918 */ /* 0x000fe20000000000 */
[----:B------:R-:W-:Y:S01]  /*b480*/  SYNCS.ARRIVE.TRANS64.RED.A0T1 RZ, [UR41+0x29800], RZ ;  /* 0x029800ffffff79a7 */ /* 0x000fe20008200429 */
[----:B------:R-:W-:Y:S01]  /*b490*/  ARRIVES.LDGSTSBAR.64.TRANSCNT [UR41+0x29800] ;  /* 0x02980000ff0079b0 */ /* 0x000fe20008000aa9 */
[----:B------:R-:W-:Y:S01]  /*b4a0*/  NOP ;  /* 0x0000000000007918 */ /* 0x000fe20000000000 */
[----:B------:R-:W-:Y:S01]  /*b4b0*/  ULOP3.LUT UR4, UR46, 0x1, URZ, 0xc, !UPT ;  /* 0x000000012e047892 */ /* 0x000fe2000f8e0c3f */
[----:B------:R-:W-:Y:S05]  /*b4c0*/  SYNCS.ARRIVE.TRANS64.A1T0 RZ, [UR41+0x29800], RZ ;  /* 0x029800ffffff79a7 */ /* 0x000fea0008100029 */
[----:B------:R-:W-:-:S05]  /*b4d0*/  IMAD.U32 R0, RZ, RZ, UR4 ;  /* 0x00000004ff007e24 */ /* 0x000fca000f8e00ff */
[----:B------:R-:W-:-:S04]  /*b4e0*/  SHF.L.U32 R0, R0, 0x1f, RZ ;  /* 0x0000001f00007819 */ /* 0x000fc800000006ff */
[----:B------:R-:W3:Y:S02]  /*b4f0*/  SYNCS.PHASECHK.TRANS64.TRYWAIT P0, [UR41+0x29820], R0 ;  /* 0x02982000ff0075a7 */ /* 0x000ee40008000169 */
[----:B---3--:R-:W-:Y:S05]  /*b500*/  @!P0 BRA `(.L_x_57) ;  /* 0x0000002000f88947 */ /* 0x008fea0003800000 */
.L_x_118:
[----:B------:R-:W-:-:S06]  /*b510*/  UISETP.GE.AND UP0, UPT, UR40, 0xa1, UPT ;  /* 0x000000a12800788c */ /* 0x000fcc000bf06270 */
[----:B------:R-:W-:-:S13]  /*b520*/  PLOP3.LUT P0, PT, PT, PT, UP0, 0x80, 0x0 ;  /* 0x000000000000781c */ /* 0x000fda0003f0f008 */
[----:B------:R-:W-:Y:S05]  /*b530*/  @!P0 BRA `(.L_x_58) ;  /* 0x0000000c00f48947 */ /* 0x000fea0003800000 */
[----:B--2---:R2:W5:Y:S01]  /*b540*/  LDL.LU R0, [R1] ;  /* 0x0000000001007983 */ /* 0x0045620000300800 */
[----:B------:R-:W-:Y:S01]  /*b550*/  UIADD3 UR4, UR39, -0x2, URZ ;  /* 0xfffffffe27047890 */ /* 0x000fe2000fffe03f */
[----:B------:R-:W-:-:S05]  /*b560*/  IMAD.MOV.U32 R3, RZ, RZ, R17 ;  /* 0x000000ffff037224 */ /* 0x000fca00078e0011 */
[----:B-1----:R-:W-:-:S07]  /*b570*/  IMAD.U32 R2, RZ, RZ, UR4 ;  /* 0x00000004ff027e24 */ /* 0x002fce000f8e00ff */
.L_x_80:
[----:B------:R-:W3:Y:S01]  /*b580*/  LDL R4, [R1+0x4] ;  /* 0x0000040001047983 */ /* 0x000ee20000100800 */
[----:B------:R-:W-:Y:S01]  /*b590*/  VIADD R17, R3, 0x1 ;  /* 0x0000000103117836 */ /* 0x000fe20000000000 */
[----:B------:R-:W-:Y:S04]  /*b5a0*/  BSSY B0, `(.L_x_59) ;  /* 0x0000089000007945 */ /* 0x000fe80003800000 */
[----:B------:R-:W-:-:S04]  /*b5b0*/  ISETP.NE.AND P0, PT, R17, 0x2, PT ;  /* 0x000000021100780c */ /* 0x000fc80003f05270 */
[----:B------:R-:W-:Y:S02]  /*b5c0*/  SEL R5, RZ, 0x1, P0 ;  /* 0x00000001ff057807 */ /* 0x000fe40000000000 */
[----:B------:R-:W-:Y:S02]  /*b5d0*/  SEL R17, R17, RZ, P0 ;  /* 0x000000ff11117207 */ /* 0x000fe40000000000 */
[----:B0----5:R-:W-:-:S05]  /*b5e0*/  LOP3.LUT R9, R0, R5, RZ, 0x3c, !PT ;  /* 0x0000000500097212 */ /* 0x021fca00078e3cff */
[----:B------:R1:W-:Y:S01]  /*b5f0*/  STL [R1], R9 ;  /* 0x0000000901007387 */ /* 0x0003e20000100800 */
[----:B---3--:R-:W-:-:S13]  /*b600*/  LOP3.LUT P1, RZ, R4, 0x2, RZ, 0xc0, !PT ;  /* 0x0000000204ff7812 */ /* 0x008fda000782c0ff */
[----:B-1----:R-:W-:Y:S05]  /*b610*/  @!P1 BRA `(.L_x_60) ;  /* 0x0000000800049947 */ /* 0x002fea0003800000 */
[----:B------:R-:W-:Y:S01]  /*b620*/  LOP3.LUT P1, RZ, R4, 0x1, RZ, 0xc0, !PT ;  /* 0x0000000104ff7812 */ /* 0x000fe2000782c0ff */
[----:B------:R-:W-:-:S12]  /*b630*/  IMAD.MOV.U32 R8, RZ, RZ, R2 ;  /* 0x000000ffff087224 */ /* 0x000fd800078e0002 */
[----:B------:R-:W-:Y:S05]  /*b640*/  @!P1 BRA `(.L_x_61) ;  /* 0x0000000000509947 */ /* 0x000fea0003800000 */
[----:B------:R-:W3:Y:S01]  /*b650*/  LDL R10, [R1+0xc] ;  /* 0x00000c00010a7983 */ /* 0x000ee20000100800 */
[----:B------:R-:W1:Y:S01]  /*b660*/  LDC R8, c[0x0][0x43c] ;  /* 0x00010f00ff087b82 */ /* 0x000e620000000800 */
[----:B------:R-:W-:Y:S02]  /*b670*/  ULDC.64 UR4, c[0x0][0x428] ;  /* 0x00010a0000047ab9 */ /* 0x000fe40000000a00 */
[----:B------:R-:W4:Y:S01]  /*b680*/  LDL R7, [R1+0x8] ;  /* 0x0000080001077983 */ /* 0x000f220000100800 */
[----:B-1----:R-:W-:-:S13]  /*b690*/  ISETP.NE.AND P0, PT, R8, 0x1, PT ;  /* 0x000000010800780c */ /* 0x002fda0003f05270 */
[----:B------:R-:W0:Y:S02]  /*b6a0*/  @P0 LDC.64 R4, c[0x0][0x440] ;  /* 0x00011000ff040b82 */ /* 0x000e240000000a00 */
[----:B0-----:R-:W-:-:S04]  /*b6b0*/  @P0 IMAD.HI.U32 R6, R2, R4, RZ ;  /* 0x0000000402060227 */ /* 0x001fc800078e00ff */
[----:B------:R-:W-:Y:S01]  /*b6c0*/  IMAD.MOV.U32 R4, RZ, RZ, R2 ;  /* 0x000000ffff047224 */ /* 0x000fe200078e0002 */
[----:B------:R-:W-:-:S05]  /*b6d0*/  @P0 SHF.R.U32.HI R4, RZ, R5, R6 ;  /* 0x00000005ff040219 */ /* 0x000fca0000011606 */
[----:B------:R-:W-:-:S04]  /*b6e0*/  IMAD.MOV R5, RZ, RZ, -R4 ;  /* 0x000000ffff057224 */ /* 0x000fc800078e0a04 */
[----:B------:R-:W-:Y:S01]  /*b6f0*/  IMAD R8, R8, R5, R2 ;  /* 0x0000000508087224 */ /* 0x000fe200078e0202 */
[----:B------:R-:W-:Y:S01]  /*b700*/  SHF.R.S32.HI R5, RZ, 0x1f, R4 ;  /* 0x0000001fff057819 */ /* 0x000fe20000011404 */
[----:B---3--:R-:W-:-:S04]  /*b710*/  IMAD R6, R10, UR4, RZ ;  /* 0x000000040a067c24 */ /* 0x008fc8000f8e02ff */
[C---:B----4-:R-:W-:Y:S02]  /*b720*/  IMAD R6, R7.reuse, UR5, R6 ;  /* 0x0000000507067c24 */ /* 0x050fe4000f8e0206 */
[----:B------:R-:W-:Y:S01]  /*b730*/  IMAD.WIDE.U32 R4, R7, UR4, R4 ;  /* 0x0000000407047c25 */ /* 0x000fe2000f8e0004 */
[----:B------:R-:W-:-:S03]  /*b740*/  ULDC.64 UR4, c[0x0][0x418] ;  /* 0x0001060000047ab9 */ /* 0x000fc60000000a00 */
[----:B------:R-:W-:Y:S01]  /*b750*/  IMAD.IADD R5, R6, 0x1, R5 ;  /* 0x0000000106057824 */ /* 0x000fe200078e0205 */
[----:B------:R-:W-:-:S04]  /*b760*/  LEA R6, P0, R4, UR4, 0x2 ;  /* 0x0000000404067c11 */ /* 0x000fc8000f8010ff */
[----:B------:R-:W-:-:S05]  /*b770*/  LEA.HI.X R7, R4, UR5, R5, 0x2, P0 ;  /* 0x0000000504077c11 */ /* 0x000fca00080f1405 */
[----:B------:R1:W5:Y:S04]  /*b780*/  LDG.E R16, desc[UR48][R6.64] ;  /* 0x0000003006107981 */ /* 0x000368000c1e1900 */
.L_x_61:
[----:B------:R-:W3:Y:S01]  /*b790*/  S2R R4, SR_TID.X ;  /* 0x0000000000047919 */ /* 0x000ee20000002100 */
[----:B01----:R-:W-:Y:S01]  /*b7a0*/  LEA R6, R17, UR41, 0x3 ;  /* 0x0000002911067c11 */ /* 0x003fe2000f8e18ff */
[----:B------:R-:W-:Y:S01]  /*b7b0*/  BSSY B1, `(.L_x_62) ;  /* 0x0000006000017945 */ /* 0x000fe20003800000 */
[----:B---3--:R-:W-:Y:S02]  /*b7c0*/  LOP3.LUT R5, R4, 0x7f, RZ, 0xc0, !PT ;  /* 0x0000007f04057812 */ /* 0x008fe400078ec0ff */
[----:B------:R-:W-:Y:S02]  /*b7d0*/  SHF.L.U32 R4, R9, 0x1f, RZ ;  /* 0x0000001f09047819 */ /* 0x000fe400000006ff */
[----:B------:R-:W-:Y:S02]  /*b7e0*/  ISETP.NE.AND P1, PT, R5, RZ, PT ;  /* 0x000000ff0500720c */ /* 0x000fe40003f25270 */
[----:B------:R-:W0:Y:S02]  /*b7f0*/  SYNCS.PHASECHK.TRANS64.TRYWAIT P0, [R6+URZ+0x29880], R4 ;  /* 0x02988004060075a7 */ /* 0x000e24000800017f */
[----:B0-----:R-:W-:Y:S09]  /*b800*/  @!P0 BRA `(.L_x_63) ;  /* 0x0000002000508947 */ /* 0x001ff20003800000 */
.L_x_119:
[----:B------:R-:W-:Y:S05]  /*b810*/  BSYNC B1 ;  /* 0x0000000000017941 */ /* 0x000fea0003800000 */
.L_x_62:
[----:B------:R-:W-:Y:S04]  /*b820*/  BSSY B1, `(.L_x_64) ;  /* 0x0000009000017945 */ /* 0x000fe80003800000 */
[----:B------:R-:W-:Y:S05]  /*b830*/  @P1 BRA `(.L_x_65) ;  /* 0x00000000001c1947 */ /* 0x000fea0003800000 */
[----:B------:R-:W1:Y:S02]  /*b840*/  S2R R5, SR_TID.X ;  /* 0x0000000000057919 */ /* 0x000e640000002100 */
[----:B-1----:R-:W-:Y:S01]  /*b850*/  LOP3.LUT R7, R5, 0x1f, RZ, 0xc0, !PT ;  /* 0x0000001f05077812 */ /* 0x002fe200078ec0ff */
[----:B------:R-:W-:-:S03]  /*b860*/  IMAD.MOV.U32 R5, RZ, RZ, 0x5000 ;  /* 0x00005000ff057424 */ /* 0x000fc600078e00ff */
[----:B------:R-:W-:Y:S01]  /*b870*/  ISETP.NE.AND P0, PT, R7, RZ, PT ;  /* 0x000000ff0700720c */ /* 0x000fe20003f05270 */
[----:B------:R1:W-:-:S12]  /*b880*/  SYNCS.ARRIVE.TRANS64 RZ, [R6+URZ+0x29870], R5 ;  /* 0x0298700506ff79a7 */ /* 0x0003d8000800003f */
[----:B-1----:R-:W-:Y:S05]  /*b890*/  @!P0 BRA `(.L_x_65) ;  /* 0x0000000000048947 */ /* 0x002fea0003800000 */
[----:B------:R-:W-:Y:S01]  /*b8a0*/  BPT.TRAP 0x1 ;  /* 0x000000040000795c */ /* 0x000fe20000300000 */
.L_x_65:
[----:B------:R-:W-:Y:S05]  /*b8b0*/  BSYNC B1 ;  /* 0x0000000000017941 */ /* 0x000fea0003800000 */
.L_x_64:
[----:B------:R-:W-:Y:S01]  /*b8c0*/  IMAD.MOV.U32 R10, RZ, RZ, RZ ;  /* 0x000000ffff0a7224 */ /* 0x000fe200078e00ff */
[----:B------:R-:W-:Y:S01]  /*b8d0*/  UIADD3 UR4, UP0, UR52, 0x470, URZ ;  /* 0x0000047034047890 */ /* 0x000fe2000ff1e03f */
[----:B------:R-:W-:Y:S01]  /*b8e0*/  IMAD.U32 R7, RZ, RZ, UR41 ;  /* 0x00000029ff077e24 */ /* 0x000fe2000f8e00ff */
[----:B------:R-:W-:Y:S01]  /*b8f0*/  PLOP3.LUT P0, PT, PT, PT, PT, 0x80, 0x0 ;  /* 0x000000000000781c */ /* 0x000fe20003f0f070 */
[----:B------:R-:W-:Y:S01]  /*b900*/  IMAD R8, R8, 0xa0, RZ ;  /* 0x000000a008087824 */ /* 0x000fe200078e02ff */
[----:B------:R-:W-:Y:S01]  /*b910*/  R2UR UR10, R10 ;  /* 0x000000000a0a72ca */ /* 0x000fe200000e0000 */
[----:B------:R-:W-:Y:S01]  /*b920*/  IMAD R5, R17, 0x5000, R7 ;  /* 0x0000500011057824 */ /* 0x000fe200078e0207 */
[----:B------:R-:W-:Y:S01]  /*b930*/  UIADD3.X UR5, URZ, UR53, URZ, UP0, !UPT ;  /* 0x000000353f057290 */ /* 0x000fe200087fe43f */
[----:B------:R-:W-:Y:S01]  /*b940*/  VIADD R9, R6, 0x29870 ;  /* 0x0002987006097836 */ /* 0x000fe20000000000 */
[----:B------:R-:W-:Y:S01]  /*b950*/  UMOV UR6, 0x0 ;  /* 0x0000000000067882 */ /* 0x000fe20000000000 */
[----:B------:R-:W-:Y:S01]  /*b960*/  VIADD R5, R5, 0xa400 ;  /* 0x0000a40005057836 */ /* 0x000fe20000000000 */
[----:B------:R-:W-:-:S09]  /*b970*/  UMOV UR7, 0x14f00000 ;  /* 0x14f0000000077882 */ /* 0x000fd20000000000 */
.L_x_66:
[----:B------:R-:W-:-:S13]  /*b980*/  @P0 ELECT P2, URZ, PT ;  /* 0x00000000003f082f */ /* 0x000fda0003840000 */
[----:B-----5:R-:W-:Y:S01]  /*b990*/  @P2 R2UR UR13, R16 ;  /* 0x00000000100d22ca */ /* 0x020fe200000e0000 */
[----:B------:R-:W-:Y:S01]  /*b9a0*/  UMOV UR12, UR36 ;  /* 0x00000024000c7c82 */ /* 0x000fe20008000000 */
[----:B------:R-:W-:Y:S02]  /*b9b0*/  @P2 R2UR UR11, R8 ;  /* 0x00000000080b22ca */ /* 0x000fe400000e0000 */
[----:B------:R-:W-:Y:S02]  /*b9c0*/  @P2 R2UR UR9, R9 ;  /* 0x00000000090922ca */ /* 0x000fe400000e0000 */
[----:B------:R-:W-:Y:S02]  /*b9d0*/  @P2 R2UR UR8, R5 ;  /* 0x00000000050822ca */ /* 0x000fe400000e0000 */
[----:B------:R-:W-:Y:S02]  /*b9e0*/  @P2 PLOP3.LUT P0, PT, P2, PT, PT, 0x8, 0x0 ;  /* 0x000000000000281c */ /* 0x000fe4000170e170 */
[----:B------:R-:W-:-:S09]  /*b9f0*/  PLOP3.LUT P2, PT, PT, PT, PT, 0x8, 0x0 ;  /* 0x000000000000781c */ /* 0x000fd20003f4e170 */
[----:B------:R1:W-:Y:S02]  /*ba00*/  UTMALDG.4D [UR8], [UR4], desc[UR6] ;  /* 0x00000608040075b4 */ /* 0x0003e40008019000 */
[----:B-1----:R-:W-:Y:S05]  /*ba10*/  @P0 BRA.U.ANY `(.L_x_66) ;  /* 0xfffffffd00d80947 */ /* 0x002fea000393ffff */
[----:B------:R-:W1:Y:S01]  /*ba20*/  SYNCS.PHASECHK.TRANS64.TRYWAIT P0, [R6+URZ+0x29840], R4 ;  /* 0x02984004060075a7 */ /* 0x000e62000800017f */
[----:B------:R-:W-:Y:S04]  /*ba30*/  BSSY B1, `(.L_x_67) ;  /* 0x0000002000017945 */ /* 0x000fe80003800000 */
[----:B-1----:R-:W-:Y:S05]  /*ba40*/  @!P0 BRA `(.L_x_68) ;  /* 0x0000001c00d48947 */ /* 0x002fea0003800000 */
.L_x_120:
[----:B------:R-:W-:Y:S05]  /*ba50*/  BSYNC B1 ;  /* 0x0000000000017941 */ /* 0x000fea0003800000 */
.L_x_67:
[----:B------:R-:W-:Y:S01]  /*ba60*/  BSSY B1, `(.L_x_69) ;  /* 0x000000b000017945 */ /* 0x000fe20003800000 */
[----:B01----:R-:W-:Y:S02]  /*ba70*/  IMAD.MOV.U32 R4, RZ, RZ, 0x0 ;  /* 0x00000000ff047424 */ /* 0x003fe400078e00ff */
[----:B------:R-:W-:Y:S01]  /*ba80*/  IMAD.MOV.U32 R5, RZ, RZ, 0x14f00000 ;  /* 0x14f00000ff057424 */ /* 0x000fe200078e00ff */
[----:B------:R-:W-:Y:S06]  /*ba90*/  @P1 BRA `(.L_x_70) ;  /* 0x00000000001c1947 */ /* 0x000fec0003800000 */
[----:B------:R-:W0:Y:S02]  /*baa0*/  S2R R9, SR_TID.X ;  /* 0x0000000000097919 */ /* 0x000e240000002100 */
[----:B0-----:R-:W-:Y:S01]  /*bab0*/  LOP3.LUT R11, R9, 0x1f, RZ, 0xc0, !PT ;  /* 0x0000001f090b7812 */ /* 0x001fe200078ec0ff */
[----:B------:R-:W-:-:S03]  /*bac0*/  IMAD.MOV.U32 R9, RZ, RZ, 0x7800 ;  /* 0x00007800ff097424 */ /* 0x000fc600078e00ff */
[----:B------:R-:W-:Y:S01]  /*bad0*/  ISETP.NE.AND P0, PT, R11, RZ, PT ;  /* 0x000000ff0b00720c */ /* 0x000fe20003f05270 */
[----:B------:R0:W-:-:S12]  /*bae0*/  SYNCS.ARRIVE.TRANS64 RZ, [R6+URZ+0x29830], R9 ;  /* 0x0298300906ff79a7 */ /* 0x0001d8000800003f */
[----:B0-----:R-:W-:Y:S05]  /*baf0*/  @!P0 BRA `(.L_x_70) ;  /* 0x0000000000048947 */ /* 0x001fea0003800000 */
[----:B------:R-:W-:Y:S01]  /*bb00*/  BPT.TRAP 0x1 ;  /* 0x000000040000795c */ /* 0x000fe20000300000 */
.L_x_70:
[----:B------:R-:W-:Y:S05]  /*bb10*/  BSYNC B1 ;  /* 0x0000000000017941 */ /* 0x000fea0003800000 */
.L_x_69:
[----:B------:R-:W-:Y:S01]  /*bb20*/  R2UR UR10, R10 ;  /* 0x000000000a0a72ca */ /* 0x000fe200000e0000 */
[----:B------:R-:W-:Y:S01]  /*bb30*/  IMAD R7, R17, 0x7800, R7 ;  /* 0x0000780011077824 */ /* 0x000fe200078e0207 */
[----:B------:R-:W-:Y:S01]  /*bb40*/  R2UR UR6, R4 ;  /* 0x00000000040672ca */ /* 0x000fe200000e0000 */
[----:B------:R-:W-:Y:S01]  /*bb50*/  UIADD3 UR4, UP0, UR52, 0x370, URZ ;  /* 0x0000037034047890 */ /* 0x000fe2000ff1e03f */
[----:B------:R-:W-:Y:S01]  /*bb60*/  R2UR UR7, R5 ;  /* 0x00000000050772ca */ /* 0x000fe200000e0000 */
[----:B------:R-:W-:Y:S01]  /*bb70*/  VIADD R6, R6, 0x29830 ;  /* 0x0002983006067836 */ /* 0x000fe20000000000 */
[----:B------:R-:W-:Y:S01]  /*bb80*/  PLOP3.LUT P0, PT, PT, PT, PT, 0x80, 0x0 ;  /* 0x000000000000781c */ /* 0x000fe20003f0f070 */
[----:B------:R-:W-:Y:S01]  /*bb90*/  VIADD R9, R7, 0x1a400 ;  /* 0x0001a40007097836 */ /* 0x000fe20000000000 */
[----:B------:R-:W-:-:S12]  /*bba0*/  UIADD3.X UR5, URZ, UR53, URZ, UP0, !UPT ;  /* 0x000000353f057290 */ /* 0x000fd800087fe43f */
.L_x_71:
[----:B------:R-:W-:-:S13]  /*bbb0*/  @P0 ELECT P1, URZ, PT ;  /* 0x00000000003f082f */ /* 0x000fda0003820000 */
[----:B------:R-:W-:Y:S01]  /*bbc0*/  @P1 R2UR UR13, R16 ;  /* 0x00000000100d12ca */ /* 0x000fe200000e0000 */
[----:B------:R-:W-:Y:S01]  /*bbd0*/  UMOV UR12, UR36 ;  /* 0x00000024000c7c82 */ /* 0x000fe20008000000 */
[----:B------:R-:W-:Y:S02]  /*bbe0*/  @P1 R2UR UR11, R8 ;  /* 0x00000000080b12ca */ /* 0x000fe400000e0000 */
[----:B------:R-:W-:Y:S02]  /*bbf0*/  @P1 R2UR UR9, R6 ;  /* 0x00000000060912ca */ /* 0x000fe400000e0000 */
[----:B------:R-:W-:Y:S02]  /*bc00*/  @P1 R2UR UR8, R9 ;  /* 0x00000000090812ca */ /* 0x000fe400000e0000 */
[----:B------:R-:W-:Y:S02]  /*bc10*/  @P1 PLOP3.LUT P0, PT, P1, PT, PT, 0x8, 0x0 ;  /* 0x000000000000181c */ /* 0x000fe40000f0e170 */
[----:B------:R-:W-:-:S09]  /*bc20*/  PLOP3.LUT P1, PT, PT, PT, PT, 0x8, 0x0 ;  /* 0x000000000000781c */ /* 0x000fd20003f2e170 */
[----:B------:R0:W-:Y:S02]  /*bc30*/  UTMALDG.4D [UR8], [UR4], desc[UR6] ;  /* 0x00000608040075b4 */ /* 0x0001e40008019000 */
[----:B0-----:R-:W-:Y:S05]  /*bc40*/  @P0 BRA.U.ANY `(.L_x_71) ;  /* 0xfffffffd00d80947 */ /* 0x001fea000393ffff */
[----:B------:R-:W-:Y:S01]  /*bc50*/  R2UR UR6, R4 ;  /* 0x00000000040672ca */ /* 0x000fe200000e0000 */
[----:B------:R-:W-:Y:S01]  /*bc60*/  VIADD R9, R7, 0x1cc00 ;  /* 0x0001cc0007097836 */ /* 0x000fe20000000000 */
[----:B------:R-:W-:Y:S01]  /*bc70*/  R2UR UR7, R5 ;  /* 0x00000000050772ca */ /* 0x000fe200000e0000 */
[----:B------:R-:W-:Y:S01]  /*bc80*/  UMOV UR10, 0x40 ;  /* 0x00000040000a7882 */ /* 0x000fe20000000000 */
[----:B------:R-:W-:-:S13]  /*bc90*/  PLOP3.LUT P0, PT, PT, PT, PT, 0x80, 0x0 ;  /* 0x000000000000781c */ /* 0x000fda0003f0f070 */
.L_x_72:
        /* <DEDUP_REMOVED lines=15> */
.L_x_73:
        /* <DEDUP_REMOVED lines=10> */
.L_x_60:
[----:B------:R-:W-:Y:S05]  /*be30*/  BSYNC B0 ;  /* 0x0000000000007941 */ /* 0x000fea0003800000 */
.L_x_59:
[----:B------:R-:W-:-:S06]  /*be40*/  UISETP.NE.AND UP0, UPT, UR42, 0x3, UPT ;  /* 0x000000032a00788c */ /* 0x000fcc000bf05270 */
[----:B------:R-:W-:-:S13]  /*be50*/  PLOP3.LUT P0, PT, PT, PT, UP0, 0x80, 0x0 ;  /* 0x000000000000781c */ /* 0x000fda0003f0f008 */
[----:B------:R-:W-:Y:S05]  /*be60*/  @!P0 BRA `(.L_x_74) ;  /* 0x0000000000048947 */ /* 0x000fea0003800000 */
[----:B------:R-:W-:Y:S01]  /*be70*/  BPT.TRAP 0x1 ;  /* 0x000000040000795c */ /* 0x000fe20000300000 */
.L_x_74:
[----:B------:R-:W-:Y:S01]  /*be80*/  IMAD.U32 R4, RZ, RZ, UR47 ;  /* 0x0000002fff047e24 */ /* 0x000fe2000f8e00ff */
[----:B------:R-:W-:Y:S01]  /*be90*/  LEA R18, R3, UR41, 0x3 ;  /* 0x0000002903127c11 */ /* 0x000fe2000f8e18ff */
[----:B------:R-:W-:Y:S03]  /*bea0*/  BSSY B0, `(.L_x_75) ;  /* 0x0000006000007945 */ /* 0x000fe60003800000 */
[----:B------:R-:W-:Y:S02]  /*beb0*/  ISETP.NE.AND P1, PT, R4, 0x3, PT ;  /* 0x000000030400780c */ /* 0x000fe40003f25270 */
[----:B------:R-:W-:-:S04]  /*bec0*/  LOP3.LUT R4, R0, 0x1, RZ, 0x3c, !PT ;  /* 0x0000000100047812 */ /* 0x000fc800078e3cff */
[----:B------:R-:W-:-:S04]  /*bed0*/  SHF.L.U32 R4, R4, 0x1f, RZ ;  /* 0x0000001f04047819 */ /* 0x000fc800000006ff */
[----:B------:R-:W1:Y:S02]  /*bee0*/  SYNCS.PHASECHK.TRANS64.TRYWAIT P0, [R18+URZ+0x29870], R4 ;  /* 0x02987004120075a7 */ /* 0x000e64000800017f */
[----:B-1----:R-:W-:Y:S05]  /*bef0*/  @!P0 BRA `(.L_x_76) ;  /* 0x0000001800bc8947 */ /* 0x002fea0003800000 */
.L_x_121:
[----:B------:R-:W-:Y:S05]  /*bf00*/  BSYNC B0 ;  /* 0x0000000000007941 */ /* 0x000fea0003800000 */
.L_x_75:
[----:B------:R-:W-:Y:S05]  /*bf10*/  @!P1 BRA `(.L_x_77) ;  /* 0x0000000000049947 */ /* 0x000fea0003800000 */
[----:B------:R-:W-:Y:S01]  /*bf20*/  BPT.TRAP 0x1 ;  /* 0x000000040000795c */ /* 0x000fe20000300000 */
.L_x_77:
[----:B------:R-:W-:Y:S01]  /*bf30*/  SHF.L.U32 R0, R0, 0x1f, RZ ;  /* 0x0000001f00007819 */ /* 0x000fe200000006ff */
[----:B------:R-:W-:-:S03]  /*bf40*/  IMAD R12, R3, 0x5000, RZ ;  /* 0x00005000030c7824 */ /* 0x000fc600078e02ff */
[----:B------:R-:W3:Y:S02]  /*bf50*/  SYNCS.PHASECHK.TRANS64.TRYWAIT P0, [R18+URZ+0x29860], R0 ;  /* 0x02986000120075a7 */ /* 0x000ee4000800017f */
[----:B---3--:R-:W-:Y:S05]  /*bf60*/  @!P0 BRA `(.L_x_78) ;  /* 0x0000001800b48947 */ /* 0x008fea0003800000 */
.L_x_122:
[----:B------:R-:W3:Y:S04]  /*bf70*/  LDL R3, [R1+0x14] ;  /* 0x0000140001037983 */ /* 0x000ee80000100800 */
[----:B0-----:R-:W4:Y:S04]  /*bf80*/  LDL R6, [R1+0x18] ;  /* 0x0000180001067983 */ /* 0x001f280000100800 */
[----:B------:R-:W5:Y:S01]  /*bf90*/  LDL R13, [R1+0x10] ;  /* 0x00001000010d7983 */ /* 0x000f620000100800 */
[----:B------:R-:W-:Y:S05]  /*bfa0*/  WARPSYNC.ALL ;  /* 0x0000000000007948 */ /* 0x000fea0003800000 */
[----:B---3--:R-:W-:-:S05]  /*bfb0*/  LOP3.LUT R0, R12, R3, RZ, 0xfc, !PT ;  /* 0x000000030c007212 */ /* 0x008fca00078efcff */
[----:B------:R-:W1:Y:S01]  /*bfc0*/  LDSM.16.MT88.4 R8, [R0+UR41+0xa400] ;  /* 0x00a400290008783b */ /* 0x000e620008004200 */
[----:B------:R-:W-:Y:S01]  /*bfd0*/  VIADD R3, R0, UR41 ;  /* 0x0000002900037c36 */ /* 0x000fe20008000000 */
[----:B-----5:R-:W-:-:S03]  /*bfe0*/  LOP3.LUT R19, R12, R13, RZ, 0xfc, !PT ;  /* 0x0000000d0c137212 */ /* 0x020fc600078efcff */
[----:B----4-:R-:W-:Y:S02]  /*bff0*/  IMAD.IADD R3, R6, 0x1, R3 ;  /* 0x0000000106037824 */ /* 0x010fe400078e0203 */
[----:B------:R-:W-:Y:S01]  /*c000*/  VIADD R19, R19, UR41 ;  /* 0x0000002913137c36 */ /* 0x000fe20008000000 */
[C-C-:B-1----:R-:W-:Y:S02]  /*c010*/  PRMT R4, R8.reuse, 0x6420, R9.reuse ;  /* 0x0000642008047816 */ /* 0x142fe40000000009 */
[----:B------:R-:W-:Y:S02]  /*c020*/  PRMT R5, R8, 0x7531, R9 ;  /* 0x0000753108057816 */ /* 0x000fe40000000009 */
[C-C-:B------:R-:W-:Y:S02]  /*c030*/  PRMT R6, R10.reuse, 0x6420, R11.reuse ;  /* 0x000064200a067816 */ /* 0x140fe4000000000b */
[----:B------:R-:W-:Y:S02]  /*c040*/  PRMT R7, R10, 0x7531, R11 ;  /* 0x000075310a077816 */ /* 0x000fe4000000000b */
[----:B------:R-:W0:Y:S04]  /*c050*/  LDSM.16.MT88.4 R8, [R3+0xa400] ;  /* 0x00a400000308783b */ /* 0x000e280000004200 */
[----:B------:R-:W-:Y:S01]  /*c060*/  STSM.16.M88.4 [R19+0x400], R4 ;  /* 0x0004000413007844 */ /* 0x000fe20000000200 */
[----:B0-----:R-:W-:-:S02]  /*c070*/  PRMT R12, R8, 0x6420, R9 ;  /* 0x00006420080c7816 */ /* 0x001fc40000000009 */
[----:B------:R-:W-:Y:S02]  /*c080*/  PRMT R13, R8, 0x7531, R9 ;  /* 0x00007531080d7816 */ /* 0x000fe40000000009 */
[C-C-:B------:R-:W-:Y:S02]  /*c090*/  PRMT R14, R10.reuse, 0x6420, R11.reuse ;  /* 0x000064200a0e7816 */ /* 0x140fe4000000000b */
[----:B------:R-:W-:-:S05]  /*c0a0*/  PRMT R15, R10, 0x7531, R11 ;  /* 0x000075310a0f7816 */ /* 0x000fca000000000b */
[----:B------:R-:W-:Y:S04]  /*c0b0*/  STSM.16.M88.4 [R19+0xc00], R12 ;  /* 0x000c000c13007844 */ /* 0x000fe80000000200 */
[----:B------:R-:W0:Y:S02]  /*c0c0*/  LDSM.16.MT88.4 R8, [R0+UR41+0xb400] ;  /* 0x00b400290008783b */ /* 0x000e240008004200 */
[C-C-:B0-----:R-:W-:Y:S02]  /*c0d0*/  PRMT R4, R8.reuse, 0x6420, R9.reuse ;  /* 0x0000642008047816 */ /* 0x141fe40000000009 */
[----:B------:R-:W-:Y:S02]  /*c0e0*/  PRMT R5, R8, 0x7531, R9 ;  /* 0x0000753108057816 */ /* 0x000fe40000000009 */
[----:B------:R-:W-:-:S02]  /*c0f0*/  PRMT R6, R10, 0x6420, R11 ;  /* 0x000064200a067816 */ /* 0x000fc4000000000b */
[----:B------:R-:W-:Y:S02]  /*c100*/  PRMT R7, R10, 0x7531, R11 ;  /* 0x000075310a077816 */ /* 0x000fe4000000000b */
[----:B------:R-:W0:Y:S04]  /*c110*/  LDSM.16.MT88.4 R8, [R3+0xb400] ;  /* 0x00b400000308783b */ /* 0x000e280000004200 */
[----:B------:R-:W-:Y:S01]  /*c120*/  STSM.16.M88.4 [R19+0x1400], R4 ;  /* 0x0014000413007844 */ /* 0x000fe20000000200 */
[C-C-:B0-----:R-:W-:Y:S02]  /*c130*/  PRMT R12, R8.reuse, 0x6420, R9.reuse ;  /* 0x00006420080c7816 */ /* 0x141fe40000000009 */
[----:B------:R-:W-:Y:S02]  /*c140*/  PRMT R13, R8, 0x7531, R9 ;  /* 0x00007531080d7816 */ /* 0x000fe40000000009 */
[----:B------:R-:W-:-:S02]  /*c150*/  PRMT R14, R10, 0x6420, R11 ;  /* 0x000064200a0e7816 */ /* 0x000fc4000000000b */
        /* <DEDUP_REMOVED lines=20> */
[----:B------:R0:W-:Y:S02]  /*c2a0*/  STSM.16.M88.4 [R19+0x3400], R4 ;  /* 0x0034000413007844 */ /* 0x0001e40000000200 */
[C-C-:B0-----:R-:W-:Y:S02]  /*c2b0*/  PRMT R4, R8.reuse, 0x6420, R9.reuse ;  /* 0x0000642008047816 */ /* 0x141fe40000000009 */
[----:B------:R-:W-:-:S02]  /*c2c0*/  PRMT R5, R8, 0x7531, R9 ;  /* 0x0000753108057816 */ /* 0x000fc40000000009 */
[C-C-:B------:R-:W-:Y:S02]  /*c2d0*/  PRMT R6, R10.reuse, 0x6420, R11.reuse ;  /* 0x000064200a067816 */ /* 0x140fe4000000000b */
[----:B------:R-:W-:-:S05]  /*c2e0*/  PRMT R7, R10, 0x7531, R11 ;  /* 0x000075310a077816 */ /* 0x000fca000000000b */
[----:B------:R-:W-:Y:S04]  /*c2f0*/  STSM.16.M88.4 [R19+0x3c00], R4 ;  /* 0x003c000413007844 */ /* 0x000fe80000000200 */
[----:B------:R-:W0:Y:S04]  /*c300*/  LDSM.16.MT88.4 R12, [R0+UR41+0xe400] ;  /* 0x00e40029000c783b */ /* 0x000e280008004200 */
[----:B------:R-:W1:Y:S01]  /*c310*/  LDSM.16.MT88.4 R4, [R3+0xe400] ;  /* 0x00e400000304783b */ /* 0x000e620000004200 */
[C-C-:B0-----:R-:W-:Y:S02]  /*c320*/  PRMT R8, R12.reuse, 0x6420, R13.reuse ;  /* 0x000064200c087816 */ /* 0x141fe4000000000d */
[----:B------:R-:W-:-:S02]  /*c330*/  PRMT R9, R12, 0x7531, R13 ;  /* 0x000075310c097816 */ /* 0x000fc4000000000d */
[C-C-:B------:R-:W-:Y:S02]  /*c340*/  PRMT R10, R14.reuse, 0x6420, R15.reuse ;  /* 0x000064200e0a7816 */ /* 0x140fe4000000000f */
[----:B------:R-:W-:-:S05]  /*c350*/  PRMT R11, R14, 0x7531, R15 ;  /* 0x000075310e0b7816 */ /* 0x000fca000000000f */
[----:B------:R1:W-:Y:S02]  /*c360*/  STSM.16.M88.4 [R19+0x4400], R8 ;  /* 0x0044000813007844 */ /* 0x0003e40000000200 */
[C-C-:B-1----:R-:W-:Y:S02]  /*c370*/  PRMT R8, R4.reuse, 0x6420, R5.reuse ;  /* 0x0000642004087816 */ /* 0x142fe40000000005 */
[----:B------:R-:W-:Y:S02]  /*c380*/  PRMT R9, R4, 0x7531, R5 ;  /* 0x0000753104097816 */ /* 0x000fe40000000005 */
[C-C-:B------:R-:W-:Y:S02]  /*c390*/  PRMT R10, R6.reuse, 0x6420, R7.reuse ;  /* 0x00006420060a7816 */ /* 0x140fe40000000007 */
[----:B------:R-:W-:-:S05]  /*c3a0*/  PRMT R11, R6, 0x7531, R7 ;  /* 0x00007531060b7816 */ /* 0x000fca0000000007 */
[----:B------:R0:W-:Y:S01]  /*c3b0*/  STSM.16.M88.4 [R19+0x4c00], R8 ;  /* 0x004c000813007844 */ /* 0x0001e20000000200 */
[----:B------:R-:W-:Y:S01]  /*c3c0*/  @!PT LDS RZ, [RZ] ;  /* 0x00000000fffff984 */ /* 0x000fe20000000800 */
[----:B------:R-:W-:Y:S01]  /*c3d0*/  @!PT LDS RZ, [RZ] ;  /* 0x00000000fffff984 */ /* 0x000fe20000000800 */
[----:B------:R-:W-:Y:S01]  /*c3e0*/  @!PT LDS RZ, [RZ] ;  /* 0x00000000fffff984 */ /* 0x000fe20000000800 */
[----:B------:R-:W-:Y:S01]  /*c3f0*/  @!PT LDS RZ, [RZ] ;  /* 0x00000000fffff984 */ /* 0x000fe20000000800 */
[----:B------:R1:W-:Y:S06]  /*c400*/  MEMBAR.ALL.CTA ;  /* 0x0000000000007992 */ /* 0x0003ec0000008000 */
[----:B-1----:R-:W1:Y:S01]  /*c410*/  FENCE.VIEW.ASYNC.S ;  /* 0x00000000000073c6 */ /* 0x002e620000000000 */
[----:B------:R-:W-:Y:S05]  /*c420*/  @!P1 BRA `(.L_x_79) ;  /* 0x0000000000049947 */ /* 0x000fea0003800000 */
[----:B------:R-:W-:Y:S01]  /*c430*/  BPT.TRAP 0x1 ;  /* 0x000000040000795c */ /* 0x000fe20000300000 */
.L_x_79:
[----:B------:R-:W3:Y:S01]  /*c440*/  S2R R0, SR_TID.X ;  /* 0x0000000000007919 */ /* 0x000ee20000002100 */
[----:B-1----:R1:W-:Y:S01]  /*c450*/  SYNCS.ARRIVE.TRANS64.A1T0 RZ, [R18+URZ+0x29850], RZ ;  /* 0x029850ff12ff79a7 */ /* 0x0023e2000810003f */
[----:B---3--:R-:W-:Y:S01]  /*c460*/  LOP3.LUT R0, R0, 0x7f, RZ, 0xc0, !PT ;  /* 0x0000007f00007812 */ /* 0x008fe200078ec0ff */
[----:B------:R-:W-:Y:S03]  /*c470*/  BAR.SYNC.DEFER_BLOCKING 0x2, 0x80 ;  /* 0x0082000000007b1d */ /* 0x000fe60000010000 */
[----:B------:R-:W-:-:S03]  /*c480*/  ISETP.NE.AND P0, PT, R0, RZ, PT ;  /* 0x000000ff0000720c */ /* 0x000fc60003f05270 */
[----:B------:R3:W5:Y:S10]  /*c490*/  LDL R0, [R1] ;  /* 0x0000000001007983 */ /* 0x0007740000100800 */
[----:B-1----:R-:W-:-:S05]  /*c4a0*/  @!P0 VIADD R18, R18, 0x29880 ;  /* 0x0002988012128836 */ /* 0x002fca0000000000 */
[----:B------:R-:W-:-:S04]  /*c4b0*/  @!P0 PRMT R18, RZ, 0x654, R18 ;  /* 0x00000654ff128816 */ /* 0x000fc80000000012 */
[----:B------:R3:W-:Y:S01]  /*c4c0*/  @!P0 SYNCS.ARRIVE.TRANS64.RED.A1T0 RZ, [R18+URZ], RZ ;  /* 0x000000ff12ff89a7 */ /* 0x0007e2000810043f */
[C---:B------:R-:W-:Y:S01]  /*c4d0*/  ISETP.GT.AND P0, PT, R2.reuse, RZ, PT ;  /* 0x000000ff0200720c */ /* 0x040fe20003f04270 */
[----:B------:R-:W-:Y:S02]  /*c4e0*/  VIADD R2, R2, 0xffffffff ;  /* 0xffffffff02027836 */ /* 0x000fe40000000000 */
[----:B------:R-:W-:-:S10]  /*c4f0*/  IMAD.MOV.U32 R3, RZ, RZ, R17 ;  /* 0x000000ffff037224 */ /* 0x000fd400078e0011 */
[----:B---3--:R-:W-:Y:S05]  /*c500*/  @P0 BRA `(.L_x_80) ;  /* 0xfffffff0001c0947 */ /* 0x008fea000383ffff */
.L_x_58:
[----:B------:R-:W-:-:S06]  /*c510*/  UISETP.NE.AND UP0, UPT, UR42, 0x3, UPT ;  /* 0x000000032a00788c */ /* 0x000fcc000bf05270 */
[----:B------:R-:W-:-:S13]  /*c520*/  PLOP3.LUT P0, PT, PT, PT, UP0, 0x80, 0x0 ;  /* 0x000000000000781c */ /* 0x000fda0003f0f008 */
[----:B------:R-:W-:Y:S05]  /*c530*/  @!P0 BRA `(.L_x_81) ;  /* 0x0000000000048947 */ /* 0x000fea0003800000 */
[----:B------:R-:W-:Y:S01]  /*c540*/  BPT.TRAP 0x1 ;  /* 0x000000040000795c */ /* 0x000fe20000300000 */
.L_x_81:
[----:B--2--5:R-:W2:Y:S01]  /*c550*/  LDL R0, [R1] ;  /* 0x0000000001007983 */ /* 0x024ea20000100800 */
[----:B------:R-:W-:Y:S01]  /*c560*/  LEA R16, R17, UR41, 0x3 ;  /* 0x0000002911107c11 */ /* 0x000fe2000f8e18ff */
[----:B------:R-:W-:Y:S01]  /*c570*/  BSSY B0, `(.L_x_82) ;  /* 0x0000007000007945 */ /* 0x000fe20003800000 */
[----:B--2---:R-:W-:Y:S01]  /*c580*/  LOP3.LUT R3, R0, 0x1, RZ, 0x3c, !PT ;  /* 0x0000000100037812 */ /* 0x004fe200078e3cff */
[----:B------:R-:W-:-:S03]  /*c590*/  IMAD.U32 R0, RZ, RZ, UR47 ;  /* 0x0000002fff007e24 */ /* 0x000fc6000f8e00ff */
[----:B------:R-:W-:Y:S02]  /*c5a0*/  SHF.L.U32 R3, R3, 0x1f, RZ ;  /* 0x0000001f03037819 */ /* 0x000fe400000006ff */
[----:B------:R-:W-:Y:S02]  /*c5b0*/  ISETP.NE.AND P1, PT, R0, 0x3, PT ;  /* 0x000000030000780c */ /* 0x000fe40003f25270 */
[----:B------:R-:W2:Y:S02]  /*c5c0*/  SYNCS.PHASECHK.TRANS64.TRYWAIT P0, [R16+URZ+0x29870], R3 ;  /* 0x02987003100075a7 */ /* 0x000ea4000800017f */
[----:B--2---:R-:W-:Y:S09]  /*c5d0*/  @!P0 BRA `(.L_x_83) ;  /* 0x00000014002c8947 */ /* 0x004ff20003800000 */
.L_x_123:
[----:B------:R-:W-:Y:S05]  /*c5e0*/  BSYNC B0 ;  /* 0x0000000000007941 */ /* 0x000fea0003800000 */
.L_x_82:
[----:B------:R-:W-:Y:S05]  /*c5f0*/  @!P1 BRA `(.L_x_84) ;  /* 0x0000000000049947 */ /* 0x000fea0003800000 */
[----:B------:R-:W-:Y:S01]  /*c600*/  BPT.TRAP 0x1 ;  /* 0x000000040000795c */ /* 0x000fe20000300000 */
.L_x_84:
[----:B------:R-:W2:Y:S02]  /*c610*/  LDL R0, [R1] ;  /* 0x0000000001007983 */ /* 0x000ea40000100800 */
[----:B--2---:R-:W-:-:S04]  /*c620*/  SHF.L.U32 R3, R0, 0x1f, RZ ;  /* 0x0000001f00037819 */ /* 0x004fc800000006ff */
[----:B------:R-:W2:Y:S02]  /*c630*/  SYNCS.PHASECHK.TRANS64.TRYWAIT P0, [R16+URZ+0x29860], R3 ;  /* 0x02986003100075a7 */ /* 0x000ea4000800017f */
[----:B--2---:R-:W-:Y:S05]  /*c640*/  @!P0 BRA `(.L_x_85) ;  /* 0x0000001400248947 */ /* 0x004fea0003800000 */
.L_x_124:
[----:B-1----:R-:W3:Y:S04]  /*c650*/  LDL R2, [R1+0x14] ;  /* 0x0000140001027983 */ /* 0x002ee80000100800 */
[----:B0-----:R-:W4:Y:S04]  /*c660*/  LDL R10, [R1+0x18] ;  /* 0x00001800010a7983 */ /* 0x001f280000100800 */
[----:B------:R-:W5:Y:S01]  /*c670*/  LDL R12, [R1+0x10] ;  /* 0x00001000010c7983 */ /* 0x000f620000100800 */
[----:B------:R-:W-:Y:S01]  /*c680*/  IMAD R0, R17, 0x5000, RZ ;  /* 0x0000500011007824 */ /* 0x000fe200078e02ff */
[----:B------:R-:W-:Y:S05]  /*c690*/  WARPSYNC.ALL ;  /* 0x0000000000007948 */ /* 0x000fea0003800000 */
[----:B---3--:R-:W-:-:S05]  /*c6a0*/  LOP3.LUT R2, R0, R2, RZ, 0xfc, !PT ;  /* 0x0000000200027212 */ /* 0x008fca00078efcff */
[----:B------:R-:W0:Y:S01]  /*c6b0*/  LDSM.16.MT88.4 R4, [R2+UR41+0xa400] ;  /* 0x00a400290204783b */ /* 0x000e220008004200 */
[----:B--2---:R-:W-:Y:S01]  /*c6c0*/  VIADD R3, R2, UR41 ;  /* 0x0000002902037c36 */ /* 0x004fe20008000000 */
[----:B-----5:R-:W-:-:S03]  /*c6d0*/  LOP3.LUT R0, R0, R12, RZ, 0xfc, !PT ;  /* 0x0000000c00007212 */ /* 0x020fc600078efcff */
[----:B----4-:R-:W-:Y:S02]  /*c6e0*/  IMAD.IADD R3, R10, 0x1, R3 ;  /* 0x000000010a037824 */ /* 0x010fe400078e0203 */
[----:B------:R-:W-:Y:S01]  /*c6f0*/  VIADD R0, R0, UR41 ;  /* 0x0000002900007c36 */ /* 0x000fe20008000000 */
[C-C-:B0-----:R-:W-:Y:S02]  /*c700*/  PRMT R8, R4.reuse, 0x6420, R5.reuse ;  /* 0x0000642004087816 */ /* 0x141fe40000000005 */
[----:B------:R-:W-:Y:S02]  /*c710*/  PRMT R9, R4, 0x7531, R5 ;  /* 0x0000753104097816 */ /* 0x000fe40000000005 */
[C-C-:B------:R-:W-:Y:S02]  /*c720*/  PRMT R10, R6.reuse, 0x6420, R7.reuse ;  /* 0x00006420060a7816 */ /* 0x140fe40000000007 */
[----:B------:R-:W-:Y:S02]  /*c730*/  PRMT R11, R6, 0x7531, R7 ;  /* 0x00007531060b7816 */ /* 0x000fe40000000007 */
[----:B------:R-:W0:Y:S04]  /*c740*/  LDSM.16.MT88.4 R4, [R3+0xa400] ;  /* 0x00a400000304783b */ /* 0x000e280000004200 */
[----:B------:R0:W-:Y:S02]  /*c750*/  STSM.16.M88.4 [R0+0x400], R8 ;  /* 0x0004000800007844 */ /* 0x0001e40000000200 */
        /* <DEDUP_REMOVED lines=47> */
[----:B------:R1:W-:Y:S01]  /*ca50*/  STSM.16.M88.4 [R0+0x4400], R12 ;  /* 0x0044000c00007844 */ /* 0x0003e20000000200 */
[C-C-:B0-----:R-:W-:Y:S02]  /*ca60*/  PRMT R8, R4.reuse, 0x6420, R5.reuse ;  /* 0x0000642004087816 */ /* 0x141fe40000000005 */
[----:B------:R-:W-:Y:S02]  /*ca70*/  PRMT R9, R4, 0x7531, R5 ;  /* 0x0000753104097816 */ /* 0x000fe40000000005 */
[----:B------:R-:W-:-:S02]  /*ca80*/  PRMT R10, R6, 0x6420, R7 ;  /* 0x00006420060a7816 */ /* 0x000fc40000000007 */
[----:B------:R-:W-:-:S05]  /*ca90*/  PRMT R11, R6, 0x7531, R7 ;  /* 0x00007531060b7816 */ /* 0x000fca0000000007 */
[----:B------:R1:W-:Y:S01]  /*caa0*/  STSM.16.M88.4 [R0+0x4c00], R8 ;  /* 0x004c000800007844 */ /* 0x0003e20000000200 */
[----:B------:R-:W-:Y:S01]  /*cab0*/  @!PT LDS RZ, [RZ] ;  /* 0x00000000fffff984 */ /* 0x000fe20000000800 */
[----:B------:R-:W-:Y:S01]  /*cac0*/  @!PT LDS RZ, [RZ] ;  /* 0x00000000fffff984 */ /* 0x000fe20000000800 */
[----:B------:R-:W-:Y:S01]  /*cad0*/  @!PT LDS RZ, [RZ] ;  /* 0x00000000fffff984 */ /* 0x000fe20000000800 */
[----:B------:R-:W-:Y:S01]  /*cae0*/  @!PT LDS RZ, [RZ] ;  /* 0x00000000fffff984 */ /* 0x000fe20000000800 */
[----:B------:R0:W-:Y:S06]  /*caf0*/  MEMBAR.ALL.CTA ;  /* 0x0000000000007992 */ /* 0x0001ec0000008000 */
[----:B0-----:R-:W0:Y:S01]  /*cb00*/  FENCE.VIEW.ASYNC.S ;  /* 0x00000000000073c6 */ /* 0x001e220000000000 */
[----:B------:R-:W-:Y:S05]  /*cb10*/  @!P1 BRA `(.L_x_86) ;  /* 0x0000000000049947 */ /* 0x000fea0003800000 */
[----:B------:R-:W-:Y:S01]  /*cb20*/  BPT.TRAP 0x1 ;  /* 0x000000040000795c */ /* 0x000fe20000300000 */
.L_x_86:
[----:B------:R-:W2:Y:S01]  /*cb30*/  LDL.LU R3, [R1] ;  /* 0x0000000001037983 */ /* 0x000ea20000300800 */
[----:B0-----:R-:W-:Y:S01]  /*cb40*/  SYNCS.ARRIVE.TRANS64.A1T0 RZ, [R16+URZ+0x29850], RZ ;  /* 0x029850ff10ff79a7 */ /* 0x001fe2000810003f */
[----:B-1----:R-:W0:Y:S01]  /*cb50*/  S2R R0, SR_TID.X ;  /* 0x0000000000007919 */ /* 0x002e220000002100 */
[----:B------:R-:W-:Y:S01]  /*cb60*/  VIADD R17, R17, 0x1 ;  /* 0x0000000111117836 */ /* 0x000fe20000000000 */
[----:B------:R-:W1:Y:S01]  /*cb70*/  LDC R2, c[0x0][0xc34] ;  /* 0x00030d00ff027b82 */ /* 0x000e620000000800 */
[----:B0-----:R-:W-:-:S07]  /*cb80*/  LOP3.LUT R0, R0, 0x7f, RZ, 0xc0, !PT ;  /* 0x0000007f00007812 */ /* 0x001fce00078ec0ff */
[----:B------:R-:W-:Y:S01]  /*cb90*/  BAR.SYNC.DEFER_BLOCKING 0x2, 0x80 ;  /* 0x0082000000007b1d */ /* 0x000fe20000010000 */
[----:B------:R-:W-:-:S13]  /*cba0*/  ISETP.NE.AND P0, PT, R0, RZ, PT ;  /* 0x000000ff0000720c */ /* 0x000fda0003f05270 */
[----:B------:R-:W-:-:S05]  /*cbb0*/  @!P0 VIADD R0, R16, 0x29880 ;  /* 0x0002988010008836 */ /* 0x000fca0000000000 */
[----:B------:R-:W-:-:S04]  /*cbc0*/  @!P0 PRMT R0, RZ, 0x654, R0 ;  /* 0x00000654ff008816 */ /* 0x000fc80000000000 */
[----:B------:R0:W-:Y:S01]  /*cbd0*/  @!P0 SYNCS.ARRIVE.TRANS64.RED.A1T0 RZ, [R0+URZ], RZ ;  /* 0x000000ff00ff89a7 */ /* 0x0001e2000810043f */
[----:B------:R-:W-:-:S04]  /*cbe0*/  ISETP.NE.AND P0, PT, R17, 0x2, PT ;  /* 0x000000021100780c */ /* 0x000fc80003f05270 */
[----:B0-----:R-:W-:Y:S01]  /*cbf0*/  SEL R0, RZ, 0x1, P0 ;  /* 0x00000001ff007807 */ /* 0x001fe20000000000 */
[----:B------:R-:W-:-:S06]  /*cc00*/  UIADD3 UR50, UR43, UR50, URZ ;  /* 0x000000322b327290 */ /* 0x000fcc000fffe03f */
[----:B-1----:R-:W-:Y:S01]  /*cc10*/  ISETP.LE.AND P1, PT, R2, UR50, PT ;  /* 0x0000003202007c0c */ /* 0x002fe2000bf23270 */
[----:B------:R-:W-:Y:S01]  /*cc20*/  UIADD3 UR46, UR46, 0x1, URZ ;  /* 0x000000012e2e7890 */ /* 0x000fe2000fffe03f */
[----:B------:R-:W-:Y:S02]  /*cc30*/  SEL R17, R17, RZ, P0 ;  /* 0x000000ff11117207 */ /* 0x000fe40000000000 */
[----:B--2---:R-:W-:-:S05]  /*cc40*/  LOP3.LUT R3, R3, R0, RZ, 0x3c, !PT ;  /* 0x0000000003037212 */ /* 0x004fca00078e3cff */
[----:B------:R1:W-:Y:S04]  /*cc50*/  STL [R1], R3 ;  /* 0x0000000301007387 */ /* 0x0003e80000100800 */
[----:B------:R-:W-:Y:S05]  /*cc60*/  @!P1 BRA `(.L_x_87) ;  /* 0xffffffd000209947 */ /* 0x000fea000383ffff */
[----:B------:R-:W-:-:S12]  /*cc70*/  ULOP3.LUT UR46, UR46, 0x1, URZ, 0xc, !UPT ;  /* 0x000000012e2e7892 */ /* 0x000fd8000f8e0c3f */
.L_x_40:
[----:B-1----:R-:W0:Y:S01]  /*cc80*/  S2R R3, SR_CgaCtaId ;  /* 0x0000000000037919 */ /* 0x002e220000008800 */
[----:B------:R-:W-:-:S04]  /*cc90*/  MOV R0, 0x400 ;  /* 0x0000040000007802 */ /* 0x000fc80000000f00 */
[----:B0-----:R-:W-:Y:S01]  /*cca0*/  LEA R8, R3, R0, 0x18 ;  /* 0x0000000003087211 */ /* 0x001fe200078ec0ff */
[----:B------:R-:W-:-:S05]  /*ccb0*/  IMAD.U32 R0, RZ, RZ, UR46 ;  /* 0x0000002eff007e24 */ /* 0x000fca000f8e00ff */
[----:B------:R-:W-:-:S04]  /*ccc0*/  SHF.L.U32 R0, R0, 0x1f, RZ ;  /* 0x0000001f00007819 */ /* 0x000fc800000006ff */
[----:B------:R-:W0:Y:S02]  /*ccd0*/  SYNCS.PHASECHK.TRANS64.TRYWAIT P0, [R8+URZ+0x29820], R0 ;  /* 0x02982000080075a7 */ /* 0x000e24000800017f */
[----:B0-----:R-:W-:Y:S05]  /*cce0*/  @!P0 BRA `(.L_x_88) ;  /* 0x0000000c00908947 */ /* 0x001fea0003800000 */
.L_x_125:
[----:B------:R-:W1:Y:S02]  /*ccf0*/  S2R R2, SR_TID.X ;  /* 0x0000000000027919 */ /* 0x000e640000002100 */
[----:B-1----:R-:W-:-:S04]  /*cd00*/  SHF.R.U32.HI R2, RZ, 0x5, R2 ;  /* 0x00000005ff027819 */ /* 0x002fc80000011602 */
[----:B------:R-:W-:-:S05]  /*cd10*/  LOP3.LUT R2, R2, 0x3, RZ, 0xc0, !PT ;  /* 0x0000000302027812 */ /* 0x000fca00078ec0ff */
[----:B0-----:R-:W0:Y:S02]  /*cd20*/  SHFL.IDX PT, R0, R2, RZ, 0x1f ;  /* 0x00001fff02007589 */ /* 0x001e2400000e0000 */
[----:B0-----:R-:W-:-:S13]  /*cd30*/  ISETP.NE.AND P0, PT, R0, RZ, PT ;  /* 0x000000ff0000720c */ /* 0x001fda0003f05270 */
[----:B------:R-:W-:Y:S05]  /*cd40*/  @P0 EXIT ;  /* 0x000000000000094d */ /* 0x000fea0003800000 */
[----:B------:R-:W-:Y:S01]  /*cd50*/  ELECT P0, URZ, PT ;  /* 0x00000000003f782f */ /* 0x000fe20003800000 */
[----:B------:R-:W-:-:S12]  /*cd60*/  BSSY B0, `(.L_x_89) ;  /* 0x0000028000007945 */ /* 0x000fd80003800000 */
[----:B------:R-:W-:Y:S05]  /*cd70*/  @!P0 BRA `(.L_x_90) ;  /* 0x0000000000988947 */ /* 0x000fea0003800000 */
[----:B------:R-:W-:-:S06]  /*cd80*/  ULOP3.LUT UR4, UR38, 0x2, URZ, 0xfc, !UPT ;  /* 0x0000000226047892 */ /* 0x000fcc000f8efc3f */
[----:B------:R-:W-:-:S05]  /*cd90*/  IMAD.U32 R0, RZ, RZ, UR4 ;  /* 0x00000004ff007e24 */ /* 0x000fca000f8e00ff */
[----:B------:R-:W-:-:S13]  /*cda0*/  ISETP.NE.AND P0, PT, R0, 0x3, PT ;  /* 0x000000030000780c */ /* 0x000fda0003f05270 */
[----:B------:R-:W-:Y:S05]  /*cdb0*/  @!P0 BRA `(.L_x_91) ;  /* 0x0000000000048947 */ /* 0x000fea0003800000 */
[----:B------:R-:W-:Y:S01]  /*cdc0*/  BPT.TRAP 0x1 ;  /* 0x000000040000795c */ /* 0x000fe20000300000 */
.L_x_91:
[----:B------:R-:W2:Y:S01]  /*cdd0*/  LDL.LU R6, [R1] ;  /* 0x0000000001067983 */ /* 0x000ea20000300800 */
[----:B------:R-:W-:Y:S02]  /*cde0*/  VIADD R0, R8, 0x29840 ;  /* 0x0002984008007836 */ /* 0x000fe40000000000 */
[C---:B------:R-:W-:Y:S02]  /*cdf0*/  VIADD R2, R17.reuse, 0x1 ;  /* 0x0000000111027836 */ /* 0x040fe40000000000 */
[----:B------:R-:W-:-:S03]  /*ce00*/  IMAD R5, R17, 0x8, R0 ;  /* 0x0000000811057824 */ /* 0x000fc600078e0200 */
[----:B------:R-:W-:-:S04]  /*ce10*/  ISETP.NE.AND P2, PT, R2, 0x2, PT ;  /* 0x000000020200780c */ /* 0x000fc80003f45270 */
[----:B------:R-:W-:Y:S02]  /*ce20*/  SEL R3, RZ, 0x1, P2 ;  /* 0x00000001ff037807 */ /* 0x000fe40001000000 */
[C---:B--2---:R-:W-:Y:S02]  /*ce30*/  SHF.L.U32 R4, R6.reuse, 0x1f, RZ ;  /* 0x0000001f06047819 */ /* 0x044fe400000006ff */
[----:B------:R-:W-:Y:S02]  /*ce40*/  LOP3.LUT R6, R6, R3, RZ, 0x3c, !PT ;  /* 0x0000000306067212 */ /* 0x000fe400078e3cff */
[----:B------:R-:W0:Y:S01]  /*ce50*/  SYNCS.PHASECHK.TRANS64.TRYWAIT P1, [R5+URZ], R4 ;  /* 0x00000004050075a7 */ /* 0x000e22000802017f */
[----:B------:R-:W-:-:S05]  /*ce60*/  SEL R3, R2, RZ, P2 ;  /* 0x000000ff02037207 */ /* 0x000fca0001000000 */
[----:B------:R-:W-:Y:S01]  /*ce70*/  IMAD R7, R3, 0x8, R0 ;  /* 0x0000000803077824 */ /* 0x000fe200078e0200 */
[----:B------:R-:W-:Y:S01]  /*ce80*/  SHF.L.U32 R0, R6, 0x1f, RZ ;  /* 0x0000001f06007819 */ /* 0x000fe200000006ff */
[----:B0-----:R-:W-:Y:S06]  /*ce90*/  @!P1 BRA `(.L_x_92) ;  /* 0x0000000c00389947 */ /* 0x001fec0003800000 */
.L_x_126:
[----:B------:R-:W1:Y:S02]  /*cea0*/  SYNCS.PHASECHK.TRANS64.TRYWAIT P1, [R7+URZ], R0 ;  /* 0x00000000070075a7 */ /* 0x000e64000802017f */
[----:B-1----:R-:W-:Y:S05]  /*ceb0*/  @!P1 BRA `(.L_x_93) ;  /* 0x0000000c00449947 */ /* 0x002fea0003800000 */
.L_x_127:
[----:B------:R-:W-:Y:S05]  /*cec0*/  @!P0 BRA `(.L_x_94) ;  /* 0x0000000000048947 */ /* 0x000fea0003800000 */
[----:B------:R-:W-:Y:S01]  /*ced0*/  BPT.TRAP 0x1 ;  /* 0x000000040000795c */ /* 0x000fe20000300000 */
.L_x_94:
[----:B------:R-:W-:-:S04]  /*cee0*/  IMAD R17, R17, 0x8, R8 ;  /* 0x0000000811117824 */ /* 0x000fc800078e0208 */
[----:B------:R-:W2:Y:S02]  /*cef0*/  SYNCS.PHASECHK.TRANS64.TRYWAIT P1, [R17+URZ+0x29860], R4 ;  /* 0x02986004110075a7 */ /* 0x000ea4000802017f */
[----:B--2---:R-:W-:Y:S05]  /*cf00*/  @!P1 BRA `(.L_x_95) ;  /* 0x0000000c00449947 */ /* 0x004fea0003800000 */
.L_x_128:
[----:B------:R-:W-:Y:S05]  /*cf10*/  @!P0 BRA `(.L_x_96) ;  /* 0x0000000000048947 */ /* 0x000fea0003800000 */
[----:B------:R-:W-:Y:S01]  /*cf20*/  BPT.TRAP 0x1 ;  /* 0x000000040000795c */ /* 0x000fe20000300000 */
.L_x_96:
[----:B------:R-:W-:-:S04]  /*cf30*/  IMAD R3, R3, 0x8, R8 ;  /* 0x0000000803037824 */ /* 0x000fc800078e0208 */
[----:B------:R-:W3:Y:S02]  /*cf40*/  SYNCS.PHASECHK.TRANS64.TRYWAIT P1, [R3+URZ+0x29860], R0 ;  /* 0x02986000030075a7 */ /* 0x000ee4000802017f */
[----:B---3--:R-:W-:Y:S05]  /*cf50*/  @!P1 BRA `(.L_x_97) ;  /* 0x0000000c00449947 */ /* 0x008fea0003800000 */
.L_x_129:
[----:B------:R-:W-:Y:S05]  /*cf60*/  @!P0 BRA `(.L_x_98) ;  /* 0x0000000000048947 */ /* 0x000fea0003800000 */
[----:B------:R-:W-:Y:S01]  /*cf70*/  BPT.TRAP 0x1 ;  /* 0x000000040000795c */ /* 0x000fe20000300000 */
.L_x_98:
[----:B------:R-:W4:Y:S02]  /*cf80*/  SYNCS.PHASECHK.TRANS64.TRYWAIT P0, [R17+URZ+0x29880], R4 ;  /* 0x02988004110075a7 */ /* 0x000f24000800017f */
[----:B----4-:R-:W-:Y:S05]  /*cf90*/  @!P0 BRA `(.L_x_99) ;  /* 0x0000000c00488947 */ /* 0x010fea0003800000 */
.L_x_100:
[----:B------:R0:W0:Y:S02]  /*cfa0*/  SYNCS.PHASECHK.TRANS64.TRYWAIT P0, [R3+URZ+0x29880], R0 ;  /* 0x02988000030075a7 */ /* 0x000024000800017f */
[----:B0-----:R-:W-:Y:S05]  /*cfb0*/  @!P0 NANOSLEEP.SYNCS 0x989680 ;  /* 0x009896800000895d */ /* 0x001fea0003900000 */
[----:B------:R-:W0:Y:S02]  /*cfc0*/  @!P0 SYNCS.PHASECHK.TRANS64 P0, [R3+URZ+0x29880], R0 ;  /* 0x02988000030085a7 */ /* 0x000e24000800007f */
[----:B0-----:R-:W-:Y:S05]  /*cfd0*/  @!P0 BRA `(.L_x_100) ;  /* 0xfffffffc00f08947 */ /* 0x001fea000383ffff */
.L_x_90:
[----:B------:R-:W-:Y:S05]  /*cfe0*/  BSYNC B0 ;  /* 0x0000000000007941 */ /* 0x000fea0003800000 */
.L_x_89:
[----:B------:R-:W-:Y:S05]  /*cff0*/  EXIT ;  /* 0x000000000000794d */ /* 0x000fea0003800000 */
.L_x_10:
[----:B0-----:R-:W-:-:S04]  /*d000*/  IMAD.U32 R3, RZ, RZ, UR39 ;  /* 0x00000027ff037e24 */ /* 0x001fc8000f8e00ff */
[----:B------:R0:W1:Y:S03]  /*d010*/  SYNCS.PHASECHK.TRANS64.TRYWAIT P1, [R3+URZ+0x29800], R0 ;  /* 0x02980000030075a7 */ /* 0x000066000802017f */
[----:B-1----:R-:W-:Y:S05]  /*d020*/  @!P1 NANOSLEEP.SYNCS 0x989680 ;  /* 0x009896800000995d */ /* 0x002fea0003900000 */
[----:B------:R-:W1:Y:S02]  /*d030*/  @!P1 SYNCS.PHASECHK.TRANS64 P1, [R3+URZ+0x29800], R0 ;  /* 0x02980000030095a7 */ /* 0x000e64000802007f */
[----:B-1----:R-:W-:Y:S05]  /*d040*/  @!P1 BRA `(.L_x_10) ;  /* 0xfffffffc00ec9947 */ /* 0x002fea000383ffff */
[----:B------:R-:W-:Y:S05]  /*d050*/  BRA `(.L_x_101) ;  /* 0xffffff4400187947 */ /* 0x000fea000383ffff */
.L_x_14:
[----:B-1----:R1:W2:Y:S02]  /*d060*/  SYNCS.PHASECHK.TRANS64.TRYWAIT P1, [R4+URZ+0x29830], R3 ;  /* 0x02983003040075a7 */ /* 0x0022a4000802017f */
[----:B--2---:R-:W-:Y:S05]  /*d070*/  @!P1 NANOSLEEP.SYNCS 0x989680 ;  /* 0x009896800000995d */ /* 0x004fea0003900000 */
[----:B------:R-:W2:Y:S02]  /*d080*/  @!P1 SYNCS.PHASECHK.TRANS64 P1, [R4+URZ+0x29830], R3 ;  /* 0x02983003040095a7 */ /* 0x000ea4000802007f */
[----:B--2---:R-:W-:Y:S05]  /*d090*/  @!P1 BRA `(.L_x_14) ;  /* 0xfffffffc00f09947 */ /* 0x004fea000383ffff */
[----:B------:R-:W-:Y:S05]  /*d0a0*/  BRA `(.L_x_13) ;  /* 0xffffff4400407947 */ /* 0x000fea000383ffff */
.L_x_19:
[----:B-1----:R-:W-:-:S04]  /*d0b0*/  IMAD.U32 R3, RZ, RZ, UR6 ;  /* 0x00000006ff037e24 */ /* 0x002fc8000f8e00ff */
[----:B------:R1:W2:Y:S03]  /*d0c0*/  SYNCS.PHASECHK.TRANS64.TRYWAIT P1, [R3+URZ+0x29830], R0 ;  /* 0x02983000030075a7 */ /* 0x0002a6000802017f */
[----:B--2---:R-:W-:Y:S05]  /*d0d0*/  @!P1 NANOSLEEP.SYNCS 0x989680 ;  /* 0x009896800000995d */ /* 0x004fea0003900000 */
[----:B------:R-:W2:Y:S02]  /*d0e0*/  @!P1 SYNCS.PHASECHK.TRANS64 P1, [R3+URZ+0x29830], R0 ;  /* 0x02983000030095a7 */ /* 0x000ea4000802007f */
[----:B--2---:R-:W-:Y:S05]  /*d0f0*/  @!P1 BRA `(.L_x_19) ;  /* 0xfffffffc00ec9947 */ /* 0x004fea000383ffff */
[----:B------:R-:W-:Y:S05]  /*d100*/  BRA `(.L_x_16) ;  /* 0xffffff7800107947 */ /* 0x000fea000383ffff */
.L_x_23:
[----:B-1----:R-:W-:-:S04]  /*d110*/  IMAD.U32 R3, RZ, RZ, UR6 ;  /* 0x00000006ff037e24 */ /* 0x002fc8000f8e00ff */
[----:B------:R1:W2:Y:S03]  /*d120*/  SYNCS.PHASECHK.TRANS64.TRYWAIT P1, [R3+URZ+0x29850], R0 ;  /* 0x02985000030075a7 */ /* 0x0002a6000802017f */
[----:B--2---:R-:W-:Y:S05]  /*d130*/  @!P1 NANOSLEEP.SYNCS 0x989680 ;  /* 0x009896800000995d */ /* 0x004fea0003900000 */
[----:B------:R-:W2:Y:S02]  /*d140*/  @!P1 SYNCS.PHASECHK.TRANS64 P1, [R3+URZ+0x29850], R0 ;  /* 0x02985000030095a7 */ /* 0x000ea4000802007f */
[----:B--2---:R-:W-:Y:S05]  /*d150*/  @!P1 BRA `(.L_x_23) ;  /* 0xfffffffc00ec9947 */ /* 0x004fea000383ffff */
[----:B------:R-:W-:Y:S05]  /*d160*/  BRA `(.L_x_20) ;  /* 0xffffff8400107947 */ /* 0x000fea000383ffff */
.L_x_29:
[----:B-1----:R-:W-:-:S04]  /*d170*/  IMAD.U32 R7, RZ, RZ, UR4 ;  /* 0x00000004ff077e24 */ /* 0x002fc8000f8e00ff */
[----:B------:R1:W2:Y:S03]  /*d180*/  SYNCS.PHASECHK.TRANS64.TRYWAIT P1, [R7+URZ+0x29850], R6 ;  /* 0x02985006070075a7 */ /* 0x0002a6000802017f */
[----:B--2---:R-:W-:Y:S05]  /*d190*/  @!P1 NANOSLEEP.SYNCS 0x989680 ;  /* 0x009896800000995d */ /* 0x004fea0003900000 */
[----:B------:R-:W2:Y:S02]  /*d1a0*/  @!P1 SYNCS.PHASECHK.TRANS64 P1, [R7+URZ+0x29850], R6 ;  /* 0x02985006070095a7 */ /* 0x000ea4000802007f */
[----:B--2---:R-:W-:Y:S05]  /*d1b0*/  @!P1 BRA `(.L_x_29) ;  /* 0xfffffffc00ec9947 */ /* 0x004fea000383ffff */
[----:B------:R-:W-:Y:S05]  /*d1c0*/  BRA `(.L_x_28) ;  /* 0xffffffa000e47947 */ /* 0x000fea000383ffff */
.L_x_45:
[----:B------:R-:W-:Y:S02]  /*d1d0*/  IMAD.MOV.U32 R13, RZ, RZ, R19 ;  /* 0x000000ffff0d7224 */ /* 0x000fe400078e0013 */
[----:B------:R-:W-:Y:S02]  /*d1e0*/  IMAD.MOV.U32 R12, RZ, RZ, RZ ;  /* 0x000000ffff0c7224 */ /* 0x000fe400078e00ff */
[----:B------:R-:W-:Y:S02]  /*d1f0*/  IMAD.MOV.U32 R11, RZ, RZ, 0x1f ;  /* 0x0000001fff0b7424 */ /* 0x000fe400078e00ff */
[----:B------:R-:W-:-:S07]  /*d200*/  IMAD.MOV.U32 R15, RZ, RZ, -0x1 ;  /* 0xffffffffff0f7424 */ /* 0x000fce00078e00ff */
[----:B01----:R-:W-:Y:S05]  /*d210*/  WARPSYNC.COLLECTIVE R15, `(.L_x_102) ;  /* 0x000000000f087348 */ /* 0x003fea0003c00000 */
[----:B------:R2:W3:Y:S02]  /*d220*/  SHFL.IDX P6, R14, R13, R12, R11 ;  /* 0x0000000c0d0e7389 */ /* 0x0004e400000c000b */
[----:B0123--:R-:W-:Y:S01]  /*d230*/  ENDCOLLECTIVE ;  /* 0x000000000000791b */ /* 0x00ffe20003800000 */
.L_x_102:
[----:B------:R-:W-:Y:S05]  /*d240*/  BRA `(.L_x_103) ;  /* 0xffffffd000b47947 */ /* 0x000fea000383ffff */
.L_x_47:
[----:B------:R-:W-:Y:S01]  /*d250*/  BSSY B0, `(.L_x_104) ;  /* 0x0000006000007945 */ /* 0x000fe20003800000 */
[----:B------:R-:W-:-:S07]  /*d260*/  IMAD.MOV.U32 R15, RZ, RZ, -0x1 ;  /* 0xffffffffff0f7424 */ /* 0x000fce00078e00ff */
[----:B012---:R-:W-:Y:S05]  /*d270*/  WARPSYNC.COLLECTIVE R15, `(.L_x_105) ;  /* 0x000000000f0c7348 */ /* 0x007fea0003c00000 */
[----:B------:R-:W-:Y:S02]  /*d280*/  ELECT P6, UR62, PT ;  /* 0x00000000003e782f */ /* 0x000fe400038c0000 */
[----:B------:R-:W-:Y:S01]  /*d290*/  MOV R14, UR62 ;  /* 0x0000003e000e7c02 */ /* 0x000fe20008000f00 */
[----:B012---:R-:W-:Y:S10]  /*d2a0*/  ENDCOLLECTIVE ;  /* 0x000000000000791b */ /* 0x007ff40003800000 */
.L_x_105:
[----:B------:R-:W-:Y:S05]  /*d2b0*/  BSYNC B0 ;  /* 0x0000000000007941 */ /* 0x000fea0003800000 */
.L_x_104:
[----:B------:R-:W-:Y:S05]  /*d2c0*/  BRA `(.L_x_106) ;  /* 0xffffffd000c47947 */ /* 0x000fea000383ffff */
.L_x_49:
[----:B0-----:R0:W3:Y:S02]  /*d2d0*/  SYNCS.PHASECHK.TRANS64.TRYWAIT P0, [R2+URZ+0x29880], R3 ;  /* 0x02988003020075a7 */ /* 0x0010e4000800017f */
[----:B---3--:R-:W-:Y:S05]  /*d2e0*/  @!P0 NANOSLEEP.SYNCS 0x989680 ;  /* 0x009896800000895d */ /* 0x008fea0003900000 */
[----:B------:R-:W3:Y:S02]  /*d2f0*/  @!P0 SYNCS.PHASECHK.TRANS64 P0, [R2+URZ+0x29880], R3 ;  /* 0x02988003020085a7 */ /* 0x000ee4000800007f */
[----:B---3--:R-:W-:Y:S05]  /*d300*/  @!P0 BRA `(.L_x_49) ;  /* 0xfffffffc00f08947 */ /* 0x008fea000383ffff */
[----:B------:R-:W-:Y:S05]  /*d310*/  BRA `(.L_x_107) ;  /* 0xffffffd400207947 */ /* 0x000fea000383ffff */
.L_x_51:
[----:B---3--:R3:W4:Y:S02]  /*d320*/  SYNCS.PHASECHK.TRANS64.TRYWAIT P0, [R2+URZ+0x29840], R3 ;  /* 0x02984003020075a7 */ /* 0x008724000800017f */
[----:B----4-:R-:W-:Y:S05]  /*d330*/  @!P0 NANOSLEEP.SYNCS 0x989680 ;  /* 0x009896800000895d */ /* 0x010fea0003900000 */
[----:B------:R-:W4:Y:S02]  /*d340*/  @!P0 SYNCS.PHASECHK.TRANS64 P0, [R2+URZ+0x29840], R3 ;  /* 0x02984003020085a7 */ /* 0x000f24000800007f */
[----:B----4-:R-:W-:Y:S05]  /*d350*/  @!P0 BRA `(.L_x_51) ;  /* 0xfffffffc00f08947 */ /* 0x010fea000383ffff */
[----:B------:R-:W-:Y:S05]  /*d360*/  BRA `(.L_x_108) ;  /* 0xffffffd4006c7947 */ /* 0x000fea000383ffff */
.L_x_54:
[----:B------:R-:W-:Y:S02]  /*d370*/  IMAD.MOV.U32 R13, RZ, RZ, R5 ;  /* 0x000000ffff0d7224 */ /* 0x000fe400078e0005 */
[----:B------:R-:W-:Y:S02]  /*d380*/  IMAD.MOV.U32 R12, RZ, RZ, RZ ;  /* 0x000000ffff0c7224 */ /* 0x000fe400078e00ff */
[----:B------:R-:W-:Y:S02]  /*d390*/  IMAD.MOV.U32 R11, RZ, RZ, 0x1c1f ;  /* 0x00001c1fff0b7424 */ /* 0x000fe400078e00ff */
[----:B------:R-:W-:Y:S02]  /*d3a0*/  IMAD.MOV.U32 R15, RZ, RZ, -0x1 ;  /* 0xffffffffff0f7424 */ /* 0x000fe400078e00ff */
[----:B------:R-:W-:-:S07]  /*d3b0*/  IMAD.IADD R0, R10, 0x1, R0 ;  /* 0x000000010a007824 */ /* 0x000fce00078e0200 */
[----:B-----5:R-:W-:Y:S05]  /*d3c0*/  WARPSYNC.COLLECTIVE R15, `(.L_x_109) ;  /* 0x000000000f087348 */ /* 0x020fea0003c00000 */
[----:B------:R0:W1:Y:S02]  /*d3d0*/  SHFL.IDX P6, R14, R13, R12, R11 ;  /* 0x0000000c0d0e7389 */ /* 0x00006400000c000b */
[----:B01---5:R-:W-:Y:S01]  /*d3e0*/  ENDCOLLECTIVE ;  /* 0x000000000000791b */ /* 0x023fe20003800000 */
.L_x_109:
[----:B------:R-:W-:Y:S02]  /*d3f0*/  IMAD.MOV.U32 R13, RZ, RZ, R6 ;  /* 0x000000ffff0d7224 */ /* 0x000fe400078e0006 */
[----:B------:R-:W-:-:S07]  /*d400*/  IMAD.MOV.U32 R2, RZ, RZ, R14 ;  /* 0x000000ffff027224 */ /* 0x000fce00078e000e */
[----:B------:R-:W-:Y:S05]  /*d410*/  WARPSYNC.COLLECTIVE R15, `(.L_x_110) ;  /* 0x000000000f087348 */ /* 0x000fea0003c00000 */
[----:B------:R0:W1:Y:S02]  /*d420*/  SHFL.IDX P6, R14, R13, R12, R11 ;  /* 0x0000000c0d0e7389 */ /* 0x00006400000c000b */
[----:B01----:R-:W-:Y:S01]  /*d430*/  ENDCOLLECTIVE ;  /* 0x000000000000791b */ /* 0x003fe20003800000 */
.L_x_110:
[----:B------:R-:W-:Y:S02]  /*d440*/  ULDC UR4, c[0x0][0x288] ;  /* 0x0000a20000047ab9 */ /* 0x000fe40000000800 */
[----:B------:R-:W-:Y:S02]  /*d450*/  IMAD R4, R7, UR4, RZ ;  /* 0x0000000407047c24 */ /* 0x000fe4000f8e02ff */
[----:B------:R-:W-:-:S03]  /*d460*/  VIADD R7, R0, 0x20 ;  /* 0x0000002000077836 */ /* 0x000fc60000000000 */
[----:B------:R-:W-:Y:S01]  /*d470*/  ISETP.GE.AND P4, PT, R0, R4, PT ;  /* 0x000000040000720c */ /* 0x000fe20003f86270 */
[----:B------:R-:W-:Y:S02]  /*d480*/  IMAD.MOV.U32 R13, RZ, RZ, R5 ;  /* 0x000000ffff0d7224 */ /* 0x000fe400078e0005 */
[----:B------:R-:W-:Y:S02]  /*d490*/  IMAD.MOV.U32 R12, RZ, RZ, 0x1 ;  /* 0x00000001ff0c7424 */ /* 0x000fe400078e00ff */
[----:B------:R-:W-:-:S08]  /*d4a0*/  IMAD.MOV.U32 R3, RZ, RZ, R14 ;  /* 0x000000ffff037224 */ /* 0x000fd000078e000e */
[----:B------:R-:W-:Y:S05]  /*d4b0*/  WARPSYNC.COLLECTIVE R15, `(.L_x_111) ;  /* 0x000000000f087348 */ /* 0x000fea0003c00000 */
[----:B------:R0:W1:Y:S02]  /*d4c0*/  SHFL.IDX P6, R14, R13, R12, R11 ;  /* 0x0000000c0d0e7389 */ /* 0x00006400000c000b */
[----:B01----:R-:W-:Y:S01]  /*d4d0*/  ENDCOLLECTIVE ;  /* 0x000000000000791b */ /* 0x003fe20003800000 */
.L_x_111:
[----:B------:R-:W-:-:S05]  /*d4e0*/  @!P4 IADD3 R3, P3, R9, R3, RZ ;  /* 0x000000030903c210 */ /* 0x000fca0007f7e0ff */
[----:B------:R-:W-:Y:S01]  /*d4f0*/  @!P4 IMAD.X R2, RZ, RZ, R2, P3 ;  /* 0x000000ffff02c224 */ /* 0x000fe200018e0602 */
[----:B------:R-:W-:-:S04]  /*d500*/  ISETP.GE.AND P3, PT, R7, R4, PT ;  /* 0x000000040700720c */ /* 0x000fc80003f66270 */
[----:B------:R-:W-:Y:S01]  /*d510*/  @!P4 LOP3.LUT R3, R3, R2, RZ, 0x3c, !PT ;  /* 0x000000020303c212 */ /* 0x000fe200078e3cff */
[----:B------:R-:W-:-:S03]  /*d520*/  IMAD.MOV.U32 R13, RZ, RZ, R6 ;  /* 0x000000ffff0d7224 */ /* 0x000fc600078e0006 */
[----:B------:R-:W-:-:S04]  /*d530*/  @!P4 LOP3.LUT R2, R3, R2, RZ, 0x3c, !PT ;  /* 0x000000020302c212 */ /* 0x000fc800078e3cff */
[----:B------:R-:W-:-:S05]  /*d540*/  @!P4 LOP3.LUT R3, R3, R2, RZ, 0x3c, !PT ;  /* 0x000000020303c212 */ /* 0x000fca00078e3cff */
[----:B------:R-:W-:Y:S01]  /*d550*/  @!PT LDS RZ, [RZ] ;  /* 0x00000000fffff984 */ /* 0x000fe20000000800 */
[----:B------:R-:W-:Y:S01]  /*d560*/  @!PT LDS RZ, [RZ] ;  /* 0x00000000fffff984 */ /* 0x000fe20000000800 */
[----:B------:R-:W-:Y:S01]  /*d570*/  @!PT LDS RZ, [RZ] ;  /* 0x00000000fffff984 */ /* 0x000fe20000000800 */
[----:B------:R-:W-:Y:S04]  /*d580*/  @!P4 LDGSTS.E.BYPASS.LTC128B.128 [R8+0x14400], desc[UR48][R2.64], !P0 ;  /* 0x144000000208cfae */ /* 0x000fe8000c101d70 */
[----:B------:R-:W-:Y:S04]  /*d590*/  @!P4 LDGSTS.E.BYPASS.LTC128B.128 [R8+0x16400], desc[UR48][R2.64+0x40], !P1 ;  /* 0x164000400208cfae */ /* 0x000fe8000c901d70 */
[----:B------:R0:W-:Y:S02]  /*d5a0*/  @!P4 LDGSTS.E.BYPASS.LTC128B.128 [R8+0x18400], desc[UR48][R2.64+0x80], !P2 ;  /* 0x184000800208cfae */ /* 0x0001e4000d101d70 */
[----:B0-----:R-:W-:-:S07]  /*d5b0*/  IMAD.MOV.U32 R2, RZ, RZ, R14 ;  /* 0x000000ffff027224 */ /* 0x001fce00078e000e */
[----:B------:R-:W-:Y:S05]  /*d5c0*/  WARPSYNC.COLLECTIVE R15, `(.L_x_112) ;  /* 0x000000000f087348 */ /* 0x000fea0003c00000 */
[----:B------:R0:W1:Y:S02]  /*d5d0*/  SHFL.IDX P6, R14, R13, R12, R11 ;  /* 0x0000000c0d0e7389 */ /* 0x00006400000c000b */
[----:B01----:R-:W-:Y:S01]  /*d5e0*/  ENDCOLLECTIVE ;  /* 0x000000000000791b */ /* 0x003fe20003800000 */
.L_x_112:
[----:B------:R-:W-:Y:S02]  /*d5f0*/  IMAD.MOV.U32 R13, RZ, RZ, R5 ;  /* 0x000000ffff0d7224 */ /* 0x000fe400078e0005 */
[----:B------:R-:W-:Y:S02]  /*d600*/  IMAD.MOV.U32 R12, RZ, RZ, 0x2 ;  /* 0x00000002ff0c7424 */ /* 0x000fe400078e00ff */
[----:B------:R-:W-:-:S07]  /*d610*/  IMAD.MOV.U32 R3, RZ, RZ, R14 ;  /* 0x000000ffff037224 */ /* 0x000fce00078e000e */
[----:B------:R-:W-:Y:S05]  /*d620*/  WARPSYNC.COLLECTIVE R15, `(.L_x_113) ;  /* 0x000000000f087348 */ /* 0x000fea0003c00000 */
[----:B------:R0:W1:Y:S02]  /*d630*/  SHFL.IDX P6, R14, R13, R12, R11 ;  /* 0x0000000c0d0e7389 */ /* 0x00006400000c000b */
[----:B01----:R-:W-:Y:S01]  /*d640*/  ENDCOLLECTIVE ;  /* 0x000000000000791b */ /* 0x003fe20003800000 */
.L_x_113:
[----:B------:R-:W-:-:S05]  /*d650*/  @!P3 IADD3 R3, P4, R9, R3, RZ ;  /* 0x000000030903b210 */ /* 0x000fca0007f9e0ff */
[----:B------:R-:W-:-:S05]  /*d660*/  @!P3 IMAD.X R2, RZ, RZ, R2, P4 ;  /* 0x000000ffff02b224 */ /* 0x000fca00020e0602 */
        /* <DEDUP_REMOVED lines=10> */
[----:B0-----:R-:W-:-:S05]  /*d710*/  VIADD R2, R0, 0x40 ;  /* 0x0000004000027836 */ /* 0x001fca0000000000 */
[----:B------:R-:W-:Y:S01]  /*d720*/  ISETP.GE.AND P3, PT, R2, R4, PT ;  /* 0x000000040200720c */ /* 0x000fe20003f66270 */
[----:B------:R-:W-:-:S12]  /*d730*/  IMAD.MOV.U32 R2, RZ, RZ, R14 ;  /* 0x000000ffff027224 */ /* 0x000fd800078e000e */
[----:B------:R-:W-:Y:S05]  /*d740*/  WARPSYNC.COLLECTIVE R15, `(.L_x_114) ;  /* 0x000000000f087348 */ /* 0x000fea0003c00000 */
[----:B------:R0:W1:Y:S02]  /*d750*/  SHFL.IDX P6, R14, R13, R12, R11 ;  /* 0x0000000c0d0e7389 */ /* 0x00006400000c000b */
[----:B01----:R-:W-:Y:S01]  /*d760*/  ENDCOLLECTIVE ;  /* 0x000000000000791b */ /* 0x003fe20003800000 */
.L_x_114:
[----:B------:R-:W-:Y:S02]  /*d770*/  IMAD.MOV.U32 R13, RZ, RZ, R5 ;  /* 0x000000ffff0d7224 */ /* 0x000fe400078e0005 */
[----:B------:R-:W-:Y:S02]  /*d780*/  IMAD.MOV.U32 R12, RZ, RZ, 0x3 ;  /* 0x00000003ff0c7424 */ /* 0x000fe400078e00ff */
[----:B------:R-:W-:-:S07]  /*d790*/  IMAD.MOV.U32 R3, RZ, RZ, R14 ;  /* 0x000000ffff037224 */ /* 0x000fce00078e000e */
[----:B------:R-:W-:Y:S05]  /*d7a0*/  WARPSYNC.COLLECTIVE R15, `(.L_x_115) ;  /* 0x000000000f087348 */ /* 0x000fea0003c00000 */
[----:B------:R0:W1:Y:S02]  /*d7b0*/  SHFL.IDX P6, R14, R13, R12, R11 ;  /* 0x0000000c0d0e7389 */ /* 0x00006400000c000b */
[----:B01----:R-:W-:Y:S01]  /*d7c0*/  ENDCOLLECTIVE ;  /* 0x000000000000791b */ /* 0x003fe20003800000 */
.L_x_115:
[----:B------:R-:W-:-:S05]  /*d7d0*/  @!P3 IADD3 R3, P4, R9, R3, RZ ;  /* 0x000000030903b210 */ /* 0x000fca0007f9e0ff */
[----:B------:R-:W-:-:S05]  /*d7e0*/  @!P3 IMAD.X R2, RZ, RZ, R2, P4 ;  /* 0x000000ffff02b224 */ /* 0x000fca00020e0602 */
[----:B------:R-:W-:Y:S01]  /*d7f0*/  @!P3 LOP3.LUT R3, R3, R2, RZ, 0x3c, !PT ;  /* 0x000000020303b212 */ /* 0x000fe200078e3cff */
[----:B------:R-:W-:-:S03]  /*d800*/  IMAD.MOV.U32 R13, RZ, RZ, R6 ;  /* 0x000000ffff0d7224 */ /* 0x000fc600078e0006 */
[----:B------:R-:W-:-:S04]  /*d810*/  @!P3 LOP3.LUT R2, R3, R2, RZ, 0x3c, !PT ;  /* 0x000000020302b212 */ /* 0x000fc800078e3cff */
[----:B------:R-:W-:Y:S01]  /*d820*/  @!P3 LOP3.LUT R3, R3, R2, RZ, 0x3c, !PT ;  /* 0x000000020303b212 */ /* 0x000fe200078e3cff */
[----:B------:R-:W-:-:S07]  /*d830*/  IMAD.MOV.U32 R5, RZ, RZ, R14 ;  /* 0x000000ffff057224 */ /* 0x000fce00078e000e */
[----:B------:R-:W-:Y:S05]  /*d840*/  WARPSYNC.COLLECTIVE R15, `(.L_x_116) ;  /* 0x000000000f087348 */ /* 0x000fea0003c00000 */
[----:B------:R0:W1:Y:S02]  /*d850*/  SHFL.IDX P6, R14, R13, R12, R11 ;  /* 0x0000000c0d0e7389 */ /* 0x00006400000c000b */
[----:B01----:R-:W-:Y:S01]  /*d860*/  ENDCOLLECTIVE ;  /* 0x000000000000791b */ /* 0x003fe20003800000 */
.L_x_116:
[----:B------:R-:W-:Y:S01]  /*d870*/  @!PT LDS RZ, [RZ] ;  /* 0x00000000fffff984 */ /* 0x000fe20000000800 */
[----:B------:R-:W-:Y:S01]  /*d880*/  @!PT LDS RZ, [RZ] ;  /* 0x00000000fffff984 */ /* 0x000fe20000000800 */
[----:B------:R-:W-:Y:S01]  /*d890*/  @!PT LDS RZ, [RZ] ;  /* 0x00000000fffff984 */ /* 0x000fe20000000800 */
[----:B------:R-:W-:Y:S04]  /*d8a0*/  @!P3 LDGSTS.E.BYPASS.LTC128B.128 [R8+0x15400], desc[UR48][R2.64], !P0 ;  /* 0x154000000208bfae */ /* 0x000fe8000c101d70 */
[----:B------:R-:W-:Y:S04]  /*d8b0*/  @!P3 LDGSTS.E.BYPASS.LTC128B.128 [R8+0x17400], desc[UR48][R2.64+0x40], !P1 ;  /* 0x174000400208bfae */ /* 0x000fe8000c901d70 */
[----:B------:R0:W-:Y:S02]  /*d8c0*/  @!P3 LDGSTS.E.BYPASS.LTC128B.128 [R8+0x19400], desc[UR48][R2.64+0x80], !P2 ;  /* 0x194000800208bfae */ /* 0x0001e4000d101d70 */
[----:B0-----:R-:W-:Y:S01]  /*d8d0*/  IMAD.MOV.U32 R2, RZ, RZ, R14 ;  /* 0x000000ffff027224 */ /* 0x001fe200078e000e */
[----:B------:R-:W-:Y:S06]  /*d8e0*/  BRA `(.L_x_117) ;  /* 0xffffffd800ac7947 */ /* 0x000fec000383ffff */
.L_x_57:
[----:B--2---:R-:W-:-:S04]  /*d8f0*/  IMAD.U32 R3, RZ, RZ, UR41 ;  /* 0x00000029ff037e24 */ /* 0x004fc8000f8e00ff */
[----:B------:R2:W3:Y:S03]  /*d900*/  SYNCS.PHASECHK.TRANS64.TRYWAIT P0, [R3+URZ+0x29820], R0 ;  /* 0x02982000030075a7 */ /* 0x0004e6000800017f */
[----:B---3--:R-:W-:Y:S05]  /*d910*/  @!P0 NANOSLEEP.SYNCS 0x989680 ;  /* 0x009896800000895d */ /* 0x008fea0003900000 */
[----:B------:R-:W3:Y:S02]  /*d920*/  @!P0 SYNCS.PHASECHK.TRANS64 P0, [R3+URZ+0x29820], R0 ;  /* 0x02982000030085a7 */ /* 0x000ee4000800007f */
[----:B---3--:R-:W-:Y:S05]  /*d930*/  @!P0 BRA `(.L_x_57) ;  /* 0xfffffffc00ec8947 */ /* 0x008fea000383ffff */
[----:B------:R-:W-:Y:S05]  /*d940*/  BRA `(.L_x_118) ;  /* 0xffffffd800f07947 */ /* 0x000fea000383ffff */
.L_x_63:
[----:B0-----:R0:W1:Y:S02]  /*d950*/  SYNCS.PHASECHK.TRANS64.TRYWAIT P0, [R6+URZ+0x29880], R4 ;  /* 0x02988004060075a7 */ /* 0x001064000800017f */
[----:B-1----:R-:W-:Y:S05]  /*d960*/  @!P0 NANOSLEEP.SYNCS 0x989680 ;  /* 0x009896800000895d */ /* 0x002fea0003900000 */
[----:B------:R-:W1:Y:S02]  /*d970*/  @!P0 SYNCS.PHASECHK.TRANS64 P0, [R6+URZ+0x29880], R4 ;  /* 0x02988004060085a7 */ /* 0x000e64000800007f */
[----:B-1----:R-:W-:Y:S05]  /*d980*/  @!P0 BRA `(.L_x_63) ;  /* 0xfffffffc00f08947 */ /* 0x002fea000383ffff */
[----:B------:R-:W-:Y:S05]  /*d990*/  BRA `(.L_x_119) ;  /* 0xffffffdc009c7947 */ /* 0x000fea000383ffff */
.L_x_68:
[----:B-1----:R1:W3:Y:S02]  /*d9a0*/  SYNCS.PHASECHK.TRANS64.TRYWAIT P0, [R6+URZ+0x29840], R4 ;  /* 0x02984004060075a7 */ /* 0x0022e4000800017f */
[----:B---3--:R-:W-:Y:S05]  /*d9b0*/  @!P0 NANOSLEEP.SYNCS 0x989680 ;  /* 0x009896800000895d */ /* 0x008fea0003900000 */
[----:B------:R-:W3:Y:S02]  /*d9c0*/  @!P0 SYNCS.PHASECHK.TRANS64 P0, [R6+URZ+0x29840], R4 ;  /* 0x02984004060085a7 */ /* 0x000ee4000800007f */
[----:B---3--:R-:W-:Y:S05]  /*d9d0*/  @!P0 BRA `(.L_x_68) ;  /* 0xfffffffc00f08947 */ /* 0x008fea000383ffff */
[----:B------:R-:W-:Y:S05]  /*d9e0*/  BRA `(.L_x_120) ;  /* 0xffffffe000187947 */ /* 0x000fea000383ffff */
.L_x_76:
[----:B-1----:R1:W3:Y:S02]  /*d9f0*/  SYNCS.PHASECHK.TRANS64.TRYWAIT P0, [R18+URZ+0x29870], R4 ;  /* 0x02987004120075a7 */ /* 0x0022e4000800017f */
[----:B---3--:R-:W-:Y:S05]  /*da00*/  @!P0 NANOSLEEP.SYNCS 0x989680 ;  /* 0x009896800000895d */ /* 0x008fea0003900000 */
[----:B------:R-:W3:Y:S02]  /*da10*/  @!P0 SYNCS.PHASECHK.TRANS64 P0, [R18+URZ+0x29870], R4 ;  /* 0x02987004120085a7 */ /* 0x000ee4000800007f */
[----:B---3--:R-:W-:Y:S05]  /*da20*/  @!P0 BRA `(.L_x_76) ;  /* 0xfffffffc00f08947 */ /* 0x008fea000383ffff */
[----:B------:R-:W-:Y:S05]  /*da30*/  BRA `(.L_x_121) ;  /* 0xffffffe400307947 */ /* 0x000fea000383ffff */
.L_x_78:
[----:B---3--:R3:W4:Y:S02]  /*da40*/  SYNCS.PHASECHK.TRANS64.TRYWAIT P0, [R18+URZ+0x29860], R0 ;  /* 0x02986000120075a7 */ /* 0x008724000800017f */
[----:B----4-:R-:W-:Y:S05]  /*da50*/  @!P0 NANOSLEEP.SYNCS 0x989680 ;  /* 0x009896800000895d */ /* 0x010fea0003900000 */
[----:B------:R-:W4:Y:S02]  /*da60*/  @!P0 SYNCS.PHASECHK.TRANS64 P0, [R18+URZ+0x29860], R0 ;  /* 0x02986000120085a7 */ /* 0x000f24000800007f */
[----:B----4-:R-:W-:Y:S05]  /*da70*/  @!P0 BRA `(.L_x_78) ;  /* 0xfffffffc00f08947 */ /* 0x010fea000383ffff */
[----:B------:R-:W-:Y:S05]  /*da80*/  BRA `(.L_x_122) ;  /* 0xffffffe400387947 */ /* 0x000fea000383ffff */
.L_x_83:
[----:B--2---:R2:W3:Y:S02]  /*da90*/  SYNCS.PHASECHK.TRANS64.TRYWAIT P0, [R16+URZ+0x29870], R3 ;  /* 0x02987003100075a7 */ /* 0x0044e4000800017f */
[----:B---3--:R-:W-:Y:S05]  /*daa0*/  @!P0 NANOSLEEP.SYNCS 0x989680 ;  /* 0x009896800000895d */ /* 0x008fea0003900000 */
[----:B------:R-:W3:Y:S02]  /*dab0*/  @!P0 SYNCS.PHASECHK.TRANS64 P0, [R16+URZ+0x29870], R3 ;  /* 0x02987003100085a7 */ /* 0x000ee4000800007f */
[----:B---3--:R-:W-:Y:S05]  /*dac0*/  @!P0 BRA `(.L_x_83) ;  /* 0xfffffffc00f08947 */ /* 0x008fea000383ffff */
[----:B------:R-:W-:Y:S05]  /*dad0*/  BRA `(.L_x_123) ;  /* 0xffffffe800c07947 */ /* 0x000fea000383ffff */
.L_x_85:
[----:B--2---:R2:W3:Y:S02]  /*dae0*/  SYNCS.PHASECHK.TRANS64.TRYWAIT P0, [R16+URZ+0x29860], R3 ;  /* 0x02986003100075a7 */ /* 0x0044e4000800017f */
[----:B---3--:R-:W-:Y:S05]  /*daf0*/  @!P0 NANOSLEEP.SYNCS 0x989680 ;  /* 0x009896800000895d */ /* 0x008fea0003900000 */
[----:B------:R-:W3:Y:S02]  /*db00*/  @!P0 SYNCS.PHASECHK.TRANS64 P0, [R16+URZ+0x29860], R3 ;  /* 0x02986003100085a7 */ /* 0x000ee4000800007f */
[----:B---3--:R-:W-:Y:S05]  /*db10*/  @!P0 BRA `(.L_x_85) ;  /* 0xfffffffc00f08947 */ /* 0x008fea000383ffff */
[----:B------:R-:W-:Y:S05]  /*db20*/  BRA `(.L_x_124) ;  /* 0xffffffe800c87947 */ /* 0x000fea000383ffff */
.L_x_88:
[----:B0-----:R0:W1:Y:S02]  /*db30*/  SYNCS.PHASECHK.TRANS64.TRYWAIT P0, [R8+URZ+0x29820], R0 ;  /* 0x02982000080075a7 */ /* 0x001064000800017f */
[----:B-1----:R-:W-:Y:S05]  /*db40*/  @!P0 NANOSLEEP.SYNCS 0x989680 ;  /* 0x009896800000895d */ /* 0x002fea0003900000 */
[----:B------:R-:W1:Y:S02]  /*db50*/  @!P0 SYNCS.PHASECHK.TRANS64 P0, [R8+URZ+0x29820], R0 ;  /* 0x02982000080085a7 */ /* 0x000e64000800007f */
[----:B-1----:R-:W-:Y:S05]  /*db60*/  @!P0 BRA `(.L_x_88) ;  /* 0xfffffffc00f08947 */ /* 0x002fea000383ffff */
[----:B------:R-:W-:Y:S05]  /*db70*/  BRA `(.L_x_125) ;  /* 0xfffffff0005c7947 */ /* 0x000fea000383ffff */
.L_x_92:
[----:B0-----:R0:W1:Y:S02]  /*db80*/  SYNCS.PHASECHK.TRANS64.TRYWAIT P1, [R5+URZ], R4 ;  /* 0x00000004050075a7 */ /* 0x001064000802017f */
[----:B-1----:R-:W-:Y:S05]  /*db90*/  @!P1 NANOSLEEP.SYNCS 0x989680 ;  /* 0x009896800000995d */ /* 0x002fea0003900000 */
[----:B------:R-:W1:Y:S02]  /*dba0*/  @!P1 SYNCS.PHASECHK.TRANS64 P1, [R5+URZ], R4 ;  /* 0x00000004050095a7 */ /* 0x000e64000802007f */
[----:B-1----:R-:W-:Y:S05]  /*dbb0*/  @!P1 BRA `(.L_x_92) ;  /* 0xfffffffc00f09947 */ /* 0x002fea000383ffff */
[----:B------:R-:W-:Y:S05]  /*dbc0*/  BRA `(.L_x_126) ;  /* 0xfffffff000b47947 */ /* 0x000fea000383ffff */
.L_x_93:
[----:B-1----:R1:W2:Y:S02]  /*dbd0*/  SYNCS.PHASECHK.TRANS64.TRYWAIT P1, [R7+URZ], R0 ;  /* 0x00000000070075a7 */ /* 0x0022a4000802017f */
[----:B--2---:R-:W-:Y:S05]  /*dbe0*/  @!P1 NANOSLEEP.SYNCS 0x989680 ;  /* 0x009896800000995d */ /* 0x004fea0003900000 */
[----:B------:R-:W2:Y:S02]  /*dbf0*/  @!P1 SYNCS.PHASECHK.TRANS64 P1, [R7+URZ], R0 ;  /* 0x00000000070095a7 */ /* 0x000ea4000802007f */
[----:B--2---:R-:W-:Y:S05]  /*dc00*/  @!P1 BRA `(.L_x_93) ;  /* 0xfffffffc00f09947 */ /* 0x004fea000383ffff */
[----:B------:R-:W-:Y:S05]  /*dc10*/  BRA `(.L_x_127) ;  /* 0xfffffff000a87947 */ /* 0x000fea000383ffff */
.L_x_95:
[----:B--2---:R2:W3:Y:S02]  /*dc20*/  SYNCS.PHASECHK.TRANS64.TRYWAIT P1, [R17+URZ+0x29860], R4 ;  /* 0x02986004110075a7 */ /* 0x0044e4000802017f */
[----:B---3--:R-:W-:Y:S05]  /*dc30*/  @!P1 NANOSLEEP.SYNCS 0x989680 ;  /* 0x009896800000995d */ /* 0x008fea0003900000 */
[----:B------:R-:W3:Y:S02]  /*dc40*/  @!P1 SYNCS.PHASECHK.TRANS64 P1, [R17+URZ+0x29860], R4 ;  /* 0x02986004110095a7 */ /* 0x000ee4000802007f */
[----:B---3--:R-:W-:Y:S05]  /*dc50*/  @!P1 BRA `(.L_x_95) ;  /* 0xfffffffc00f09947 */ /* 0x008fea000383ffff */
[----:B------:R-:W-:Y:S05]  /*dc60*/  BRA `(.L_x_128) ;  /* 0xfffffff000a87947 */ /* 0x000fea000383ffff */
.L_x_97:
[----:B---3--:R3:W4:Y:S02]  /*dc70*/  SYNCS.PHASECHK.TRANS64.TRYWAIT P1, [R3+URZ+0x29860], R0 ;  /* 0x02986000030075a7 */ /* 0x008724000802017f */
[----:B----4-:R-:W-:Y:S05]  /*dc80*/  @!P1 NANOSLEEP.SYNCS 0x989680 ;  /* 0x009896800000995d */ /* 0x010fea0003900000 */
[----:B------:R-:W4:Y:S02]  /*dc90*/  @!P1 SYNCS.PHASECHK.TRANS64 P1, [R3+URZ+0x29860], R0 ;  /* 0x02986000030095a7 */ /* 0x000f24000802007f */
[----:B----4-:R-:W-:Y:S05]  /*dca0*/  @!P1 BRA `(.L_x_97) ;  /* 0xfffffffc00f09947 */ /* 0x010fea000383ffff */
[----:B------:R-:W-:Y:S05]  /*dcb0*/  BRA `(.L_x_129) ;  /* 0xfffffff000a87947 */ /* 0x000fea000383ffff */
.L_x_99:
[----:B----4-:R4:W0:Y:S02]  /*dcc0*/  SYNCS.PHASECHK.TRANS64.TRYWAIT P0, [R17+URZ+0x29880], R4 ;  /* 0x02988004110075a7 */ /* 0x010824000800017f */
[----:B0-----:R-:W-:Y:S05]  /*dcd0*/  @!P0 NANOSLEEP.SYNCS 0x989680 ;  /* 0x009896800000895d */ /* 0x001fea0003900000 */
[----:B------:R-:W0:Y:S02]  /*dce0*/  @!P0 SYNCS.PHASECHK.TRANS64 P0, [R17+URZ+0x29880], R4 ;  /* 0x02988004110085a7 */ /* 0x000e24000800007f */
[----:B0-----:R-:W-:Y:S05]  /*dcf0*/  @!P0 BRA `(.L_x_99) ;  /* 0xfffffffc00f08947 */ /* 0x001fea000383ffff */
[----:B------:R-:W-:Y:S05]  /*dd00*/  BRA `(.L_x_100) ;  /* 0xfffffff000a47947 */ /* 0x000fea000383ffff */
.L_x_130:
[----:B------:R-:W-:-:S00]  /*dd10*/  BRA `(.L_x_130) ;  /* 0xfffffffc00fc7947 */ /* 0x000fc0000383ffff */
[----:B------:R-:W-:-:S00]  /*dd20*/  NOP ;  /* 0x0000000000007918 */ /* 0x000fc00000000000 */
        /* <DEDUP_REMOVED lines=13> */
.L_x_2849:


//--------------------- .text._ZN7cutlass13device_kernelIN5flash11enable_sm90INS1_16FlashAttnFwdSm90INS1_25CollectiveMainloopFwdSm90ILi2EN4cute5tupleIJNS5_1CILi2EEENS7_ILi1EEES9_EEENS6_IJNS7_ILi128EEENS7_ILi160EEENS7_ILi192EEEEEELi128ENS_12float_e4m3_tEfNS_4arch4Sm90ELb0ELb0ELb0ELb0ELb0ELb0ELb0ELb1ELb1ELb1ELb0ELb0EEENS1_21CollectiveEpilogueFwdINS6_IJSB_SB_SC_EEESA_NS_10bfloat16_tESH_Li256ELb0ELb1ELb0ELb1EEENS1_29StaticPersistentTileSchedulerILb0EEEEEEEEEvNT_6ParamsE --------------------------
	.section	.text._ZN7cutlass13device_kernelIN5flash11enable_sm90INS1_16FlashAttnFwdSm90INS1_25CollectiveMainloopFwdSm90ILi2EN4cute5tupleIJNS5_1CILi2EEENS7_ILi1EEES9_EEENS6_IJNS7_ILi128EEENS7_ILi160EEENS7_ILi192EEEEEELi128ENS_12float_e4m3_tEfNS_4arch4Sm90ELb0ELb0ELb0ELb0ELb0ELb0ELb0ELb1ELb1ELb1ELb0ELb0EEENS1_21CollectiveEpilogueFwdINS6_IJSB_SB_SC_EEESA_NS_10bfloat16_tESH_Li256ELb0ELb1ELb0ELb1EEENS1_29StaticPersistentTileSchedulerILb0EEEEEEEEEvNT_6ParamsE,"ax",@progbits
	.align	128
.text._ZN7cutlass13device_kernelIN5flash11enable_sm90INS1_16FlashAttnFwdSm90INS1_25CollectiveMainloopFwdSm90ILi2EN4cute5tupleIJNS5_1CILi2EEENS7_ILi1EEES9_EEENS6_IJNS7_ILi128EEENS7_ILi160EEENS7_ILi192EEEEEELi128ENS_12float_e4m3_tEfNS_4arch4Sm90ELb0ELb0ELb0ELb0ELb0ELb0ELb0ELb1ELb1ELb1ELb0ELb0EEENS1_21CollectiveEpilogueFwdINS6_IJSB_SB_SC_EEESA_NS_10bfloat16_tESH_Li256ELb0ELb1ELb0ELb1EEENS1_29StaticPersistentTileSchedulerILb0EEEEEEEEEvNT_6ParamsE:
        .type           _ZN7cutlass13device_kernelIN5flash11enable_sm90INS1_16FlashAttnFwdSm90INS1_25CollectiveMainloopFwdSm90ILi2EN4cute5tupleIJNS5_1CILi2EEENS7_ILi1EEES9_EEENS6_IJNS7_ILi128EEENS7_ILi160EEENS7_ILi192EEEEEELi128ENS_12float_e4m3_tEfNS_4arch4Sm90ELb0ELb0ELb0ELb0ELb0ELb0ELb0ELb1ELb1ELb1ELb0ELb0EEENS1_21CollectiveEpilogueFwdINS6_IJSB_SB_SC_EEESA_NS_10bfloat16_tESH_Li256ELb0ELb1ELb0ELb1EEENS1_29StaticPersistentTileSchedulerILb0EEEEEEEEEvNT_6ParamsE,@function
        .size           _ZN7cutlass13device_kernelIN5flash11enable_sm90INS1_16FlashAttnFwdSm90INS1_25CollectiveMainloopFwdSm90ILi2EN4cute5tupleIJNS5_1CILi2EEENS7_ILi1EEES9_EEENS6_IJNS7_ILi128EEENS7_ILi160EEENS7_ILi192EEEEEELi128ENS_12float_e4m3_tEfNS_4arch4Sm90ELb0ELb0ELb0ELb0ELb0ELb0ELb0ELb1ELb1ELb1ELb0ELb0EEENS1_21CollectiveEpilogueFwdINS6_IJSB_SB_SC_EEESA_NS_10bfloat16_tESH_Li256ELb0ELb1ELb0ELb1EEENS1_29StaticPersistentTileSchedulerILb0EEEEEEEEEvNT_6ParamsE,(.L_x_2850 - _ZN7cutlass13device_kernelIN5flash11enable_sm90INS1_16FlashAttnFwdSm90INS1_25CollectiveMainloopFwdSm90ILi2EN4cute5tupleIJNS5_1CILi2EEENS7_ILi1EEES9_EEENS6_IJNS7_ILi128EEENS7_ILi160EEENS7_ILi192EEEEEELi128ENS_12float_e4m3_tEfNS_4arch4Sm90ELb0ELb0ELb0ELb0ELb0ELb0ELb0ELb1ELb1ELb1ELb0ELb0EEENS1_21CollectiveEpilogueFwdINS6_IJSB_SB_SC_EEESA_NS_10bfloat16_tESH_Li256ELb0ELb1ELb0ELb1EEENS1_29StaticPersistentTileSchedulerILb0EEEEEEEEEvNT_6ParamsE)
        .other          _ZN7cutlass13device_kernelIN5flash11enable_sm90INS1_16FlashAttnFwdSm90INS1_25CollectiveMainloopFwdSm90ILi2EN4cute5tupleIJNS5_1CILi2EEENS7_ILi1EEES9_EEENS6_IJNS7_ILi128EEENS7_ILi160EEENS7_ILi192EEEEEELi128ENS_12float_e4m3_tEfNS_4arch4Sm90ELb0ELb0ELb0ELb0ELb0ELb0ELb0ELb1ELb1ELb1ELb0ELb0EEENS1_21CollectiveEpilogueFwdINS6_IJSB_SB_SC_EEESA_NS_10bfloat16_tESH_Li256ELb0ELb1ELb0ELb1EEENS1_29StaticPersistentTileSchedulerILb0EEEEEEEEEvNT_6ParamsE,@"STO_CUDA_ENTRY STV_DEFAULT"
_ZN7cutlass13device_kernelIN5flash11enable_sm90INS1_16FlashAttnFwdSm90INS1_25CollectiveMainloopFwdSm90ILi2EN4cute5tupleIJNS5_1CILi2EEENS7_ILi1EEES9_EEENS6_IJNS7_ILi128EEENS7_ILi160EEENS7_ILi192EEEEEELi128ENS_12float_e4m3_tEfNS_4arch4Sm90ELb0ELb0ELb0ELb0ELb0ELb0ELb0ELb1ELb1ELb1ELb0ELb0EEENS1_21CollectiveEpilogueFwdINS6_IJSB_SB_SC_EEESA_NS_10bfloat16_tESH_Li256ELb0ELb1ELb0ELb1EEENS1_29StaticPersistentTileSchedulerILb0EEEEEEEEEvNT_6ParamsE:
        /* <DEDUP_REMOVED lines=18> */
.L_x_132:
[----:B------:R-:W-:Y:S05]  /*0120*/  BSYNC B0 ;  /* 0x0000000000007941 */ /* 0x000fea0003800000 */
.L_x_131:
        /* <DEDUP_REMOVED lines=41> */
.L_x_133:
[----:B0-----:R-:W0:Y:S01]  /*03c0*/  S2UR UR4, SR_CTAID.Y ;  /* 0x00000000000479c3 */ /* 0x001e220000002600 */
[----:B------:R-:W3:Y:S01]  /*03d0*/  SHFL.IDX PT, R4, R0, RZ, 0x1f ;  /* 0x00001fff00047589 */ /* 0x000ee200000e0000 */
[----:B------:R-:W-:Y:S01]  /*03e0*/  ULDC UR5, c[0x0][0x154] ;  /* 0x0000550000057ab9 */ /* 0x000fe20000000800 */
[----:B------:R-:W-:-:S05]  /*03f0*/  NOP ;  /* 0x0000000000007918 */ /* 0x000fca0000000000 */
[----:B------:R-:W5:Y:S08]  /*0400*/  S2UR UR50, SR_CTAID.X ;  /* 0x00000000003279c3 */ /* 0x000f700000002500 */
[----:B------:R-:W1:Y:S01]  /*0410*/  LDC R6, c[0x0][0x148] ;  /* 0x00005200ff067b82 */ /* 0x000e620000000800 */
[----:B0-----:R-:W-:Y:S02]  /*0420*/  I2FP.F32.U32 R3, UR4 ;  /* 0x0000000400037c45 */ /* 0x001fe40008201000 */
[----:B---3--:R-:W-:-:S03]  /*0430*/  ISETP.NE.AND P0, PT, R4, RZ, PT ;  /* 0x000000ff0400720c */ /* 0x008fc60003f05270 */
[----:B------:R-:W-:Y:S01]  /*0440*/  FMUL R5, R3, UR5 ;  /* 0x0000000503057c20 */ /* 0x000fe20008400000 */
[----:B------:R-:W-:Y:S02]  /*0450*/  SHF.R.S32.HI R3, RZ, 0x1f, R7 ;  /* 0x0000001fff037819 */ /* 0x000fe40000011407 */
[----:B-----5:R-:W-:-:S03]  /*0460*/  I2FP.F32.U32 R4, UR50 ;  /* 0x0000003200047c45 */ /* 0x020fc60008201000 */
[----:B------:R-:W0:Y:S02]  /*0470*/  F2I.U32.TRUNC.NTZ R5, R5 ;  /* 0x0000000500057305 */ /* 0x000e24000020f000 */
[----:B0-----:R-:W-:-:S04]  /*0480*/  IMAD.MOV R11, RZ, RZ, -R5 ;  /* 0x000000ffff0b7224 */ /* 0x001fc800078e0a05 */
[----:B-1----:R-:W-:Y:S01]  /*0490*/  IMAD R11, R6, R11, UR4 ;  /* 0x00000004060b7e24 */ /* 0x002fe2000f8e020b */
[----:B------:R-:W-:Y:S02]  /*04a0*/  ULDC UR4, c[0x0][0x150] ;  /* 0x0000540000047ab9 */ /* 0x000fe40000000800 */
[----:B------:R-:W-:Y:S01]  /*04b0*/  FMUL R8, R4, UR4 ;  /* 0x0000000404087c20 */ /* 0x000fe20008400000 */
[----:B------:R-:W-:Y:S06]  /*04c0*/  @P0 BRA `(.L_x_134) ;  /* 0x0000000000480947 */ /* 0x000fec0003800000 */
[----:B------:R-:W0:Y:S01]  /*04d0*/  S2UR UR5, SR_CgaCtaId ;  /* 0x00000000000579c3 */ /* 0x000e220000008800 */
[----:B------:R-:W-:Y:S01]  /*04e0*/  UMOV UR4, 0x400 ;  /* 0x0000040000047882 */ /* 0x000fe20000000000 */
[----:B------:R-:W-:Y:S01]  /*04f0*/  UMOV UR6, 0x80 ;  /* 0x0000008000067882 */ /* 0x000fe20000000000 */
[----:B------:R-:W-:Y:S01]  /*0500*/  UMOV UR9, 0x100 ;  /* 0x0000010000097882 */ /* 0x000fe20000000000 */
[----:B------:R-:W-:-:S04]  /*0510*/  UIADD3 UR6, -UR6, 0x100000, URZ ;  /* 0x0010000006067890 */ /* 0x000fc8000fffe13f */
[----:B------:R-:W-:Y:S02]  /*0520*/  USHF.L.U32 UR7, UR6, 0xb, URZ ;  /* 0x0000000b06077899 */ /* 0x000fe4000800063f */
[----:B------:R-:W-:Y:S01]  /*0530*/  USHF.L.U32 UR6, UR6, 0x1, URZ ;  /* 0x0000000106067899 */ /* 0x000fe2000800063f */
[----:B------:R-:W-:Y:S01]  /*0540*/  ELECT P0, URZ, PT ;  /* 0x00000000003f782f */ /* 0x000fe20003800000 */
[----:B0-----:R-:W-:Y:S02]  /*0550*/  ULEA UR8, UR5, UR4, 0x18 ;  /* 0x0000000405087291 */ /* 0x001fe4000f8ec03f */
[----:B------:R-:W-:-:S04]  /*0560*/  UIADD3 UR4, -UR9, 0x100000, URZ ;  /* 0x0010000009047890 */ /* 0x000fc8000fffe13f */
[----:B------:R-:W-:Y:S02]  /*0570*/  USHF.L.U32 UR5, UR4, 0xb, URZ ;  /* 0x0000000b04057899 */ /* 0x000fe4000800063f */
[----:B------:R-:W-:Y:S01]  /*0580*/  USHF.L.U32 UR4, UR4, 0x1, URZ ;  /* 0x0000000104047899 */ /* 0x000fe2000800063f */
[----:B------:R-:W0:Y:S03]  /*0590*/  FENCE.VIEW.ASYNC.S ;  /* 0x00000000000073c6 */ /* 0x000e260000000000 */
[----:B0-----:R0:W1:Y:S08]  /*05a0*/  SYNCS.EXCH.64 URZ, [UR8+0x29850], UR6 ;  /* 0x02985006083f75b2 */ /* 0x0010700008000100 */
[----:B------:R0:W3:Y:S01]  /*05b0*/  SYNCS.EXCH.64 URZ, [UR8+0x29860], UR4 ;  /* 0x02986004083f75b2 */ /* 0x0000e20008000100 */
[----:B------:R0:W0:Y:S01]  /*05c0*/  SYNCS.EXCH.64 URZ, [UR8+0x29858], UR6 ;  /* 0x02985806083f75b2 */ /* 0x0000220008000100 */
[----:B------:R0:W0:Y:S01]  /*05d0*/  SYNCS.EXCH.64 URZ, [UR8+0x29868], UR4 ;  /* 0x02986804083f75b2 */ /* 0x0000220008000100 */
[----:B------:R-:W-:Y:S01]  /*05e0*/  NOP ;  /* 0x0000000000007918 */ /* 0x000fe20000000000 */
.L_x_134:
[----:B------:R-:W5:Y:S01]  /*05f0*/  SHFL.IDX PT, R6, R0, RZ, 0x1f ;  /* 0x00001fff00067589 */ /* 0x000f6200000e0000 */
[----:B------:R-:W-:Y:S01]  /*0600*/  LEA.HI R3, R3, R7, RZ, 0x7 ;  /* 0x0000000703037211 */ /* 0x000fe200078f38ff */
[----:B------:R-:W0:Y:S01]  /*0610*/  LDC R9, c[0x0][0x144] ;  /* 0x00005100ff097b82 */ /* 0x000e220000000800 */
[----:B------:R-:W0:Y:S01]  /*0620*/  F2I.U32.TRUNC.NTZ R8, R8 ;  /* 0x0000000800087305 */ /* 0x000e22000020f000 */
[----:B------:R-:W-:Y:S01]  /*0630*/  NOP ;  /* 0x0000000000007918 */ /* 0x000fe20000000000 */
[----:B------:R-:W-:-:S05]  /*0640*/  LOP3.LUT R3, R3, 0xffffff80, RZ, 0xc0, !PT ;  /* 0xffffff8003037812 */ /* 0x000fca00078ec0ff */
[----:B------:R-:W-:Y:S01]  /*0650*/  IMAD.IADD R3, R7, 0x1, -R3 ;  /* 0x0000000107037824 */ /* 0x000fe200078e0a03 */
[----:B------:R-:W-:-:S04]  /*0660*/  SHF.R.S32.HI R7, RZ, 0x1f, R2 ;  /* 0x0000001fff077819 */ /* 0x000fc80000011402 */
[----:B------:R-:W-:Y:S02]  /*0670*/  SHF.R.S32.HI R4, RZ, 0x1f, R3 ;  /* 0x0000001fff047819 */ /* 0x000fe40000011403 */
[----:B------:R-:W-:Y:S02]  /*0680*/  LEA.HI R7, R7, R2, RZ, 0x2 ;  /* 0x0000000207077211 */ /* 0x000fe400078f10ff */
[----:B------:R-:W-:-:S04]  /*0690*/  LEA.HI R4, R4, R3, RZ, 0x3 ;  /* 0x0000000304047211 */ /* 0x000fc800078f18ff */
[--C-:B------:R-:W-:Y:S02]  /*06a0*/  SHF.R.S32.HI R5, RZ, 0x3, R4.reuse ;  /* 0x00000003ff057819 */ /* 0x100fe40000011404 */
[----:B-----5:R-:W-:Y:S02]  /*06b0*/  ISETP.NE.AND P0, PT, R6, RZ, PT ;  /* 0x000000ff0600720c */ /* 0x020fe40003f05270 */
[----:B------:R-:W-:-:S04]  /*06c0*/  SHF.R.S32.HI R4, RZ, 0x1f, R4 ;  /* 0x0000001fff047819 */ /* 0x000fc80000011404 */
[----:B------:R-:W-:-:S04]  /*06d0*/  LEA.HI R4, R4, R5, RZ, 0x2 ;  /* 0x0000000504047211 */ /* 0x000fc800078f10ff */
[----:B------:R-:W-:-:S03]  /*06e0*/  LOP3.LUT R4, R4, 0xfffffffc, RZ, 0xc0, !PT ;  /* 0xfffffffc04047812 */ /* 0x000fc600078ec0ff */
[----:B------:R-:W-:Y:S05]  /*06f0*/  @P0 BRA `(.L_x_135) ;  /* 0x0000000000480947 */ /* 0x000fea0003800000 */
[----:B0-----:R-:W0:Y:S01]  /*0700*/  S2UR UR5, SR_CgaCtaId ;  /* 0x00000000000579c3 */ /* 0x001e220000008800 */
        /* <DEDUP_REMOVED lines=12> */
[----:B0-----:R0:W0:Y:S08]  /*07d0*/  SYNCS.EXCH.64 URZ, [UR8+0x29870], UR6 ;  /* 0x02987006083f75b2 */ /* 0x0010300008000100 */
[----:B------:R0:W0:Y:S01]  /*07e0*/  SYNCS.EXCH.64 URZ, [UR8+0x29880], UR4 ;  /* 0x02988004083f75b2 */ /* 0x0000220008000100 */
[----:B------:R0:W0:Y:S01]  /*07f0*/  SYNCS.EXCH.64 URZ, [UR8+0x29878], UR6 ;  /* 0x02987806083f75b2 */ /* 0x0000220008000100 */
[----:B------:R0:W0:Y:S01]  /*0800*/  SYNCS.EXCH.64 URZ, [UR8+0x29888], UR4 ;  /* 0x02988804083f75b2 */ /* 0x0000220008000100 */
[----:B------:R-:W-:Y:S01]  /*0810*/  NOP ;  /* 0x0000000000007918 */ /* 0x000fe20000000000 */
.L_x_135:
[----:B------:R-:W5:Y:S01]  /*0820*/  SHFL.IDX PT, R12, R0, RZ, 0x1f ;  /* 0x00001fff000c7589 */ /* 0x000f6200000e0000 */
[----:B------:R-:W-:Y:S01]  /*0830*/  LOP3.LUT R7, R7, 0x3ffffffc, RZ, 0xc0, !PT ;  /* 0x3ffffffc07077812 */ /* 0x000fe200078ec0ff */
[----:B------:R-:W-:Y:S01]  /*0840*/  IMAD.IADD R4, R5, 0x1, -R4 ;  /* 0x0000000105047824 */ /* 0x000fe200078e0a04 */
[----:B------:R-:W-:Y:S01]  /*0850*/  SHF.R.S32.HI R5, RZ, 0x1f, R6 ;  /* 0x0000001fff057819 */ /* 0x000fe20000011406 */
[----:B------:R-:W1:Y:S01]  /*0860*/  LDC R10, c[0x0][0x140] ;  /* 0x00005000ff0a7b82 */ /* 0x000e620000000800 */
[----:B0-----:R-:W-:Y:S01]  /*0870*/  IMAD.MOV R8, RZ, RZ, -R8 ;  /* 0x000000ffff087224 */ /* 0x001fe200078e0a08 */
[----:B------:R-:W-:Y:S01]  /*0880*/  NOP ;  /* 0x0000000000007918 */ /* 0x000fe20000000000 */
[----:B------:R-:W-:Y:S01]  /*0890*/  IMAD.IADD R7, R2, 0x1, -R7 ;  /* 0x0000000102077824 */ /* 0x000fe200078e0a07 */
[----:B------:R-:W-:Y:S01]  /*08a0*/  LEA.HI R5, R5, R6, RZ, 0x2 ;  /* 0x0000000605057211 */ /* 0x000fe200078f10ff */
[----:B------:R-:W-:Y:S02]  /*08b0*/  IMAD R9, R9, R8, UR50 ;  /* 0x0000003209097e24 */ /* 0x000fe4000f8e0208 */
[----:B------:R-:W-:Y:S01]  /*08c0*/  IMAD R7, R7, 0x4, R4 ;  /* 0x0000000407077824 */ /* 0x000fe200078e0204 */
[----:B------:R-:W-:-:S04]  /*08d0*/  LOP3.LUT R5, R5, 0x3ffffffc, RZ, 0xc0, !PT ;  /* 0x3ffffffc05057812 */ /* 0x000fc800078ec0ff */
[----:B------:R-:W-:Y:S01]  /*08e0*/  LEA.HI R2, R7, R7, RZ, 0x1 ;  /* 0x0000000707027211 */ /* 0x000fe200078f08ff */
[----:B------:R-:W-:-:S03]  /*08f0*/  IMAD.IADD R5, R6, 0x1, -R5 ;  /* 0x0000000106057824 */ /* 0x000fc600078e0a05 */
[----:B------:R-:W-:Y:S01]  /*0900*/  LOP3.LUT R2, R2, 0xfffffffe, RZ, 0xc0, !PT ;  /* 0xfffffffe02027812 */ /* 0x000fe200078ec0ff */
[----:B------:R-:W-:Y:S01]  /*0910*/  IMAD R5, R5, 0x4, R4 ;  /* 0x0000000405057824 */ /* 0x000fe200078e0204 */
[----:B-----5:R-:W-:-:S03]  /*0920*/  ISETP.NE.AND P0, PT, R12, RZ, PT ;  /* 0x000000ff0c00720c */ /* 0x020fc60003f05270 */
[----:B------:R-:W-:-:S05]  /*0930*/  IMAD.IADD R2, R7, 0x1, -R2 ;  /* 0x0000000107027824 */ /* 0x000fca00078e0a02 */
[----:B------:R-:W-:Y:S02]  /*0940*/  ISETP.NE.AND P5, PT, R2, R9, PT ;  /* 0x000000090200720c */ /* 0x000fe40003fa5270 */
[----:B------:R-:W-:-:S04]  /*0950*/  LEA.HI R2, R5, R5, RZ, 0x1 ;  /* 0x0000000505027211 */ /* 0x000fc800078f08ff */
[----:B------:R-:W-:Y:S01]  /*0960*/  LOP3.LUT R2, R2, 0xfffffffe, RZ, 0xc0, !PT ;  /* 0xfffffffe02027812 */ /* 0x000fe200078ec0ff */
[----:B------:R-:W-:Y:S06]  /*0970*/  @P0 BRA `(.L_x_136) ;  /* 0x0000000000480947 */ /* 0x000fec0003800000 */
[----:B------:R-:W0:Y:S01]  /*0980*/  S2UR UR5, SR_CgaCtaId ;  /* 0x00000000000579c3 */ /* 0x000e220000008800 */
        /* <DEDUP_REMOVED lines=17> */
.L_x_136:
[----:B------:R-:W5:Y:S01]  /*0aa0*/  SHFL.IDX PT, R6, R0, RZ, 0x1f ;  /* 0x00001fff00067589 */ /* 0x000f6200000e0000 */
[----:B------:R-:W-:Y:S01]  /*0ab0*/  IMAD.IADD R2, R5, 0x1, -R2 ;  /* 0x0000000105027824 */ /* 0x000fe200078e0a02 */
[----:B------:R-:W-:Y:S01]  /*0ac0*/  LOP3.LUT P0, RZ, R3, 0x7, RZ, 0xc0, !PT ;  /* 0x0000000703ff7812 */ /* 0x000fe2000780c0ff */
[----:B------:R-:W-:Y:S01]  /*0ad0*/  IMAD.SHL.U32 R4, R5, 0x4, RZ ;  /* 0x0000000405047824 */ /* 0x000fe200078e00ff */
[----:B-1----:R-:W-:Y:S01]  /*0ae0*/  ISETP.EQ.U32.AND P1, PT, R10, 0x1, PT ;  /* 0x000000010a00780c */ /* 0x002fe20003f22070 */
[----:B------:R-:W-:Y:S01]  /*0af0*/  IMAD.SHL.U32 R16, R7, 0x4, RZ ;  /* 0x0000000407107824 */ /* 0x000fe200078e00ff */
[----:B------:R-:W-:Y:S01]  /*0b00*/  ISETP.NE.AND P2, PT, R2, R9, PT ;  /* 0x000000090200720c */ /* 0x000fe20003f45270 */
[----:B------:R-:W-:Y:S01]  /*0b10*/  NOP ;  /* 0x0000000000007918 */ /* 0x000fe20000000000 */
[----:B------:R-:W-:Y:S02]  /*0b20*/  LOP3.LUT R8, R5, 0xc, R4, 0x78, !PT ;  /* 0x0000000c05087812 */ /* 0x000fe400078e7804 */
[----:B------:R-:W-:-:S03]  /*0b30*/  LOP3.LUT R16, R7, 0xc, R16, 0x78, !PT ;  /* 0x0000000c07107812 */ /* 0x000fc600078e7810 */
[----:B------:R1:W-:Y:S01]  /*0b40*/  STL [R1+0x10], R8 ;  /* 0x0000100801007387 */ /* 0x0003e20000100800 */
[C---:B------:R-:W-:Y:S02]  /*0b50*/  @P5 LEA.HI R2, R16.reuse, R16, RZ, 0x1 ;  /* 0x0000001010025211 */ /* 0x040fe400078f08ff */
[----:B------:R-:W-:Y:S02]  /*0b60*/  ISETP.LT.U32.AND P4, PT, R16, 0x2, !P0 ;  /* 0x000000021000780c */ /* 0x000fe40004781070 */
[----:B------:R-:W-:Y:S02]  /*0b70*/  @P5 SHF.R.S32.HI R2, RZ, 0x1, R2 ;  /* 0x00000001ff025819 */ /* 0x000fe40000011402 */
[----:B------:R-:W-:Y:S02]  /*0b80*/  @P2 LEA.HI R3, R8, R8, RZ, 0x1 ;  /* 0x0000000808032211 */ /* 0x000fe400078f08ff */
[----:B------:R-:W-:Y:S01]  /*0b90*/  @P5 ISETP.NE.AND P6, PT, R2, R11, PT ;  /* 0x0000000b0200520c */ /* 0x000fe20003fc5270 */
[----:B------:R-:W-:Y:S01]  /*0ba0*/  IMAD.MOV.U32 R2, RZ, RZ, 0x1 ;  /* 0x00000001ff027424 */ /* 0x000fe200078e00ff */
[----:B-----5:R-:W-:-:S02]  /*0bb0*/  ISETP.NE.AND P3, PT, R6, RZ, PT ;  /* 0x000000ff0600720c */ /* 0x020fc40003f65270 */
[----:B------:R-:W-:Y:S02]  /*0bc0*/  @P2 SHF.R.S32.HI R4, RZ, 0x1, R3 ;  /* 0x00000001ff042819 */ /* 0x000fe40000011403 */
[----:B------:R-:W-:Y:S02]  /*0bd0*/  SEL R3, RZ, 0x1, !P4 ;  /* 0x00000001ff037807 */ /* 0x000fe40006000000 */
[----:B------:R-:W-:Y:S02]  /*0be0*/  @P5 SEL R2, RZ, 0x1, P6 ;  /* 0x00000001ff025807 */ /* 0x000fe40003000000 */
[----:B------:R-:W-:Y:S01]  /*0bf0*/  @P2 ISETP.NE.AND P4, PT, R4, R11, PT ;  /* 0x0000000b0400220c */ /* 0x000fe20003f85270 */
[----:B------:R-:W-:Y:S01]  /*0c00*/  IMAD.MOV.U32 R4, RZ, RZ, 0x1 ;  /* 0x00000001ff047424 */ /* 0x000fe200078e00ff */
[----:B------:R-:W-:Y:S02]  /*0c10*/  ISETP.LT.U32.AND P0, PT, R8, 0x2, !P0 ;  /* 0x000000020800780c */ /* 0x000fe40004701070 */
[----:B------:R-:W-:-:S02]  /*0c20*/  LOP3.LUT R2, R2, R3, RZ, 0xc0, !PT ;  /* 0x0000000302027212 */ /* 0x000fc400078ec0ff */
[----:B------:R-:W-:Y:S02]  /*0c30*/  SEL R3, RZ, 0x1, !P0 ;  /* 0x00000001ff037807 */ /* 0x000fe40004000000 */
[----:B------:R-:W-:Y:S01]  /*0c40*/  @P2 SEL R4, RZ, 0x1, P4 ;  /* 0x00000001ff042807 */ /* 0x000fe20002000000 */
[----:B-1----:R-:W-:Y:S06]  /*0c50*/  @P3 BRA `(.L_x_137) ;  /* 0x0000000000483947 */ /* 0x002fec0003800000 */
        /* <DEDUP_REMOVED lines=17> */
[----:B-1----:R-:W-:Y:S01]  /*0d70*/  NOP ;  /* 0x0000000000007918 */ /* 0x002fe20000000000 */
.L_x_137:
[----:B------:R-:W-:Y:S01]  /*0d80*/  LOP3.LUT R3, R4, R3, RZ, 0xc0, !PT ;  /* 0x0000000304037212 */ /* 0x000fe200078ec0ff */
[----:B------:R-:W-:-:S04]  /*0d90*/  NOP ;  /* 0x0000000000007918 */ /* 0x000fc80000000000 */
[----:B------:R1:W-:Y:S01]  /*0da0*/  STL [R1+0xc], R3 ;  /* 0x00000c0301007387 */ /* 0x0003e20000100800 */
[----:B------:R-:W-:Y:S05]  /*0db0*/  @!P1 BRA `(.L_x_138) ;  /* 0x0000000000089947 */ /* 0x000fea0003800000 */
[----:B0-234-:R-:W-:Y:S01]  /*0dc0*/  UCGABAR_ARV ;  /* 0x00000000000079c7 */ /* 0x01dfe20008000000 */
[----:B------:R-:W-:Y:S05]  /*0dd0*/  BRA `(.L_x_139) ;  /* 0x0000000000047947 */ /* 0x000fea0003800000 */
.L_x_138:
[----:B0-234-:R-:W-:Y:S01]  /*0de0*/  NOP ;  /* 0x0000000000007918 */ /* 0x01dfe20000000000 */
.L_x_139:
[----:B------:R-:W-:Y:S05]  /*0df0*/  @!P1 BRA `(.L_x_140) ;  /* 0x00000000000c9947 */ /* 0x000fea0003800000 */
[----:B------:R-:W-:Y:S01]  /*0e00*/  UCGABAR_WAIT ;  /* 0x0000000000007dc7 */ /* 0x000fe20008000000 */
[----:B------:R-:W-:Y:S01]  /*0e10*/  CCTL.IVALL ;  /* 0x00000000ff00798f */ /* 0x000fe20002000000 */
[----:B------:R-:W-:Y:S05]  /*0e20*/  BRA `(.L_x_141) ;  /* 0x0000000000047947 */ /* 0x000fea0003800000 */
.L_x_140:
[----:B------:R-:W-:Y:S06]  /*0e30*/  BAR.SYNC.DEFER_BLOCKING 0x0 ;  /* 0x0000000000007b1d */ /* 0x000fec0000010000 */
.L_x_141:
[----:B------:R-:W-:Y:S01]  /*0e40*/  PLOP3.LUT P0, PT, PT, PT, UP0, 0x80, 0x0 ;  /* 0x000000000000781c */ /* 0x000fe20003f0f008 */
[----:B------:R-:W-:Y:S01]  /*0e50*/  UMOV UR38, 0x1 ;  /* 0x0000000100267882 */ /* 0x000fe20000000000 */
[----:B------:R-:W-:Y:S01]  /*0e60*/  ULDC.64 UR48, c[0x0][0x208] ;  /* 0x0000820000307ab9 */ /* 0x000fe20000000a00 */
[----:B------:R-:W-:-:S10]  /*0e70*/  USEL UR38, UR38, 0x2, !UP0 ;  /* 0x0000000226267887 */ /* 0x000fd4000c000000 */
[----:B------:R-:W-:Y:S05]  /*0e80*/  @!P0 BRA `(.L_x_142) ;  /* 0x0000008c00488947 */ /* 0x000fea0003800000 */
.L_x_143:
[----:B------:R-:W-:-:S08]  /*0e90*/  NOP ;  /* 0x0000000000007918 */ /* 0x000fd00000000000 */
[----:B------:R-:W0:Y:S02]  /*0ea0*/  USETMAXREG.TRY_ALLOC.CTAPOOL UP0, 0xf0 ;  /* 0x000000f0000079c8 */ /* 0x000e240008000600 */
[----:B0-----:R-:W-:-:S13]  /*0eb0*/  PLOP3.LUT P0, PT, PT, PT, UP0, 0x80, 0x0 ;  /* 0x000000000000781c */ /* 0x001fda0003f0f008 */
[----:B------:R-:W-:Y:S05]  /*0ec0*/  @!P0 BRA `(.L_x_143) ;  /* 0xfffffffc00f08947 */ /* 0x000fea000383ffff */
[----:B-1----:R-:W0:Y:S01]  /*0ed0*/  S2R R3, SR_TID.X ;  /* 0x0000000000037919 */ /* 0x002e220000002100 */
        /* <DEDUP_REMOVED lines=10> */
[----:B------:R-:W-:Y:S01]  /*0f80*/  UMOV UR45, URZ ;  /* 0x0000003f002d7c82 */ /* 0x000fe20008000000 */
[----:B------:R-:W-:Y:S02]  /*0f90*/  UMOV UR44, URZ ;  /* 0x0000003f002c7c82 */ /* 0x000fe40008000000 */
[----:B------:R-:W-:Y:S01]  /*0fa0*/  SHF.R.S32.HI R0, RZ, 0x1f, R19 ;  /* 0x0000001fff007819 */ /* 0x000fe20000011413 */
[----:B------:R-:W-:-:S03]  /*0fb0*/  UMOV UR52, URZ ;  /* 0x0000003f00347c82 */ /* 0x000fc60008000000 */
[CC--:B------:R-:W-:Y:S02]  /*0fc0*/  LEA.HI R3, R0.reuse, R19.reuse, RZ, 0x7 ;  /* 0x0000001300037211 */ /* 0x0c0fe400078f38ff */
[CC--:B------:R-:W-:Y:S02]  /*0fd0*/  LEA.HI R5, R0.reuse, R19.reuse, RZ, 0x5 ;  /* 0x0000001300057211 */ /* 0x0c0fe400078f28ff */
[----:B------:R-:W-:Y:S02]  /*0fe0*/  LOP3.LUT R4, R3, 0xffffff80, RZ, 0xc0, !PT ;  /* 0xffffff8003047812 */ /* 0x000fe400078ec0ff */
[CC--:B------:R-:W-:Y:S01]  /*0ff0*/  LEA.HI R6, R0.reuse, R19.reuse, RZ, 0x4 ;  /* 0x0000001300067211 */ /* 0x0c0fe200078f20ff */
[----:B------:R-:W-:Y:S01]  /*1000*/  IMAD.SHL.U32 R5, R5, 0x20, RZ ;  /* 0x0000002005057824 */ /* 0x000fe200078e00ff */
[----:B------:R-:W-:Y:S01]  /*1010*/  LEA.HI R10, R0, R19, RZ, 0x2 ;  /* 0x00000013000a7211 */ /* 0x000fe200078f10ff */
[----:B------:R-:W-:Y:S01]  /*1020*/  IMAD.IADD R23, R19, 0x1, -R4 ;  /* 0x0000000113177824 */ /* 0x000fe200078e0a04 */
[----:B------:R-:W-:-:S02]  /*1030*/  LOP3.LUT R8, R6, 0x3fffff0, RZ, 0xc0, !PT ;  /* 0x03fffff006087812 */ /* 0x000fc400078ec0ff */
[----:B------:R-:W-:Y:S02]  /*1040*/  LOP3.LUT R9, R5, 0xfffffc00, RZ, 0xc0, !PT ;  /* 0xfffffc0005097812 */ /* 0x000fe400078ec0ff */
[----:B------:R-:W-:Y:S01]  /*1050*/  SHF.R.S32.HI R4, RZ, 0x1f, R23 ;  /* 0x0000001fff047819 */ /* 0x000fe20000011417 */
[----:B------:R-:W-:Y:S01]  /*1060*/  IMAD.IADD R8, R19, 0x1, -R8 ;  /* 0x0000000113087824 */ /* 0x000fe200078e0a08 */
[----:B------:R-:W-:Y:S02]  /*1070*/  SHF.R.S32.HI R7, RZ, 0x4, R6 ;  /* 0x00000004ff077819 */ /* 0x000fe40000011406 */
[----:B------:R-:W-:Y:S01]  /*1080*/  LEA.HI R5, R4, R23, RZ, 0x2 ;  /* 0x0000001704057211 */ /* 0x000fe200078f10ff */
[----:B------:R-:W-:Y:S01]  /*1090*/  IMAD R9, R8, 0x40, R9 ;  /* 0x0000004008097824 */ /* 0x000fe200078e0209 */
[----:B------:R-:W-:Y:S02]  /*10a0*/  LEA.HI R6, R6, R7, RZ, 0x1 ;  /* 0x0000000706067211 */ /* 0x000fe400078f08ff */
[----:B------:R-:W-:-:S02]  /*10b0*/  SHF.R.S32.HI R8, RZ, 0x2, R5 ;  /* 0x00000002ff087819 */ /* 0x000fc40000011405 */
[----:B------:R-:W-:Y:S02]  /*10c0*/  SHF.R.S32.HI R11, RZ, 0x1f, R5 ;  /* 0x0000001fff0b7819 */ /* 0x000fe40000011405 */
[----:B------:R-:W-:Y:S02]  /*10d0*/  LOP3.LUT R6, R6, 0x1ffffffe, RZ, 0xc0, !PT ;  /* 0x1ffffffe06067812 */ /* 0x000fe400078ec0ff */
[----:B------:R-:W-:Y:S02]  /*10e0*/  LOP3.LUT R10, R10, 0xfffffffc, RZ, 0xc0, !PT ;  /* 0xfffffffc0a0a7812 */ /* 0x000fe400078ec0ff */
[----:B------:R-:W-:Y:S01]  /*10f0*/  LEA.HI R22, R0, R19, RZ, 0x3 ;  /* 0x0000001300167211 */ /* 0x000fe200078f18ff */
[----:B------:R-:W-:Y:S01]  /*1100*/  IMAD.IADD R6, R7, 0x1, -R6 ;  /* 0x0000000107067824 */ /* 0x000fe200078e0a06 */
[----:B------:R-:W-:Y:S01]  /*1110*/  LEA.HI R11, R11, R8, RZ, 0x3 ;  /* 0x000000080b0b7211 */ /* 0x000fe200078f18ff */
[----:B------:R-:W-:Y:S01]  /*1120*/  IMAD.IADD R10, R19, 0x1, -R10 ;  /* 0x00000001130a7824 */ /* 0x000fe200078e0a0a */
[----:B------:R-:W-:Y:S01]  /*1130*/  SHF.R.S32.HI R168, RZ, 0x7, R3 ;  /* 0x00000007ffa87819 */ /* 0x000fe20000011403 */
[----:B------:R-:W-:Y:S01]  /*1140*/  IMAD R171, R6, 0x8, R9 ;  /* 0x0000000806ab7824 */ /* 0x000fe200078e0209 */
[----:B------:R-:W-:Y:S01]  /*1150*/  LOP3.LUT R0, R22, 0xfffffff8, RZ, 0xc0, !PT ;  /* 0xfffffff816007812 */ /* 0x000fe200078ec0ff */
[----:B------:R-:W-:Y:S01]  /*1160*/  IMAD.MOV.U32 R7, RZ, RZ, -0x2 ;  /* 0xfffffffeff077424 */ /* 0x000fe200078e00ff */
[----:B------:R-:W-:-:S02]  /*1170*/  LOP3.LUT R11, R11, 0xfffffff8, RZ, 0xc0, !PT ;  /* 0xfffffff80b0b7812 */ /* 0x000fc400078ec0ff */
[----:B------:R-:W-:Y:S01]  /*1180*/  LEA.HI R4, R4, R23, RZ, 0x5 ;  /* 0x0000001704047211 */ /* 0x000fe200078f28ff */
[----:B------:R-:W-:Y:S01]  /*1190*/  IMAD.IADD R19, R19, 0x1, -R0 ;  /* 0x0000000113137824 */ /* 0x000fe200078e0a00 */
[----:B------:R-:W-:Y:S01]  /*11a0*/  LEA.HI R3, R3, R168, RZ, 0x1 ;  /* 0x000000a803037211 */ /* 0x000fe200078f08ff */
[----:B------:R-:W-:Y:S01]  /*11b0*/  IMAD.IADD R11, R8, 0x1, -R11 ;  /* 0x00000001080b7824 */ /* 0x000fe200078e0a0b */
[----:B------:R-:W-:Y:S01]  /*11c0*/  LEA.HI R6, R10, R10, RZ, 0x1 ;  /* 0x0000000a0a067211 */ /* 0x000fe200078f08ff */
[----:B------:R-:W-:Y:S01]  /*11d0*/  IMAD.SHL.U32 R17, R19, 0x8, RZ ;  /* 0x0000000813117824 */ /* 0x000fe200078e00ff */
[----:B------:R-:W-:Y:S02]  /*11e0*/  SHF.R.S32.HI R4, RZ, 0x5, R4 ;  /* 0x00000005ff047819 */ /* 0x000fe40000011404 */
[----:B------:R-:W-:Y:S01]  /*11f0*/  LOP3.LUT R3, R3, 0x3fffffe, RZ, 0xc0, !PT ;  /* 0x03fffffe03037812 */ /* 0x000fe200078ec0ff */
[----:B------:R-:W-:Y:S01]  /*1200*/  VIADD R18, R17, 0x40 ;  /* 0x0000004011127836 */ /* 0x000fe20000000000 */
[----:B------:R-:W-:Y:S01]  /*1210*/  LOP3.LUT R0, R5, 0x7ffffffc, RZ, 0xc0, !PT ;  /* 0x7ffffffc05007812 */ /* 0x000fe200078ec0ff */
[----:B------:R-:W-:Y:S01]  /*1220*/  IMAD R4, R4, 0x10, R11 ;  /* 0x0000001004047824 */ /* 0x000fe200078e020b */
[----:B------:R-:W-:Y:S01]  /*1230*/  LOP3.LUT R5, R6, 0x1ffffffe, RZ, 0xc0, !PT ;  /* 0x1ffffffe06057812 */ /* 0x000fe200078ec0ff */
[----:B------:R-:W-:Y:S01]  /*1240*/  IMAD.IADD R3, R168, 0x1, -R3 ;  /* 0x00000001a8037824 */ /* 0x000fe200078e0a03 */
[----:B------:R-:W-:Y:S01]  /*1250*/  SHF.R.S32.HI R22, RZ, 0x3, R22 ;  /* 0x00000003ff167819 */ /* 0x000fe20000011416 */
[----:B------:R-:W-:Y:S01]  /*1260*/  IMAD.IADD R0, R23, 0x1, -R0 ;  /* 0x0000000117007824 */ /* 0x000fe200078e0a00 */
[----:B------:R-:W-:Y:S01]  /*1270*/  SHF.R.S32.HI R193, RZ, 0x1f, R18 ;  /* 0x0000001fffc17819 */ /* 0x000fe20000011412 */
[----:B------:R-:W-:-:S02]  /*1280*/  IMAD.IADD R170, R10, 0x1, -R5 ;  /* 0x000000010aaa7824 */ /* 0x000fc400078e0a05 */
[----:B------:R-:W-:Y:S02]  /*1290*/  IMAD R169, R3, 0x40, R4 ;  /* 0x0000004003a97824 */ /* 0x000fe400078e0204 */
[----:B------:R-:W-:Y:S02]  /*12a0*/  IMAD R192, R0, R7, 0xa0 ;  /* 0x000000a000c07424 */ /* 0x000fe400078e0207 */
[----:B------:R-:W-:-:S07]  /*12b0*/  IMAD R170, R170, 0x8, R169 ;  /* 0x00000008aaaa7824 */ /* 0x000fce00078e02a9 */
.L_x_176:
        /* <DEDUP_REMOVED lines=107> */
.L_x_144:
[----:B------:R-:W-:Y:S01]  /*1970*/  ULOP3.LUT UR4, UR45, 0x1, URZ, 0xc0, !UPT ;  /* 0x000000012d047892 */ /* 0x000fe2000f8ec03f */
[----:B------:R-:W-:-:S05]  /*1980*/  IMAD.U32 R3, RZ, RZ, UR46 ;  /* 0x0000002eff037e24 */ /* 0x000fca000f8e00ff */
[----:B------:R-:W-:Y:S01]  /*1990*/  IMAD.U32 R0, RZ, RZ, UR4 ;  /* 0x00000004ff007e24 */ /* 0x000fe2000f8e00ff */
[----:B------:R-:W-:-:S04]  /*19a0*/  ISETP.NE.AND P0, PT, R3, 0x3, PT ;  /* 0x000000030300780c */ /* 0x000fc80003f05270 */
[----:B------:R-:W-:-:S04]  /*19b0*/  SHF.L.U32 R0, R0, 0x1f, RZ ;  /* 0x0000001f00007819 */ /* 0x000fc800000006ff */
[----:B------:R-:W0:Y:S02]  /*19c0*/  SYNCS.PHASECHK.TRANS64.TRYWAIT P1, [UR39+0x29800], R0 ;  /* 0x02980000ff0075a7 */ /* 0x000e240008020167 */
[----:B0-----:R-:W-:Y:S05]  /*19d0*/  @!P1 BRA `(.L_x_145) ;  /* 0x000000b800a89947 */ /* 0x001fea0003800000 */
.L_x_244:
[----:B------:R-:W-:Y:S05]  /*19e0*/  @!P0 BRA `(.L_x_146) ;  /* 0x0000000000048947 */ /* 0x000fea0003800000 */
[----:B------:R-:W-:Y:S01]  /*19f0*/  BPT.TRAP 0x1 ;  /* 0x000000040000795c */ /* 0x000fe20000300000 */
.L_x_146:
[----:B------:R-:W-:Y:S02]  /*1a00*/  IMAD.U32 R4, RZ, RZ, UR52 ;  /* 0x00000034ff047e24 */ /* 0x000fe4000f8e00ff */
[----:B0-----:R-:W-:-:S03]  /*1a10*/  IMAD.U32 R3, RZ, RZ, UR44 ;  /* 0x0000002cff037e24 */ /* 0x001fc6000f8e00ff */
[----:B------:R-:W-:Y:S02]  /*1a20*/  LEA R4, R4, UR39, 0x3 ;  /* 0x0000002704047c11 */ /* 0x000fe4000f8e18ff */
[----:B------:R-:W-:-:S04]  /*1a30*/  SHF.L.U32 R3, R3, 0x1f, RZ ;  /* 0x0000001f03037819 */ /* 0x000fc800000006ff */
[----:B------:R0:W1:Y:S01]  /*1a40*/  SYNCS.PHASECHK.TRANS64.TRYWAIT P1, [R4+URZ+0x29830], R3 ;  /* 0x02983003040075a7 */ /* 0x000062000802017f */
[----:B------:R-:W-:Y:S05]  /*1a50*/  @!P0 BRA `(.L_x_147) ;  /* 0x0000000000048947 */ /* 0x000fea0003800000 */
[----:B------:R-:W-:Y:S01]  /*1a60*/  BPT.TRAP 0x1 ;  /* 0x000000040000795c */ /* 0x000fe20000300000 */
.L_x_147:
[----:B-1----:R-:W-:Y:S05]  /*1a70*/  @P1 BRA `(.L_x_148) ;  /* 0x0000000000081947 */ /* 0x002fea0003800000 */
[----:B------:R-:W1:Y:S02]  /*1a80*/  SYNCS.PHASECHK.TRANS64.TRYWAIT P1, [R4+URZ+0x29830], R3 ;  /* 0x02983003040075a7 */ /* 0x000e64000802017f */
[----:B-1----:R-:W-:Y:S05]  /*1a90*/  @!P1 BRA `(.L_x_149) ;  /* 0x000000b800909947 */ /* 0x002fea0003800000 */
.L_x_148:
[----:B------:R-:W-:Y:S05]  /*1aa0*/  WARPSYNC.ALL ;  /* 0x0000000000007948 */ /* 0x000fea0003800000 */
[----:B------:R-:W-:Y:S01]  /*1ab0*/  UIADD3 UR4, UR39, 0x1a400, URZ ;  /* 0x0001a40027047890 */ /* 0x000fe2000fffe03f */
[----:B------:R-:W-:Y:S01]  /*1ac0*/  WARPGROUP.ARRIVE ;  /* 0x00000000000079c5 */ /* 0x000fe20000000000 */
[----:B------:R-:W-:Y:S02]  /*1ad0*/  ULOP3.LUT UR28, UR47, 0x10000, URZ, 0xfc, !UPT ;  /* 0x000100002f1c7892 */ /* 0x000fe4000f8efc3f */
[----:B------:R-:W-:Y:S01]  /*1ae0*/  USHF.R.U32.HI UR4, URZ, 0x4, UR4 ;  /* 0x000000043f047899 */ /* 0x000fe20008011604 */
[----:B------:R-:W-:Y:S01]  /*1af0*/  UMOV UR25, 0x80000020 ;  /* 0x8000002000197882 */ /* 0x000fe20000000000 */
[----:B------:R-:W-:-:S02]  /*1b00*/  UMOV UR27, 0x80000020 ;  /* 0x80000020001b7882 */ /* 0x000fc40000000000 */
[----:B------:R-:W-:Y:S01]  /*1b10*/  ULOP3.LUT UR4, UR4, 0x3fff, URZ, 0xc0, !UPT ;  /* 0x00003fff04047892 */ /* 0x000fe2000f8ec03f */
[----:B------:R-:W-:Y:S01]  /*1b20*/  UMOV UR24, UR28 ;  /* 0x0000001c00187c82 */ /* 0x000fe20008000000 */
[----:B------:R-:W-:Y:S02]  /*1b30*/  UMOV UR5, UR25 ;  /* 0x0000001900057c82 */ /* 0x000fe40008000000 */
[----:B------:R-:W-:Y:S01]  /*1b40*/  ULOP3.LUT UR47, UR4, 0x10000, URZ, 0xfc, !UPT ;  /* 0x00010000042f7892 */ /* 0x000fe2000f8efc3f */
[----:B------:R-:W-:Y:S02]  /*1b50*/  UMOV UR7, 0x80000020 ;  /* 0x8000002000077882 */ /* 0x000fe40000000000 */
[----:B------:R-:W-:Y:S01]  /*1b60*/  UMOV UR4, UR24 ;  /* 0x0000001800047c82 */ /* 0x000fe20008000000 */
[----:B------:R-:W-:Y:S01]  /*1b70*/  UIMAD UR30, UR52, 0x780, UR47 ;  /* 0x00000780341e78a4 */ /* 0x000fe2000f8e022f */
[----:B------:R-:W-:Y:S01]  /*1b80*/  UMOV UR11, 0x80000020 ;  /* 0x80000020000b7882 */ /* 0x000fe20000000000 */
[----:B------:R-:W-:-:S02]  /*1b90*/  UMOV UR15, 0x80000020 ;  /* 0x80000020000f7882 */ /* 0x000fc40000000000 */
[----:B------:R-:W-:Y:S02]  /*1ba0*/  UIADD3 UR6, UR30, 0x80, URZ ;  /* 0x000000801e067890 */ /* 0x000fe4000fffe03f */
[----:B------:R-:W-:Y:S02]  /*1bb0*/  UIADD3 UR8, UR30, 0x100, URZ ;  /* 0x000001001e087890 */ /* 0x000fe4000fffe03f */
[----:B------:R-:W-:Y:S01]  /*1bc0*/  UMOV UR26, UR30 ;  /* 0x0000001e001a7c82 */ /* 0x000fe20008000000 */
[----:B------:R-:W-:Y:S01]  /*1bd0*/  UIADD3 UR9, UR30, 0x180, URZ ;  /* 0x000001801e097890 */ /* 0x000fe2000fffe03f */
[----:B------:R-:W-:Y:S01]  /*1be0*/  QGMMA.64x32x32.F32.E4M3.E4M3 R88, gdesc[UR24], RZ, !UPT, gsb0 ;  /* 0x00600000185879f3 */ /* 0x000fe2000c0008ff */
[----:B------:R-:W-:Y:S01]  /*1bf0*/  UMOV UR26, UR6 ;  /* 0x00000006001a7c82 */ /* 0x000fe20008000000 */
[----:B------:R-:W-:Y:S01]  /*1c00*/  UMOV UR27, 0x80000020 ;  /* 0x80000020001b7882 */ /* 0x000fe20000000000 */
[----:B------:R-:W-:Y:S01]  /*1c10*/  UMOV UR6, UR8 ;  /* 0x0000000800067c82 */ /* 0x000fe20008000000 */
[----:B------:R-:W-:-:S02]  /*1c20*/  UIADD3 UR10, UR30, 0x200, URZ ;  /* 0x000002001e0a7890 */ /* 0x000fc4000fffe03f */
[----:B------:R-:W-:Y:S02]  /*1c30*/  UIADD3 UR12, UR30, 0x102, URZ ;  /* 0x000001021e0c7890 */ /* 0x000fe4000fffe03f */
[----:B------:R-:W-:Y:S02]  /*1c40*/  UIADD3 UR13, UR30, 0x182, URZ ;  /* 0x000001821e0d7890 */ /* 0x000fe4000fffe03f */
[----:B------:R-:W-:Y:S02]  /*1c50*/  UIADD3 UR14, UR30, 0x202, URZ ;  /* 0x000002021e0e7890 */ /* 0x000fe4000fffe03f */
[----:B------:R-:W-:Y:S01]  /*1c60*/  UIADD3 UR18, UR30, 0x382, URZ ;  /* 0x000003821e127890 */ /* 0x000fe2000fffe03f */
[----:B------:R-:W-:Y:S01]  /*1c70*/  UMOV UR19, 0x80000020 ;  /* 0x8000002000137882 */ /* 0x000fe20000000000 */
[----:B------:R-:W-:Y:S01]  /*1c80*/  UIADD3 UR22, UR30, 0x600, URZ ;  /* 0x000006001e167890 */ /* 0x000fe2000fffe03f */
[----:B------:R-:W-:Y:S01]  /*1c90*/  UMOV UR23, 0x80000020 ;  /* 0x8000002000177882 */ /* 0x000fe20000000000 */
[----:B------:R-:W-:Y:S01]  /*1ca0*/  UMOV UR31, 0x80000020 ;  /* 0x80000020001f7882 */ /* 0x000fe20000000000 */
[----:B------:R-:W-:-:S02]  /*1cb0*/  WARPGROUP.DEPBAR.LE gsb0, 0x0 ;  /* 0x00008000000079c5 */ /* 0x000fc40000010000 */
[----:B------:R-:W-:-:S06]  /*1cc0*/  WARPGROUP.ARRIVE ;  /* 0x00000000000079c5 */ /* 0x000fcc0000000000 */
[----:B------:R-:W-:Y:S01]  /*1cd0*/  QGMMA.64x32x32.F32.E4M3.E4M3 R72, gdesc[UR24], RZ, !UPT, gsb0 ;  /* 0x00600000184879f3 */ /* 0x000fe2000c0008ff */
[----:B------:R-:W-:Y:S01]  /*1ce0*/  UMOV UR26, UR9 ;  /* 0x00000009001a7c82 */ /* 0x000fe20008000000 */
[----:B------:R-:W-:Y:S01]  /*1cf0*/  UMOV UR27, 0x80000020 ;  /* 0x80000020001b7882 */ /* 0x000fe20000000000 */
[----:B------:R-:W-:Y:S02]  /*1d00*/  WARPGROUP.DEPBAR.LE gsb0, 0x0 ;  /* 0x00008000000079c5 */ /* 0x000fe40000010000 */
[----:B------:R-:W-:-:S06]  /*1d10*/  WARPGROUP.ARRIVE ;  /* 0x00000000000079c5 */ /* 0x000fcc0000000000 */
[----:B------:R-:W-:Y:S01]  /*1d20*/  QGMMA.64x32x32.F32.E4M3.E4M3 R56, gdesc[UR4], RZ, !UPT, gsb0 ;  /* 0x00600000043879f3 */ /* 0x000fe2000c0008ff */
[----:B------:R-:W-:Y:S02]  /*1d30*/  UIADD3 UR4, UR28, 0x2, URZ ;  /* 0x000000021c047890 */ /* 0x000fe4000fffe03f */
[----:B------:R-:W-:Y:S01]  /*1d40*/  UIADD3 UR6, UR30, 0x2, URZ ;  /* 0x000000021e067890 */ /* 0x000fe2000fffe03f */
[----:B------:R-:W-:Y:S01]  /*1d50*/  UMOV UR5, 0x80000020 ;  /* 0x8000002000057882 */ /* 0x000fe20000000000 */
[----:B------:R-:W-:Y:S01]  /*1d60*/  UMOV UR7, 0x80000020 ;  /* 0x8000002000077882 */ /* 0x000fe20000000000 */
[----:B------:R-:W-:Y:S02]  /*1d70*/  UMOV UR9, UR5 ;  /* 0x0000000500097c82 */ /* 0x000fe40008000000 */
[----:B------:R-:W-:Y:S01]  /*1d80*/  UMOV UR8, UR4 ;  /* 0x0000000400087c82 */ /* 0x000fe20008000000 */
        /* <DEDUP_REMOVED lines=12> */
[----:B------:R-:W-:Y:S01]  /*1e50*/  UMOV UR6, UR10 ;  /* 0x0000000a00067c82 */ /* 0x000fe20008000000 */
[----:B------:R-:W-:Y:S01]  /*1e60*/  UMOV UR7, 0x80000020 ;  /* 0x8000002000077882 */ /* 0x000fe20000000000 */
[----:B------:R-:W-:Y:S01]  /*1e70*/  UMOV UR10, UR12 ;  /* 0x0000000c000a7c82 */ /* 0x000fe20008000000 */
        /* <DEDUP_REMOVED lines=121> */
[----:B------:R-:W-:-:S03]  /*2610*/  UIADD3 UR6, UR30, 0x702, URZ ;  /* 0x000007021e067890 */ /* 0x000fc6000fffe03f */
        /* <DEDUP_REMOVED lines=18> */
[----:B------:R-:W-:Y:S05]  /*2740*/  @!P0 BRA `(.L_x_150) ;  /* 0x0000000000048947 */ /* 0x000fea0003800000 */
[----:B------:R-:W-:Y:S01]  /*2750*/  BPT.TRAP 0x1 ;  /* 0x000000040000795c */ /* 0x000fe20000300000 */
.L_x_150:
[----:B------:R-:W-:Y:S01]  /*2760*/  VIADD R0, R192, UR51 ;  /* 0x00000033c0007c36 */ /* 0x000fe20008000000 */
[----:B------:R-:W-:Y:S01]  /*2770*/  P2R R20, PR, RZ, 0x1 ;  /* 0x00000001ff147803 */ /* 0x000fe20000000000 */
[----:B------:R-:W-:Y:S01]  /*2780*/  IMAD.U32 R5, RZ, RZ, UR50 ;  /* 0x00000032ff057e24 */ /* 0x000fe2000f8e00ff */
[----:B------:R-:W-:Y:S01]  /*2790*/  UISETP.GE.AND UP0, UPT, UR51, 0xa1, UPT ;  /* 0x000000a13300788c */ /* 0x000fe2000bf06270 */
[----:B------:R-:W-:Y:S02]  /*27a0*/  IMAD.U32 R9, RZ, RZ, UR40 ;  /* 0x00000028ff097e24 */ /* 0x000fe4000f8e00ff */
[----:B------:R-:W-:-:S05]  /*27b0*/  IMAD R5, R5, -0xa0, R0 ;  /* 0xffffff6005057824 */ /* 0x000fca00078e0200 */
[C---:B------:R-:W-:Y:S02]  /*27c0*/  ISETP.GT.AND P6, PT, R5.reuse, RZ, PT ;  /* 0x000000ff0500720c */ /* 0x040fe40003fc4270 */
[C---:B------:R-:W-:Y:S02]  /*27d0*/  ISETP.GT.AND P5, PT, R5.reuse, 0x1, PT ;  /* 0x000000010500780c */ /* 0x040fe40003fa4270 */
[----:B------:R-:W-:Y:S02]  /*27e0*/  ISETP.GT.AND P4, PT, R5, 0x8, PT ;  /* 0x000000080500780c */ /* 0x000fe40003f84270 */
[----:B------:R-:W-:Y:S02]  /*27f0*/  FSEL R90, R90, -INF , P6 ;  /* 0xff8000005a5a7808 */ /* 0x000fe40003000000 */
[----:B------:R-:W-:Y:S02]  /*2800*/  FSEL R91, R91, -INF , P5 ;  /* 0xff8000005b5b7808 */ /* 0x000fe40002800000 */
[----:B------:R-:W-:-:S02]  /*2810*/  ISETP.GT.AND P3, PT, R5, 0x9, PT ;  /* 0x000000090500780c */ /* 0x000fc40003f64270 */
[----:B------:R-:W-:Y:S02]  /*2820*/  FSEL R94, R94, -INF , P4 ;  /* 0xff8000005e5e7808 */ /* 0x000fe40002000000 */
[----:B01----:R-:W-:Y:S02]  /*2830*/  FMNMX.FTZ R3, R90, R91, !PT ;  /* 0x0000005b5a037209 */ /* 0x003fe40007810000 */
[----:B------:R-:W-:Y:S02]  /*2840*/  ISETP.GT.AND P1, PT, R5, 0x10, PT ;  /* 0x000000100500780c */ /* 0x000fe40003f24270 */
[----:B------:R-:W-:Y:S02]  /*2850*/  FSEL R95, R95, -INF , P3 ;  /* 0xff8000005f5f7808 */ /* 0x000fe40001800000 */
[----:B------:R-:W-:Y:S02]  /*2860*/  FMNMX.FTZ R0, R94, R3, !PT ;  /* 0x000000035e007209 */ /* 0x000fe40007810000 */
        /* <DEDUP_REMOVED lines=56> */
[C---:B------:R-:W-:Y:S02]  /*2bf0*/  ISETP.GT.AND P5, PT, R5.reuse, 0x49, PT ;  /* 0x000000490500780c */ /* 0x040fe40003fa4270 */
        /* <DEDUP_REMOVED lines=39> */
[----:B------:R-:W-:-:S02]  /*2e70*/  FMNMX.FTZ R3, R47, R0, !PT ;  /* 0x000000002f037209 */ /* 0x000fc40007810000 */
[----:B------:R-:W-:Y:S02]  /*2e80*/  ISETP.GT.AND P0, PT, R5, 0x79, PT ;  /* 0x000000790500780c */ /* 0x000fe40003f04270 */
[----:B------:R-:W-:Y:S02]  /*2e90*/  FSEL R69, R69, -INF , P2 ;  /* 0xff80000045457808 */ /* 0x000fe40001000000 */
[----:B------:R-:W-:Y:S02]  /*2ea0*/  ISETP.GT.AND P2, PT, R5, 0x71, PT ;  /* 0x000000710500780c */ /* 0x000fe40003f44270 */
[----:B------:R-:W-:Y:S02]  /*2eb0*/  FMNMX.FTZ R0, R50, R3, !PT ;  /* 0x0000000332007209 */ /* 0x000fe40007810000 */
[----:B------:R-:W-:Y:S02]  /*2ec0*/  FSEL R3, R55, -INF , P0 ;  /* 0xff80000037037808 */ /* 0x000fe40000000000 */
[----:B------:R-:W-:-:S02]  /*2ed0*/  ISETP.GT.AND P0, PT, R5, 0x81, PT ;  /* 0x000000810500780c */ /* 0x000fc40003f04270 */
[----:B------:R-:W-:Y:S02]  /*2ee0*/  FSEL R40, R40, -INF , P6 ;  /* 0xff80000028287808 */ /* 0x000fe40003000000 */
[----:B------:R-:W-:Y:S02]  /*2ef0*/  ISETP.GT.AND P6, PT, R5, 0x78, PT ;  /* 0x000000780500780c */ /* 0x000fe40003fc4270 */
[----:B------:R-:W-:Y:S02]  /*2f00*/  FSEL R51, R51, -INF , P2 ;  /* 0xff80000033337808 */ /* 0x000fe40001000000 */
[----:B------:R-:W-:Y:S02]  /*2f10*/  FSEL R62, R27, -INF , P0 ;  /* 0xff8000001b3e7808 */ /* 0x000fe40000000000 */
[----:B------:R-:W-:Y:S02]  /*2f20*/  P2R R15, PR, RZ, 0x1 ;  /* 0x00000001ff0f7803 */ /* 0x000fe40000000000 */
[----:B------:R-:W-:-:S02]  /*2f30*/  ISETP.GT.AND P0, PT, R5, 0x80, PT ;  /* 0x000000800500780c */ /* 0x000fc40003f04270 */
[----:B------:R-:W-:Y:S02]  /*2f40*/  FSEL R54, R54, -INF , P6 ;  /* 0xff80000036367808 */ /* 0x000fe40003000000 */
[----:B------:R-:W-:Y:S02]  /*2f50*/  FMNMX.FTZ R7, R51, R0, !PT ;  /* 0x0000000033077209 */ /* 0x000fe40007810000 */
[----:B------:R-:W-:Y:S02]  /*2f60*/  FSEL R41, R41, -INF , P5 ;  /* 0xff80000029297808 */ /* 0x000fe40002800000 */
[----:B------:R-:W-:Y:S02]  /*2f70*/  FSEL R24, R24, -INF , P0 ;  /* 0xff80000018187808 */ /* 0x000fe40000000000 */
[----:B------:R-:W-:Y:S02]  /*2f80*/  ISETP.GT.AND P5, PT, R5, 0x80, PT ;  /* 0x000000800500780c */ /* 0x000fe40003fa4270 */
[----:B------:R-:W-:-:S02]  /*2f90*/  FMNMX.FTZ R0, R54, R7, !PT ;  /* 0x0000000736007209 */ /* 0x000fc40007810000 */
[----:B------:R-:W-:Y:S02]  /*2fa0*/  ISETP.NE.AND P0, PT, R15, RZ, PT ;  /* 0x000000ff0f00720c */ /* 0x000fe40003f05270 */
[----:B------:R-:W-:Y:S02]  /*2fb0*/  FMNMX.FTZ R15, R88, R89, !PT ;  /* 0x00000059580f7209 */ /* 0x000fe40007810000 */
[----:B------:R-:W-:Y:S02]  /*2fc0*/  FSEL R63, R26, -INF , P5 ;  /* 0xff8000001a3f7808 */ /* 0x000fe40002800000 */
[----:B------:R-:W-:Y:S02]  /*2fd0*/  FMNMX.FTZ R0, R3, R0, !PT ;  /* 0x0000000003007209 */ /* 0x000fe40007810000 */
[----:B------:R-:W-:Y:S02]  /*2fe0*/  FSEL R25, R25, -INF , P0 ;  /* 0xff80000019197808 */ /* 0x000fe40000000000 */
[----:B------:R-:W-:-:S02]  /*2ff0*/  ISETP.NE.AND P0, PT, R20, RZ, PT ;  /* 0x000000ff1400720c */ /* 0x000fc40003f05270 */
[----:B------:R-:W-:Y:S02]  /*3000*/  FMNMX.FTZ R20, R92, R15, !PT ;  /* 0x0000000f5c147209 */ /* 0x000fe40007810000 */
[----:B------:R-:W-:Y:S02]  /*3010*/  FSEL R48, R48, -INF , P1 ;  /* 0xff80000030307808 */ /* 0x000fe40000800000 */
[----:B------:R-:W-:Y:S02]  /*3020*/  ISETP.GT.AND P1, PT, R5, 0x88, PT ;  /* 0x000000880500780c */ /* 0x000fe40003f24270 */
[----:B------:R-:W-:Y:S02]  /*3030*/  FMNMX.FTZ R7, R63, R0, !PT ;  /* 0x000000003f077209 */ /* 0x000fe40007810000 */
[----:B------:R-:W-:Y:S02]  /*3040*/  FMNMX.FTZ R15, R93, R20, !PT ;  /* 0x000000145d0f7209 */ /* 0x000fe40007810000 */
[----:B------:R-:W-:-:S02]  /*3050*/  FSEL R49, R49, -INF , P2 ;  /* 0xff80000031317808 */ /* 0x000fc40001000000 */
[----:B------:R-:W-:Y:S02]  /*3060*/  ISETP.GT.AND P2, PT, R5, 0x89, PT ;  /* 0x000000890500780c */ /* 0x000fe40003f44270 */
[----:B------:R-:W-:Y:S02]  /*3070*/  FSEL R74, R30, -INF , P1 ;  /* 0xff8000001e4a7808 */ /* 0x000fe40000800000 */
[----:B------:R-:W-:Y:S02]  /*3080*/  FMNMX.FTZ R7, R62, R7, !PT ;  /* 0x000000073e077209 */ /* 0x000fe40007810000 */
[----:B------:R-:W-:Y:S02]  /*3090*/  FMNMX.FTZ R20, R96, R15, !PT ;  /* 0x0000000f60147209 */ /* 0x000fe40007810000 */
[----:B------:R-:W-:Y:S02]  /*30a0*/  FSEL R45, R45, -INF , P3 ;  /* 0xff8000002d2d7808 */ /* 0x000fe40001800000 */
[----:B------:R-:W-:-:S02]  /*30b0*/  FSEL R71, R31, -INF , P2 ;  /* 0xff8000001f477808 */ /* 0x000fc40001000000 */
[----:B------:R-:W-:Y:S02]  /*30c0*/  FMNMX.FTZ R0, R74, R7, !PT ;  /* 0x000000074a007209 */ /* 0x000fe40007810000 */
[----:B------:R-:W-:Y:S02]  /*30d0*/  ISETP.GT.AND P3, PT, R5, 0x90, PT ;  /* 0x000000900500780c */ /* 0x000fe40003f64270 */
[----:B------:R-:W-:Y:S02]  /*30e0*/  FMNMX.FTZ R15, R97, R20, !PT ;  /* 0x00000014610f7209 */ /* 0x000fe40007810000 */
[----:B------:R-:W-:Y:S02]  /*30f0*/  FSEL R44, R44, -INF , P4 ;  /* 0xff8000002c2c7808 */ /* 0x000fe40002000000 */
[----:B------:R-:W-:Y:S02]  /*3100*/  FSEL R70, R34, -INF , P3 ;  /* 0xff80000022467808 */ /* 0x000fe40001800000 */
[----:B------:R-:W-:-:S02]  /*3110*/  FMNMX.FTZ R7, R71, R0, !PT ;  /* 0x0000000047077209 */ /* 0x000fc40007810000 */
[----:B------:R-:W-:Y:S02]  /*3120*/  ISETP.GT.AND P4, PT, R5, 0x91, PT ;  /* 0x000000910500780c */ /* 0x000fe40003f84270 */
[----:B------:R-:W-:Y:S02]  /*3130*/  FMNMX.FTZ R20, R100, R15, !PT ;  /* 0x0000000f64147209 */ /* 0x000fe40007810000 */
[----:B------:R-:W-:Y:S02]  /*3140*/  FSEL R66, R35, -INF , P4 ;  /* 0xff80000023427808 */ /* 0x000fe40002000000 */
[----:B------:R-:W-:Y:S02]  /*3150*/  FMNMX.FTZ R7, R70, R7, !PT ;  /* 0x0000000746077209 */ /* 0x000fe40007810000 */
[----:B------:R-:W-:Y:S02]  /*3160*/  ISETP.GT.AND P5, PT, R5, 0x98, PT ;  /* 0x000000980500780c */ /* 0x000fe40003fa4270 */
[----:B------:R-:W-:-:S02]  /*3170*/  FMNMX.FTZ R15, R101, R20, !PT ;  /* 0x00000014650f7209 */ /* 0x000fc40007810000 */
[----:B------:R-:W-:Y:S02]  /*3180*/  FSEL R67, R38, -INF , P5 ;  /* 0xff80000026437808 */ /* 0x000fe40002800000 */
        /* <DEDUP_REMOVED lines=8> */
[----:B------:R-:W-:Y:S01]  /*3210*/  P2R R10, PR, RZ, 0x8 ;  /* 0x00000008ff0a7803 */ /* 0x000fe20000000000 */
[----:B------:R-:W0:Y:S01]  /*3220*/  SHFL.BFLY PT, R7, R6, 0x2, 0x1f ;  /* 0x0c401f0006077f89 */ /* 0x000e2200000e0000 */
[----:B------:R-:W-:Y:S02]  /*3230*/  FMNMX.FTZ R21, R77, R20, !PT ;  /* 0x000000144d157209 */ /* 0x000fe40007810000 */
[----:B------:R-:W-:-:S02]  /*3240*/  P2R R11, PR, RZ, 0x4 ;  /* 0x00000004ff0b7803 */ /* 0x000fc40000000000 */
[----:B------:R-:W-:Y:S02]  /*3250*/  FMNMX.FTZ R30, R80, R21, !PT ;  /* 0x00000015501e7209 */ /* 0x000fe40007810000 */
[----:B------:R-:W-:Y:S02]  /*3260*/  ISETP.GT.AND P2, PT, R5, 0x78, PT ;  /* 0x000000780500780c */ /* 0x000fe40003f44270 */
[----:B------:R-:W-:Y:S02]  /*3270*/  FMNMX.FTZ R21, R81, R30, !PT ;  /* 0x0000001e51157209 */ /* 0x000fe40007810000 */
[----:B------:R-:W-:Y:S02]  /*3280*/  P2R R12, PR, RZ, 0x2 ;  /* 0x00000002ff0c7803 */ /* 0x000fe40000000000 */
[----:B------:R-:W-:Y:S02]  /*3290*/  FMNMX.FTZ R30, R84, R21, !PT ;  /* 0x00000015541e7209 */ /* 0x000fe40007810000 */
[----:B------:R-:W-:-:S02]  /*32a0*/  ISETP.GT.AND P1, PT, R5, 0x79, PT ;  /* 0x000000790500780c */ /* 0x000fc40003f24270 */
[----:B------:R-:W-:Y:S02]  /*32b0*/  FMNMX.FTZ R27, R85, R30, !PT ;  /* 0x0000001e551b7209 */ /* 0x000fe40007810000 */
[----:B------:R-:W-:Y:S02]  /*32c0*/  FSEL R52, R52, -INF , P2 ;  /* 0xff80000034347808 */ /* 0x000fe40001000000 */
[----:B------:R-:W-:Y:S02]  /*32d0*/  FMNMX.FTZ R30, R56, R27, !PT ;  /* 0x0000001b381e7209 */ /* 0x000fe40007810000 */
[----:B------:R-:W-:Y:S02]  /*32e0*/  FSEL R53, R53, -INF , P1 ;  /* 0xff80000035357808 */ /* 0x000fe40000800000 */
[----:B0-----:R-:W-:Y:S02]  /*32f0*/  FMNMX.FTZ R7, R6, R7, !PT ;  /* 0x0000000706077209 */ /* 0x001fe40007810000 */
[----:B------:R-:W-:-:S02]  /*3300*/  FMNMX.FTZ R31, R57, R30, !PT ;  /* 0x0000001e391f7209 */ /* 0x000fc40007810000 */
[----:B------:R-:W-:Y:S01]  /*3310*/  ISETP.NE.AND P1, PT, R12, RZ, PT ;  /* 0x000000ff0c00720c */ /* 0x000fe20003f25270 */
[----:B------:R-:W0:Y:S01]  /*3320*/  SHFL.BFLY PT, R0, R7, 0x1, 0x1f ;  /* 0x0c201f0007007f89 */ /* 0x000e2200000e0000 */
[----:B------:R-:W-:Y:S02]  /*3330*/  FMNMX.FTZ R30, R60, R31, !PT ;  /* 0x0000001f3c1e7209 */ /* 0x000fe40007810000 */
[----:B------:R-:W-:Y:S02]  /*3340*/  ISETP.NE.AND P2, PT, R11, RZ, PT ;  /* 0x000000ff0b00720c */ /* 0x000fe40003f45270 */
        /* <DEDUP_REMOVED lines=15> */
[----:B------:R-:W-:Y:S01]  /*3440*/  FMNMX.FTZ R58, R48, R55, !PT ;  /* 0x00000037303a7209 */ /* 0x000fe20007810000 */
[--C-:B------:R-:W-:Y:S01]  /*3450*/  FFMA.FTZ R26, R79, UR40, -R110.reuse ;  /* 0x000000284f1a7c23 */ /* 0x100fe2000801086e */
[----:B------:R-:W-:-:S01]  /*3460*/  FFMA.FTZ R78, R78, UR40, -R110 ;  /* 0x000000284e4e7c23 */ /* 0x000fc2000801086e */
[--C-:B------:R-:W-:Y:S01]  /*3470*/  FFMA.FTZ R83, R83, UR40, -R110.reuse ;  /* 0x0000002853537c23 */ /* 0x100fe2000801086e */
[----:B------:R-:W-:Y:S01]  /*3480*/  FMNMX.FTZ R55, R49, R58, !PT ;  /* 0x0000003a31377209 */ /* 0x000fe20007810000 */
[--C-:B------:R-:W-:Y:S01]  /*3490*/  FFMA.FTZ R86, R86, UR40, -R110.reuse ;  /* 0x0000002856567c23 */ /* 0x100fe2000801086e */
[----:B------:R0:W-:Y:S01]  /*34a0*/  MUFU.EX2 R15, R78 ;  /* 0x0000004e000f7308 */ /* 0x0001e20000000800 */
[----:B------:R-:W-:-:S01]  /*34b0*/  FFMA.FTZ R20, R82, UR40, -R110 ;  /* 0x0000002852147c23 */ /* 0x000fc2000801086e */
[----:B------:R-:W-:Y:S01]  /*34c0*/  FMNMX.FTZ R58, R52, R55, !PT ;  /* 0x00000037343a7209 */ /* 0x000fe20007810000 */
[----:B------:R-:W-:-:S01]  /*34d0*/  FFMA.FTZ R34, R87, UR40, -R110 ;  /* 0x0000002857227c23 */ /* 0x000fc2000801086e */
[----:B------:R-:W-:Y:S01]  /*34e0*/  FSEL R82, R36, -INF , P5 ;  /* 0xff80000024527808 */ /* 0x000fe20002800000 */
[----:B------:R-:W-:-:S01]  /*34f0*/  FFMA.FTZ R5, R90, UR40, -R110 ;  /* 0x000000285a057c23 */ /* 0x000fc2000801086e */
[----:B------:R-:W-:Y:S01]  /*3500*/  FMNMX.FTZ R79, R53, R58, !PT ;  /* 0x0000003a354f7209 */ /* 0x000fe20007810000 */
[----:B------:R-:W-:-:S01]  /*3510*/  FFMA.FTZ R90, R43, UR40, -R110 ;  /* 0x000000282b5a7c23 */ /* 0x000fc2000801086e */
[----:B------:R1:W-:Y:S01]  /*3520*/  MUFU.EX2 R21, R83 ;  /* 0x0000005300157308 */ /* 0x0003e20000000800 */
[----:B------:R-:W-:Y:S01]  /*3530*/  FSEL R87, R37, -INF , P6 ;  /* 0xff80000025577808 */ /* 0x000fe20003000000 */
[--C-:B------:R-:W-:Y:S01]  /*3540*/  FFMA.FTZ R37, R50, UR40, -R110.reuse ;  /* 0x0000002832257c23 */ /* 0x100fe2000801086e */
[----:B------:R-:W-:Y:S01]  /*3550*/  FMNMX.FTZ R58, R24, R79, !PT ;  /* 0x0000004f183a7209 */ /* 0x000fe20007810000 */
[--C-:B------:R-:W-:Y:S01]  /*3560*/  FFMA.FTZ R50, R3, UR40, -R110.reuse ;  /* 0x0000002803327c23 */ /* 0x100fe2000801086e */
[----:B------:R-:W-:Y:S01]  /*3570*/  FSEL R79, R32, -INF , P3 ;  /* 0xff800000204f7808 */ /* 0x000fe20001800000 */
[--C-:B------:R-:W-:Y:S01]  /*3580*/  FFMA.FTZ R43, R47, UR40, -R110.reuse ;  /* 0x000000282f2b7c23 */ /* 0x100fe2000801086e */
[----:B0-----:R-:W-:Y:S01]  /*3590*/  FMNMX.FTZ R78, R25, R58, !PT ;  /* 0x0000003a194e7209 */ /* 0x001fe20007810000 */
[----:B------:R0:W-:Y:S01]  /*35a0*/  MUFU.EX2 R27, R86 ;  /* 0x00000056001b7308 */ /* 0x0001e20000000800 */
[----:B-1----:R-:W-:Y:S01]  /*35b0*/  FSEL R83, R28, -INF , P1 ;  /* 0xff8000001c537808 */ /* 0x002fe20000800000 */
[--C-:B------:R-:W-:Y:S01]  /*35c0*/  FFMA.FTZ R47, R54, UR40, -R110.reuse ;  /* 0x00000028362f7c23 */ /* 0x100fe2000801086e */
[----:B------:R-:W-:Y:S01]  /*35d0*/  FSEL R58, R29, -INF , P2 ;  /* 0xff8000001d3a7808 */ /* 0x000fe20001000000 */
[--C-:B------:R-:W-:Y:S01]  /*35e0*/  FFMA.FTZ R29, R75, UR40, -R110.reuse ;  /* 0x000000284b1d7c23 */ /* 0x100fe2000801086e */
[----:B------:R-:W-:Y:S01]  /*35f0*/  FMNMX.FTZ R75, R83, R78, !PT ;  /* 0x0000004e534b7209 */ /* 0x000fe20007810000 */
[--C-:B------:R-:W-:Y:S01]  /*3600*/  FFMA.FTZ R54, R62, UR40, -R110.reuse ;  /* 0x000000283e367c23 */ /* 0x100fe2000801086e */
[----:B------:R-:W-:-:S01]  /*3610*/  FFMA.FTZ R6, R91, UR40, -R110 ;  /* 0x000000285b067c23 */ /* 0x000fc2000801086e */
[--C-:B------:R-:W-:Y:S01]  /*3620*/  FFMA.FTZ R7, R94, UR40, -R110.reuse ;  /* 0x000000285e077c23 */ /* 0x100fe2000801086e */
[----:B------:R-:W-:Y:S01]  /*3630*/  FMNMX.FTZ R32, R58, R75, !PT ;  /* 0x0000004b3a207209 */ /* 0x000fe20007810000 */
[--C-:B------:R-:W-:Y:S01]  /*3640*/  FFMA.FTZ R75, R59, UR40, -R110.reuse ;  /* 0x000000283b4b7c23 */ /* 0x100fe2000801086e */
[----:B0-----:R-:W-:Y:S01]  /*3650*/  FSEL R86, R33, -INF , P4 ;  /* 0xff80000021567808 */ /* 0x001fe20002000000 */
[--C-:B------:R-:W-:Y:S01]  /*3660*/  FFMA.FTZ R8, R95, UR40, -R110.reuse ;  /* 0x000000285f087c23 */ /* 0x100fe2000801086e */
[----:B------:R-:W-:Y:S01]  /*3670*/  FMNMX.FTZ R33, R79, R32, !PT ;  /* 0x000000204f217209 */ /* 0x000fe20007810000 */
[--C-:B------:R-:W-:Y:S01]  /*3680*/  FFMA.FTZ R9, R98, UR40, -R110.reuse ;  /* 0x0000002862097c23 */ /* 0x100fe2000801086e */
[----:B------:R-:W-:-:S01]  /*3690*/  FFMA.FTZ R10, R99, UR40, -R110 ;  /* 0x00000028630a7c23 */ /* 0x000fc2000801086e */
        /* <DEDUP_REMOVED lines=11> */
[--C-:B------:R-:W-:Y:S01]  /*3750*/  FFMA.FTZ R46, R51, UR40, -R110.reuse ;  /* 0x00000028332e7c23 */ /* 0x100fe2000801086e */
[----:B------:R-:W-:-:S01]  /*3760*/  FFMA.FTZ R51, R63, UR40, -R110 ;  /* 0x000000283f337c23 */ /* 0x000fc2000801086e */
[----:B------:R-:W-:Y:S01]  /*3770*/  FFMA.FTZ R63, R70, UR40, -R110 ;  /* 0x00000028463f7c23 */ /* 0x000fe2000801086e */
[----:B------:R-:W1:Y:S01]  /*3780*/  SHFL.BFLY PT, R78, R59, 0x2, 0x1f ;  /* 0x0c401f003b4e7f89 */ /* 0x000e6200000e0000 */
[----:B------:R-:W-:-:S02]  /*3790*/  IMAD.U32 R70, RZ, RZ, UR40 ;  /* 0x00000028ff467e24 */ /* 0x000fc4000f8e00ff */
[--C-:B------:R-:W-:Y:S01]  /*37a0*/  FFMA.FTZ R42, R106, UR40, -R110.reuse ;  /* 0x000000286a2a7c23 */ /* 0x100fe2000801086e */
[----:B------:R-:W-:-:S01]  /*37b0*/  FFMA.FTZ R38, R107, UR40, -R110 ;  /* 0x000000286b267c23 */ /* 0x000fc2000801086e */
[--C-:B------:R-:W-:Y:S01]  /*37c0*/  FFMA.FTZ R108, R108, UR40, -R110.reuse ;  /* 0x000000286c6c7c23 */ /* 0x100fe2000801086e */
[----:B------:R-:W-:-:S01]  /*37d0*/  FFMA.FTZ R109, R109, UR40, -R110 ;  /* 0x000000286d6d7c23 */ /* 0x000fc2000801086e */
[--C-:B------:R-:W-:Y:S01]  /*37e0*/  FFMA.FTZ R62, R71, UR40, -R110.reuse ;  /* 0x00000028473e7c23 */ /* 0x100fe2000801086e */
[----:B------:R-:W-:-:S01]  /*37f0*/  FFMA.FTZ R66, R66, UR40, -R110 ;  /* 0x0000002842427c23 */ /* 0x000fc2000801086e */
[--C-:B------:R-:W-:Y:S01]  /*3800*/  FFMA.FTZ R67, R67, UR40, -R110.reuse ;  /* 0x0000002843437c23 */ /* 0x100fe2000801086e */
[----:B------:R-:W-:Y:S08]  /*3810*/  MUFU.EX2 R5, R5 ;  /* 0x0000000500057308 */ /* 0x000ff00000000800 */
[----:B------:R-:W2:Y:S01]  /*3820*/  MUFU.EX2 R6, R6 ;  /* 0x0000000600067308 */ /* 0x000ea20000000800 */
[----:B-1----:R-:W-:Y:S01]  /*3830*/  FMNMX.FTZ R78, R59, R78, !PT ;  /* 0x0000004e3b4e7209 */ /* 0x002fe20007810000 */
[--C-:B------:R-:W-:Y:S01]  /*3840*/  FFMA.FTZ R59, R74, UR40, -R110.reuse ;  /* 0x000000284a3b7c23 */ /* 0x100fe2000801086e */
[----:B------:R-:W-:-:S05]  /*3850*/  FFMA.FTZ R110, R39, UR40, -R110 ;  /* 0x00000028276e7c23 */ /* 0x000fca000801086e */
[----:B------:R-:W1:Y:S01]  /*3860*/  MUFU.EX2 R7, R7 ;  /* 0x0000000700077308 */ /* 0x000e620000000800 */
[----:B------:R-:W3:Y:S07]  /*3870*/  SHFL.BFLY PT, R3, R78, 0x1, 0x1f ;  /* 0x0c201f004e037f89 */ /* 0x000eee00000e0000 */
[----:B------:R-:W4:Y:S08]  /*3880*/  MUFU.EX2 R8, R8 ;  /* 0x0000000800087308 */ /* 0x000f300000000800 */
[----:B------:R-:W5:Y:S08]  /*3890*/  MUFU.EX2 R9, R9 ;  /* 0x0000000900097308 */ /* 0x000f700000000800 */
[----:B------:R2:W-:Y:S01]  /*38a0*/  MUFU.EX2 R32, R75 ;  /* 0x0000004b00207308 */ /* 0x0005e20000000800 */
[----:B---3--:R-:W-:-:S04]  /*38b0*/  FMNMX.FTZ R3, R78, R3, !PT ;  /* 0x000000034e037209 */ /* 0x008fc80007810000 */
[C---:B------:R-:W-:Y:S01]  /*38c0*/  FSETP.NEU.FTZ.AND P1, PT, R3.reuse, -INF , PT ;  /* 0xff8000000300780b */ /* 0x040fe20003f3d000 */
[----:B------:R-:W-:-:S02]  /*38d0*/  FFMA.FTZ R70, R3, R70, -8 ;  /* 0xc100000003467423 */ /* 0x000fc40000010046 */
[----:B------:R-:W-:Y:S03]  /*38e0*/  MUFU.EX2 R10, R10 ;  /* 0x0000000a000a7308 */ /* 0x000fe60000000800 */
[----:B0-----:R-:W-:Y:S02]  /*38f0*/  FSEL R90, R70, RZ, P1 ;  /* 0x000000ff465a7208 */ /* 0x001fe40000800000 */
[----:B------:R-:W-:-:S03]  /*3900*/  ISETP.NE.AND P1, PT, R2, RZ, PT ;  /* 0x000000ff0200720c */ /* 0x000fc60003f25270 */
        /* <DEDUP_REMOVED lines=8> */
[----:B------:R-:W-:Y:S01]  /*3990*/  MUFU.EX2 R39, R39 ;  /* 0x0000002700277308 */ /* 0x000fe20000000800 */
[----:B--2---:R-:W-:-:S01]  /*39a0*/  FFMA.FTZ R75, R80, UR40, -R90 ;  /* 0x00000028504b7c23 */ /* 0x004fc2000801085a */
[--C-:B------:R-:W-:Y:S01]  /*39b0*/  FFMA.FTZ R100, R100, UR40, -R90.reuse ;  /* 0x0000002864647c23 */ /* 0x100fe2000801085a */
[----:B------:R-:W-:-:S01]  /*39c0*/  FFMA.FTZ R76, R81, UR40, -R90 ;  /* 0x00000028514c7c23 */ /* 0x000fc2000801085a */
[--C-:B------:R-:W-:Y:S01]  /*39d0*/  FFMA.FTZ R80, R60, UR40, -R90.reuse ;  /* 0x000000283c507c23 */ /* 0x100fe2000801085a */
[----:B------:R-:W-:-:S01]  /*39e0*/  FFMA.FTZ R81, R61, UR40, -R90 ;  /* 0x000000283d517c23 */ /* 0x000fc2000801085a */
[--C-:B------:R-:W-:Y:S01]  /*39f0*/  FFMA.FTZ R60, R64, UR40, -R90.reuse ;  /* 0x00000028403c7c23 */ /* 0x100fe2000801085a */
[----:B------:R-:W-:-:S01]  /*3a00*/  FFMA.FTZ R61, R65, UR40, -R90 ;  /* 0x00000028413d7c23 */ /* 0x000fc2000801085a */
[----:B------:R-:W0:Y:S01]  /*3a10*/  MUFU.EX2 R74, R74 ;  /* 0x0000004a004a7308 */ /* 0x000e220000000800 */
[----:B------:R-:W-:-:S01]  /*3a20*/  FADD.FTZ R64, R5, R6 ;  /* 0x0000000605407221 */ /* 0x000fc20000010000 */
[--C-:B------:R-:W-:Y:S01]  /*3a30*/  FFMA.FTZ R101, R101, UR40, -R90.reuse ;  /* 0x0000002865657c23 */ /* 0x100fe2000801085a */
[----:B------:R-:W-:-:S01]  /*3a40*/  FFMA.FTZ R72, R72, UR40, -R90 ;  /* 0x0000002848487c23 */ /* 0x000fc2000801085a */
[----:B------:R-:W-:Y:S01]  /*3a50*/  FFMA.FTZ R73, R73, UR40, -R90 ;  /* 0x0000002849497c23 */ /* 0x000fe2000801085a */
[----:B-1----:R-:W-:-:S01]  /*3a60*/  FADD.FTZ R89, R7, R64 ;  /* 0x0000004007597221 */ /* 0x002fc20000010000 */
[--C-:B------:R-:W-:Y:S01]  /*3a70*/  FFMA.FTZ R77, R77, UR40, -R90.reuse ;  /* 0x000000284d4d7c23 */ /* 0x100fe2000801085a */
[----:B------:R-:W-:-:S01]  /*3a80*/  FFMA.FTZ R84, R84, UR40, -R90 ;  /* 0x0000002854547c23 */ /* 0x000fc2000801085a */
[----:B------:R-:W1:Y:S01]  /*3a90*/  MUFU.EX2 R92, R92 ;  /* 0x0000005c005c7308 */ /* 0x000e620000000800 */
[----:B----4-:R-:W-:-:S01]  /*3aa0*/  FADD.FTZ R94, R8, R89 ;  /* 0x00000059085e7221 */ /* 0x010fc20000010000 */
[--C-:B------:R-:W-:Y:S01]  /*3ab0*/  FFMA.FTZ R85, R85, UR40, -R90.reuse ;  /* 0x0000002855557c23 */ /* 0x100fe2000801085a */
[----:B------:R-:W-:-:S01]  /*3ac0*/  FFMA.FTZ R56, R56, UR40, -R90 ;  /* 0x0000002838387c23 */ /* 0x000fc2000801085a */
[----:B------:R-:W-:Y:S01]  /*3ad0*/  FFMA.FTZ R57, R57, UR40, -R90 ;  /* 0x0000002839397c23 */ /* 0x000fe2000801085a */
[----:B-----5:R-:W-:-:S01]  /*3ae0*/  FADD.FTZ R91, R9, R94 ;  /* 0x0000005e095b7221 */ /* 0x020fc20000010000 */
        /* <DEDUP_REMOVED lines=10> */
[----:B------:R-:W0:Y:S01]  /*3b90*/  MUFU.EX2 R71, R71 ;  /* 0x0000004700477308 */ /* 0x000e220000000800 */
[----:B-1----:R-:W-:-:S01]  /*3ba0*/  FADD.FTZ R64, R92, R65 ;  /* 0x000000415c407221 */ /* 0x002fc20000010000 */
[----:B------:R-:W-:-:S02]  /*3bb0*/  @P1 VIADD R65, R4, 0x29840 ;  /* 0x0002984004411836 */ /* 0x000fc40000000000 */
[----:B------:R-:W-:-:S01]  /*3bc0*/  FADD.FTZ R4, R10, R91 ;  /* 0x0000005b0a047221 */ /* 0x000fc20000010000 */
[--C-:B------:R-:W-:Y:S01]  /*3bd0*/  FFMA.FTZ R52, R52, UR40, -R90.reuse ;  /* 0x0000002834347c23 */ /* 0x100fe2000801085a */
[----:B------:R-:W-:-:S01]  /*3be0*/  FFMA.FTZ R53, R53, UR40, -R90 ;  /* 0x0000002835357c23 */ /* 0x000fc2000801085a */
[----:B------:R-:W-:Y:S01]  /*3bf0*/  FFMA.FTZ R24, R24, UR40, -R90 ;  /* 0x0000002818187c23 */ /* 0x000fe2000801085a */
[----:B------:R-:W-:Y:S01]  /*3c00*/  @P1 PRMT R65, R16, 0x654, R65 ;  /* 0x0000065410411816 */ /* 0x000fe20000000041 */
[----:B------:R-:W1:Y:S01]  /*3c10*/  MUFU.EX2 R78, R78 ;  /* 0x0000004e004e7308 */ /* 0x000e620000000800 */
[----:B--2---:R-:W-:-:S01]  /*3c20*/  FADD.FTZ R64, R93, R64 ;  /* 0x000000405d407221 */ /* 0x004fc20000010000 */
[--C-:B------:R-:W-:Y:S01]  /*3c30*/  FFMA.FTZ R25, R25, UR40, -R90.reuse ;  /* 0x0000002819197c23 */ /* 0x100fe2000801085a */
[----:B------:R2:W-:Y:S01]  /*3c40*/  @P1 SYNCS.ARRIVE.TRANS64.RED.A1T0 RZ, [R65+URZ], RZ ;  /* 0x000000ff41ff19a7 */ /* 0x0005e2000810043f */
[----:B------:R-:W-:-:S01]  /*3c50*/  FFMA.FTZ R83, R83, UR40, -R90 ;  /* 0x0000002853537c23 */ /* 0x000fc2000801085a */
[--C-:B------:R-:W-:Y:S01]  /*3c60*/  FFMA.FTZ R58, R58, UR40, -R90.reuse ;  /* 0x000000283a3a7c23 */ /* 0x100fe2000801085a */
[----:B------:R-:W-:-:S01]  /*3c70*/  FFMA.FTZ R79, R79, UR40, -R90 ;  /* 0x000000284f4f7c23 */ /* 0x000fc2000801085a */
[----:B------:R-:W-:Y:S01]  /*3c80*/  FFMA.FTZ R86, R86, UR40, -R90 ;  /* 0x0000002856567c23 */ /* 0x000fe2000801085a */
[----:B------:R-:W3:Y:S01]  /*3c90*/  MUFU.EX2 R100, R100 ;  /* 0x0000006400647308 */ /* 0x000ee20000000800 */
[----:B0-----:R-:W-:-:S01]  /*3ca0*/  FADD.FTZ R89, R71, R64 ;  /* 0x0000004047597221 */ /* 0x001fc20000010000 */
[----:B------:R-:W-:Y:S01]  /*3cb0*/  FFMA.FTZ R82, R82, UR40, -R90 ;  /* 0x0000002852527c23 */ /* 0x000fe2000801085a */
[----:B--2---:R-:W-:-:S01]  /*3cc0*/  FADD.FTZ R65, R11, R4 ;  /* 0x000000040b417221 */ /* 0x004fc20000010000 */
[----:B------:R-:W-:Y:S01]  /*3cd0*/  FFMA.FTZ R87, R87, UR40, -R90 ;  /* 0x0000002857577c23 */ /* 0x000fe2000801085a */
[----:B------:R-:W-:-:S02]  /*3ce0*/  PLOP3.LUT P1, PT, PT, PT, UP0, 0x80, 0x0 ;  /* 0x000000000000781c */ /* 0x000fc40003f2f008 */
[----:B------:R-:W-:Y:S01]  /*3cf0*/  F2FP.SATFINITE.E4M3.F32.PACK_AB_MERGE_C R92, R93, R92, RZ ;  /* 0x0000005c5d5c723e */ /* 0x000fe200048070ff */
[----:B------:R-:W0:Y:S01]  /*3d00*/  MUFU.EX2 R12, R12 ;  /* 0x0000000c000c7308 */ /* 0x000e220000000800 */
[----:B-1----:R-:W-:-:S02]  /*3d10*/  FADD.FTZ R89, R78, R89 ;  /* 0x000000594e597221 */ /* 0x002fc40000010000 */
[----:B------:R-:W-:-:S05]  /*3d20*/  F2FP.SATFINITE.E4M3.F32.PACK_AB_MERGE_C R172, R74, R39, R92 ;  /* 0x000000274aac723e */ /* 0x000fca000480705c */
[----:B------:R-:W1:Y:S01]  /*3d30*/  MUFU.EX2 R101, R101 ;  /* 0x0000006500657308 */ /* 0x000e620000000800 */
[----:B---3--:R-:W-:-:S07]  /*3d40*/  FADD.FTZ R4, R100, R89 ;  /* 0x0000005964047221 */ /* 0x008fce0000010000 */
[----:B------:R-:W2:Y:S01]  /*3d50*/  MUFU.EX2 R13, R13 ;  /* 0x0000000d000d7308 */ /* 0x000ea20000000800 */
[----:B0-----:R-:W-:-:S01]  /*3d60*/  FADD.FTZ R64, R12, R65 ;  /* 0x000000410c407221 */ /* 0x001fc20000010000 */
[----:B------:R-:W-:-:S04]  /*3d70*/  F2FP.SATFINITE.E4M3.F32.PACK_AB_MERGE_C R12, R12, R11, RZ ;  /* 0x0000000b0c0c723e */ /* 0x000fc800048070ff */
[----:B------:R-:W-:Y:S02]  /*3d80*/  F2FP.SATFINITE.E4M3.F32.PACK_AB_MERGE_C R175, R10, R9, R12 ;  /* 0x000000090aaf723e */ /* 0x000fe4000480700c */
[----:B------:R-:W0:Y:S01]  /*3d90*/  MUFU.EX2 R72, R72 ;  /* 0x0000004800487308 */ /* 0x000e220000000800 */
[----:B-1----:R-:W-:-:S01]  /*3da0*/  FADD.FTZ R65, R101, R4 ;  /* 0x0000000465417221 */ /* 0x002fc20000010000 */
[----:B------:R-:W-:-:S04]  /*3db0*/  F2FP.SATFINITE.E4M3.F32.PACK_AB_MERGE_C R100, R101, R100, RZ ;  /* 0x000000646564723e */ /* 0x000fc800048070ff */
[----:B------:R-:W-:Y:S02]  /*3dc0*/  F2FP.SATFINITE.E4M3.F32.PACK_AB_MERGE_C R174, R78, R71, R100 ;  /* 0x000000474eae723e */ /* 0x000fe40004807064 */
[----:B------:R-:W1:Y:S01]  /*3dd0*/  MUFU.EX2 R14, R14 ;  /* 0x0000000e000e7308 */ /* 0x000e620000000800 */
[----:B--2---:R-:W-:-:S07]  /*3de0*/  FADD.FTZ R89, R13, R64 ;  /* 0x000000400d597221 */ /* 0x004fce0000010000 */
        /* <DEDUP_REMOVED lines=11> */
[----:B------:R-:W-:-:S04]  /*3ea0*/  F2FP.SATFINITE.E4M3.F32.PACK_AB_MERGE_C R15, R26, R15, RZ ;  /* 0x0000000f1a0f723e */ /* 0x000fc800048070ff */
[----:B------:R-:W-:Y:S02]  /*3eb0*/  F2FP.SATFINITE.E4M3.F32.PACK_AB_MERGE_C R177, R14, R13, R15 ;  /* 0x0000000d0eb1723e */ /* 0x000fe4000480700f */
[----:B------:R-:W1:Y:S01]  /*3ec0*/  MUFU.EX2 R75, R75 ;  /* 0x0000004b004b7308 */ /* 0x000e620000000800 */
[----:B--2---:R-:W-:-:S01]  /*3ed0*/  FADD.FTZ R4, R77, R4 ;  /* 0x000000044d047221 */ /* 0x004fc20000010000 */
[----:B------:R-:W-:-:S04]  /*3ee0*/  F2FP.SATFINITE.E4M3.F32.PACK_AB_MERGE_C R77, R77, R88, RZ ;  /* 0x000000584d4d723e */ /* 0x000fc800048070ff */
[----:B------:R-:W-:Y:S02]  /*3ef0*/  F2FP.SATFINITE.E4M3.F32.PACK_AB_MERGE_C R176, R73, R72, R77 ;  /* 0x0000004849b0723e */ /* 0x000fe4000480704d */
[----:B------:R-:W-:Y:S01]  /*3f00*/  CS2R R72, SRZ ;  /* 0x0000000000487805 */ /* 0x000fe2000001ff00 */
[----:B------:R-:W2:Y:S01]  /*3f10*/  MUFU.EX2 R76, R76 ;  /* 0x0000004c004c7308 */ /* 0x000ea20000000800 */
[----:B0-----:R-:W-:-:S04]  /*3f20*/  FADD.FTZ R64, R20, R89 ;  /* 0x0000005914407221 */ /* 0x001fc80000010000 */
[----:B------:R-:W-:-:S03]  /*3f30*/  FADD.FTZ R64, R21, R64 ;  /* 0x0000004015407221 */ /* 0x000fc60000010000 */
[----:B------:R-:W0:Y:S01]  /*3f40*/  MUFU.EX2 R84, R84 ;  /* 0x0000005400547308 */ /* 0x000e220000000800 */
[----:B-1----:R-:W-:-:S01]  /*3f50*/  FADD.FTZ R65, R75, R4 ;  /* 0x000000044b417221 */ /* 0x002fc20000010000 */
[----:B------:R-:W-:Y:S01]  /*3f60*/  FADD.FTZ R89, R27, R64 ;  /* 0x000000401b597221 */ /* 0x000fe20000010000 */
[----:B------:R-:W-:-:S04]  /*3f70*/  F2FP.SATFINITE.E4M3.F32.PACK_AB_MERGE_C R64, R8, R7, RZ ;  /* 0x000000070840723e */ /* 0x000fc800048070ff */
[----:B------:R-:W-:Y:S01]  /*3f80*/  F2FP.SATFINITE.E4M3.F32.PACK_AB_MERGE_C R173, R6, R5, R64 ;  /* 0x0000000506ad723e */ /* 0x000fe20004807040 */
[----:B------:R-:W1:Y:S01]  /*3f90*/  MUFU.EX2 R34, R34 ;  /* 0x0000002200227308 */ /* 0x000e620000000800 */
[----:B--2---:R-:W-:-:S07]  /*3fa0*/  FADD.FTZ R65, R76, R65 ;  /* 0x000000414c417221 */ /* 0x004fce0000010000 */
[----:B------:R-:W2:Y:S01]  /*3fb0*/  MUFU.EX2 R85, R85 ;  /* 0x0000005500557308 */ /* 0x000ea20000000800 */
[----:B0-----:R-:W-:-:S01]  /*3fc0*/  FADD.FTZ R4, R84, R65 ;  /* 0x0000004154047221 */ /* 0x001fc20000010000 */
[----:B------:R-:W-:-:S06]  /*3fd0*/  CS2R R64, SRZ ;  /* 0x0000000000407805 */ /* 0x000fcc000001ff00 */
[----:B------:R-:W0:Y:S01]  /*3fe0*/  MUFU.EX2 R30, R30 ;  /* 0x0000001e001e7308 */ /* 0x000e220000000800 */
[----:B-1----:R-:W-:-:S01]  /*3ff0*/  FADD.FTZ R89, R34, R89 ;  /* 0x0000005922597221 */ /* 0x002fc20000010000 */
[----:B------:R-:W-:-:S04]  /*4000*/  F2FP.SATFINITE.E4M3.F32.PACK_AB_MERGE_C R27, R34, R27, RZ ;  /* 0x0000001b221b723e */ /* 0x000fc800048070ff */
[----:B------:R-:W-:Y:S02]  /*4010*/  F2FP.SATFINITE.E4M3.F32.PACK_AB_MERGE_C R179, R21, R20, R27 ;  /* 0x0000001415b3723e */ /* 0x000fe4000480701b */
[----:B------:R-:W-:Y:S01]  /*4020*/  CS2R R26, SRZ ;  /* 0x00000000001a7805 */ /* 0x000fe2000001ff00 */
[----:B------:R-:W1:Y:S01]  /*4030*/  MUFU.EX2 R56, R56 ;  /* 0x0000003800387308 */ /* 0x000e620000000800 */
[----:B--2---:R-:W-:-:S01]  /*4040*/  FADD.FTZ R7, R85, R4 ;  /* 0x0000000455077221 */ /* 0x004fc20000010000 */
[----:B------:R-:W-:-:S04]  /*4050*/  F2FP.SATFINITE.E4M3.F32.PACK_AB_MERGE_C R84, R85, R84, RZ ;  /* 0x000000545554723e */ /* 0x000fc800048070ff */
[----:B------:R-:W-:Y:S02]  /*4060*/  F2FP.SATFINITE.E4M3.F32.PACK_AB_MERGE_C R178, R76, R75, R84 ;  /* 0x0000004b4cb2723e */ /* 0x000fe40004807054 */
[----:B------:R-:W-:Y:S01]  /*4070*/  CS2R R84, SRZ ;  /* 0x0000000000547805 */ /* 0x000fe2000001ff00 */
[----:B------:R-:W2:Y:S01]  /*4080*/  MUFU.EX2 R31, R104 ;  /* 0x00000068001f7308 */ /* 0x000ea20000000800 */
[----:B0-----:R-:W-:-:S01]  /*4090*/  FADD.FTZ R8, R30, R89 ;  /* 0x000000591e087221 */ /* 0x001fc20000010000 */
[----:B------:R-:W-:Y:S02]  /*40a0*/  CS2R R76, SRZ ;  /* 0x00000000004c7805 */ /* 0x000fe4000001ff00 */
[----:B------:R-:W-:-:S04]  /*40b0*/  CS2R R74, SRZ ;  /* 0x00000000004a7805 */ /* 0x000fc8000001ff00 */
        /* <DEDUP_REMOVED lines=12> */
[----:B------:R-:W-:-:S04]  /*4180*/  F2FP.SATFINITE.E4M3.F32.PACK_AB_MERGE_C R35, R42, R35, RZ ;  /* 0x000000232a23723e */ /* 0x000fc800048070ff */
[----:B------:R-:W-:Y:S02]  /*4190*/  F2FP.SATFINITE.E4M3.F32.PACK_AB_MERGE_C R181, R31, R30, R35 ;  /* 0x0000001e1fb5723e */ /* 0x000fe40004807023 */
[----:B------:R-:W-:Y:S01]  /*41a0*/  CS2R R34, SRZ ;  /* 0x0000000000227805 */ /* 0x000fe2000001ff00 */
[----:B------:R-:W0:Y:S01]  /*41b0*/  MUFU.EX2 R60, R60 ;  /* 0x0000003c003c7308 */ /* 0x000e220000000800 */
[----:B-1----:R-:W-:-:S01]  /*41c0*/  FADD.FTZ R7, R81, R4 ;  /* 0x0000000451077221 */ /* 0x002fc20000010000 */
[----:B------:R-:W-:Y:S02]  /*41d0*/  F2FP.SATFINITE.E4M3.F32.PACK_AB_MERGE_C R80, R81, R80, RZ ;  /* 0x000000505150723e */ /* 0x000fe400048070ff */
[----:B------:R-:W-:Y:S02]  /*41e0*/  CS2R R30, SRZ ;  /* 0x00000000001e7805 */ /* 0x000fe4000001ff00 */
[----:B------:R-:W-:Y:S02]  /*41f0*/  F2FP.SATFINITE.E4M3.F32.PACK_AB_MERGE_C R180, R57, R56, R80 ;  /* 0x0000003839b4723e */ /* 0x000fe40004807050 */
[----:B------:R-:W-:Y:S01]  /*4200*/  CS2R R80, SRZ ;  /* 0x0000000000507805 */ /* 0x000fe2000001ff00 */
[----:B------:R-:W1:Y:S01]  /*4210*/  MUFU.EX2 R55, R108 ;  /* 0x0000006c00377308 */ /* 0x000e620000000800 */
[----:B--2---:R-:W-:-:S01]  /*4220*/  FADD.FTZ R8, R38, R11 ;  /* 0x0000000b26087221 */ /* 0x004fc20000010000 */
[----:B------:R-:W-:-:S06]  /*4230*/  CS2R R56, SRZ ;  /* 0x0000000000387805 */ /* 0x000fcc000001ff00 */
        /* <DEDUP_REMOVED lines=14> */
[----:B------:R-:W-:-:S01]  /*4320*/  FADD.FTZ R6, R32, R29 ;  /* 0x0000001d20067221 */ /* 0x000fc20000010000 */
[----:B------:R-:W-:Y:S01]  /*4330*/  CS2R R38, SRZ ;  /* 0x0000000000267805 */ /* 0x000fe2000001ff00 */
[----:B------:R-:W2:Y:S01]  /*4340*/  MUFU.EX2 R41, R41 ;  /* 0x0000002900297308 */ /* 0x000ea20000000800 */
[C---:B0-----:R-:W-:Y:S01]  /*4350*/  F2FP.SATFINITE.E4M3.F32.PACK_AB_MERGE_C R68, R69.reuse, R68, RZ ;  /* 0x000000444544723e */ /* 0x041fe200048070ff */
[----:B------:R-:W-:Y:S01]  /*4360*/  FADD.FTZ R69, R69, R4 ;  /* 0x0000000445457221 */ /* 0x000fe20000010000 */
[----:B------:R-:W-:-:S01]  /*4370*/  FADD.FTZ R7, R33, R6 ;  /* 0x0000000621077221 */ /* 0x000fc20000010000 */
[----:B------:R-:W-:Y:S02]  /*4380*/  CS2R R28, SRZ ;  /* 0x00000000001c7805 */ /* 0x000fe4000001ff00 */
[----:B------:R-:W-:Y:S02]  /*4390*/  F2FP.SATFINITE.E4M3.F32.PACK_AB_MERGE_C R182, R61, R60, R68 ;  /* 0x0000003c3db6723e */ /* 0x000fe40004807044 */
[----:B------:R-:W-:Y:S01]  /*43a0*/  CS2R R60, SRZ ;  /* 0x00000000003c7805 */ /* 0x000fe2000001ff00 */
[----:B------:R-:W0:Y:S01]  /*43b0*/  MUFU.EX2 R36, R36 ;  /* 0x0000002400247308 */ /* 0x000e220000000800 */
[----:B-1----:R-:W-:-:S01]  /*43c0*/  FADD.FTZ R4, R40, R69 ;  /* 0x0000004528047221 */ /* 0x002fc20000010000 */
[----:B------:R-:W-:-:S06]  /*43d0*/  CS2R R68, SRZ ;  /* 0x0000000000447805 */ /* 0x000fcc000001ff00 */
        /* <DEDUP_REMOVED lines=8> */
[----:B------:R-:W-:Y:S02]  /*4460*/  F2FP.SATFINITE.E4M3.F32.PACK_AB_MERGE_C R36, R43, R36, RZ ;  /* 0x000000242b24723e */ /* 0x000fe400048070ff */
[----:B------:R-:W-:Y:S02]  /*4470*/  CS2R R42, SRZ ;  /* 0x00000000002a7805 */ /* 0x000fe4000001ff00 */
[----:B------:R-:W-:Y:S02]  /*4480*/  F2FP.SATFINITE.E4M3.F32.PACK_AB_MERGE_C R185, R33, R32, R36 ;  /* 0x0000002021b9723e */ /* 0x000fe40004807024 */
[----:B------:R-:W-:Y:S01]  /*4490*/  CS2R R32, SRZ ;  /* 0x0000000000207805 */ /* 0x000fe2000001ff00 */
[----:B------:R-:W2:Y:S01]  /*44a0*/  MUFU.EX2 R48, R48 ;  /* 0x0000003000307308 */ /* 0x000ea20000000800 */
[C---:B0-----:R-:W-:Y:S01]  /*44b0*/  F2FP.SATFINITE.E4M3.F32.PACK_AB_MERGE_C R44, R45.reuse, R44, RZ ;  /* 0x0000002c2d2c723e */ /* 0x041fe200048070ff */
[----:B------:R-:W-:-:S03]  /*44c0*/  FADD.FTZ R45, R45, R4 ;  /* 0x000000042d2d7221 */ /* 0x000fc60000010000 */
[----:B------:R-:W-:Y:S02]  /*44d0*/  F2FP.SATFINITE.E4M3.F32.PACK_AB_MERGE_C R184, R41, R40, R44 ;  /* 0x0000002829b8723e */ /* 0x000fe4000480702c */
[----:B------:R-:W-:Y:S01]  /*44e0*/  CS2R R40, SRZ ;  /* 0x0000000000287805 */ /* 0x000fe2000001ff00 */
[----:B------:R-:W0:Y:S01]  /*44f0*/  MUFU.EX2 R46, R46 ;  /* 0x0000002e002e7308 */ /* 0x000e220000000800 */
[----:B-1----:R-:W-:-:S07]  /*4500*/  FADD.FTZ R5, R37, R6 ;  /* 0x0000000625057221 */ /* 0x002fce0000010000 */
[----:B------:R-:W1:Y:S01]  /*4510*/  MUFU.EX2 R49, R49 ;  /* 0x0000003100317308 */ /* 0x000e620000000800 */
[----:B--2---:R-:W-:-:S01]  /*4520*/  FADD.FTZ R4, R48, R45 ;  /* 0x0000002d30047221 */ /* 0x004fc20000010000 */
[----:B------:R-:W-:-:S06]  /*4530*/  CS2R R44, SRZ ;  /* 0x00000000002c7805 */ /* 0x000fcc000001ff00 */
[----:B------:R-:W-:Y:S01]  /*4540*/  MUFU.EX2 R47, R47 ;  /* 0x0000002f002f7308 */ /* 0x000fe20000000800 */
[----:B0-----:R-:W-:-:S07]  /*4550*/  FADD.FTZ R6, R46, R5 ;  /* 0x000000052e067221 */ /* 0x001fce0000010000 */
[----:B------:R-:W0:Y:S01]  /*4560*/  MUFU.EX2 R50, R50 ;  /* 0x0000003200327308 */ /* 0x000e220000000800 */
[----:B-1----:R-:W-:-:S07]  /*4570*/  FADD.FTZ R5, R49, R4 ;  /* 0x0000000431057221 */ /* 0x002fce0000010000 */
[----:B------:R-:W1:Y:S08]  /*4580*/  MUFU.EX2 R52, R52 ;  /* 0x0000003400347308 */ /* 0x000e700000000800 */
[----:B------:R-:W2:Y:S01]  /*4590*/  MUFU.EX2 R53, R53 ;  /* 0x0000003500357308 */ /* 0x000ea20000000800 */
[----:B0-----:R-:W-:Y:S01]  /*45a0*/  F2FP.SATFINITE.E4M3.F32.PACK_AB_MERGE_C R7, R50, R47, RZ ;  /* 0x0000002f3207723e */ /* 0x001fe200048070ff */
[----:B------:R-:W-:-:S03]  /*45b0*/  FADD.FTZ R47, R47, R6 ;  /* 0x000000062f2f7221 */ /* 0x000fc60000010000 */
[----:B------:R-:W-:Y:S01]  /*45c0*/  F2FP.SATFINITE.E4M3.F32.PACK_AB_MERGE_C R187, R46, R37, R7 ;  /* 0x000000252ebb723e */ /* 0x000fe20004807007 */
[----:B------:R-:W-:-:S01]  /*45d0*/  FADD.FTZ R50, R50, R47 ;  /* 0x0000002f32327221 */ /* 0x000fc20000010000 */
[----:B------:R-:W-:Y:S01]  /*45e0*/  CS2R R46, SRZ ;  /* 0x00000000002e7805 */ /* 0x000fe2000001ff00 */
[----:B------:R-:W-:Y:S01]  /*45f0*/  MUFU.EX2 R59, R59 ;  /* 0x0000003b003b7308 */ /* 0x000fe20000000800 */
[----:B-1----:R-:W-:-:S01]  /*4600*/  FADD.FTZ R4, R52, R5 ;  /* 0x0000000534047221 */ /* 0x002fc20000010000 */
[----:B------:R-:W-:-:S06]  /*4610*/  CS2R R36, SRZ ;  /* 0x0000000000247805 */ /* 0x000fcc000001ff00 */
[----:B------:R-:W0:Y:S01]  /*4620*/  MUFU.EX2 R62, R62 ;  /* 0x0000003e003e7308 */ /* 0x000e220000000800 */
[C---:B--2---:R-:W-:Y:S01]  /*4630*/  F2FP.SATFINITE.E4M3.F32.PACK_AB_MERGE_C R52, R53.reuse, R52, RZ ;  /* 0x000000343534723e */ /* 0x044fe200048070ff */
[----:B------:R-:W-:-:S03]  /*4640*/  FADD.FTZ R53, R53, R4 ;  /* 0x0000000435357221 */ /* 0x000fc60000010000 */
[----:B------:R-:W-:Y:S02]  /*4650*/  F2FP.SATFINITE.E4M3.F32.PACK_AB_MERGE_C R186, R49, R48, R52 ;  /* 0x0000003031ba723e */ /* 0x000fe40004807034 */
[----:B------:R-:W-:Y:S01]  /*4660*/  CS2R R48, SRZ ;  /* 0x0000000000307805 */ /* 0x000fe2000001ff00 */
[----:B------:R-:W1:Y:S08]  /*4670*/  MUFU.EX2 R51, R51 ;  /* 0x0000003300337308 */ /* 0x000e700000000800 */
[----:B------:R-:W2:Y:S01]  /*4680*/  MUFU.EX2 R24, R24 ;  /* 0x0000001800187308 */ /* 0x000ea20000000800 */
[----:B0-----:R-:W-:-:S07]  /*4690*/  F2FP.SATFINITE.E4M3.F32.PACK_AB_MERGE_C R6, R62, R59, RZ ;  /* 0x0000003b3e06723e */ /* 0x001fce00048070ff */
[----:B------:R-:W0:Y:S01]  /*46a0*/  MUFU.EX2 R54, R54 ;  /* 0x0000003600367308 */ /* 0x000e220000000800 */
[----:B-1----:R-:W-:-:S07]  /*46b0*/  FADD.FTZ R5, R51, R50 ;  /* 0x0000003233057221 */ /* 0x002fce0000010000 */
[----:B------:R-:W1:Y:S01]  /*46c0*/  MUFU.EX2 R25, R25 ;  /* 0x0000001900197308 */ /* 0x000e620000000800 */
[----:B--2---:R-:W-:-:S01]  /*46d0*/  FADD.FTZ R4, R24, R53 ;  /* 0x0000003518047221 */ /* 0x004fc20000010000 */
[----:B------:R-:W-:-:S06]  /*46e0*/  CS2R R52, SRZ ;  /* 0x0000000000347805 */ /* 0x000fcc000001ff00 */
[----:B------:R-:W2:Y:S01]  /*46f0*/  MUFU.EX2 R83, R83 ;  /* 0x0000005300537308 */ /* 0x000ea20000000800 */
[C---:B0-----:R-:W-:Y:S01]  /*4700*/  F2FP.SATFINITE.E4M3.F32.PACK_AB_MERGE_C R189, R54.reuse, R51, R6 ;  /* 0x0000003336bd723e */ /* 0x041fe20004807006 */
[----:B------:R-:W-:Y:S01]  /*4710*/  FADD.FTZ R54, R54, R5 ;  /* 0x0000000536367221 */ /* 0x000fe20000010000 */
[----:B------:R-:W-:-:S03]  /*4720*/  CS2R R50, SRZ ;  /* 0x0000000000327805 */ /* 0x000fc6000001ff00 */
[----:B------:R-:W-:Y:S01]  /*4730*/  FADD.FTZ R59, R59, R54 ;  /* 0x000000363b3b7221 */ /* 0x000fe20000010000 */
[----:B------:R-:W-:Y:S01]  /*4740*/  CS2R R54, SRZ ;  /* 0x0000000000367805 */ /* 0x000fe2000001ff00 */
[----:B------:R-:W0:Y:S01]  /*4750*/  MUFU.EX2 R58, R58 ;  /* 0x0000003a003a7308 */ /* 0x000e220000000800 */
[----:B-1----:R-:W-:-:S01]  /*4760*/  FADD.FTZ R4, R25, R4 ;  /* 0x0000000419047221 */ /* 0x002fc20000010000 */
[----:B------:R-:W-:-:S06]  /*4770*/  FADD.FTZ R62, R62, R59 ;  /* 0x0000003b3e3e7221 */ /* 0x000fcc0000010000 */
[----:B------:R-:W-:Y:S01]  /*4780*/  MUFU.EX2 R67, R67 ;  /* 0x0000004300437308 */ /* 0x000fe20000000800 */
[----:B--2---:R-:W-:-:S07]  /*4790*/  FADD.FTZ R5, R83, R4 ;  /* 0x0000000453057221 */ /* 0x004fce0000010000 */
[----:B------:R-:W1:Y:S01]  /*47a0*/  MUFU.EX2 R70, R110 ;  /* 0x0000006e00467308 */ /* 0x000e620000000800 */
[C---:B0-----:R-:W-:Y:S01]  /*47b0*/  F2FP.SATFINITE.E4M3.F32.PACK_AB_MERGE_C R83, R58.reuse, R83, RZ ;  /* 0x000000533a53723e */ /* 0x041fe200048070ff */
[----:B------:R-:W-:-:S03]  /*47c0*/  FADD.FTZ R58, R58, R5 ;  /* 0x000000053a3a7221 */ /* 0x000fc60000010000 */
[----:B------:R-:W-:Y:S02]  /*47d0*/  F2FP.SATFINITE.E4M3.F32.PACK_AB_MERGE_C R188, R25, R24, R83 ;  /* 0x0000001819bc723e */ /* 0x000fe40004807053 */
[----:B------:R-:W-:Y:S01]  /*47e0*/  CS2R R24, SRZ ;  /* 0x0000000000187805 */ /* 0x000fe2000001ff00 */
[----:B------:R-:W0:Y:S08]  /*47f0*/  MUFU.EX2 R63, R63 ;  /* 0x0000003f003f7308 */ /* 0x000e300000000800 */
[----:B------:R-:W2:Y:S01]  /*4800*/  MUFU.EX2 R79, R79 ;  /* 0x0000004f004f7308 */ /* 0x000ea20000000800 */
[----:B-1----:R-:W-:-:S07]  /*4810*/  F2FP.SATFINITE.E4M3.F32.PACK_AB_MERGE_C R4, R70, R67, RZ ;  /* 0x000000434604723e */ /* 0x002fce00048070ff */
[----:B------:R-:W1:Y:S01]  /*4820*/  MUFU.EX2 R66, R66 ;  /* 0x0000004200427308 */ /* 0x000e620000000800 */
[----:B0-----:R-:W-:-:S07]  /*4830*/  FADD.FTZ R7, R63, R62 ;  /* 0x0000003e3f077221 */ /* 0x001fce0000010000 */
[----:B------:R-:W0:Y:S01]  /*4840*/  MUFU.EX2 R86, R86 ;  /* 0x0000005600567308 */ /* 0x000e220000000800 */
[----:B--2---:R-:W-:-:S01]  /*4850*/  FADD.FTZ R5, R79, R58 ;  /* 0x0000003a4f057221 */ /* 0x004fc20000010000 */
[----:B------:R-:W-:-:S06]  /*4860*/  CS2R R58, SRZ ;  /* 0x00000000003a7805 */ /* 0x000fcc000001ff00 */
[----:B------:R-:W2:Y:S01]  /*4870*/  MUFU.EX2 R82, R82 ;  /* 0x0000005200527308 */ /* 0x000ea20000000800 */
[C---:B-1----:R-:W-:Y:S01]  /*4880*/  F2FP.SATFINITE.E4M3.F32.PACK_AB_MERGE_C R191, R66.reuse, R63, R4 ;  /* 0x0000003f42bf723e */ /* 0x042fe20004807004 */
[----:B------:R-:W-:Y:S01]  /*4890*/  FADD.FTZ R66, R66, R7 ;  /* 0x0000000742427221 */ /* 0x000fe20000010000 */
[----:B------:R-:W-:-:S03]  /*48a0*/  CS2R R62, SRZ ;  /* 0x00000000003e7805 */ /* 0x000fc6000001ff00 */
[----:B------:R-:W-:Y:S02]  /*48b0*/  FADD.FTZ R67, R67, R66 ;  /* 0x0000004243437221 */ /* 0x000fe40000010000 */
[----:B------:R-:W1:Y:S01]  /*48c0*/  MUFU.EX2 R87, R87 ;  /* 0x0000005700577308 */ /* 0x000e620000000800 */
[----:B0-----:R-:W-:-:S04]  /*48d0*/  FADD.FTZ R5, R86, R5 ;  /* 0x0000000556057221 */ /* 0x001fc80000010000 */
[----:B--2---:R-:W-:Y:S01]  /*48e0*/  FADD.FTZ R4, R82, R5 ;  /* 0x0000000552047221 */ /* 0x004fe20000010000 */
[----:B------:R-:W-:-:S01]  /*48f0*/  FADD.FTZ R5, R70, R67 ;  /* 0x0000004346057221 */ /* 0x000fc20000010000 */
[----:B------:R-:W-:Y:S02]  /*4900*/  CS2R R70, SRZ ;  /* 0x0000000000467805 */ /* 0x000fe4000001ff00 */
[----:B------:R-:W-:Y:S02]  /*4910*/  CS2R R66, SRZ ;  /* 0x0000000000427805 */ /* 0x000fe4000001ff00 */
[C---:B-1----:R-:W-:Y:S01]  /*4920*/  F2FP.SATFINITE.E4M3.F32.PACK_AB_MERGE_C R6, R87.reuse, R82, RZ ;  /* 0x000000525706723e */ /* 0x042fe200048070ff */
[----:B------:R-:W-:-:S01]  /*4930*/  FADD.FTZ R4, R87, R4 ;  /* 0x0000000457047221 */ /* 0x000fc20000010000 */
[----:B------:R-:W-:Y:S02]  /*4940*/  CS2R R82, SRZ ;  /* 0x0000000000527805 */ /* 0x000fe4000001ff00 */
[----:B------:R-:W-:-:S02]  /*4950*/  F2FP.SATFINITE.E4M3.F32.PACK_AB_MERGE_C R190, R86, R79, R6 ;  /* 0x0000004f56be723e */ /* 0x000fc40004807006 */
[----:B------:R-:W-:Y:S02]  /*4960*/  CS2R R86, SRZ ;  /* 0x0000000000567805 */ /* 0x000fe4000001ff00 */
[----:B------:R-:W-:Y:S01]  /*4970*/  CS2R R78, SRZ ;  /* 0x00000000004e7805 */ /* 0x000fe2000001ff00 */
[----:B------:R-:W-:Y:S06]  /*4980*/  @!P1 BRA `(.L_x_151) ;  /* 0x0000002c004c9947 */ /* 0x000fec0003800000 */
[----:B------:R-:W-:Y:S01]  /*4990*/  IMAD.MOV.U32 R7, RZ, RZ, R0 ;  /* 0x000000ffff077224 */ /* 0x000fe200078e0000 */
[----:B------:R-:W-:Y:S01]  /*49a0*/  UIADD3 UR50, UR50, -0x2, URZ ;  /* 0xfffffffe32327890 */ /* 0x000fe2000fffe03f */
[----:B------:R-:W-:Y:S01]  /*49b0*/  IMAD.MOV.U32 R6, RZ, RZ, R3 ;  /* 0x000000ffff067224 */ /* 0x000fe200078e0003 */
[----:B------:R-:W-:Y:S01]  /*49c0*/  UMOV UR53, UR44 ;  /* 0x0000002c00357c82 */ /* 0x000fe20008000000 */
[----:B------:R-:W-:Y:S01]  /*49d0*/  IMAD.MOV.U32 R87, RZ, RZ, RZ ;  /* 0x000000ffff577224 */ /* 0x000fe200078e00ff */
[----:B------:R-:W-:-:S08]  /*49e0*/  UMOV UR51, UR52 ;  /* 0x0000003400337c82 */ /* 0x000fd00008000000 */
.L_x_162:
[----:B------:R-:W-:Y:S01]  /*49f0*/  ISETP.NE.AND P2, PT, RZ, UR37, PT ;  /* 0x00000025ff007c0c */ /* 0x000fe2000bf45270 */
[----:B------:R-:W-:-:S04]  /*4a00*/  UISETP.NE.AND UP0, UPT, UR51, 0x1, UPT ;  /* 0x000000013300788c */ /* 0x000fc8000bf05270 */
[----:B------:R-:W-:-:S04]  /*4a10*/  USEL UR44, URZ, 0x1, UP0 ;  /* 0x000000013f2c7887 */ /* 0x000fc80008000000 */
[----:B------:R-:W-:-:S04]  /*4a20*/  ULOP3.LUT UR44, UR53, UR44, URZ, 0x3c, !UPT ;  /* 0x0000002c352c7292 */ /* 0x000fc8000f8e3c3f */
[----:B------:R-:W-:Y:S08]  /*4a30*/  @P2 BRA `(.L_x_152) ;  /* 0x0000000000382947 */ /* 0x000ff00003800000 */
[----:B------:R-:W-:Y:S05]  /*4a40*/  @!P0 BRA `(.L_x_153) ;  /* 0x0000000000048947 */ /* 0x000fea0003800000 */
[----:B------:R-:W-:Y:S01]  /*4a50*/  BPT.TRAP 0x1 ;  /* 0x000000040000795c */ /* 0x000fe20000300000 */
.L_x_153:
        /* <DEDUP_REMOVED lines=9> */
.L_x_154:
[----:B-1----:R-:W-:Y:S05]  /*4af0*/  @P1 BRA `(.L_x_152) ;  /* 0x0000000000081947 */ /* 0x002fea0003800000 */
[----:B------:R-:W1:Y:S02]  /*4b00*/  SYNCS.PHASECHK.TRANS64.TRYWAIT P1, [UR6+0x29830], R0 ;  /* 0x02983000ff0075a7 */ /* 0x000e640008020146 */
[----:B-1----:R-:W-:Y:S05]  /*4b10*/  @!P1 BRA `(.L_x_155) ;  /* 0x0000008800849947 */ /* 0x002fea0003800000 */
.L_x_152:
[----:B-1----:R-:W1:Y:S01]  /*4b20*/  S2R R3, SR_TID.X ;  /* 0x0000000000037919 */ /* 0x002e620000002100 */
[----:B------:R-:W-:Y:S01]  /*4b30*/  UIADD3 UR52, UR51, 0x1, URZ ;  /* 0x0000000133347890 */ /* 0x000fe2000fffe03f */
[----:B------:R-:W-:Y:S01]  /*4b40*/  UMOV UR27, 0x80000020 ;  /* 0x80000020001b7882 */ /* 0x000fe20000000000 */
[----:B------:R-:W-:Y:S02]  /*4b50*/  UMOV UR28, UR24 ;  /* 0x00000018001c7c82 */ /* 0x000fe40008000000 */
[----:B------:R-:W-:Y:S01]  /*4b60*/  UISETP.NE.AND UP0, UPT, UR52, 0x2, UPT ;  /* 0x000000023400788c */ /* 0x000fe2000bf05270 */
[----:B------:R-:W-:Y:S01]  /*4b70*/  UMOV UR29, UR25 ;  /* 0x00000019001d7c82 */ /* 0x000fe20008000000 */
[----:B------:R-:W-:Y:S02]  /*4b80*/  UMOV UR31, 0x80000020 ;  /* 0x80000020001f7882 */ /* 0x000fe40000000000 */
[----:B------:R-:W-:Y:S01]  /*4b90*/  USEL UR52, UR52, URZ, UP0 ;  /* 0x0000003f34347287 */ /* 0x000fe20008000000 */
[----:B------:R-:W-:Y:S01]  /*4ba0*/  UMOV UR32, UR24 ;  /* 0x0000001800207c82 */ /* 0x000fe20008000000 */
[----:B------:R-:W-:-:S02]  /*4bb0*/  UMOV UR33, UR25 ;  /* 0x0000001900217c82 */ /* 0x000fc40008000000 */
[----:B------:R-:W-:Y:S01]  /*4bc0*/  UIMAD UR54, UR52, 0x780, UR47 ;  /* 0x00000780343678a4 */ /* 0x000fe2000f8e022f */
[----:B------:R-:W-:Y:S01]  /*4bd0*/  UMOV UR35, 0x80000020 ;  /* 0x8000002000237882 */ /* 0x000fe20000000000 */
[----:B------:R-:W-:Y:S02]  /*4be0*/  UMOV UR7, 0x80000020 ;  /* 0x8000002000077882 */ /* 0x000fe40000000000 */
[----:B------:R-:W-:Y:S02]  /*4bf0*/  UIADD3 UR30, UR54, 0x80, URZ ;  /* 0x00000080361e7890 */ /* 0x000fe4000fffe03f */
[----:B------:R-:W-:Y:S02]  /*4c00*/  UIADD3 UR34, UR54, 0x100, URZ ;  /* 0x0000010036227890 */ /* 0x000fe4000fffe03f */
[----:B------:R-:W-:Y:S01]  /*4c10*/  UMOV UR26, UR54 ;  /* 0x00000036001a7c82 */ /* 0x000fe20008000000 */
[----:B------:R-:W-:Y:S02]  /*4c20*/  UIADD3 UR6, UR54, 0x200, URZ ;  /* 0x0000020036067890 */ /* 0x000fe4000fffe03f */
[----:B------:R-:W-:Y:S01]  /*4c30*/  UIADD3 UR10, UR54, 0x202, URZ ;  /* 0x00000202360a7890 */ /* 0x000fe2000fffe03f */
[----:B------:R-:W-:Y:S01]  /*4c40*/  UMOV UR11, 0x80000020 ;  /* 0x80000020000b7882 */ /* 0x000fe20000000000 */
[----:B------:R-:W-:Y:S01]  /*4c50*/  UIADD3 UR14, UR54, 0x282, URZ ;  /* 0x00000282360e7890 */ /* 0x000fe2000fffe03f */
[----:B------:R-:W-:Y:S01]  /*4c60*/  UMOV UR15, 0x80000020 ;  /* 0x80000020000f7882 */ /* 0x000fe20000000000 */
[----:B------:R-:W-:Y:S01]  /*4c70*/  UIADD3 UR18, UR54, 0x500, URZ ;  /* 0x0000050036127890 */ /* 0x000fe2000fffe03f */
[----:B-1----:R-:W-:Y:S01]  /*4c80*/  SHF.R.U32.HI R3, RZ, 0x7, R3 ;  /* 0x00000007ff037819 */ /* 0x002fe20000011603 */
[----:B------:R-:W-:Y:S01]  /*4c90*/  UMOV UR19, 0x80000020 ;  /* 0x8000002000137882 */ /* 0x000fe20000000000 */
[----:B------:R-:W-:Y:S01]  /*4ca0*/  UIADD3 UR22, UR54, 0x502, URZ ;  /* 0x0000050236167890 */ /* 0x000fe2000fffe03f */
[----:B------:R-:W-:-:S02]  /*4cb0*/  UMOV UR23, 0x80000020 ;  /* 0x8000002000177882 */ /* 0x000fc40000000000 */
[----:B0-----:R-:W-:-:S05]  /*4cc0*/  VIADD R0, R3, 0x8 ;  /* 0x0000000803007836 */ /* 0x001fca0000000000 */
[----:B------:R0:W-:Y:S06]  /*4cd0*/  BAR.SYNC.DEFER_BLOCKING R0, 0x100 ;  /* 0x000400000000751d */ /* 0x0001ec0000010000 */
[----:B------:R-:W-:-:S06]  /*4ce0*/  WARPGROUP.ARRIVE ;  /* 0x00000000000079c5 */ /* 0x000fcc0000000000 */
[----:B------:R-:W-:Y:S01]  /*4cf0*/  QGMMA.64x32x32.F32.E4M3.E4M3 R152, gdesc[UR24], RZ, !UPT, gsb0 ;  /* 0x00600000189879f3 */ /* 0x000fe2000c0008ff */
[----:B------:R-:W-:Y:S01]  /*4d00*/  UIADD3 UR26, UR54, 0x180, URZ ;  /* 0x00000180361a7890 */ /* 0x000fe2000fffe03f */
        /* <DEDUP_REMOVED lines=160> */
.L_x_157:
[----:B------:R-:W-:Y:S01]  /*5710*/  ULEA UR6, UR51, UR39, 0x3 ;  /* 0x0000002733067291 */ /* 0x000fe2000f8e183f */
[----:B------:R-:W-:-:S05]  /*5720*/  IMAD.U32 R0, RZ, RZ, UR53 ;  /* 0x00000035ff007e24 */ /* 0x000fca000f8e00ff */
[----:B------:R-:W-:-:S04]  /*5730*/  SHF.L.U32 R0, R0, 0x1f, RZ ;  /* 0x0000001f00007819 */ /* 0x000fc800000006ff */
[----:B------:R0:W1:Y:S01]  /*5740*/  SYNCS.PHASECHK.TRANS64.TRYWAIT P1, [UR6+0x29850], R0 ;  /* 0x02985000ff0075a7 */ /* 0x0000620008020146 */
[----:B------:R-:W-:Y:S05]  /*5750*/  @!P0 BRA `(.L_x_158) ;  /* 0x0000000000048947 */ /* 0x000fea0003800000 */
[----:B------:R-:W-:Y:S01]  /*5760*/  BPT.TRAP 0x1 ;  /* 0x000000040000795c */ /* 0x000fe20000300000 */
.L_x_158:
[----:B-1----:R-:W-:Y:S05]  /*5770*/  @P1 BRA `(.L_x_156) ;  /* 0x0000000000081947 */ /* 0x002fea0003800000 */
[----:B------:R-:W1:Y:S02]  /*5780*/  SYNCS.PHASECHK.TRANS64.TRYWAIT P1, [UR6+0x29850], R0 ;  /* 0x02985000ff0075a7 */ /* 0x000e640008020146 */
[----:B-1----:R-:W-:Y:S05]  /*5790*/  @!P1 BRA `(.L_x_159) ;  /* 0x0000007c007c9947 */ /* 0x002fea0003800000 */
.L_x_156:
[----:B------:R-:W-:Y:S01]  /*57a0*/  UIADD3 UR6, UR39, 0x400, URZ ;  /* 0x0000040027067890 */ /* 0x000fe2000fffe03f */
[----:B------:R-:W-:Y:S01]  /*57b0*/  WARPGROUP.ARRIVE ;  /* 0x00000000000079c5 */ /* 0x000fe20000000000 */
[----:B------:R-:W-:-:S05]  /*57c0*/  UMOV UR7, 0xc0000010 ;  /* 0xc000001000077882 */ /* 0x000fca0000000000 */
[----:B-1----:R-:W1:Y:S01]  /*57d0*/  S2R R3, SR_TID.X ;  /* 0x0000000000037919 */ /* 0x002e620000002100 */
        /* <DEDUP_REMOVED lines=8> */
[----:B-1----:R-:W-:-:S04]  /*5860*/  SHF.R.U32.HI R3, RZ, 0x7, R3 ;  /* 0x00000007ff037819 */ /* 0x002fc80000011603 */
[----:B0-----:R-:W-:Y:S01]  /*5870*/  IADD3 R0, -R3, 0xb, RZ ;  /* 0x0000000b03007810 */ /* 0x001fe20007ffe1ff */
[----:B------:R-:W-:Y:S02]  /*5880*/  WARPGROUP.DEPBAR.LE gsb0, 0x0 ;  /* 0x00008000000079c5 */ /* 0x000fe40000010000 */
[----:B------:R-:W-:-:S06]  /*5890*/  WARPGROUP.ARRIVE ;  /* 0x00000000000079c5 */ /* 0x000fcc0000000000 */
[----:B------:R-:W-:Y:S01]  /*58a0*/  QGMMA.64x128x32.F32.E4M3.E4M3 R24, R176, gdesc[UR4], R24, gsb0 ;  /* 0x01e00004b0187df3 */ /* 0x000fe20008000818 */
[----:B------:R-:W-:Y:S01]  /*58b0*/  UIADD3 UR6, UR10, 0x200, URZ ;  /* 0x000002000a067890 */ /* 0x000fe2000fffe03f */
[----:B------:R-:W-:Y:S01]  /*58c0*/  UMOV UR7, 0xc0000010 ;  /* 0xc000001000077882 */ /* 0x000fe20000000000 */
[----:B------:R-:W-:Y:S02]  /*58d0*/  WARPGROUP.DEPBAR.LE gsb0, 0x0 ;  /* 0x00008000000079c5 */ /* 0x000fe40000010000 */
[----:B------:R-:W-:-:S07]  /*58e0*/  WARPGROUP.ARRIVE ;  /* 0x00000000000079c5 */ /* 0x000fce0000000000 */
        /* <DEDUP_REMOVED lines=10> */
[----:B------:R-:W-:Y:S03]  /*5990*/  QGMMA.64x128x32.F32.E4M3.E4M3 R24, R188, gdesc[UR4], R24, gsb0 ;  /* 0x01e00004bc187df3 */ /* 0x000fe60008000818 */
[----:B------:R-:W-:Y:S02]  /*59a0*/  WARPGROUP.DEPBAR.LE gsb0, 0x0 ;  /* 0x00008000000079c5 */ /* 0x000fe40000010000 */
[----:B------:R0:W-:Y:S06]  /*59b0*/  BAR.ARV R0, 0x100 ;  /* 0x000400000000751d */ /* 0x0001ec0000002000 */
[----:B------:R-:W-:Y:S05]  /*59c0*/  @!P0 BRA `(.L_x_160) ;  /* 0x0000000000048947 */ /* 0x000fea0003800000 */
[----:B------:R-:W-:Y:S01]  /*59d0*/  BPT.TRAP 0x1 ;  /* 0x000000040000795c */ /* 0x000fe20000300000 */
.L_x_160:
[----:B0-----:R-:W-:Y:S01]  /*59e0*/  FMNMX.FTZ R0, R152, R6, !PT ;  /* 0x0000000698007209 */ /* 0x001fe20007810000 */
[----:B------:R-:W-:Y:S01]  /*59f0*/  IMAD.U32 R172, RZ, RZ, UR40 ;  /* 0x00000028ffac7e24 */ /* 0x000fe2000f8e00ff */
        /* <DEDUP_REMOVED lines=79> */
[----:B------:R-:W-:Y:S01]  /*5ef0*/  ISETP.NE.AND P1, PT, R2, RZ, PT ;  /* 0x000000ff0200720c */ /* 0x000fe20003f25270 */
[----:B------:R-:W0:Y:S04]  /*5f00*/  SHFL.BFLY PT, R0, R9, 0x2, 0x1f ;  /* 0x0c401f0009007f89 */ /* 0x000e2800000e0000 */
[----:B------:R-:W1:Y:S01]  /*5f10*/  SHFL.BFLY PT, R3, R8, 0x2, 0x1f ;  /* 0x0c401f0008037f89 */ /* 0x000e6200000e0000 */
[----:B0-----:R-:W-:-:S02]  /*5f20*/  FMNMX.FTZ R10, R9, R0, !PT ;  /* 0x00000000090a7209 */ /* 0x001fc40007810000 */
[----:B-1----:R-:W-:-:S03]  /*5f30*/  FMNMX.FTZ R11, R8, R3, !PT ;  /* 0x00000003080b7209 */ /* 0x002fc60007810000 */
[----:B------:R-:W0:Y:S04]  /*5f40*/  SHFL.BFLY PT, R3, R10, 0x1, 0x1f ;  /* 0x0c201f000a037f89 */ /* 0x000e2800000e0000 */
[----:B------:R-:W1:Y:S01]  /*5f50*/  SHFL.BFLY PT, R0, R11, 0x1, 0x1f ;  /* 0x0c201f000b007f89 */ /* 0x000e6200000e0000 */
[----:B0-----:R-:W-:Y:S02]  /*5f60*/  FMNMX.FTZ R3, R10, R3, !PT ;  /* 0x000000030a037209 */ /* 0x001fe40007810000 */
[----:B-1----:R-:W-:-:S03]  /*5f70*/  FMNMX.FTZ R0, R11, R0, !PT ;  /* 0x000000000b007209 */ /* 0x002fc60007810000 */
[C---:B------:R-:W-:Y:S01]  /*5f80*/  FFMA.FTZ R172, R3.reuse, R172, -8 ;  /* 0xc100000003ac7423 */ /* 0x040fe200000100ac */
[----:B------:R-:W-:-:S03]  /*5f90*/  FADD.FTZ R6, -R3, R6 ;  /* 0x0000000603067221 */ /* 0x000fc60000010100 */
        /* <DEDUP_REMOVED lines=14> */
[--C-:B------:R-:W-:Y:S01]  /*6080*/  FFMA.FTZ R136, R140, UR40, -R172.reuse ;  /* 0x000000288c887c23 */ /* 0x100fe200080108ac */
        /* <DEDUP_REMOVED lines=9> */
[----:B------:R-:W-:Y:S01]  /*6120*/  FFMA.FTZ R13, R161, UR40, -R172 ;  /* 0x00000028a10d7c23 */ /* 0x000fe200080108ac */
[----:B------:R-:W-:-:S01]  /*6130*/  FFMA.FTZ R157, R163, UR40, -R101 ;  /* 0x00000028a39d7c23 */ /* 0x000fc20008010865 */
[----:B------:R-:W-:Y:S01]  /*6140*/  MUFU.EX2 R6, R6 ;  /* 0x0000000600067308 */ /* 0x000fe20000000800 */
[----:B0-----:R-:W-:-:S01]  /*6150*/  FFMA.FTZ R12, R160, UR40, -R172 ;  /* 0x00000028a00c7c23 */ /* 0x001fc200080108ac */
[----:B------:R-:W-:Y:S01]  /*6160*/  FFMA.FTZ R14, R164, UR40, -R172 ;  /* 0x00000028a40e7c23 */ /* 0x000fe200080108ac */
[----:B------:R-:W-:-:S01]  /*6170*/  FFMA.FTZ R156, R166, UR40, -R101 ;  /* 0x00000028a69c7c23 */ /* 0x000fc20008010865 */
[----:B------:R-:W-:Y:S01]  /*6180*/  FFMA.FTZ R15, R165, UR40, -R172 ;  /* 0x00000028a50f7c23 */ /* 0x000fe200080108ac */
        /* <DEDUP_REMOVED lines=39> */
[----:B------:R-:W-:Y:S01]  /*6400*/  FFMA.FTZ R109, R109, UR40, -R172 ;  /* 0x000000286d6d7c23 */ /* 0x000fe200080108ac */
[----:B------:R-:W-:-:S01]  /*6410*/  FFMA.FTZ R111, R111, UR40, -R101 ;  /* 0x000000286f6f7c23 */ /* 0x000fc20008010865 */
[----:B------:R-:W-:Y:S01]  /*6420*/  FFMA.FTZ R112, R112, UR40, -R172 ;  /* 0x0000002870707c23 */ /* 0x000fe200080108ac */
[----:B------:R-:W-:-:S01]  /*6430*/  FFMA.FTZ R114, R114, UR40, -R101 ;  /* 0x0000002872727c23 */ /* 0x000fc20008010865 */
[----:B------:R-:W2:Y:S01]  /*6440*/  MUFU.EX2 R152, R152 ;  /* 0x0000009800987308 */ /* 0x000ea20000000800 */
[----:B0-----:R-:W-:-:S01]  /*6450*/  FADD.FTZ R5, R148, R5 ;  /* 0x0000000594057221 */ /* 0x001fc20000010000 */
        /* <DEDUP_REMOVED lines=26> */
[----:B------:R-:W-:-:S04]  /*6600*/  FFMA.FTZ R101, R103, UR40, -R101 ;  /* 0x0000002867657c23 */ /* 0x000fc80008010865 */
        /* <DEDUP_REMOVED lines=98> */
[----:B------:R-:W-:-:S05]  /*6c30*/  IMAD.U32 R158, RZ, RZ, UR52 ;  /* 0x00000034ff9e7e24 */ /* 0x000fca000f8e00ff */
[----:B------:R-:W-:Y:S01]  /*6c40*/  @P1 LEA R158, R158, UR39, 0x3 ;  /* 0x000000279e9e1c11 */ /* 0x000fe2000f8e18ff */
        /* <DEDUP_REMOVED lines=8> */
[----:B------:R-:W-:Y:S08]  /*6cd0*/  MUFU.EX2 R119, R119 ;  /* 0x0000007700777308 */ /* 0x000ff00000000800 */
[----:B------:R-:W1:Y:S01]  /*6ce0*/  MUFU.EX2 R88, R88 ;  /* 0x0000005800587308 */ /* 0x000e620000000800 */
[----:B0-----:R-:W-:-:S07]  /*6cf0*/  FADD.FTZ R5, R117, R4 ;  /* 0x0000000475057221 */ /* 0x001fce0000010000 */
[----:B------:R-:W0:Y:S08]  /*6d00*/  MUFU.EX2 R90, R90 ;  /* 0x0000005a005a7308 */ /* 0x000e300000000800 */
[----:B------:R2:W-:Y:S01]  /*6d10*/  MUFU.EX2 R163, R94 ;  /* 0x0000005e00a37308 */ /* 0x0005e20000000800 */
[----:B-1----:R-:W-:-:S01]  /*6d20*/  FADD.FTZ R4, R88, R5 ;  /* 0x0000000558047221 */ /* 0x002fc20000010000 */
[----:B------:R-:W-:-:S05]  /*6d30*/  @P1 VIADD R5, R158, 0x29840 ;  /* 0x000298409e051836 */ /* 0x000fca0000000000 */
[----:B------:R-:W-:Y:S01]  /*6d40*/  @P1 PRMT R5, R16, 0x654, R5 ;  /* 0x0000065410051816 */ /* 0x000fe20000000005 */
[----:B------:R-:W1:Y:S01]  /*6d50*/  MUFU.EX2 R89, R89 ;  /* 0x0000005900597308 */ /* 0x000e620000000800 */
[----:B--2---:R-:W-:-:S02]  /*6d60*/  FADD.FTZ R94, R114, R161 ;  /* 0x000000a1725e7221 */ /* 0x004fc40000010000 */
[----:B------:R2:W-:Y:S02]  /*6d70*/  @P1 SYNCS.ARRIVE.TRANS64.RED.A1T0 RZ, [R5+URZ], RZ ;  /* 0x000000ff05ff19a7 */ /* 0x0005e4000810043f */
[----:B------:R-:W-:-:S03]  /*6d80*/  FADD.FTZ R161, R115, R94 ;  /* 0x0000005e73a17221 */ /* 0x000fc60000010000 */
[----:B------:R-:W3:Y:S01]  /*6d90*/  MUFU.EX2 R91, R91 ;  /* 0x0000005b005b7308 */ /* 0x000ee20000000800 */
[----:B------:R-:W-:-:S07]  /*6da0*/  FADD.FTZ R94, R118, R161 ;  /* 0x000000a1765e7221 */ /* 0x000fce0000010000 */
[----:B------:R-:W4:Y:S08]  /*6db0*/  MUFU.EX2 R92, R92 ;  /* 0x0000005c005c7308 */ /* 0x000f300000000800 */
[----:B------:R-:W2:Y:S08]  /*6dc0*/  MUFU.EX2 R93, R93 ;  /* 0x0000005d005d7308 */ /* 0x000eb00000000800 */
[----:B------:R5:W2:Y:S08]  /*6dd0*/  MUFU.EX2 R160, R95 ;  /* 0x0000005f00a07308 */ /* 0x000ab00000000800 */
[----:B------:R-:W2:Y:S01]  /*6de0*/  MUFU.EX2 R96, R96 ;  /* 0x0000006000607308 */ /* 0x000ea20000000800 */
[----:B-----5:R-:W-:-:S04]  /*6df0*/  FADD.FTZ R95, R119, R94 ;  /* 0x0000005e775f7221 */ /* 0x020fc80000010000 */
[----:B0-----:R-:W-:Y:S01]  /*6e00*/  FADD.FTZ R94, R90, R95 ;  /* 0x0000005f5a5e7221 */ /* 0x001fe20000010000 */
[----:B-1----:R-:W-:-:S02]  /*6e10*/  FADD.FTZ R95, R89, R4 ;  /* 0x00000004595f7221 */ /* 0x002fc40000010000 */
[----:B------:R-:W0:Y:S01]  /*6e20*/  MUFU.EX2 R98, R98 ;  /* 0x0000006200627308 */ /* 0x000e220000000800 */
[----:B---3--:R-:W-:-:S01]  /*6e30*/  FADD.FTZ R94, R91, R94 ;  /* 0x0000005e5b5e7221 */ /* 0x008fc20000010000 */
[----:B----4-:R-:W-:-:S03]  /*6e40*/  FADD.FTZ R4, R92, R95 ;  /* 0x0000005f5c047221 */ /* 0x010fc60000010000 */
[----:B------:R-:W-:Y:S01]  /*6e50*/  FADD.FTZ R94, R163, R94 ;  /* 0x0000005ea35e7221 */ /* 0x000fe20000010000 */
[----:B--2---:R-:W-:-:S02]  /*6e60*/  FADD.FTZ R5, R93, R4 ;  /* 0x000000045d057221 */ /* 0x004fc40000010000 */
[----:B------:R-:W1:Y:S01]  /*6e70*/  MUFU.EX2 R97, R97 ;  /* 0x0000006100617308 */ /* 0x000e620000000800 */
[----:B------:R-:W-:-:S01]  /*6e80*/  FADD.FTZ R94, R160, R94 ;  /* 0x0000005ea05e7221 */ /* 0x000fc20000010000 */
[----:B------:R-:W-:-:S06]  /*6e90*/  FADD.FTZ R4, R96, R5 ;  /* 0x0000000560047221 */ /* 0x000fcc0000010000 */
        /* <DEDUP_REMOVED lines=14> */
.L_x_161:
        /* <DEDUP_REMOVED lines=14> */
[-C--:B------:R-:W-:Y:S01]  /*7060*/  FMUL.FTZ R24, R24, R7.reuse ;  /* 0x0000000718187220 */ /* 0x080fe20000410000 */
[----:B------:R-:W-:Y:S01]  /*7070*/  F2FP.SATFINITE.E4M3.F32.PACK_AB_MERGE_C R144, R145, R144, RZ ;  /* 0x000000909190723e */ /* 0x000fe200048070ff */
[-C--:B------:R-:W-:Y:S01]  /*7080*/  FMUL.FTZ R25, R25, R7.reuse ;  /* 0x0000000719197220 */ /* 0x080fe20000410000 */
[----:B------:R-:W-:Y:S01]  /*7090*/  F2FP.SATFINITE.E4M3.F32.PACK_AB_MERGE_C R150, R151, R150, RZ ;  /* 0x000000969796723e */ /* 0x000fe200048070ff */
[----:B------:R-:W-:Y:S01]  /*70a0*/  SYNCS.ARRIVE.TRANS64.RED.A1T0 RZ, [UR6], RZ ;  /* 0x000000ffffff79a7 */ /* 0x000fe20008100406 */
[----:B------:R-:W-:Y:S01]  /*70b0*/  F2FP.SATFINITE.E4M3.F32.PACK_AB_MERGE_C R124, R125, R124, RZ ;  /* 0x0000007c7d7c723e */ /* 0x000fe200048070ff */
[-C--:B------:R-:W-:Y:S01]  /*70c0*/  FMUL.FTZ R28, R28, R7.reuse ;  /* 0x000000071c1c7220 */ /* 0x080fe20000410000 */
        /* <DEDUP_REMOVED lines=95> */
.L_x_151:
[----:B------:R-:W-:Y:S06]  /*76c0*/  BAR.ARV 0x8, 0x180 ;  /* 0x0206000000007b1d */ /* 0x000fec0000002000 */
[----:B------:R-:W-:Y:S05]  /*76d0*/  @!P0 BRA `(.L_x_163) ;  /* 0x0000000000048947 */ /* 0x000fea0003800000 */
[----:B------:R-:W-:Y:S01]  /*76e0*/  BPT.TRAP 0x1 ;  /* 0x000000040000795c */ /* 0x000fe20000300000 */
.L_x_163:
[----:B------:R-:W-:Y:S01]  /*76f0*/  ULEA UR4, UR52, UR39, 0x3 ;  /* 0x0000002734047291 */ /* 0x000fe2000f8e183f */
[----:B------:R-:W-:-:S05]  /*7700*/  IMAD.U32 R6, RZ, RZ, UR44 ;  /* 0x0000002cff067e24 */ /* 0x000fca000f8e00ff */
[----:B------:R-:W-:-:S04]  /*7710*/  SHF.L.U32 R6, R6, 0x1f, RZ ;  /* 0x0000001f06067819 */ /* 0x000fc800000006ff */
[----:B------:R0:W1:Y:S01]  /*7720*/  SYNCS.PHASECHK.TRANS64.TRYWAIT P1, [UR4+0x29850], R6 ;  /* 0x02985006ff0075a7 */ /* 0x0000620008020144 */
[----:B------:R-:W-:Y:S05]  /*7730*/  @!P0 BRA `(.L_x_164) ;  /* 0x0000000000048947 */ /* 0x000fea0003800000 */
[----:B------:R-:W-:Y:S01]  /*7740*/  BPT.TRAP 0x1 ;  /* 0x000000040000795c */ /* 0x000fe20000300000 */
.L_x_164:
[----:B-1----:R-:W-:Y:S05]  /*7750*/  @P1 BRA `(.L_x_165) ;  /* 0x0000000000081947 */ /* 0x002fea0003800000 */
[----:B------:R-:W1:Y:S02]  /*7760*/  SYNCS.PHASECHK.TRANS64.TRYWAIT P1, [UR4+0x29850], R6 ;  /* 0x02985006ff0075a7 */ /* 0x000e640008020144 */
[----:B-1----:R-:W-:Y:S05]  /*7770*/  @!P1 BRA `(.L_x_166) ;  /* 0x0000005c009c9947 */ /* 0x002fea0003800000 */
.L_x_165:
        /* <DEDUP_REMOVED lines=73> */
[----:B------:R2:W3:Y:S01]  /*7c10*/  @P1 MUFU.RCP R11, R12 ;  /* 0x0000000c000b1308 */ /* 0x0004e20000001000 */
        /* <DEDUP_REMOVED lines=15> */
.L_x_167:
[----:B------:R-:W0:Y:S01]  /*7d10*/  S2R R89, SR_TID.X ;  /* 0x0000000000597919 */ /* 0x000e220000002100 */
[----:B------:R-:W-:Y:S01]  /*7d20*/  ULDC.64 UR6, c[0x4][0x40] ;  /* 0x0100100000067ab9 */ /* 0x000fe20000000a00 */
[----:B------:R-:W1:Y:S01]  /*7d30*/  S2UR UR5, SR_SWINHI ;  /* 0x00000000000579c3 */ /* 0x000e620000002f00 */
[-C--:B------:R-:W-:Y:S01]  /*7d40*/  FMUL.FTZ R28, R28, R12.reuse ;  /* 0x0000000c1c1c7220 */ /* 0x080fe20000410000 */
[----:B------:R-:W-:Y:S01]  /*7d50*/  FMUL.FTZ R3, R24, R12 ;  /* 0x0000000c18037220 */ /* 0x000fe20000410000 */
[----:B------:R-:W-:Y:S01]  /*7d60*/  FMUL.FTZ R55, R55, R88 ;  /* 0x0000005837377220 */ /* 0x000fe20000410000 */
        /* <DEDUP_REMOVED lines=25> */
[----:B------:R-:W-:Y:S01]  /*7f00*/  FMUL.FTZ R46, R46, R88 ;  /* 0x000000582e2e7220 */ /* 0x000fe20000410000 */
[----:B0-----:R-:W-:-:S02]  /*7f10*/  IMAD.SHL.U32 R0, R89, 0x4, RZ ;  /* 0x0000000459007824 */ /* 0x001fc400078e00ff */
[-C--:B------:R-:W-:Y:S01]  /*7f20*/  FMUL.FTZ R15, R42, R88.reuse ;  /* 0x000000582a0f7220 */ /* 0x080fe20000410000 */
[-C--:B------:R-:W-:Y:S01]  /*7f30*/  FMUL.FTZ R47, R47, R88.reuse ;  /* 0x000000582f2f7220 */ /* 0x080fe20000410000 */
[-C--:B------:R-:W-:Y:S01]  /*7f40*/  FMUL.FTZ R20, R43, R88.reuse ;  /* 0x000000582b147220 */ /* 0x080fe20000410000 */
[-C--:B------:R-:W-:Y:S01]  /*7f50*/  FMUL.FTZ R54, R54, R88.reuse ;  /* 0x0000005836367220 */ /* 0x080fe20000410000 */
[----:B------:R-:W-:Y:S01]  /*7f60*/  LOP3.LUT R0, R0, 0xc, RZ, 0xc0, !PT ;  /* 0x0000000c00007812 */ /* 0x000fe200078ec0ff */
[-C--:B------:R-:W-:Y:S01]  /*7f70*/  FMUL.FTZ R71, R71, R88.reuse ;  /* 0x0000005847477220 */ /* 0x080fe20000410000 */
[-C--:B------:R-:W-:Y:S01]  /*7f80*/  FMUL.FTZ R78, R78, R88.reuse ;  /* 0x000000584e4e7220 */ /* 0x080fe20000410000 */
[-C--:B------:R-:W-:Y:S01]  /*7f90*/  FMUL.FTZ R79, R79, R88.reuse ;  /* 0x000000584f4f7220 */ /* 0x080fe20000410000 */
[----:B------:R-:W-:Y:S01]  /*7fa0*/  IADD3 R6, P0, R0, UR6, RZ ;  /* 0x0000000600067c10 */ /* 0x000fe2000ff1e0ff */
[-C--:B------:R-:W-:Y:S01]  /*7fb0*/  FMUL.FTZ R70, R70, R88.reuse ;  /* 0x0000005846467220 */ /* 0x080fe20000410000 */
[-C--:B------:R-:W-:Y:S01]  /*7fc0*/  FMUL.FTZ R38, R38, R88.reuse ;  /* 0x0000005826267220 */ /* 0x080fe20000410000 */
[-C--:B------:R-:W-:Y:S01]  /*7fd0*/  FMUL.FTZ R39, R39, R88.reuse ;  /* 0x0000005827277220 */ /* 0x080fe20000410000 */
[----:B------:R-:W-:Y:S01]  /*7fe0*/  FMUL.FTZ R63, R63, R88 ;  /* 0x000000583f3f7220 */ /* 0x000fe20000410000 */
[----:B------:R-:W-:-:S02]  /*7ff0*/  IMAD.X R7, RZ, RZ, UR7, P0 ;  /* 0x00000007ff077e24 */ /* 0x000fc400080e06ff */
[-C--:B------:R-:W-:Y:S01]  /*8000*/  FMUL.FTZ R86, R86, R88.reuse ;  /* 0x0000005856567220 */ /* 0x080fe20000410000 */
[----:B------:R-:W-:Y:S01]  /*8010*/  FMUL.FTZ R87, R87, R88 ;  /* 0x0000005857577220 */ /* 0x000fe20000410000 */
[----:B------:R-:W-:Y:S01]  /*8020*/  ULDC.64 UR8, c[0x0][0xb90] ;  /* 0x0002e40000087ab9 */ /* 0x000fe20000000a00 */
[----:B------:R-:W-:Y:S01]  /*8030*/  USHF.R.S32.HI UR14, URZ, 0x1f, UR42 ;  /* 0x0000001f3f0e7899 */ /* 0x000fe2000801142a */
[----:B------:R0:W2:Y:S01]  /*8040*/  LDG.E.CONSTANT R0, desc[UR48][R6.64] ;  /* 0x0000003006007981 */ /* 0x0000a2000c1e9900 */
[-C--:B------:R-:W-:Y:S01]  /*8050*/  FMUL.FTZ R24, R49, R12.reuse ;  /* 0x0000000c31187220 */ /* 0x080fe20000410000 */
[----:B------:R-:W-:Y:S01]  /*8060*/  F2FP.BF16.F32.PACK_AB R3, R28, R3 ;  /* 0x000000031c03723e */ /* 0x000fe200000010ff */
[-C--:B------:R-:W-:Y:S01]  /*8070*/  FMUL.FTZ R49, R72, R12.reuse ;  /* 0x0000000c48317220 */ /* 0x080fe20000410000 */
[-C--:B------:R-:W-:Y:S01]  /*8080*/  FMUL.FTZ R48, R73, R12.reuse ;  /* 0x0000000c49307220 */ /* 0x080fe20000410000 */
[-C--:B------:R-:W-:Y:S01]  /*8090*/  FMUL.FTZ R33, R56, R12.reuse ;  /* 0x0000000c38217220 */ /* 0x080fe20000410000 */
[-C--:B------:R-:W-:Y:S01]  /*80a0*/  FMUL.FTZ R32, R57, R12.reuse ;  /* 0x0000000c39207220 */ /* 0x080fe20000410000 */
[-C--:B------:R-:W-:Y:S01]  /*80b0*/  FMUL.FTZ R57, R80, R12.reuse ;  /* 0x0000000c50397220 */ /* 0x080fe20000410000 */
[----:B------:R-:W-:Y:S01]  /*80c0*/  FMUL.FTZ R56, R81, R12 ;  /* 0x0000000c51387220 */ /* 0x000fe20000410000 */
[----:B------:R-:W-:Y:S01]  /*80d0*/  F2FP.BF16.F32.PACK_AB R49, R76, R49 ;  /* 0x000000314c31723e */ /* 0x000fe200000010ff */
[-C--:B0-----:R-:W-:Y:S01]  /*80e0*/  FMUL.FTZ R7, R26, R88.reuse ;  /* 0x000000581a077220 */ /* 0x081fe20000410000 */
[-C--:B------:R-:W-:Y:S01]  /*80f0*/  FMUL.FTZ R26, R51, R88.reuse ;  /* 0x00000058331a7220 */ /* 0x080fe20000410000 */
[-C--:B------:R-:W-:Y:S01]  /*8100*/  FMUL.FTZ R6, R27, R88.reuse ;  /* 0x000000581b067220 */ /* 0x080fe20000410000 */
[----:B------:R-:W-:Y:S01]  /*8110*/  FMUL.FTZ R27, R58, R88 ;  /* 0x000000583a1b7220 */ /* 0x000fe20000410000 */
[----:B------:R-:W-:Y:S01]  /*8120*/  F2FP.BF16.F32.PACK_AB R48, R77, R48 ;  /* 0x000000304d30723e */ /* 0x000fe200000010ff */
[----:B------:R-:W-:Y:S01]  /*8130*/  FMUL.FTZ R40, R65, R12 ;  /* 0x0000000c41287220 */ /* 0x000fe20000410000 */
[----:B------:R-:W-:Y:S01]  /*8140*/  F2FP.BF16.F32.PACK_AB R28, R55, R26 ;  /* 0x0000001a371c723e */ /* 0x000fe200000010ff */
[----:B------:R-:W-:Y:S01]  /*8150*/  UMOV UR6, UR39 ;  /* 0x0000002700067c82 */ /* 0x000fe20008000000 */
[----:B-1----:R-:W-:Y:S01]  /*8160*/  UMOV UR7, UR5 ;  /* 0x0000000500077c82 */ /* 0x002fe20008000000 */
[----:B------:R-:W-:Y:S01]  /*8170*/  LOP3.LUT P0, R26, R89, 0x3, RZ, 0xc0, !PT ;  /* 0x00000003591a7812 */ /* 0x000fe2000780c0ff */
[----:B------:R-:W-:Y:S01]  /*8180*/  FMUL.FTZ R41, R64, R12 ;  /* 0x0000000c40297220 */ /* 0x000fe20000410000 */
[----:B------:R-:W-:Y:S01]  /*8190*/  F2FP.BF16.F32.PACK_AB R57, R84, R57 ;  /* 0x000000395439723e */ /* 0x000fe200000010ff */
[----:B------:R-:W-:Y:S01]  /*81a0*/  FMUL.FTZ R12, R35, R88 ;  /* 0x00000058230c7220 */ /* 0x000fe20000410000 */
[----:B------:R-:W-:Y:S01]  /*81b0*/  ISETP.EQ.OR P0, PT, R26, 0x3, !P0 ;  /* 0x000000031a00780c */ /* 0x000fe20004702670 */
[----:B------:R-:W-:Y:S01]  /*81c0*/  IMAD.U32 R26, RZ, RZ, UR6 ;  /* 0x00000006ff1a7e24 */ /* 0x000fe2000f8e00ff */
[----:B------:R-:W-:Y:S01]  /*81d0*/  F2FP.BF16.F32.PACK_AB R56, R85, R56 ;  /* 0x000000385538723e */ /* 0x000fe200000010ff */
[-C--:B------:R-:W-:Y:S01]  /*81e0*/  FMUL.FTZ R35, R66, R88.reuse ;  /* 0x0000005842237220 */ /* 0x080fe20000410000 */
[----:B------:R-:W-:Y:S01]  /*81f0*/  F2FP.BF16.F32.PACK_AB R7, R30, R7 ;  /* 0x000000071e07723e */ /* 0x000fe200000010ff */
[----:B------:R-:W-:Y:S01]  /*8200*/  FMUL.FTZ R34, R59, R88 ;  /* 0x000000583b227220 */ /* 0x000fe20000410000 */
[----:B------:R-:W-:Y:S01]  /*8210*/  F2FP.BF16.F32.PACK_AB R6, R31, R6 ;  /* 0x000000061f06723e */ /* 0x000fe200000010ff */
[----:B------:R-:W-:Y:S01]  /*8220*/  FMUL.FTZ R25, R50, R88 ;  /* 0x0000005832197220 */ /* 0x000fe20000410000 */
[----:B------:R-:W-:Y:S01]  /*8230*/  F2FP.BF16.F32.PACK_AB R62, R62, R27 ;  /* 0x0000001b3e3e723e */ /* 0x000fe200000010ff */
[----:B------:R-:W-:Y:S01]  /*8240*/  IMAD.U32 R27, RZ, RZ, UR7 ;  /* 0x00000007ff1b7e24 */ /* 0x000fe2000f8e00ff */
[----:B------:R-:W-:Y:S01]  /*8250*/  SEL R65, R49, R48, P0 ;  /* 0x0000003031417207 */ /* 0x000fe20000000000 */
[-C--:B------:R-:W-:Y:S01]  /*8260*/  FMUL.FTZ R42, R67, R88.reuse ;  /* 0x00000058432a7220 */ /* 0x080fe20000410000 */
[----:B------:R-:W-:Y:S01]  /*8270*/  SEL R48, R48, R49, P0 ;  /* 0x0000003130307207 */ /* 0x000fe20000000000 */
[----:B------:R-:W-:Y:S01]  /*8280*/  FMUL.FTZ R43, R74, R88 ;  /* 0x000000584a2b7220 */ /* 0x000fe20000410000 */
[----:B------:R-:W-:Y:S01]  /*8290*/  SEL R49, R57, R56, P0 ;  /* 0x0000003839317207 */ /* 0x000fe20000000000 */
[----:B------:R-:W-:Y:S01]  /*82a0*/  FMUL.FTZ R50, R75, R88 ;  /* 0x000000584b327220 */ /* 0x000fe20000410000 */
[----:B------:R-:W-:Y:S01]  /*82b0*/  SEL R56, R56, R57, P0 ;  /* 0x0000003938387207 */ /* 0x000fe20000000000 */
[----:B------:R-:W0:Y:S01]  /*82c0*/  LDC R85, c[0x0][0xc38] ;  /* 0x00030e00ff557b82 */ /* 0x000e220000000800 */
[----:B------:R-:W-:Y:S01]  /*82d0*/  SEL R57, R7, R6, P0 ;  /* 0x0000000607397207 */ /* 0x000fe20000000000 */
[----:B------:R-:W-:Y:S01]  /*82e0*/  FMUL.FTZ R51, R82, R88 ;  /* 0x0000005852337220 */ /* 0x000fe20000410000 */
[----:B------:R-:W-:Y:S01]  /*82f0*/  SEL R66, R6, R7, P0 ;  /* 0x0000000706427207 */ /* 0x000fe20000000000 */
[----:B------:R-:W-:Y:S01]  /*8300*/  IMAD.WIDE R6, R171, 0x2, R26 ;  /* 0x00000002ab067825 */ /* 0x000fe200078e021a */
[----:B------:R-:W-:Y:S01]  /*8310*/  F2FP.BF16.F32.PACK_AB R33, R60, R33 ;  /* 0x000000213c21723e */ /* 0x000fe200000010ff */
[----:B------:R-:W-:Y:S01]  /*8320*/  UIADD3 UR5, -UR42, URZ, URZ ;  /* 0x0000003f2a057290 */ /* 0x000fe2000fffe13f */
[----:B------:R-:W-:Y:S01]  /*8330*/  F2FP.BF16.F32.PACK_AB R32, R61, R32 ;  /* 0x000000203d20723e */ /* 0x000fe200000010ff */
[----:B------:R-:W-:Y:S01]  /*8340*/  ULDC UR6, c[0x0][0xc44] ;  /* 0x0003110000067ab9 */ /* 0x000fe20000000800 */
[----:B------:R-:W-:Y:S01]  /*8350*/  F2FP.BF16.F32.PACK_AB R8, R29, R8 ;  /* 0x000000081d08723e */ /* 0x000fe200000010ff */
[----:B------:R-:W-:Y:S01]  /*8360*/  UIMAD UR13, UR6, UR5, UR43 ;  /* 0x00000005060d72a4 */ /* 0x000fe2000f8e022b */
[----:B------:R-:W-:Y:S01]  /*8370*/  SEL R59, R33, R32, P0 ;  /* 0x00000020213b7207 */ /* 0x000fe20000000000 */
[----:B------:R-:W-:Y:S01]  /*8380*/  FMUL.FTZ R58, R83, R88 ;  /* 0x00000058533a7220 */ /* 0x000fe20000410000 */
[----:B------:R-:W-:Y:S01]  /*8390*/  SEL R60, R32, R33, P0 ;  /* 0x00000021203c7207 */ /* 0x000fe20000000000 */
        /* <DEDUP_REMOVED lines=11> */
[----:B------:R-:W-:Y:S01]  /*8450*/  LOP3.LUT R32, R33, 0x380, RZ, 0xc0, !PT ;  /* 0x0000038021207812 */ /* 0x000fe200078ec0ff */
[----:B------:R-:W-:Y:S01]  /*8460*/  UIMAD UR5, UR13, UR9, UR5 ;  /* 0x000000090d0572a4 */ /* 0x000fe2000f8e0205 */
[----:B------:R-:W-:Y:S01]  /*8470*/  IADD3 R8, P2, R6, 0x20, RZ ;  /* 0x0000002006087810 */ /* 0x000fe20007f5e0ff */
[----:B------:R-:W-:Y:S01]  /*8480*/  IMAD.WIDE R26, R3, 0x2, R26 ;  /* 0x00000002031a7825 */ /* 0x000fe200078e021a */
[----:B------:R-:W-:Y:S01]  /*8490*/  SHF.R.U64 R32, R32, 0x3, RZ ;  /* 0x0000000320207819 */ /* 0x000fe200000012ff */
[----:B------:R-:W-:Y:S01]  /*84a0*/  ULDC.64 UR10, c[0x0][0xb98] ;  /* 0x0002e600000a7ab9 */ /* 0x000fe20000000a00 */
[----:B------:R-:W-:Y:S01]  /*84b0*/  F2FP.BF16.F32.PACK_AB R9, R36, R9 ;  /* 0x000000092409723e */ /* 0x000fe200000010ff */
[----:B------:R-:W-:Y:S01]  /*84c0*/  UIMAD UR8, UR14, UR10, URZ ;  /* 0x0000000a0e0872a4 */ /* 0x000fe2000f8e023f */
[----:B------:R-:W-:Y:S01]  /*84d0*/  F2FP.BF16.F32.PACK_AB R10, R37, R10 ;  /* 0x0000000a250a723e */ /* 0x000fe200000010ff */
[----:B------:R-:W-:Y:S01]  /*84e0*/  SYNCS.ARRIVE.TRANS64.RED.A1T0 RZ, [UR4], RZ ;  /* 0x000000ffffff79a7 */ /* 0x000fe20008100404 */
[----:B------:R-:W-:Y:S01]  /*84f0*/  LOP3.LUT R3, R8, 0x380, RZ, 0xc0, !PT ;  /* 0x0000038008037812 */ /* 0x000fe200078ec0ff */
[----:B------:R-:W-:Y:S01]  /*8500*/  UIADD3 UR7, UR7, UR5, URZ ;  /* 0x0000000507077290 */ /* 0x000fe2000fffe03f */
[----:B------:R-:W-:Y:S01]  /*8510*/  F2FP.BF16.F32.PACK_AB R15, R46, R15 ;  /* 0x0000000f2e0f723e */ /* 0x000fe200000010ff */
[----:B------:R-:W-:Y:S01]  /*8520*/  UIMAD UR8, UR42, UR11, UR8 ;  /* 0x0000000b2a0872a4 */ /* 0x000fe2000f8e0208 */
[----:B------:R-:W-:Y:S01]  /*8530*/  F2FP.BF16.F32.PACK_AB R20, R47, R20 ;  /* 0x000000142f14723e */ /* 0x000fe200000010ff */
[----:B------:R-:W-:Y:S01]  /*8540*/  UIMAD.WIDE.U32 UR6, UR42, UR10, UR6 ;  /* 0x0000000a2a0672a5 */ /* 0x000fe2000f8e0006 */
[----:B------:R-:W-:Y:S01]  /*8550*/  F2FP.BF16.F32.PACK_AB R41, R68, R41 ;  /* 0x000000294429723e */ /* 0x000fe200000010ff */
[----:B------:R-:W-:Y:S01]  /*8560*/  ULDC.64 UR4, c[0x0][0xb50] ;  /* 0x0002d40000047ab9 */ /* 0x000fe20000000a00 */
[----:B------:R-:W-:-:S02]  /*8570*/  F2FP.BF16.F32.PACK_AB R40, R69, R40 ;  /* 0x000000284528723e */ /* 0x000fc400000010ff */
[----:B------:R-:W-:Y:S01]  /*8580*/  LOP3.LUT R32, R32, R33, RZ, 0x3c, !PT ;  /* 0x0000002120207212 */ /* 0x000fe200078e3cff */
[----:B------:R-:W-:Y:S01]  /*8590*/  IMAD.X R33, RZ, RZ, R7, P6 ;  /* 0x000000ffff217224 */ /* 0x000fe200030e0607 */
[----:B------:R-:W-:Y:S02]  /*85a0*/  SEL R47, R9, R10, P0 ;  /* 0x0000000a092f7207 */ /* 0x000fe40000000000 */
[----:B------:R-:W-:Y:S02]  /*85b0*/  SEL R46, R10, R9, P0 ;  /* 0x000000090a2e7207 */ /* 0x000fe40000000000 */
[----:B------:R-:W-:Y:S02]  /*85c0*/  SHF.R.U64 R3, R3, 0x3, RZ ;  /* 0x0000000303037819 */ /* 0x000fe400000012ff */
[----:B------:R-:W-:Y:S02]  /*85d0*/  IADD3 R10, P6, R6, 0x40, RZ ;  /* 0x00000040060a7810 */ /* 0x000fe40007fde0ff */
[----:B------:R-:W-:-:S02]  /*85e0*/  SEL R61, R41, R40, P0 ;  /* 0x00000028293d7207 */ /* 0x000fc40000000000 */
[----:B------:R-:W-:Y:S01]  /*85f0*/  SEL R64, R40, R41, P0 ;  /* 0x0000002928407207 */ /* 0x000fe20000000000 */
[--C-:B------:R-:W-:Y:S01]  /*8600*/  IMAD.X R41, RZ, RZ, R7.reuse, P2 ;  /* 0x000000ffff297224 */ /* 0x100fe200010e0607 */
[----:B------:R-:W-:Y:S01]  /*8610*/  LOP3.LUT R40, R3, R8, RZ, 0x3c, !PT ;  /* 0x0000000803287212 */ /* 0x000fe200078e3cff */
[----:B------:R-:W-:Y:S01]  /*8620*/  IMAD.X R29, RZ, RZ, R7, P6 ;  /* 0x000000ffff1d7224 */ /* 0x000fe200030e0607 */
[----:B------:R-:W-:Y:S02]  /*8630*/  LOP3.LUT R3, R10, 0x380, RZ, 0xc0, !PT ;  /* 0x000003800a037812 */ /* 0x000fe400078ec0ff */
        /* <DEDUP_REMOVED lines=9> */
[----:B------:R-:W-:-:S02]  /*86d0*/  F2FP.BF16.F32.PACK_AB R43, R78, R43 ;  /* 0x0000002b4e2b723e */ /* 0x000fc400000010ff */
[----:B------:R-:W-:Y:S02]  /*86e0*/  F2FP.BF16.F32.PACK_AB R50, R79, R50 ;  /* 0x000000324f32723e */ /* 0x000fe400000010ff */
[----:B------:R-:W-:Y:S02]  /*86f0*/  SEL R55, R21, R24, P0 ;  /* 0x0000001815377207 */ /* 0x000fe40000000000 */
[----:B------:R-:W-:Y:S02]  /*8700*/  SEL R54, R24, R21, P0 ;  /* 0x0000001518367207 */ /* 0x000fe40000000000 */
[----:B------:R-:W-:Y:S02]  /*8710*/  IADD3 R21, P2, R26, 0x2000, RZ ;  /* 0x000020001a157810 */ /* 0x000fe40007f5e0ff */
[----:B------:R-:W-:Y:S02]  /*8720*/  F2FP.BF16.F32.PACK_AB R35, R70, R35 ;  /* 0x000000234623723e */ /* 0x000fe400000010ff */
[----:B------:R-:W-:-:S02]  /*8730*/  SEL R69, R15, R20, P0 ;  /* 0x000000140f457207 */ /* 0x000fc40000000000 */
[----:B------:R-:W-:Y:S02]  /*8740*/  SEL R70, R20, R15, P0 ;  /* 0x0000000f14467207 */ /* 0x000fe40000000000 */
[----:B------:R-:W-:Y:S02]  /*8750*/  SEL R75, R43, R50, P0 ;  /* 0x000000322b4b7207 */ /* 0x000fe40000000000 */
[----:B------:R-:W-:Y:S02]  /*8760*/  SEL R76, R50, R43, P0 ;  /* 0x0000002b324c7207 */ /* 0x000fe40000000000 */
[----:B------:R-:W-:Y:S02]  /*8770*/  F2FP.BF16.F32.PACK_AB R11, R38, R11 ;  /* 0x0000000b260b723e */ /* 0x000fe400000010ff */
[----:B------:R-:W-:Y:S02]  /*8780*/  F2FP.BF16.F32.PACK_AB R12, R39, R12 ;  /* 0x0000000c270c723e */ /* 0x000fe400000010ff */
[----:B------:R-:W-:-:S02]  /*8790*/  LOP3.LUT R43, R6, 0x380, RZ, 0xc0, !PT ;  /* 0x00000380062b7812 */ /* 0x000fc400078ec0ff */
[----:B------:R-:W-:Y:S02]  /*87a0*/  LOP3.LUT R20, R21, 0x380, RZ, 0xc0, !PT ;  /* 0x0000038015147812 */ /* 0x000fe400078ec0ff */
[----:B------:R-:W-:Y:S02]  /*87b0*/  F2FP.BF16.F32.PACK_AB R63, R63, R34 ;  /* 0x000000223f3f723e */ /* 0x000fe400000010ff */
[----:B------:R-:W-:Y:S02]  /*87c0*/  SEL R67, R11, R12, P0 ;  /* 0x0000000c0b437207 */ /* 0x000fe40000000000 */
[----:B------:R-:W-:Y:S02]  /*87d0*/  SEL R68, R12, R11, P0 ;  /* 0x0000000b0c447207 */ /* 0x000fe40000000000 */
[----:B------:R-:W-:Y:S02]  /*87e0*/  SHF.R.U64 R43, R43, 0x3, RZ ;  /* 0x000000032b2b7819 */ /* 0x000fe400000012ff */
[----:B------:R-:W-:-:S02]  /*87f0*/  SHF.R.U64 R20, R20, 0x3, RZ ;  /* 0x0000000314147819 */ /* 0x000fc400000012ff */
[----:B------:R-:W-:Y:S02]  /*8800*/  SEL R73, R62, R63, P0 ;  /* 0x0000003f3e497207 */ /* 0x000fe40000000000 */
[----:B------:R-:W-:Y:S02]  /*8810*/  IADD3 R11, P3, R6, 0x4000, RZ ;  /* 0x00004000060b7810 */ /* 0x000fe40007f7e0ff */
[----:B------:R-:W-:Y:S02]  /*8820*/  SEL R62, R63, R62, P0 ;  /* 0x0000003e3f3e7207 */ /* 0x000fe40000000000 */
[----:B------:R-:W-:Y:S01]  /*8830*/  SEL R53, R13, R14, P0 ;  /* 0x0000000e0d357207 */ /* 0x000fe20000000000 */
[----:B------:R-:W-:Y:S01]  /*8840*/  IMAD.X R39, RZ, RZ, R7, P3 ;  /* 0x000000ffff277224 */ /* 0x000fe200018e0607 */
[----:B------:R-:W-:Y:S02]  /*8850*/  SEL R52, R14, R13, P0 ;  /* 0x0000000d0e347207 */ /* 0x000fe40000000000 */
[----:B------:R-:W-:-:S02]  /*8860*/  SEL R63, R35, R42, P0 ;  /* 0x0000002a233f7207 */ /* 0x000fc40000000000 */
[----:B------:R-:W-:Y:S02]  /*8870*/  SEL R74, R42, R35, P0 ;  /* 0x000000232a4a7207 */ /* 0x000fe40000000000 */
[C---:B------:R-:W-:Y:S02]  /*8880*/  IADD3 R14, P5, R6.reuse, 0x4040, RZ ;  /* 0x00004040060e7810 */ /* 0x040fe40007fbe0ff */
[C---:B------:R-:W-:Y:S02]  /*8890*/  IADD3 R12, P4, R6.reuse, 0x4020, RZ ;  /* 0x00004020060c7810 */ /* 0x040fe40007f9e0ff */
[----:B------:R-:W-:Y:S01]  /*88a0*/  IADD3 R9, P1, R6, 0x60, RZ ;  /* 0x0000006006097810 */ /* 0x000fe20007f3e0ff */
[--C-:B------:R-:W-:Y:S01]  /*88b0*/  IMAD.X R35, RZ, RZ, R7.reuse, P5 ;  /* 0x000000ffff237224 */ /* 0x100fe200028e0607 */
[----:B------:R-:W-:Y:S01]  /*88c0*/  LOP3.LUT R42, R43, R6, RZ, 0x3c, !PT ;  /* 0x000000062b2a7212 */ /* 0x000fe200078e3cff */
[----:B------:R-:W-:Y:S01]  /*88d0*/  IMAD.X R37, RZ, RZ, R7, P4 ;  /* 0x000000ffff257224 */ /* 0x000fe200020e0607 */
[----:B------:R-:W-:Y:S01]  /*88e0*/  LOP3.LUT R20, R20, R21, RZ, 0x3c, !PT ;  /* 0x0000001514147212 */ /* 0x000fe200078e3cff */
[----:B------:R-:W-:Y:S01]  /*88f0*/  IMAD.X R21, RZ, RZ, R27, P2 ;  /* 0x000000ffff157224 */ /* 0x000fe200010e061b */
[----:B------:R-:W-:Y:S01]  /*8900*/  LOP3.LUT R6, R11, 0x380, RZ, 0xc0, !PT ;  /* 0x000003800b067812 */ /* 0x000fe200078ec0ff */
[--C-:B------:R-:W-:Y:S01]  /*8910*/  IMAD.X R31, RZ, RZ, R7.reuse, P1 ;  /* 0x000000ffff1f7224 */ /* 0x100fe200008e0607 */
[----:B-1----:R-:W-:Y:S01]  /*8920*/  ISETP.NE.AND P2, PT, R3, 0x1, PT ;  /* 0x000000010300780c */ /* 0x002fe20003f45270 */
[----:B------:R-:W-:Y:S01]  /*8930*/  IMAD.MOV.U32 R43, RZ, RZ, R7 ;  /* 0x000000ffff2b7224 */ /* 0x000fe200078e0007 */
[----:B------:R-:W-:-:S02]  /*8940*/  SHF.R.U64 R6, R6, 0x3, RZ ;  /* 0x0000000306067819 */ /* 0x000fc400000012ff */
[----:B------:R-:W-:Y:S01]  /*8950*/  MOV R78, R32 ;  /* 0x00000020004e7202 */ /* 0x000fe20000000f00 */
[----:B------:R-:W-:Y:S01]  /*8960*/  IMAD R32, RZ, RZ, -UR43 ;  /* 0x8000002bff207e24 */ /* 0x000fe2000f8e02ff */
[----:B------:R-:W-:Y:S02]  /*8970*/  LOP3.LUT R38, R6, R11, RZ, 0x3c, !PT ;  /* 0x0000000b06267212 */ /* 0x000fe400078e3cff */
[----:B------:R-:W-:Y:S01]  /*8980*/  LOP3.LUT R6, R9, 0x380, RZ, 0xc0, !PT ;  /* 0x0000038009067812 */ /* 0x000fe200078ec0ff */
[----:B0-----:R-:W-:Y:S01]  /*8990*/  IMAD R85, R85, R32, UR41 ;  /* 0x0000002955557e24 */ /* 0x001fe2000f8e0220 */
[----:B------:R-:W-:Y:S02]  /*89a0*/  IADD3 R25, P6, R26, 0x1000, RZ ;  /* 0x000010001a197810 */ /* 0x000fe40007fde0ff */
[----:B------:R-:W-:Y:S01]  /*89b0*/  SHF.R.U64 R6, R6, 0x3, RZ ;  /* 0x0000000306067819 */ /* 0x000fe200000012ff */
[----:B------:R-:W0:Y:S01]  /*89c0*/  @P2 LDC R33, c[0x0][0xbec] ;  /* 0x0002fb00ff212b82 */ /* 0x000e220000000800 */
[----:B------:R-:W-:Y:S01]  /*89d0*/  IMAD R32, R85, 0x80, R170 ;  /* 0x0000008055207824 */ /* 0x000fe200078e02aa */
[----:B------:R-:W-:-:S02]  /*89e0*/  LOP3.LUT R24, R25, 0x380, RZ, 0xc0, !PT ;  /* 0x0000038019187812 */ /* 0x000fc400078ec0ff */
[----:B------:R-:W-:Y:S02]  /*89f0*/  LOP3.LUT R30, R6, R9, RZ, 0x3c, !PT ;  /* 0x00000009061e7212 */ /* 0x000fe400078e3cff */
[----:B------:R-:W-:Y:S01]  /*8a00*/  MOV R83, R28 ;  /* 0x0000001c00537202 */ /* 0x000fe20000000f00 */
[----:B------:R-:W-:Y:S01]  /*8a10*/  IMAD.MOV.U32 R28, RZ, RZ, R32 ;  /* 0x000000ffff1c7224 */ /* 0x000fe200078e0020 */
[----:B------:R-:W-:Y:S02]  /*8a20*/  MOV R82, R30 ;  /* 0x0000001e00527202 */ /* 0x000fe40000000f00 */
[----:B------:R-:W1:Y:S01]  /*8a30*/  @P2 LDC R30, c[0x0][0xbf0] ;  /* 0x0002fc00ff1e2b82 */ /* 0x000e620000000800 */
[----:B------:R-:W-:Y:S02]  /*8a40*/  F2FP.BF16.F32.PACK_AB R51, R86, R51 ;  /* 0x000000335633723e */ /* 0x000fe400000010ff */
[----:B------:R-:W-:Y:S02]  /*8a50*/  F2FP.BF16.F32.PACK_AB R58, R87, R58 ;  /* 0x0000003a573a723e */ /* 0x000fe400000010ff */
[----:B------:R-:W-:-:S02]  /*8a60*/  SHF.R.U64 R24, R24, 0x3, RZ ;  /* 0x0000000318187819 */ /* 0x000fc400000012ff */
[----:B------:R-:W-:Y:S02]  /*8a70*/  LOP3.LUT R13, R14, 0x380, RZ, 0xc0, !PT ;  /* 0x000003800e0d7812 */ /* 0x000fe400078ec0ff */
[----:B------:R-:W-:Y:S02]  /*8a80*/  SEL R77, R51, R58, P0 ;  /* 0x0000003a334d7207 */ /* 0x000fe40000000000 */
[----:B------:R-:W-:Y:S02]  /*8a90*/  LOP3.LUT R7, R12, 0x380, RZ, 0xc0, !PT ;  /* 0x000003800c077812 */ /* 0x000fe400078ec0ff */
[----:B------:R-:W-:Y:S01]  /*8aa0*/  LOP3.LUT R24, R24, R25, RZ, 0x3c, !PT ;  /* 0x0000001918187212 */ /* 0x000fe200078e3cff */
[----:B0-----:R-:W-:Y:S01]  /*8ab0*/  @P2 IMAD.HI.U32 R29, R32, R33, RZ ;  /* 0x00000021201d2227 */ /* 0x001fe200078e00ff */
[----:B------:R-:W-:Y:S02]  /*8ac0*/  SEL R58, R58, R51, P0 ;  /* 0x000000333a3a7207 */ /* 0x000fe40000000000 */
[----:B------:R-:W-:Y:S01]  /*8ad0*/  SHF.R.U64 R13, R13, 0x3, RZ ;  /* 0x000000030d0d7819 */ /* 0x000fe200000012ff */
[----:B------:R-:W-:Y:S01]  /*8ae0*/  IMAD.X R25, RZ, RZ, R27, P6 ;  /* 0x000000ffff197224 */ /* 0x000fe200030e061b */
[----:B------:R-:W-:-:S02]  /*8af0*/  IADD3 R15, P1, R26, 0x3000, RZ ;  /* 0x000030001a0f7810 */ /* 0x000fc40007f3e0ff */
[----:B------:R-:W-:Y:S02]  /*8b00*/  IADD3 R51, P6, R26, 0x7000, RZ ;  /* 0x000070001a337810 */ /* 0x000fe40007fde0ff */
[----:B------:R-:W-:Y:S02]  /*8b10*/  SHF.R.U64 R7, R7, 0x3, RZ ;  /* 0x0000000307077819 */ /* 0x000fe400000012ff */
[----:B-1----:R-:W-:Y:S02]  /*8b20*/  @P2 SHF.R.U32.HI R28, RZ, R30, R29 ;  /* 0x0000001eff1c2219 */ /* 0x002fe4000001161d */
[----:B------:R-:W-:Y:S02]  /*8b30*/  LOP3.LUT R34, R13, R14, RZ, 0x3c, !PT ;  /* 0x0000000e0d227212 */ /* 0x000fe400078e3cff */
[----:B------:R-:W-:Y:S01]  /*8b40*/  LOP3.LUT R14, R15, 0x380, RZ, 0xc0, !PT ;  /* 0x000003800f0e7812 */ /* 0x000fe200078ec0ff */
[----:B------:R-:W-:Y:S01]  /*8b50*/  IMAD.MOV R30, RZ, RZ, -R28 ;  /* 0x000000ffff1e7224 */ /* 0x000fe200078e0a1c */
[----:B------:R-:W-:-:S02]  /*8b60*/  LOP3.LUT R6, R51, 0x380, RZ, 0xc0, !PT ;  /* 0x0000038033067812 */ /* 0x000fc400078ec0ff */
[----:B------:R-:W-:Y:S02]  /*8b70*/  LOP3.LUT R36, R7, R12, RZ, 0x3c, !PT ;  /* 0x0000000c07247212 */ /* 0x000fe400078e3cff */
[----:B------:R-:W-:Y:S02]  /*8b80*/  SHF.R.U64 R14, R14, 0x3, RZ ;  /* 0x000000030e0e7819 */ /* 0x000fe400000012ff */
[----:B------:R-:W-:Y:S02]  /*8b90*/  SHF.R.U64 R6, R6, 0x3, RZ ;  /* 0x0000000306067819 */ /* 0x000fe400000012ff */
[----:B------:R-:W-:Y:S02]  /*8ba0*/  MOV R84, R42 ;  /* 0x0000002a00547202 */ /* 0x000fe40000000f00 */
[----:B------:R-:W-:Y:S01]  /*8bb0*/  MOV R80, R36 ;  /* 0x0000002400507202 */ /* 0x000fe20000000f00 */
[----:B------:R-:W-:Y:S01]  /*8bc0*/  IMAD R37, R3, R30, R32 ;  /* 0x0000001e03257224 */ /* 0x000fe200078e0220 */
[----:B------:R-:W-:Y:S01]  /*8bd0*/  LOP3.LUT R14, R14, R15, RZ, 0x3c, !PT ;  /* 0x0000000f0e0e7212 */ /* 0x000fe200078e3cff */
[----:B------:R-:W-:Y:S01]  /*8be0*/  IMAD.X R15, RZ, RZ, R27, P1 ;  /* 0x000000ffff0f7224 */ /* 0x000fe200008e061b */
[----:B------:R-:W-:-:S02]  /*8bf0*/  LOP3.LUT R6, R6, R51, RZ, 0x3c, !PT ;  /* 0x0000003306067212 */ /* 0x000fc400078e3cff */
[----:B------:R-:W-:Y:S01]  /*8c00*/  MOV R79, R34 ;  /* 0x00000022004f7202 */ /* 0x000fe20000000f00 */
[----:B------:R-:W-:Y:S01]  /*8c10*/  IMAD.U32 R34, RZ, RZ, UR8 ;  /* 0x00000008ff227e24 */ /* 0x000fe2000f8e00ff */
[----:B------:R-:W-:Y:S01]  /*8c20*/  MOV R42, R40 ;  /* 0x00000028002a7202 */ /* 0x000fe20000000f00 */
[----:B------:R-:W-:Y:S01]  /*8c30*/  ULDC.64 UR8, c[0x0][0xae8] ;  /* 0x0002ba0000087ab9 */ /* 0x000fe20000000a00 */
[----:B------:R-:W-:Y:S02]  /*8c40*/  SHF.R.S32.HI R29, RZ, 0x1f, R28 ;  /* 0x0000001fff1d7819 */ /* 0x000fe4000001141c */
[----:B------:R-:W-:Y:S02]  /*8c50*/  IADD3 R40, P1, R28, UR6, RZ ;  /* 0x000000061c287c10 */ /* 0x000fe4000ff3e0ff */
[----:B------:R-:W-:Y:S02]  /*8c60*/  IADD3 R11, P4, R26, 0x5000, RZ ;  /* 0x000050001a0b7810 */ /* 0x000fe40007f9e0ff */
[----:B------:R-:W-:-:S02]  /*8c70*/  SHF.R.S32.HI R36, RZ, 0x1f, R37 ;  /* 0x0000001fff247819 */ /* 0x000fc40000011425 */
        /* <DEDUP_REMOVED lines=8> */
[----:B------:R-:W-:Y:S02]  /*8d00*/  SHF.R.U64 R10, R10, 0x3, RZ ;  /* 0x000000030a0a7819 */ /* 0x000fe400000012ff */
[----:B------:R-:W-:-:S02]  /*8d10*/  SHF.R.U64 R12, R12, 0x3, RZ ;  /* 0x000000030c0c7819 */ /* 0x000fc400000012ff */
[----:B------:R-:W-:Y:S01]  /*8d20*/  LOP3.LUT R10, R10, R11, RZ, 0x3c, !PT ;  /* 0x0000000b0a0a7212 */ /* 0x000fe200078e3cff */
[--C-:B------:R-:W-:Y:S01]  /*8d30*/  IMAD.X R11, RZ, RZ, R27.reuse, P4 ;  /* 0x000000ffff0b7224 */ /* 0x100fe200020e061b */
[----:B------:R-:W-:Y:S02]  /*8d40*/  LOP3.LUT P1, RZ, R23, 0x3, RZ, 0xc0, !PT ;  /* 0x0000000317ff7812 */ /* 0x000fe4000782c0ff */
[----:B------:R-:W-:Y:S01]  /*8d50*/  LOP3.LUT R12, R12, R13, RZ, 0x3c, !PT ;  /* 0x0000000d0c0c7212 */ /* 0x000fe200078e3cff */
[----:B------:R-:W-:Y:S01]  /*8d60*/  IMAD.X R13, RZ, RZ, R27, P3 ;  /* 0x000000ffff0d7224 */ /* 0x000fe200018e061b */
[----:B------:R-:W-:Y:S02]  /*8d70*/  MOV R81, R38 ;  /* 0x0000002600517202 */ /* 0x000fe40000000f00 */
[C---:B------:R-:W-:Y:S02]  /*8d80*/  IADD3 R9, P5, R26.reuse, 0x6000, RZ ;  /* 0x000060001a097810 */ /* 0x040fe40007fbe0ff */
[----:B------:R-:W-:-:S02]  /*8d90*/  LOP3.LUT R7, R26, 0x380, RZ, 0xc0, !PT ;  /* 0x000003801a077812 */ /* 0x000fc400078ec0ff */
[----:B------:R-:W-:Y:S02]  /*8da0*/  LOP3.LUT R8, R9, 0x380, RZ, 0xc0, !PT ;  /* 0x0000038009087812 */ /* 0x000fe400078ec0ff */
[----:B------:R-:W-:Y:S02]  /*8db0*/  SHF.R.U64 R7, R7, 0x3, RZ ;  /* 0x0000000307077819 */ /* 0x000fe400000012ff */
[----:B------:R-:W-:Y:S02]  /*8dc0*/  SHF.R.U64 R8, R8, 0x3, RZ ;  /* 0x0000000308087819 */ /* 0x000fe400000012ff */
[----:B------:R-:W-:Y:S01]  /*8dd0*/  LOP3.LUT R26, R7, R26, RZ, 0x3c, !PT ;  /* 0x0000001a071a7212 */ /* 0x000fe200078e3cff */
[--C-:B------:R-:W-:Y:S01]  /*8de0*/  IMAD.X R7, RZ, RZ, R27.reuse, P6 ;  /* 0x000000ffff077224 */ /* 0x100fe200030e061b */
[----:B------:R-:W-:Y:S01]  /*8df0*/  LOP3.LUT R8, R8, R9, RZ, 0x3c, !PT ;  /* 0x0000000908087212 */ /* 0x000fe200078e3cff */
[----:B------:R-:W-:Y:S01]  /*8e00*/  IMAD.X R9, RZ, RZ, R27, P5 ;  /* 0x000000ffff097224 */ /* 0x000fe200028e061b */
[----:B--2---:R-:W-:Y:S01]  /*8e10*/  LOP3.LUT R33, R0, 0x2, RZ, 0x3c, !PT ;  /* 0x0000000200217812 */ /* 0x004fe200078e3cff */
[----:B------:R-:W-:Y:S04]  /*8e20*/  SHFL.IDX PT, R45, R45, R0, 0x1c1f ;  /* 0x001c1f002d2d7589 */ /* 0x000fe800000e0000 */
[----:B------:R-:W-:Y:S04]  /*8e30*/  SHFL.IDX PT, R57, R57, R0, 0x1c1f ;  /* 0x001c1f0039397589 */ /* 0x000fe800000e0000 */
[----:B------:R-:W0:Y:S04]  /*8e40*/  SHFL.IDX PT, R44, R44, R33, 0x1c1f ;  /* 0x001c1f212c2c7589 */ /* 0x000e2800000e0000 */
[----:B------:R-:W1:Y:S04]  /*8e50*/  SHFL.IDX PT, R66, R66, R33, 0x1c1f ;  /* 0x001c1f2142427589 */ /* 0x000e6800000e0000 */
[----:B------:R-:W-:Y:S04]  /*8e60*/  SHFL.IDX PT, R47, R47, R0, 0x1c1f ;  /* 0x001c1f002f2f7589 */ /* 0x000fe800000e0000 */
[----:B------:R-:W-:Y:S04]  /*8e70*/  SHFL.IDX PT, R67, R67, R0, 0x1c1f ;  /* 0x001c1f0043437589 */ /* 0x000fe800000e0000 */
[----:B------:R-:W2:Y:S04]  /*8e80*/  SHFL.IDX PT, R46, R46, R33, 0x1c1f ;  /* 0x001c1f212e2e7589 */ /* 0x000ea800000e0000 */
[----:B------:R-:W3:Y:S04]  /*8e90*/  SHFL.IDX PT, R68, R68, R33, 0x1c1f ;  /* 0x001c1f2144447589 */ /* 0x000ee800000e0000 */
[----:B------:R-:W-:Y:S01]  /*8ea0*/  SHFL.IDX PT, R53, R53, R0, 0x1c1f ;  /* 0x001c1f0035357589 */ /* 0x000fe200000e0000 */
[----:B0-----:R-:W-:-:S02]  /*8eb0*/  SEL R28, R45, R44, P0 ;  /* 0x0000002c2d1c7207 */ /* 0x001fc40000000000 */
        /* <DEDUP_REMOVED lines=29> */
[----:B------:R-:W-:Y:S04]  /*9090*/  SHFL.IDX PT, R60, R60, R33, 0x1c1f ;  /* 0x001c1f213c3c7589 */ /* 0x000fe800000e0000 */
[----:B------:R-:W-:Y:S04]  /*90a0*/  SHFL.IDX PT, R0, R62, R33, 0x1c1f ;  /* 0x001c1f213e007589 */ /* 0x000fe800000e0000 */
[----:B------:R-:W1:Y:S04]  /*90b0*/  SHFL.IDX PT, R51, R74, R33, 0x1c1f ;  /* 0x001c1f214a337589 */ /* 0x000e6800000e0000 */
[----:B------:R-:W2:Y:S04]  /*90c0*/  SHFL.IDX PT, R48, R48, R33, 0x1c1f ;  /* 0x001c1f2130307589 */ /* 0x000ea800000e0000 */
[----:B------:R-:W3:Y:S01]  /*90d0*/  SHFL.IDX PT, R76, R76, R33, 0x1c1f ;  /* 0x001c1f214c4c7589 */ /* 0x000ee200000e0000 */
[----:B0-----:R-:W-:-:S03]  /*90e0*/  SEL R52, R43, R64, P0 ;  /* 0x000000402b347207 */ /* 0x001fc60000000000 */
[----:B------:R-:W0:Y:S04]  /*90f0*/  SHFL.IDX PT, R56, R56, R33, 0x1c1f ;  /* 0x001c1f2138387589 */ /* 0x000e2800000e0000 */
[----:B------:R4:W0:Y:S04]  /*9100*/  SHFL.IDX PT, R58, R58, R33, 0x1c1f ;  /* 0x001c1f213a3a7589 */ /* 0x00082800000e0000 */
[----:B------:R2:W-:Y:S01]  /*9110*/  STSM.16.M88.4 [R84], R28 ;  /* 0x0000001c54007844 */ /* 0x0005e20000000200 */
[----:B-1----:R-:W-:Y:S02]  /*9120*/  SEL R53, R50, R51, P0 ;  /* 0x0000003332357207 */ /* 0x002fe40000000000 */
[----:B----4-:R-:W-:Y:S01]  /*9130*/  SEL R33, R67, R68, P0 ;  /* 0x0000004443217207 */ /* 0x010fe20000000000 */
[----:B------:R-:W-:-:S04]  /*9140*/  IMAD R68, R3, UR6, RZ ;  /* 0x0000000603447c24 */ /* 0x000fc8000f8e02ff */
[----:B------:R1:W-:Y:S01]  /*9150*/  STSM.16.M88.4 [R42], R32 ;  /* 0x000000202a007844 */ /* 0x0003e20000000200 */
[----:B------:R-:W-:-:S03]  /*9160*/  ISETP.GE.OR P3, PT, R47, R68, P1 ;  /* 0x000000442f00720c */ /* 0x000fc60000f66670 */
[----:B------:R4:W-:Y:S01]  /*9170*/  STSM.16.M88.4 [R83], R36 ;  /* 0x0000002453007844 */ /* 0x0009e20000000200 */
[----:B--2---:R-:W-:Y:S01]  /*9180*/  VIADD R29, R47, 0x8 ;  /* 0x000000082f1d7836 */ /* 0x004fe20000000000 */
[----:B------:R-:W-:Y:S01]  /*9190*/  SEL R28, R55, R54, P0 ;  /* 0x00000036371c7207 */ /* 0x000fe20000000000 */
[----:B------:R-:W-:Y:S01]  /*91a0*/  IMAD.IADD R31, R41, 0x1, R45 ;  /* 0x00000001291f7824 */ /* 0x000fe200078e022d */
[----:B------:R-:W-:Y:S02]  /*91b0*/  SEL R30, R54, R55, P0 ;  /* 0x00000037361e7207 */ /* 0x000fe40000000000 */
[----:B------:R-:W-:Y:S02]  /*91c0*/  ISETP.GE.OR P1, PT, R29, R68, P1 ;  /* 0x000000441d00720c */ /* 0x000fe40000f26670 */
[----:B------:R-:W-:Y:S02]  /*91d0*/  SEL R54, R64, R43, P0 ;  /* 0x0000002b40367207 */ /* 0x000fe40000000000 */
[----:B------:R-:W-:-:S02]  /*91e0*/  SEL R29, R71, R72, P0 ;  /* 0x00000048471d7207 */ /* 0x000fc40000000000 */
[----:B-1----:R-:W-:Y:S02]  /*91f0*/  LEA R32, P4, R40, UR4, 0x2 ;  /* 0x0000000428207c11 */ /* 0x002fe4000f8810ff */
[----:B------:R-:W-:Y:S02]  /*9200*/  SEL R42, R60, R59, P0 ;  /* 0x0000003b3c2a7207 */ /* 0x000fe40000000000 */
[----:B------:R-:W-:Y:S01]  /*9210*/  LEA.HI.X R33, R40, UR5, R31, 0x2, P4 ;  /* 0x0000000528217c11 */ /* 0x000fe2000a0f141f */
[----:B------:R-:W-:Y:S01]  /*9220*/  SHFL.IDX PT, R62, R32, 0x1, 0x1c1f ;  /* 0x003c1f00203e7f89 */ /* 0x000fe200000e0000 */
[----:B------:R-:W-:Y:S02]  /*9230*/  SEL R31, R72, R71, P0 ;  /* 0x00000047481f7207 */ /* 0x000fe40000000000 */
[----:B------:R-:W-:Y:S01]  /*9240*/  SEL R40, R59, R60, P0 ;  /* 0x0000003c3b287207 */ /* 0x000fe20000000000 */
[----:B------:R-:W-:Y:S01]  /*9250*/  SHFL.IDX PT, R61, R33, RZ, 0x1c1f ;  /* 0x001c1fff213d7589 */ /* 0x000fe200000e0000 */
[----:B------:R-:W-:-:S02]  /*9260*/  SEL R41, R73, R0, P0 ;  /* 0x0000000049297207 */ /* 0x000fc40000000000 */
[----:B------:R-:W-:Y:S01]  /*9270*/  SEL R43, R0, R73, P0 ;  /* 0x00000049002b7207 */ /* 0x000fe20000000000 */
[----:B------:R-:W-:Y:S01]  /*9280*/  STSM.16.M88.4 [R82], R28 ;  /* 0x0000001c52007844 */ /* 0x000fe20000000200 */
[----:B------:R-:W-:Y:S02]  /*9290*/  SEL R55, R51, R50, P0 ;  /* 0x0000003233377207 */ /* 0x000fe40000000000 */
[----:B----4-:R-:W-:Y:S01]  /*92a0*/  SEL R36, R65, R48, P0 ;  /* 0x0000003041247207 */ /* 0x010fe20000000000 */
[----:B------:R-:W-:Y:S01]  /*92b0*/  STSM.16.M88.4 [R81], R40 ;  /* 0x0000002851007844 */ /* 0x000fe20000000200 */
[----:B------:R-:W-:Y:S02]  /*92c0*/  SEL R38, R48, R65, P0 ;  /* 0x0000004130267207 */ /* 0x000fe40000000000 */
[----:B---3--:R-:W-:Y:S01]  /*92d0*/  SEL R37, R75, R76, P0 ;  /* 0x0000004c4b257207 */ /* 0x008fe20000000000 */
[----:B------:R-:W-:Y:S01]  /*92e0*/  STSM.16.M88.4 [R80], R52 ;  /* 0x0000003450007844 */ /* 0x000fe20000000200 */
[----:B------:R-:W-:-:S02]  /*92f0*/  SEL R39, R76, R75, P0 ;  /* 0x0000004b4c277207 */ /* 0x000fc40000000000 */
[----:B0-----:R-:W-:Y:S01]  /*9300*/  SEL R64, R49, R56, P0 ;  /* 0x0000003831407207 */ /* 0x001fe20000000000 */
[----:B------:R-:W0:Y:S01]  /*9310*/  SHFL.IDX PT, R60, R32, RZ, 0x1c1f ;  /* 0x001c1fff203c7589 */ /* 0x000e2200000e0000 */
[----:B------:R-:W-:Y:S02]  /*9320*/  SEL R66, R56, R49, P0 ;  /* 0x0000003138427207 */ /* 0x000fe40000000000 */
[----:B------:R-:W-:Y:S01]  /*9330*/  SEL R65, R77, R58, P0 ;  /* 0x0000003a4d417207 */ /* 0x000fe20000000000 */
[----:B------:R-:W-:Y:S01]  /*9340*/  STSM.16.M88.4 [R79], R36 ;  /* 0x000000244f007844 */ /* 0x000fe20000000200 */
[----:B------:R-:W-:-:S03]  /*9350*/  SEL R67, R58, R77, P0 ;  /* 0x0000004d3a437207 */ /* 0x000fc60000000000 */
[----:B------:R-:W1:Y:S04]  /*9360*/  SHFL.IDX PT, R63, R33, 0x1, 0x1c1f ;  /* 0x003c1f00213f7f89 */ /* 0x000e6800000e0000 */
[----:B------:R2:W-:Y:S01]  /*9370*/  STSM.16.M88.4 [R78], R64 ;  /* 0x000000404e007844 */ /* 0x0005e20000000200 */
[----:B------:R-:W-:Y:S08]  /*9380*/  BAR.SYNC.DEFER_BLOCKING 0x1, 0x100 ;  /* 0x0044000000007b1d */ /* 0x000ff00000010000 */
[----:B--2---:R-:W2:Y:S01]  /*9390*/  @P2 LDC R65, c[0x0][0xbec] ;  /* 0x0002fb00ff412b82 */ /* 0x004ea20000000800 */
[----:B0-----:R0:W-:Y:S01]  /*93a0*/  @!P3 ST.E desc[UR48][R60.64], R5 ;  /* 0x000000053c00b985 */ /* 0x0011e2000c101930 */
[----:B------:R-:W-:Y:S01]  /*93b0*/  IMAD R0, R19, 0x20, R22 ;  /* 0x0000002013007824 */ /* 0x000fe200078e0216 */
[----:B------:R-:W-:-:S02]  /*93c0*/  UIMAD UR6, UR12, UR8, URZ ;  /* 0x000000080c0672a4 */ /* 0x000fc4000f8e023f */
[----:B-1----:R1:W-:Y:S01]  /*93d0*/  @!P1 ST.E desc[UR48][R62.64], R4 ;  /* 0x000000043e009985 */ /* 0x0023e2000c101930 */
[----:B------:R-:W-:-:S03]  /*93e0*/  UIMAD.WIDE.U32 UR4, UR13, UR8, URZ ;  /* 0x000000080d0472a5 */ /* 0x000fc6000f8e003f */
[----:B------:R3:W5:Y:S01]  /*93f0*/  LD.E.128 R40, desc[UR48][R8.64] ;  /* 0x0000003008287980 */ /* 0x000762000c101d00 */
[----:B0-----:R-:W0:Y:S01]  /*9400*/  @P2 LDC R5, c[0x0][0xbf0] ;  /* 0x0002fc00ff052b82 */ /* 0x001e220000000800 */
[----:B------:R-:W-:Y:S02]  /*9410*/  UIMAD UR6, UR13, UR9, UR6 ;  /* 0x000000090d0672a4 */ /* 0x000fe4000f8e0206 */
[----:B------:R4:W5:Y:S01]  /*9420*/  LD.E.128 R36, desc[UR48][R6.64] ;  /* 0x0000003006247980 */ /* 0x000962000c101d00 */
[----:B------:R-:W-:Y:S01]  /*9430*/  ULDC.64 UR8, c[0x0][0xaf0] ;  /* 0x0002bc0000087ab9 */ /* 0x000fe20000000a00 */
[----:B---3--:R-:W-:Y:S01]  /*9440*/  IMAD R8, R85, 0x80, R0 ;  /* 0x0000008055087824 */ /* 0x008fe200078e0200 */
[----:B------:R-:W-:Y:S01]  /*9450*/  UIMAD UR7, UR14, UR8, URZ ;  /* 0x000000080e0772a4 */ /* 0x000fe2000f8e023f */
[----:B------:R-:W5:Y:S02]  /*9460*/  LD.E.128 R48, desc[UR48][R26.64] ;  /* 0x000000301a307980 */ /* 0x000f64000c101d00 */
[----:B--2---:R-:W-:Y:S01]  /*9470*/  @P2 IMAD.HI.U32 R0, R8, R65, RZ ;  /* 0x0000004108002227 */ /* 0x004fe200078e00ff */
[----:B------:R-:W-:Y:S01]  /*9480*/  UIADD3 UR5, UR5, UR6, URZ ;  /* 0x0000000605057290 */ /* 0x000fe2000fffe03f */
[----:B------:R-:W5:Y:S01]  /*9490*/  LD.E.128 R44, desc[UR48][R24.64] ;  /* 0x00000030182c7980 */ /* 0x000f62000c101d00 */
[----:B------:R-:W-:Y:S01]  /*94a0*/  UIMAD UR7, UR42, UR9, UR7 ;  /* 0x000000092a0772a4 */ /* 0x000fe2000f8e0207 */
[----:B----4-:R-:W-:Y:S01]  /*94b0*/  IMAD.MOV.U32 R7, RZ, RZ, R8 ;  /* 0x000000ffff077224 */ /* 0x010fe200078e0008 */
[----:B------:R-:W-:Y:S01]  /*94c0*/  UIMAD.WIDE.U32 UR42, UR42, UR8, UR4 ;  /* 0x000000082a2a72a5 */ /* 0x000fe2000f8e0004 */
[----:B------:R-:W5:Y:S04]  /*94d0*/  LD.E.128 R32, desc[UR48][R20.64] ;  /* 0x0000003014207980 */ /* 0x000f68000c101d00 */
[----:B------:R-:W5:Y:S01]  /*94e0*/  LD.E.128 R28, desc[UR48][R14.64] ;  /* 0x000000300e1c7980 */ /* 0x000f62000c101d00 */
[----:B0-----:R-:W-:Y:S01]  /*94f0*/  @P2 SHF.R.U32.HI R7, RZ, R5, R0 ;  /* 0x00000005ff072219 */ /* 0x001fe20000011600 */
[----:B------:R-:W-:-:S02]  /*9500*/  UIADD3 UR4, UR43, UR7, URZ ;  /* 0x000000072b047290 */ /* 0x000fc4000fffe03f */
[----:B------:R-:W5:Y:S04]  /*9510*/  LD.E.128 R56, desc[UR48][R12.64] ;  /* 0x000000300c387980 */ /* 0x000f68000c101d00 */
[----:B------:R0:W5:Y:S01]  /*9520*/  LD.E.128 R52, desc[UR48][R10.64] ;  /* 0x000000300a347980 */ /* 0x000162000c101d00 */
[--C-:B------:R-:W-:Y:S01]  /*9530*/  SHF.R.S32.HI R0, RZ, 0x1f, R7.reuse ;  /* 0x0000001fff007819 */ /* 0x100fe20000011407 */
[----:B------:R-:W-:Y:S01]  /*9540*/  IMAD.MOV R6, RZ, RZ, -R7 ;  /* 0x000000ffff067224 */ /* 0x000fe200078e0a07 */
[----:B------:R-:W-:Y:S01]  /*9550*/  ULDC.64 UR6, c[0x0][0xae0] ;  /* 0x0002b80000067ab9 */ /* 0x000fe20000000a00 */
[----:B------:R-:W-:Y:S01]  /*9560*/  IMAD.U32 R5, RZ, RZ, UR43 ;  /* 0x0000002bff057e24 */ /* 0x000fe2000f8e00ff */
[----:B------:R-:W-:Y:S01]  /*9570*/  @!PT LDS RZ, [RZ] ;  /* 0x00000000fffff984 */ /* 0x000fe20000000800 */
[----:B------:R-:W-:Y:S01]  /*9580*/  @!PT LDS RZ, [RZ] ;  /* 0x00000000fffff984 */ /* 0x000fe20000000800 */
[----:B------:R-:W-:Y:S01]  /*9590*/  @!PT LDS RZ, [RZ] ;  /* 0x00000000fffff984 */ /* 0x000fe20000000800 */
[----:B------:R-:W-:Y:S01]  /*95a0*/  @!PT LDS RZ, [RZ] ;  /* 0x00000000fffff984 */ /* 0x000fe20000000800 */
[----:B------:R2:W-:Y:S06]  /*95b0*/  MEMBAR.ALL.CTA ;  /* 0x0000000000007992 */ /* 0x0005ec0000008000 */
[----:B--2---:R-:W2:Y:S01]  /*95c0*/  FENCE.VIEW.ASYNC.S ;  /* 0x00000000000073c6 */ /* 0x004ea20000000000 */
[----:B------:R-:W-:Y:S01]  /*95d0*/  IMAD R0, R0, UR6, RZ ;  /* 0x0000000600007c24 */ /* 0x000fe2000f8e02ff */
[----:B------:R-:W-:Y:S01]  /*95e0*/  UIADD3 UR39, UR39, 0x29820, URZ ;  /* 0x0002982027277890 */ /* 0x000fe2000fffe03f */
[----:B------:R-:W-:Y:S01]  /*95f0*/  IMAD R3, R3, R6, R8 ;  /* 0x0000000603037224 */ /* 0x000fe200078e0208 */
[----:B------:R-:W-:Y:S01]  /*9600*/  UIADD3 UR52, UR52, 0x1, URZ ;  /* 0x0000000134347890 */ /* 0x000fe2000fffe03f */
[----:B-1----:R-:W-:Y:S01]  /*9610*/  IMAD.U32 R4, RZ, RZ, UR42 ;  /* 0x0000002aff047e24 */ /* 0x002fe2000f8e00ff */
[----:B------:R-:W-:Y:S01]  /*9620*/  ULDC.64 UR8, c[0x0][0xa80] ;  /* 0x0002a00000087ab9 */ /* 0x000fe20000000a00 */
        /* <DEDUP_REMOVED lines=8> */
[----:B------:R-:W-:Y:S01]  /*96b0*/  ULDC UR4, c[0x0][0xc] ;  /* 0x0000030000047ab9 */ /* 0x000fe20000000800 */
[C---:B------:R-:W-:Y:S02]  /*96c0*/  IMAD R7, R3.reuse, UR7, R0 ;  /* 0x0000000703077c24 */ /* 0x040fe4000f8e0200 */
[----:B------:R-:W-:Y:S01]  /*96d0*/  IMAD.WIDE.U32 R4, R3, UR6, R4 ;  /* 0x0000000603047c25 */ /* 0x000fe2000f8e0004 */
[----:B------:R-:W-:Y:S01]  /*96e0*/  ISETP.GE.AND P1, PT, R85, R68, PT ;  /* 0x000000445500720c */ /* 0x000fe20003f26270 */
[----:B------:R-:W-:Y:S01]  /*96f0*/  UMOV UR5, 0x1 ;  /* 0x0000000100057882 */ /* 0x000fe20000000000 */
[----:B------:R-:W-:Y:S01]  /*9700*/  UIADD3 UR41, UR4, UR41, URZ ;  /* 0x0000002904297290 */ /* 0x000fe2000fffe03f */
[----:B------:R-:W-:Y:S01]  /*9710*/  IMAD.IADD R5, R5, 0x1, R7 ;  /* 0x0000000105057824 */ /* 0x000fe200078e0207 */
[----:B------:R-:W-:Y:S01]  /*9720*/  UPRMT UR4, URZ, 0x654, UR39 ;  /* 0x000006543f047896 */ /* 0x000fe20008000027 */
[C---:B------:R-:W-:Y:S01]  /*9730*/  LEA R0, P0, R4.reuse, UR8, 0x1 ;  /* 0x0000000804007c11 */ /* 0x040fe2000f8008ff */
[----:B------:R-:W-:Y:S01]  /*9740*/  UPRMT UR39, UR5, 0x654, UR39 ;  /* 0x0000065405277896 */ /* 0x000fe20008000027 */
[----:B------:R-:W-:Y:S01]  /*9750*/  VIADD R3, R85, 0x20 ;  /* 0x0000002055037836 */ /* 0x000fe20000000000 */
[----:B------:R-:W-:Y:S01]  /*9760*/  UISETP.NE.AND UP0, UPT, UR52, 0x2, UPT ;  /* 0x000000023400788c */ /* 0x000fe2000bf05270 */
[----:B0-----:R-:W-:-:S03]  /*9770*/  LEA.HI.X R10, R4, UR9, R5, 0x1, P0 ;  /* 0x00000009040a7c11 */ /* 0x001fc600080f0c05 */
[----:B------:R-:W-:Y:S01]  /*9780*/  USEL UR5, URZ, 0x1, UP0 ;  /* 0x000000013f057887 */ /* 0x000fe20008000000 */
[-C--:B------:R-:W-:Y:S01]  /*9790*/  ISETP.GE.AND P3, PT, R3, R68.reuse, PT ;  /* 0x000000440300720c */ /* 0x080fe20003f66270 */
[----:B------:R-:W-:Y:S01]  /*97a0*/  VIADD R3, R85, 0x40 ;  /* 0x0000004055037836 */ /* 0x000fe20000000000 */
[----:B--2---:R-:W-:Y:S01]  /*97b0*/  SYNCS.ARRIVE.TRANS64.RED.A1T0 RZ, [UR4], RZ ;  /* 0x000000ffffff79a7 */ /* 0x004fe20008100404 */
[----:B------:R-:W-:Y:S01]  /*97c0*/  USEL UR52, UR52, URZ, UP0 ;  /* 0x0000003f34347287 */ /* 0x000fe20008000000 */
[----:B------:R0:W1:Y:S01]  /*97d0*/  SHFL.IDX PT, R8, R0, RZ, 0x181f ;  /* 0x00181fff00087589 */ /* 0x00006200000e0000 */
[----:B------:R-:W-:Y:S01]  /*97e0*/  ULOP3.LUT UR44, UR44, UR5, URZ, 0x3c, !UPT ;  /* 0x000000052c2c7292 */ /* 0x000fe2000f8e3c3f */
[----:B------:R-:W-:Y:S02]  /*97f0*/  BSSY B0, `(.L_x_168) ;  /* 0x000000d000007945 */ /* 0x000fe40003800000 */
[----:B------:R0:W2:Y:S01]  /*9800*/  SHFL.IDX PT, R9, R10, RZ, 0x181f ;  /* 0x00181fff0a097589 */ /* 0x0000a200000e0000 */
[----:B------:R-:W-:Y:S01]  /*9810*/  SYNCS.ARRIVE.TRANS64.RED.A1T0 RZ, [UR39], RZ ;  /* 0x000000ffffff79a7 */ /* 0x000fe20008100427 */
[----:B------:R-:W-:Y:S01]  /*9820*/  ISETP.GE.AND P0, PT, R3, R68, PT ;  /* 0x000000440300720c */ /* 0x000fe20003f06270 */
[----:B------:R-:W-:-:S12]  /*9830*/  @P1 BRA `(.L_x_169) ;  /* 0x0000000000201947 */ /* 0x000fd80003800000 */
[----:B------:R-:W-:Y:S02]  /*9840*/  ULDC UR4, c[0x0][0xac8] ;  /* 0x0002b20000047ab9 */ /* 0x000fe40000000800 */
[----:B------:R-:W-:Y:S02]  /*9850*/  ISETP.GE.AND P2, PT, R18, UR4, PT ;  /* 0x0000000412007c0c */ /* 0x000fe4000bf46270 */
[----:B------:R-:W-:-:S11]  /*9860*/  ISETP.GE.AND P1, PT, R17, UR4, PT ;  /* 0x0000000411007c0c */ /* 0x000fd6000bf26270 */
[C---:B-1----:R-:W-:Y:S02]  /*9870*/  @!P2 LEA R6, P4, R18.reuse, R8, 0x1 ;  /* 0x000000081206a211 */ /* 0x042fe400078808ff */
[----:B--2---:R-:W-:Y:S02]  /*9880*/  @!P1 IMAD.WIDE R4, R17, 0x2, R8 ;  /* 0x0000000211049825 */ /* 0x004fe400078e0208 */
[----:B------:R-:W-:-:S03]  /*9890*/  @!P2 LEA.HI.X R7, R18, R9, R193, 0x1, P4 ;  /* 0x000000091207a211 */ /* 0x000fc600020f0cc1 */
[----:B-----5:R3:W-:Y:S04]  /*98a0*/  @!P1 ST.E.128 desc[UR48][R4.64], R48 ;  /* 0x0000003004009985 */ /* 0x0207e8000c101d30 */
[----:B------:R3:W-:Y:S02]  /*98b0*/  @!P2 ST.E.128 desc[UR48][R6.64], R56 ;  /* 0x000000380600a985 */ /* 0x0007e4000c101d30 */
.L_x_169:
[----:B------:R-:W-:Y:S05]  /*98c0*/  BSYNC B0 ;  /* 0x0000000000007941 */ /* 0x000fea0003800000 */
.L_x_168:
[----:B--2---:R2:W4:Y:S01]  /*98d0*/  SHFL.IDX PT, R9, R10, 0x1, 0x181f ;  /* 0x00381f000a097f89 */ /* 0x00452200000e0000 */
[----:B------:R-:W-:Y:S03]  /*98e0*/  BSSY B0, `(.L_x_170) ;  /* 0x000000b000007945 */ /* 0x000fe60003800000 */
[----:B-1----:R2:W1:Y:S01]  /*98f0*/  SHFL.IDX PT, R8, R0, 0x1, 0x181f ;  /* 0x00381f0000087f89 */ /* 0x00246200000e0000 */
[----:B------:R-:W-:Y:S05]  /*9900*/  @P3 BRA `(.L_x_171) ;  /* 0x0000000000203947 */ /* 0x000fea0003800000 */
[----:B------:R-:W-:Y:S02]  /*9910*/  ULDC UR4, c[0x0][0xac8] ;  /* 0x0002b20000047ab9 */ /* 0x000fe40000000800 */
[----:B------:R-:W-:Y:S02]  /*9920*/  ISETP.GE.AND P3, PT, R18, UR4, PT ;  /* 0x0000000412007c0c */ /* 0x000fe4000bf66270 */
[----:B------:R-:W-:-:S11]  /*9930*/  ISETP.GE.AND P2, PT, R17, UR4, PT ;  /* 0x0000000411007c0c */ /* 0x000fd6000bf46270 */
[C---:B-1-3--:R-:W-:Y:S02]  /*9940*/  @!P3 LEA R6, P1, R18.reuse, R8, 0x1 ;  /* 0x000000081206b211 */ /* 0x04afe400078208ff */
[----:B----4-:R-:W-:Y:S02]  /*9950*/  @!P2 IMAD.WIDE R4, R17, 0x2, R8 ;  /* 0x000000021104a825 */ /* 0x010fe400078e0208 */
[----:B------:R-:W-:-:S03]  /*9960*/  @!P3 LEA.HI.X R7, R18, R9, R193, 0x1, P1 ;  /* 0x000000091207b211 */ /* 0x000fc600008f0cc1 */
[----:B-----5:R1:W-:Y:S04]  /*9970*/  @!P2 ST.E.128 desc[UR48][R4.64], R44 ;  /* 0x0000002c0400a985 */ /* 0x0203e8000c101d30 */
[----:B------:R1:W-:Y:S02]  /*9980*/  @!P3 ST.E.128 desc[UR48][R6.64], R52 ;  /* 0x000000340600b985 */ /* 0x0003e4000c101d30 */
.L_x_171:
[----:B------:R-:W-:Y:S05]  /*9990*/  BSYNC B0 ;  /* 0x0000000000007941 */ /* 0x000fea0003800000 */
.L_x_170:
[----:B----4-:R4:W0:Y:S01]  /*99a0*/  SHFL.IDX PT, R9, R10, 0x2, 0x181f ;  /* 0x00581f000a097f89 */ /* 0x01082200000e0000 */
[----:B------:R-:W-:Y:S03]  /*99b0*/  BSSY B0, `(.L_x_172) ;  /* 0x000000b000007945 */ /* 0x000fe60003800000 */
[----:B-1----:R4:W1:Y:S01]  /*99c0*/  SHFL.IDX PT, R8, R0, 0x2, 0x181f ;  /* 0x00581f0000087f89 */ /* 0x00286200000e0000 */
[----:B------:R-:W-:Y:S05]  /*99d0*/  @P0 BRA `(.L_x_173) ;  /* 0x0000000000200947 */ /* 0x000fea0003800000 */
[----:B------:R-:W-:Y:S02]  /*99e0*/  ULDC UR4, c[0x0][0xac8] ;  /* 0x0002b20000047ab9 */ /* 0x000fe40000000800 */
[----:B------:R-:W-:Y:S02]  /*99f0*/  ISETP.GE.AND P2, PT, R18, UR4, PT ;  /* 0x0000000412007c0c */ /* 0x000fe4000bf46270 */
[----:B------:R-:W-:-:S11]  /*9a00*/  ISETP.GE.AND P1, PT, R17, UR4, PT ;  /* 0x0000000411007c0c */ /* 0x000fd6000bf26270 */
[C---:B-1-3--:R-:W-:Y:S02]  /*9a10*/  @!P2 LEA R6, P0, R18.reuse, R8, 0x1 ;  /* 0x000000081206a211 */ /* 0x04afe400078008ff */
[----:B0-----:R-:W-:Y:S02]  /*9a20*/  @!P1 IMAD.WIDE R4, R17, 0x2, R8 ;  /* 0x0000000211049825 */ /* 0x001fe400078e0208 */
[----:B------:R-:W-:-:S03]  /*9a30*/  @!P2 LEA.HI.X R7, R18, R9, R193, 0x1, P0 ;  /* 0x000000091207a211 */ /* 0x000fc600000f0cc1 */
[----:B-----5:R0:W-:Y:S04]  /*9a40*/  @!P1 ST.E.128 desc[UR48][R4.64], R32 ;  /* 0x0000002004009985 */ /* 0x0201e8000c101d30 */
[----:B------:R0:W-:Y:S02]  /*9a50*/  @!P2 ST.E.128 desc[UR48][R6.64], R40 ;  /* 0x000000280600a985 */ /* 0x0001e4000c101d30 */
.L_x_173:
[----:B------:R-:W-:Y:S05]  /*9a60*/  BSYNC B0 ;  /* 0x0000000000007941 */ /* 0x000fea0003800000 */
.L_x_172:
        /* <DEDUP_REMOVED lines=10> */
[C---:B0--3--:R-:W-:Y:S02]  /*9b10*/  @!P2 LEA R6, P0, R18.reuse, R8, 0x1 ;  /* 0x000000081206a211 */ /* 0x049fe400078008ff */
[----:B------:R-:W-:Y:S02]  /*9b20*/  @!P1 IMAD.WIDE R4, R17, 0x2, R8 ;  /* 0x0000000211049825 */ /* 0x000fe400078e0208 */
[----:B------:R-:W-:-:S03]  /*9b30*/  @!P2 LEA.HI.X R7, R18, R9, R193, 0x1, P0 ;  /* 0x000000091207a211 */ /* 0x000fc600000f0cc1 */
[----:B-----5:R1:W-:Y:S04]  /*9b40*/  @!P1 ST.E.128 desc[UR48][R4.64], R28 ;  /* 0x0000001c04009985 */ /* 0x0203e8000c101d30 */
[----:B------:R1:W-:Y:S02]  /*9b50*/  @!P2 ST.E.128 desc[UR48][R6.64], R36 ;  /* 0x000000240600a985 */ /* 0x0003e4000c101d30 */
.L_x_175:
[----:B------:R-:W-:Y:S05]  /*9b60*/  BSYNC B0 ;  /* 0x0000000000007941 */ /* 0x000fea0003800000 */
.L_x_174:
[----:B--2-4-:R-:W2:Y:S02]  /*9b70*/  LDC R0, c[0x0][0xc34] ;  /* 0x00030d00ff007b82 */ /* 0x014ea40000000800 */
[----:B--2---:R-:W-:-:S13]  /*9b80*/  ISETP.LE.AND P0, PT, R0, UR41, PT ;  /* 0x0000002900007c0c */ /* 0x004fda000bf03270 */
[----:B------:R-:W-:Y:S05]  /*9b90*/  @!P0 BRA `(.L_x_176) ;  /* 0xffffff7400c88947 */ /* 0x000fea000383ffff */
[----:B------:R-:W-:Y:S05]  /*9ba0*/  EXIT ;  /* 0x000000000000794d */ /* 0x000fea0003800000 */
.L_x_142:
[----:B------:R-:W-:-:S08]  /*9bb0*/  NOP ;  /* 0x0000000000007918 */ /* 0x000fd00000000000 */
[----:B-1----:R-:W0:-:S00]  /*9bc0*/  USETMAXREG.DEALLOC.CTAPOOL 0x18 ;  /* 0x00000018000079c8 */ /* 0x002e0000080e0500 */
[----:B0-----:R-:W0:Y:S01]  /*9bd0*/  LDC R2, c[0x0][0xc34] ;  /* 0x00030d00ff027b82 */ /* 0x001e220000000800 */
[----:B------:R-:W-:Y:S01]  /*9be0*/  IMAD.MOV.U32 R0, RZ, RZ, 0x1 ;  /* 0x00000001ff007424 */ /* 0x000fe200078e00ff */
[----:B------:R-:W-:Y:S01]  /*9bf0*/  UMOV UR46, 0x1 ;  /* 0x00000001002e7882 */ /* 0x000fe20000000000 */
[----:B------:R-:W-:-:S03]  /*9c00*/  IMAD.MOV.U32 R17, RZ, RZ, RZ ;  /* 0x000000ffff117224 */ /* 0x000fc600078e00ff */
[----:B------:R1:W-:Y:S01]  /*9c10*/  STL [R1], R0 ;  /* 0x0000000001007387 */ /* 0x0003e20000100800 */
[----:B0-----:R-:W-:-:S13]  /*9c20*/  ISETP.LE.AND P0, PT, R2, UR50, PT ;  /* 0x0000003202007c0c */ /* 0x001fda000bf03270 */
[----:B-1----:R-:W-:Y:S05]  /*9c30*/  @P0 BRA `(.L_x_177) ;  /* 0x0000003400300947 */ /* 0x002fea0003800000 */
[----:B------:R-:W0:Y:S01]  /*9c40*/  S2R R4, SR_TID.X ;  /* 0x0000000000047919 */ /* 0x000e220000002100 */
[----:B------:R-:W1:Y:S01]  /*9c50*/  S2UR UR4, SR_CgaCtaId ;  /* 0x00000000000479c3 */ /* 0x000e620000008800 */
[----:B------:R-:W-:Y:S01]  /*9c60*/  UMOV UR41, 0x400 ;  /* 0x0000040000297882 */ /* 0x000fe20000000000 */
[----:B------:R-:W-:Y:S01]  /*9c70*/  LOP3.LUT R19, R19, 0xfffffffe, RZ, 0xc0, !PT ;  /* 0xfffffffe13137812 */ /* 0x000fe200078ec0ff */
        /* <DEDUP_REMOVED lines=12> */
[----:B------:R-:W-:-:S02]  /*9d40*/  LOP3.LUT R0, R2, 0x1b0, RZ, 0xc0, !PT ;  /* 0x000001b002007812 */ /* 0x000fc400078ec0ff */
[----:B------:R-:W-:Y:S02]  /*9d50*/  LOP3.LUT P0, RZ, R4, 0x1f, RZ, 0xc0, !PT ;  /* 0x0000001f04ff7812 */ /* 0x000fe4000780c0ff */
[----:B------:R-:W-:Y:S01]  /*9d60*/  LOP3.LUT R9, R0, 0x30, R3, 0x78, !PT ;  /* 0x0000003000097812 */ /* 0x000fe200078e7803 */
[----:B------:R-:W-:Y:S01]  /*9d70*/  IMAD.SHL.U32 R0, R4, 0x20, RZ ;  /* 0x0000002004007824 */ /* 0x000fe200078e00ff */
[----:B------:R-:W-:Y:S02]  /*9d80*/  SHF.R.U32.HI R6, RZ, 0x5, R10 ;  /* 0x00000005ff067819 */ /* 0x000fe4000001160a */
[----:B------:R-:W-:Y:S02]  /*9d90*/  ISETP.NE.AND P2, PT, R10, RZ, PT ;  /* 0x000000ff0a00720c */ /* 0x000fe40003f45270 */
[----:B------:R-:W-:Y:S01]  /*9da0*/  LOP3.LUT R3, R0, 0x80, RZ, 0xc0, !PT ;  /* 0x0000008000037812 */ /* 0x000fe200078ec0ff */
[----:B------:R-:W-:Y:S01]  /*9db0*/  IMAD.SHL.U32 R7, R6, 0x200, RZ ;  /* 0x0000020006077824 */ /* 0x000fe200078e00ff */
[----:B------:R-:W-:-:S02]  /*9dc0*/  ISETP.NE.OR P0, PT, R10, RZ, !P0 ;  /* 0x000000ff0a00720c */ /* 0x000fc40004705670 */
[----:B------:R-:W-:Y:S01]  /*9dd0*/  LOP3.LUT R3, R3, 0x10, R4, 0xf8, !PT ;  /* 0x0000001003037812 */ /* 0x000fe200078ef804 */
[----:B------:R-:W-:-:S03]  /*9de0*/  IMAD.SHL.U32 R4, R4, 0x80, RZ ;  /* 0x0000008004047824 */ /* 0x000fc600078e00ff */
[----:B------:R-:W-:Y:S02]  /*9df0*/  LOP3.LUT R8, R3, 0x10, R8, 0x78, !PT ;  /* 0x0000001003087812 */ /* 0x000fe400078e7808 */
[----:B------:R-:W-:Y:S02]  /*9e00*/  LOP3.LUT R3, R4, 0x380, RZ, 0xc0, !PT ;  /* 0x0000038004037812 */ /* 0x000fe400078ec0ff */
[----:B------:R-:W-:-:S03]  /*9e10*/  @P2 LOP3.LUT R19, R19, 0x1, RZ, 0xfc, !PT ;  /* 0x0000000113132812 */ /* 0x000fc600078efcff */
[----:B------:R-:W-:Y:S01]  /*9e20*/  IMAD R5, R6, 0x10, R3 ;  /* 0x0000001006057824 */ /* 0x000fe200078e0203 */
[C---:B------:R-:W-:Y:S02]  /*9e30*/  LOP3.LUT R6, R7.reuse, 0x40, R2, 0xf8, !PT ;  /* 0x0000004007067812 */ /* 0x040fe400078ef802 */
[----:B------:R-:W-:Y:S02]  /*9e40*/  LOP3.LUT R7, R7, 0x60, R0, 0xf8, !PT ;  /* 0x0000006007077812 */ /* 0x000fe400078ef800 */
[----:B------:R-:W-:Y:S02]  /*9e50*/  LOP3.LUT R5, R5, 0x70, R2, 0x78, !PT ;  /* 0x0000007005057812 */ /* 0x000fe400078e7802 */
[----:B------:R-:W-:Y:S02]  /*9e60*/  LOP3.LUT R7, R7, 0x100, R0, 0xf8, !PT ;  /* 0x0000010007077812 */ /* 0x000fe400078ef800 */
[----:B------:R-:W-:Y:S02]  /*9e70*/  LOP3.LUT R5, R5, 0xc00, R4, 0xf8, !PT ;  /* 0x00000c0005057812 */ /* 0x000fe400078ef804 */
[----:B------:R-:W-:-:S02]  /*9e80*/  LOP3.LUT R4, R7, R8, RZ, 0xfc, !PT ;  /* 0x0000000807047212 */ /* 0x000fc400078efcff */
[----:B------:R-:W-:Y:S01]  /*9e90*/  LOP3.LUT R3, R6, R9, RZ, 0xfc, !PT ;  /* 0x0000000906037212 */ /* 0x000fe200078efcff */
[----:B------:R0:W-:Y:S01]  /*9ea0*/  STL [R1+0x18], R5 ;  /* 0x0000180501007387 */ /* 0x0001e20000100800 */
[----:B------:R-:W-:Y:S02]  /*9eb0*/  LOP3.LUT R19, R19, 0xfffffffd, RZ, 0xc0, !PT ;  /* 0xfffffffd13137812 */ /* 0x000fe400078ec0ff */
[----:B------:R-:W-:Y:S01]  /*9ec0*/  LOP3.LUT R2, R2, 0x30, RZ, 0xc0, !PT ;  /* 0x0000003002027812 */ /* 0x000fe200078ec0ff */
[----:B------:R1:W-:Y:S01]  /*9ed0*/  STL [R1+0x14], R4 ;  /* 0x0000140401007387 */ /* 0x0003e20000100800 */
[----:B------:R-:W-:Y:S02]  /*9ee0*/  @P0 LOP3.LUT R19, R19, 0x2, RZ, 0xfc, !PT ;  /* 0x0000000213130812 */ /* 0x000fe400078efcff */
[----:B0-----:R-:W-:Y:S01]  /*9ef0*/  SHF.R.U32.HI R5, RZ, 0x2, R10 ;  /* 0x00000002ff057819 */ /* 0x001fe2000001160a */
[----:B-1----:R-:W-:-:S03]  /*9f00*/  IMAD.MOV.U32 R4, RZ, RZ, 0x40 ;  /* 0x00000040ff047424 */ /* 0x002fc600078e00ff */
[----:B------:R-:W-:Y:S01]  /*9f10*/  LOP3.LUT R5, R5, 0x60, R0, 0xf8, !PT ;  /* 0x0000006005057812 */ /* 0x000fe200078ef800 */
[----:B------:R-:W-:Y:S01]  /*9f20*/  VIADD R0, R3, UR41 ;  /* 0x0000002903007c36 */ /* 0x000fe20008000000 */
[----:B------:R-:W-:Y:S02]  /*9f30*/  LOP3.LUT R3, R2, 0x40, RZ, 0xfc, !PT ;  /* 0x0000004002037812 */ /* 0x000fe400078efcff */
[----:B------:R-:W-:-:S05]  /*9f40*/  SEL R4, R4, 0xffffffc0, !P1 ;  /* 0xffffffc004047807 */ /* 0x000fca0004800000 */
[----:B------:R0:W-:Y:S04]  /*9f50*/  STL [R1+0x1c], R4 ;  /* 0x00001c0401007387 */ /* 0x0001e80000100800 */
[----:B------:R1:W-:Y:S01]  /*9f60*/  STL [R1+0x20], R0 ;  /* 0x0000200001007387 */ /* 0x0003e20000100800 */
[----:B0-----:R-:W-:Y:S01]  /*9f70*/  IMAD.MOV.U32 R4, RZ, RZ, 0x1 ;  /* 0x00000001ff047424 */ /* 0x001fe200078e00ff */
[----:B-1----:R-:W-:-:S04]  /*9f80*/  LOP3.LUT R0, R2, 0x80, RZ, 0xfc, !PT ;  /* 0x0000008002007812 */ /* 0x002fc800078efcff */
[----:B------:R0:W-:Y:S03]  /*9f90*/  STL [R1], R4 ;  /* 0x0000000401007387 */ /* 0x0001e60000100800 */
.L_x_230:
        /* <DEDUP_REMOVED lines=29> */
[----:B-12---:R-:W-:Y:S11]  /*a170*/  @!P0 BRA `(.L_x_178) ;  /* 0x0000000000408947 */ /* 0x006ff60003800000 */
        /* <DEDUP_REMOVED lines=16> */
.L_x_178:
[----:B------:R-:W-:Y:S01]  /*a280*/  UIADD3 UR4, UR41, 0xa400, URZ ;  /* 0x0000a40029047890 */ /* 0x000fe2000fffe03f */
[----:B------:R-:W-:-:S05]  /*a290*/  LOP3.LUT R19, R19, 0xfffffffb, RZ, 0xc0, !PT ;  /* 0xfffffffb13137812 */ /* 0x000fca00078ec0ff */
[----:B------:R-:W-:-:S05]  /*a2a0*/  IMAD.U32 R16, RZ, RZ, UR4 ;  /* 0x00000004ff107e24 */ /* 0x000fca000f8e00ff */
[----:B------:R-:W-:-:S13]  /*a2b0*/  LOP3.LUT P0, RZ, R16, 0x3ff, RZ, 0xc0, !PT ;  /* 0x000003ff10ff7812 */ /* 0x000fda000780c0ff */
[----:B------:R-:W-:Y:S01]  /*a2c0*/  @P0 LOP3.LUT R19, R19, 0x4, RZ, 0xfc, !PT ;  /* 0x0000000413130812 */ /* 0x000fe200078efcff */
[----:B------:R-:W-:Y:S06]  /*a2d0*/  @!P0 BRA `(.L_x_179) ;  /* 0x0000000000408947 */ /* 0x000fec0003800000 */
        /* <DEDUP_REMOVED lines=16> */
.L_x_179:
        /* <DEDUP_REMOVED lines=20> */
.L_x_180:
        /* <DEDUP_REMOVED lines=18> */
.L_x_181:
[----:B------:R-:W-:Y:S01]  /*a640*/  ULDC.64 UR4, c[0x0][0x9f8] ;  /* 0x00027e0000047ab9 */ /* 0x000fe20000000a00 */
[----:B------:R-:W-:Y:S01]  /*a650*/  IMAD.U32 R0, RZ, RZ, UR44 ;  /* 0x0000002cff007e24 */ /* 0x000fe2000f8e00ff */
[----:B------:R-:W-:-:S04]  /*a660*/  UISETP.NE.U32.AND UP0, UPT, UR4, URZ, UPT ;  /* 0x0000003f0400728c */ /* 0x000fc8000bf05070 */
[----:B------:R-:W-:-:S06]  /*a670*/  UISETP.NE.AND.EX UP0, UPT, UR5, URZ, UPT, UP0 ;  /* 0x0000003f0500728c */ /* 0x000fcc000bf05300 */
[----:B------:R-:W-:-:S05]  /*a680*/  PLOP3.LUT P0, PT, PT, PT, UP0, 0x80, 0x0 ;  /* 0x000000000000781c */ /* 0x000fca0003f0f008 */
[----:B------:R-:W-:Y:S02]  /*a690*/  @UP0 ULDC.64 UR4, c[0x0][0x9f8] ;  /* 0x00027e0000040ab9 */ /* 0x000fe40000000a00 */
[----:B------:R-:W-:-:S06]  /*a6a0*/  @UP0 UIMAD.WIDE UR4, UR44, 0x4, UR4 ;  /* 0x000000042c0408a5 */ /* 0x000fcc000f8e0204 */
[----:B------:R-:W-:Y:S02]  /*a6b0*/  IMAD.U32 R2, RZ, RZ, UR4 ;  /* 0x00000004ff027e24 */ /* 0x000fe4000f8e00ff */
[----:B------:R-:W-:-:S05]  /*a6c0*/  IMAD.U32 R3, RZ, RZ, UR5 ;  /* 0x00000005ff037e24 */ /* 0x000fca000f8e00ff */
[----:B------:R1:W2:Y:S01]  /*a6d0*/  @P0 LDG.E R0, desc[UR48][R2.64] ;  /* 0x0000003002000981 */ /* 0x0002a2000c1e1900 */
[----:B------:R-:W-:Y:S01]  /*a6e0*/  UMOV UR4, 0xffffffff ;  /* 0xffffffff00047882 */ /* 0x000fe20000000000 */
[----:B------:R-:W-:Y:S01]  /*a6f0*/  LOP3.LUT R19, R19, 0xfffffffb, RZ, 0xc0, !PT ;  /* 0xfffffffb13137812 */ /* 0x000fe200078ec0ff */
[----:B------:R-:W3:Y:S01]  /*a700*/  S2R R18, SR_TID.X ;  /* 0x0000000000127919 */ /* 0x000ee20000002100 */
[----:B-1----:R-:W1:Y:S02]  /*a710*/  LDC.64 R2, c[0x0][0x418] ;  /* 0x00010600ff027b82 */ /* 0x002e640000000a00 */
[----:B-1----:R-:W-:Y:S02]  /*a720*/  ISETP.NE.U32.AND P0, PT, R2, RZ, PT ;  /* 0x000000ff0200720c */ /* 0x002fe40003f05070 */
[----:B---3--:R-:W-:Y:S02]  /*a730*/  SHF.R.U32.HI R18, RZ, 0x5, R18 ;  /* 0x00000005ff127819 */ /* 0x008fe40000011612 */
[----:B------:R-:W-:-:S02]  /*a740*/  ISETP.NE.AND.EX P1, PT, R3, RZ, PT, P0 ;  /* 0x000000ff0300720c */ /* 0x000fc40003f25300 */
[----:B------:R-:W-:-:S11]  /*a750*/  LOP3.LUT R18, R18, 0x3, RZ, 0xc0, !PT ;  /* 0x0000000312127812 */ /* 0x000fd600078ec0ff */
[----:B------:R-:W-:Y:S02]  /*a760*/  @P1 LOP3.LUT R19, R19, 0x4, RZ, 0xfc, !PT ;  /* 0x0000000413131812 */ /* 0x000fe400078efcff */
[----:B--2---:R-:W-:Y:S01]  /*a770*/  SHF.R.S32.HI R9, RZ, 0x1f, R0 ;  /* 0x0000001fff097819 */ /* 0x004fe20000011400 */
[----:B------:R1:W-:Y:S01]  /*a780*/  STL [R1+0x4], R0 ;  /* 0x0000040001007387 */ /* 0x0003e20000100800 */
[----:B------:R-:W-:-:S03]  /*a790*/  SEL R16, R0, RZ, !P1 ;  /* 0x000000ff00107207 */ /* 0x000fc60004800000 */
[----:B------:R1:W-:Y:S01]  /*a7a0*/  STL [R1+0x8], R9 ;  /* 0x0000080901007387 */ /* 0x0003e20000100800 */
[----:B------:R-:W-:Y:S05]  /*a7b0*/  BRA.DIV UR4, `(.L_x_182) ;  /* 0x0000002e04a47947 */ /* 0x000fea000b800000 */
[----:B------:R2:W3:Y:S02]  /*a7c0*/  SHFL.IDX PT, R14, R18, RZ, 0x1f ;  /* 0x00001fff120e7589 */ /* 0x0004e400000e0000 */
.L_x_246:
[----:B---3--:R-:W-:Y:S02]  /*a7d0*/  ISETP.NE.AND P0, PT, R14, RZ, PT ;  /* 0x000000ff0e00720c */ /* 0x008fe40003f05270 */
[----:B------:R-:W-:Y:S02]  /*a7e0*/  PLOP3.LUT P2, PT, PT, PT, PT, 0x8, 0x0 ;  /* 0x000000000000781c */ /* 0x000fe40003f4e170 */
[----:B------:R-:W-:-:S11]  /*a7f0*/  LOP3.LUT R19, R19, 0xfffffff7, RZ, 0xc0, !PT ;  /* 0xfffffff713137812 */ /* 0x000fd600078ec0ff */
[----:B------:R-:W-:Y:S01]  /*a800*/  @P2 LOP3.LUT R19, R19, 0x8, RZ, 0xfc, !PT ;  /* 0x0000000813132812 */ /* 0x000fe200078efcff */
[----:B------:R-:W-:Y:S06]  /*a810*/  @P0 BRA `(.L_x_183) ;  /* 0x0000000400c40947 */ /* 0x000fec0003800000 */
[----:B------:R-:W-:-:S06]  /*a820*/  UIADD3 UR4, UR39, -0x1, URZ ;  /* 0xffffffff27047890 */ /* 0x000fcc000fffe03f */
[----:B------:R-:W-:Y:S01]  /*a830*/  IMAD.U32 R6, RZ, RZ, UR4 ;  /* 0x00000004ff067e24 */ /* 0x000fe2000f8e00ff */
[----:B------:R-:W-:-:S03]  /*a840*/  UMOV UR4, 0xffffffff ;  /* 0xffffffff00047882 */ /* 0x000fc60000000000 */
[----:B------:R-:W-:Y:S05]  /*a850*/  BRA.DIV UR4, `(.L_x_184) ;  /* 0x0000002e049c7947 */ /* 0x000fea000b800000 */
[----:B------:R-:W-:-:S13]  /*a860*/  ELECT P6, URZ, PT ;  /* 0x00000000003f782f */ /* 0x000fda00038c0000 */
.L_x_249:
[----:B------:R-:W-:Y:S05]  /*a870*/  @!P6 BRA `(.L_x_183) ;  /* 0x0000000400ace947 */ /* 0x000fea0003800000 */
[----:B------:R-:W-:Y:S05]  /*a880*/  @!P1 BRA `(.L_x_185) ;  /* 0x0000000000449947 */ /* 0x000fea0003800000 */
        /* <DEDUP_REMOVED lines=16> */
[----:B-1----:R3:W5:Y:S04]  /*a990*/  LDG.E R0, desc[UR48][R2.64] ;  /* 0x0000003002007981 */ /* 0x002768000c1e1900 */
.L_x_185:
[----:B---3--:R-:W3:Y:S01]  /*a9a0*/  LDL R3, [R1] ;  /* 0x0000000001037983 */ /* 0x008ee20000100800 */
[----:B------:R-:W-:Y:S02]  /*a9b0*/  LEA R2, R17, UR41, 0x3 ;  /* 0x0000002911027c11 */ /* 0x000fe4000f8e18ff */
[----:B---3--:R-:W-:-:S04]  /*a9c0*/  SHF.L.U32 R3, R3, 0x1f, RZ ;  /* 0x0000001f03037819 */ /* 0x008fc800000006ff */
[----:B------:R-:W3:Y:S02]  /*a9d0*/  SYNCS.PHASECHK.TRANS64.TRYWAIT P0, [R2+URZ+0x29880], R3 ;  /* 0x02988003020075a7 */ /* 0x000ee4000800017f */
[----:B---3--:R-:W-:Y:S05]  /*a9e0*/  @!P0 BRA `(.L_x_186) ;  /* 0x0000002c00588947 */ /* 0x008fea0003800000 */
.L_x_250:
[----:B0-----:R-:W0:Y:S01]  /*a9f0*/  S2R R4, SR_TID.X ;  /* 0x0000000000047919 */ /* 0x001e220000002100 */
[----:B------:R-:W-:Y:S01]  /*aa00*/  UPRMT UR4, UR47, 0x9910, URZ ;  /* 0x000099102f047896 */ /* 0x000fe2000800003f */
[----:B0-----:R-:W-:-:S04]  /*aa10*/  LOP3.LUT R4, R4, 0x7f, RZ, 0xc0, !PT ;  /* 0x0000007f04047812 */ /* 0x001fc800078ec0ff */
[----:B------:R-:W-:-:S13]  /*aa20*/  ISETP.NE.AND P0, PT, R4, RZ, PT ;  /* 0x000000ff0400720c */ /* 0x000fda0003f05270 */
[----:B------:R-:W-:-:S04]  /*aa30*/  @!P0 IMAD.MOV.U32 R4, RZ, RZ, 0x5000 ;  /* 0x00005000ff048424 */ /* 0x000fc800078e00ff */
[----:B------:R0:W-:Y:S02]  /*aa40*/  @!P0 SYNCS.ARRIVE.TRANS64 RZ, [R2+URZ+0x29870], R4 ;  /* 0x0298700402ff89a7 */ /* 0x0001e4000800003f */
[----:B0-----:R-:W-:-:S05]  /*aa50*/  IMAD.U32 R4, RZ, RZ, UR4 ;  /* 0x00000004ff047e24 */ /* 0x001fca000f8e00ff */
[----:B------:R-:W-:-:S13]  /*aa60*/  ISETP.NE.AND P1, PT, R4, 0x2, PT ;  /* 0x000000020400780c */ /* 0x000fda0003f25270 */
[----:B------:R-:W-:Y:S05]  /*aa70*/  @P1 BRA `(.L_x_187) ;  /* 0x0000000000041947 */ /* 0x000fea0003800000 */
[----:B------:R-:W-:Y:S01]  /*aa80*/  BPT.TRAP 0x1 ;  /* 0x000000040000795c */ /* 0x000fe20000300000 */
.L_x_187:
[----:B------:R-:W-:-:S13]  /*aa90*/  LOP3.LUT P0, RZ, R19, 0x2, RZ, 0xc0, !PT ;  /* 0x0000000213ff7812 */ /* 0x000fda000780c0ff */
[----:B------:R-:W-:Y:S05]  /*aaa0*/  @P0 BRA `(.L_x_188) ;  /* 0x0000000000040947 */ /* 0x000fea0003800000 */
[----:B------:R-:W-:Y:S01]  /*aab0*/  BPT.TRAP 0x1 ;  /* 0x000000040000795c */ /* 0x000fe20000300000 */
.L_x_188:
[----:B------:R-:W0:Y:S01]  /*aac0*/  S2R R4, SR_CgaCtaId ;  /* 0x0000000000047919 */ /* 0x000e220000008800 */
[----:B------:R-:W-:Y:S01]  /*aad0*/  R2UR UR33, R2 ;  /* 0x00000000022172ca */ /* 0x000fe200000e0000 */
[----:B------:R-:W-:Y:S01]  /*aae0*/  UIADD3 UR4, UP0, UR52, 0x470, URZ ;  /* 0x0000047034047890 */ /* 0x000fe2000ff1e03f */
[----:B-----5:R-:W-:Y:S01]  /*aaf0*/  R2UR UR37, R0 ;  /* 0x00000000002572ca */ /* 0x020fe200000e0000 */
[----:B------:R-:W4:Y:S01]  /*ab00*/  S2R R5, SR_CgaCtaId ;  /* 0x0000000000057919 */ /* 0x000f220000008800 */
[----:B------:R-:W-:Y:S01]  /*ab10*/  UMOV UR6, 0x30000 ;  /* 0x0003000000067882 */ /* 0x000fe20000000000 */
[----:B------:R-:W-:Y:S01]  /*ab20*/  UIADD3.X UR5, URZ, UR53, URZ, UP0, !UPT ;  /* 0x000000353f057290 */ /* 0x000fe200087fe43f */
[----:B------:R-:W-:Y:S01]  /*ab30*/  UMOV UR8, 0x0 ;  /* 0x0000000000087882 */ /* 0x000fe20000000000 */
[----:B------:R-:W-:Y:S01]  /*ab40*/  UMOV UR9, 0x14f00000 ;  /* 0x14f0000000097882 */ /* 0x000fe20000000000 */
[----:B------:R-:W-:-:S05]  /*ab50*/  UMOV UR34, URZ ;  /* 0x0000003f00227c82 */ /* 0x000fca0008000000 */
[----:B------:R-:W-:Y:S01]  /*ab60*/  UIADD3 UR33, UR33, 0x29870, URZ ;  /* 0x0002987021217890 */ /* 0x000fe2000fffe03f */
[----:B0-----:R-:W-:Y:S02]  /*ab70*/  LOP3.LUT R4, R4, 0x1, RZ, 0xc0, !PT ;  /* 0x0000000104047812 */ /* 0x001fe400078ec0ff */
[----:B----4-:R-:W-:-:S03]  /*ab80*/  LOP3.LUT R5, R5, 0x1, RZ, 0xc0, !PT ;  /* 0x0000000105057812 */ /* 0x010fc600078ec0ff */
[----:B------:R-:W-:-:S04]  /*ab90*/  IMAD R4, R4, 0x2800, RZ ;  /* 0x0000280004047824 */ /* 0x000fc800078e02ff */
[----:B------:R-:W-:Y:S02]  /*aba0*/  IMAD R4, R17, 0x5000, R4 ;  /* 0x0000500011047824 */ /* 0x000fe400078e0204 */
[----:B------:R-:W-:-:S03]  /*abb0*/  IMAD R5, R5, 0x50, RZ ;  /* 0x0000005005057824 */ /* 0x000fc600078e02ff */
[----:B------:R-:W-:Y:S01]  /*abc0*/  R2UR UR32, R4 ;  /* 0x00000000042072ca */ /* 0x000fe200000e0000 */
[----:B------:R-:W-:-:S05]  /*abd0*/  IMAD R6, R6, 0xa0, R5 ;  /* 0x000000a006067824 */ /* 0x000fca00078e0205 */
[----:B------:R-:W-:-:S07]  /*abe0*/  R2UR UR35, R6 ;  /* 0x00000000062372ca */ /* 0x000fce00000e0000 */
[----:B------:R-:W-:-:S09]  /*abf0*/  UIADD3 UR32, UR41, 0xa400, UR32 ;  /* 0x0000a40029207890 */ /* 0x000fd2000fffe020 */
[----:B------:R0:W-:Y:S01]  /*ac00*/  UTMALDG.4D.MULTICAST [UR32], [UR4], UR6, desc[UR8] ;  /* 0x00000820040073b4 */ /* 0x0001e20008019806 */
[----:B------:R-:W4:Y:S02]  /*ac10*/  SYNCS.PHASECHK.TRANS64.TRYWAIT P0, [R2+URZ+0x29840], R3 ;  /* 0x02984003020075a7 */ /* 0x000f24000800017f */
[----:B0---4-:R-:W-:Y:S05]  /*ac20*/  @!P0 BRA `(.L_x_189) ;  /* 0x0000002800dc8947 */ /* 0x011fea0003800000 */
.L_x_251:
[----:B------:R-:W4:Y:S02]  /*ac30*/  S2R R4, SR_TID.X ;  /* 0x0000000000047919 */ /* 0x000f240000002100 */
[----:B----4-:R-:W-:-:S04]  /*ac40*/  LOP3.LUT R4, R4, 0x7f, RZ, 0xc0, !PT ;  /* 0x0000007f04047812 */ /* 0x010fc800078ec0ff */
[----:B------:R-:W-:-:S13]  /*ac50*/  ISETP.NE.AND P0, PT, R4, RZ, PT ;  /* 0x000000ff0400720c */ /* 0x000fda0003f05270 */
[----:B0--3--:R-:W-:-:S04]  /*ac60*/  @!P0 IMAD.MOV.U32 R3, RZ, RZ, 0x7800 ;  /* 0x00007800ff038424 */ /* 0x009fc800078e00ff */
[----:B------:R0:W-:Y:S01]  /*ac70*/  @!P0 SYNCS.ARRIVE.TRANS64 RZ, [R2+URZ+0x29830], R3 ;  /* 0x0298300302ff89a7 */ /* 0x0001e2000800003f */
[----:B------:R-:W-:Y:S05]  /*ac80*/  @P1 BRA `(.L_x_190) ;  /* 0x0000000000041947 */ /* 0x000fea0003800000 */
[----:B------:R-:W-:Y:S01]  /*ac90*/  BPT.TRAP 0x1 ;  /* 0x000000040000795c */ /* 0x000fe20000300000 */
.L_x_190:
[----:B------:R-:W-:-:S13]  /*aca0*/  LOP3.LUT P0, RZ, R19, 0x2, RZ, 0xc0, !PT ;  /* 0x0000000213ff7812 */ /* 0x000fda000780c0ff */
[----:B------:R-:W-:Y:S05]  /*acb0*/  @P0 BRA `(.L_x_191) ;  /* 0x0000000000040947 */ /* 0x000fea0003800000 */
[----:B------:R-:W-:Y:S01]  /*acc0*/  BPT.TRAP 0x1 ;  /* 0x000000040000795c */ /* 0x000fe20000300000 */
.L_x_191:
[----:B0-----:R-:W0:Y:S01]  /*acd0*/  S2R R3, SR_CgaCtaId ;  /* 0x0000000000037919 */ /* 0x001e220000008800 */
[----:B------:R-:W-:Y:S01]  /*ace0*/  R2UR UR25, R2 ;  /* 0x00000000021972ca */ /* 0x000fe200000e0000 */
[----:B------:R-:W-:Y:S01]  /*acf0*/  UIADD3 UR4, UP0, UR52, 0x370, URZ ;  /* 0x0000037034047890 */ /* 0x000fe2000ff1e03f */
[----:B------:R-:W-:Y:S01]  /*ad00*/  R2UR UR27, R6 ;  /* 0x00000000061b72ca */ /* 0x000fe200000e0000 */
[----:B------:R-:W-:Y:S01]  /*ad10*/  UMOV UR14, 0x30000 ;  /* 0x00030000000e7882 */ /* 0x000fe20000000000 */
[----:B------:R-:W-:Y:S01]  /*ad20*/  R2UR UR29, R0 ;  /* 0x00000000001d72ca */ /* 0x000fe200000e0000 */
[----:B------:R-:W-:Y:S01]  /*ad30*/  UIADD3.X UR5, URZ, UR53, URZ, UP0, !UPT ;  /* 0x000000353f057290 */ /* 0x000fe200087fe43f */
[----:B------:R-:W-:Y:S01]  /*ad40*/  PLOP3.LUT P0, PT, PT, PT, PT, 0x80, 0x0 ;  /* 0x000000000000781c */ /* 0x000fe20003f0f070 */
[----:B------:R-:W-:Y:S01]  /*ad50*/  UMOV UR6, 0x0 ;  /* 0x0000000000067882 */ /* 0x000fe20000000000 */
[----:B------:R-:W-:Y:S01]  /*ad60*/  UMOV UR7, 0x14f00000 ;  /* 0x14f0000000077882 */ /* 0x000fe20000000000 */
[----:B------:R-:W-:Y:S01]  /*ad70*/  UMOV UR26, URZ ;  /* 0x0000003f001a7c82 */ /* 0x000fe20008000000 */
[----:B------:R-:W-:Y:S01]  /*ad80*/  UMOV UR28, UR36 ;  /* 0x00000024001c7c82 */ /* 0x000fe20008000000 */
[----:B------:R-:W-:Y:S01]  /*ad90*/  UMOV UR18, 0x40 ;  /* 0x0000004000127882 */ /* 0x000fe20000000000 */
[----:B------:R-:W-:Y:S01]  /*ada0*/  UMOV UR20, UR36 ;  /* 0x0000002400147c82 */ /* 0x000fe20008000000 */
[----:B------:R-:W-:Y:S01]  /*adb0*/  UIADD3 UR25, UR25, 0x29830, URZ ;  /* 0x0002983019197890 */ /* 0x000fe2000fffe03f */
[----:B------:R-:W-:Y:S01]  /*adc0*/  LOP3.LUT R19, R19, 0xfffffff7, RZ, 0xc0, !PT ;  /* 0xfffffff713137812 */ /* 0x000fe200078ec0ff */
[----:B------:R-:W-:Y:S01]  /*add0*/  UMOV UR19, UR27 ;  /* 0x0000001b00137c82 */ /* 0x000fe20008000000 */
[----:B------:R-:W-:Y:S01]  /*ade0*/  UMOV UR10, 0x80 ;  /* 0x00000080000a7882 */ /* 0x000fe20000000000 */
[----:B------:R-:W-:Y:S01]  /*adf0*/  UMOV UR21, UR29 ;  /* 0x0000001d00157c82 */ /* 0x000fe20008000000 */
[----:B------:R-:W-:Y:S01]  /*ae00*/  UMOV UR12, UR36 ;  /* 0x00000024000c7c82 */ /* 0x000fe20008000000 */
[----:B------:R-:W-:Y:S01]  /*ae10*/  UMOV UR11, UR27 ;  /* 0x0000001b000b7c82 */ /* 0x000fe20008000000 */
[----:B------:R-:W-:Y:S01]  /*ae20*/  UMOV UR17, UR25 ;  /* 0x0000001900117c82 */ /* 0x000fe20008000000 */
[----:B------:R-:W-:Y:S01]  /*ae30*/  UMOV UR13, UR29 ;  /* 0x0000001d000d7c82 */ /* 0x000fe20008000000 */
[----:B------:R-:W-:Y:S01]  /*ae40*/  UMOV UR9, UR25 ;  /* 0x0000001900097c82 */ /* 0x000fe20008000000 */
[----:B------:R-:W-:Y:S01]  /*ae50*/  IMAD.MOV.U32 R16, RZ, RZ, R0 ;  /* 0x000000ffff107224 */ /* 0x000fe200078e0000 */
[----:B------:R-:W-:-:S02]  /*ae60*/  @P0 LOP3.LUT R19, R19, 0x8, RZ, 0xfc, !PT ;  /* 0x0000000813130812 */ /* 0x000fc400078efcff */
[----:B0-----:R-:W-:-:S05]  /*ae70*/  LOP3.LUT R3, R3, 0x1, RZ, 0xc0, !PT ;  /* 0x0000000103037812 */ /* 0x001fca00078ec0ff */
[----:B------:R-:W-:-:S04]  /*ae80*/  IMAD R3, R3, 0x1400, RZ ;  /* 0x0000140003037824 */ /* 0x000fc800078e02ff */
[----:B------:R-:W-:-:S05]  /*ae90*/  IMAD R2, R17, 0x7800, R3 ;  /* 0x0000780011027824 */ /* 0x000fca00078e0203 */
[----:B------:R-:W-:-:S13]  /*aea0*/  R2UR UR8, R2 ;  /* 0x00000000020872ca */ /* 0x000fda00000e0000 */
[----:B------:R-:W-:-:S04]  /*aeb0*/  UIADD3 UR8, UR41, UR8, URZ ;  /* 0x0000000829087290 */ /* 0x000fc8000fffe03f */
[----:B------:R-:W-:Y:S02]  /*aec0*/  UIADD3 UR24, UR8, 0x1a400, URZ ;  /* 0x0001a40008187890 */ /* 0x000fe4000fffe03f */
[----:B------:R-:W-:Y:S02]  /*aed0*/  UIADD3 UR16, UR8, 0x1cc00, URZ ;  /* 0x0001cc0008107890 */ /* 0x000fe4000fffe03f */
[----:B------:R-:W-:-:S05]  /*aee0*/  UIADD3 UR8, UR8, 0x1f400, URZ ;  /* 0x0001f40008087890 */ /* 0x000fca000fffe03f */
[----:B------:R3:W-:Y:S02]  /*aef0*/  UTMALDG.4D.MULTICAST [UR24], [UR4], UR14, desc[UR6] ;  /* 0x00000618040073b4 */ /* 0x0007e4000801980e */
[----:B------:R3:W-:Y:S02]  /*af00*/  UTMALDG.4D.MULTICAST [UR16], [UR4], UR14, desc[UR6] ;  /* 0x00000610040073b4 */ /* 0x0007e4000801980e */
[----:B------:R3:W-:Y:S02]  /*af10*/  UTMALDG.4D.MULTICAST [UR8], [UR4], UR14, desc[UR6] ;  /* 0x00000608040073b4 */ /* 0x0007e4000801980e */
[----:B---3--:R-:W-:Y:S01]  /*af20*/  NOP ;  /* 0x0000000000007918 */ /* 0x008fe20000000000 */
.L_x_183:
[----:B------:R-:W-:Y:S05]  /*af30*/  WARPSYNC.ALL ;  /* 0x0000000000007948 */ /* 0x000fea0003800000 */
[----:B------:R-:W-:Y:S01]  /*af40*/  UIADD3 UR4, UR41, 0x14400, URZ ;  /* 0x0001440029047890 */ /* 0x000fe2000fffe03f */
        /* <DEDUP_REMOVED lines=19> */
[----:B012---:R-:W-:Y:S05]  /*b080*/  CALL.ABS.NOINC R2 ;  /* 0x0000000002007343 */ /* 0x007fea0003c00000 */
.L_x_192:
[----:B------:R-:W3:Y:S01]  /*b090*/  S2R R2, SR_TID.X ;  /* 0x0000000000027919 */ /* 0x000ee20000002100 */
[----:B------:R-:W4:Y:S01]  /*b0a0*/  LDC R8, c[0x0][0x448] ;  /* 0x00011200ff087b82 */ /* 0x000f220000000800 */
[----:B------:R-:W-:Y:S01]  /*b0b0*/  USHF.R.S32.HI UR4, URZ, 0x1f, UR36 ;  /* 0x0000001f3f047899 */ /* 0x000fe20008011424 */
[----:B--2---:R-:W2:Y:S01]  /*b0c0*/  S2R R18, SR_TID.X ;  /* 0x0000000000127919 */ /* 0x004ea20000002100 */
[----:B------:R-:W-:Y:S01]  /*b0d0*/  ULDC.64 UR8, c[0x0][0x2d8] ;  /* 0x0000b60000087ab9 */ /* 0x000fe20000000a00 */
[----:B------:R-:W-:Y:S01]  /*b0e0*/  USHF.R.S32.HI UR7, URZ, 0x1f, UR44 ;  /* 0x0000001f3f077899 */ /* 0x000fe2000801142c */
[----:B------:R-:W2:Y:S03]  /*b0f0*/  S2R R7, SR_TID.X ;  /* 0x0000000000077919 */ /* 0x000ea60000002100 */
[----:B0-----:R-:W0:Y:S01]  /*b100*/  LDC R4, c[0x0][0xc38] ;  /* 0x00030e00ff047b82 */ /* 0x001e220000000800 */
[----:B------:R-:W-:-:S02]  /*b110*/  UIMAD UR6, UR4, UR8, URZ ;  /* 0x00000008040672a4 */ /* 0x000fc4000f8e023f */
[----:B------:R-:W-:Y:S02]  /*b120*/  UIMAD.WIDE.U32 UR4, UR36, UR8, URZ ;  /* 0x00000008240472a5 */ /* 0x000fe4000f8e003f */
[----:B------:R-:W-:-:S03]  /*b130*/  UIMAD UR6, UR36, UR9, UR6 ;  /* 0x00000009240672a4 */ /* 0x000fc6000f8e0206 */
[----:B------:R-:W-:Y:S01]  /*b140*/  ULDC.64 UR8, c[0x0][0x2e0] ;  /* 0x0000b80000087ab9 */ /* 0x000fe20000000a00 */
[----:B------:R-:W-:Y:S02]  /*b150*/  UIADD3 UR5, UR5, UR6, URZ ;  /* 0x0000000605057290 */ /* 0x000fe4000fffe03f */
[----:B------:R-:W-:Y:S02]  /*b160*/  UIMAD UR6, UR7, UR8, URZ ;  /* 0x00000008070672a4 */ /* 0x000fe4000f8e023f */
[----:B------:R-:W-:Y:S02]  /*b170*/  UIMAD.WIDE.U32 UR4, UR44, UR8, UR4 ;  /* 0x000000082c0472a5 */ /* 0x000fe4000f8e0004 */
[----:B------:R-:W-:Y:S01]  /*b180*/  UIMAD UR6, UR44, UR9, UR6 ;  /* 0x000000092c0672a4 */ /* 0x000fe2000f8e0206 */
[----:B----4-:R-:W-:-:S03]  /*b190*/  ISETP.NE.AND P0, PT, R8, 0x1, PT ;  /* 0x000000010800780c */ /* 0x010fc60003f05270 */
[----:B------:R-:W-:Y:S01]  /*b1a0*/  UIADD3 UR5, UR5, UR6, URZ ;  /* 0x0000000605057290 */ /* 0x000fe2000fffe03f */
[----:B---3--:R-:W-:-:S04]  /*b1b0*/  LOP3.LUT R2, R2, 0x7f, RZ, 0xc0, !PT ;  /* 0x0000007f02027812 */ /* 0x008fc800078ec0ff */
[----:B-1----:R-:W-:Y:S01]  /*b1c0*/  SHF.R.U32.HI R0, RZ, 0x2, R2 ;  /* 0x00000002ff007819 */ /* 0x002fe20000011602 */
[----:B--2---:R-:W-:-:S04]  /*b1d0*/  IMAD.SHL.U32 R18, R18, 0x20, RZ ;  /* 0x0000002012127824 */ /* 0x004fc800078e00ff */
[----:B------:R-:W1:Y:S01]  /*b1e0*/  @P0 LDC R3, c[0x0][0x44c] ;  /* 0x00011300ff030b82 */ /* 0x000e620000000800 */
[----:B------:R-:W-:Y:S02]  /*b1f0*/  IMAD R2, RZ, RZ, -UR45 ;  /* 0x8000002dff027e24 */ /* 0x000fe4000f8e02ff */
[----:B------:R-:W-:Y:S01]  /*b200*/  IMAD.SHL.U32 R7, R7, 0x10, RZ ;  /* 0x0000001007077824 */ /* 0x000fe200078e00ff */
[----:B------:R-:W-:Y:S01]  /*b210*/  LOP3.LUT R18, R0, 0x60, R18, 0xf8, !PT ;  /* 0x0000006000127812 */ /* 0x000fe200078ef812 */
[----:B0-----:R-:W-:-:S03]  /*b220*/  IMAD R2, R4, R2, UR50 ;  /* 0x0000003204027e24 */ /* 0x001fc6000f8e0202 */
[----:B------:R-:W0:Y:S01]  /*b230*/  @P0 LDC R0, c[0x0][0x450] ;  /* 0x00011400ff000b82 */ /* 0x000e220000000800 */
[----:B------:R-:W-:Y:S01]  /*b240*/  IMAD.SHL.U32 R5, R2, 0x80, RZ ;  /* 0x0000008002057824 */ /* 0x000fe200078e00ff */
[----:B------:R-:W-:-:S04]  /*b250*/  LOP3.LUT R7, R7, 0x30, RZ, 0xc0, !PT ;  /* 0x0000003007077812 */ /* 0x000fc800078ec0ff */
[----:B------:R-:W-:Y:S02]  /*b260*/  LOP3.LUT R2, R18, R5, RZ, 0xfc, !PT ;  /* 0x0000000512027212 */ /* 0x000fe400078efcff */
[C---:B------:R-:W-:Y:S01]  /*b270*/  LOP3.LUT R9, R7.reuse, 0x40, RZ, 0xfc, !PT ;  /* 0x0000004007097812 */ /* 0x040fe200078efcff */
[----:B------:R-:W2:Y:S01]  /*b280*/  S2R R18, SR_TID.X ;  /* 0x0000000000127919 */ /* 0x000ea20000002100 */
[----:B------:R-:W-:Y:S01]  /*b290*/  LOP3.LUT R7, R7, 0x80, RZ, 0xfc, !PT ;  /* 0x0000008007077812 */ /* 0x000fe200078efcff */
[----:B------:R-:W-:Y:S02]  /*b2a0*/  IMAD.MOV.U32 R6, RZ, RZ, R2 ;  /* 0x000000ffff067224 */ /* 0x000fe400078e0002 */
[----:B-1----:R-:W-:-:S05]  /*b2b0*/  @P0 IMAD.HI.U32 R3, R2, R3, RZ ;  /* 0x0000000302030227 */ /* 0x002fca00078e00ff */
[----:B0-----:R-:W-:-:S04]  /*b2c0*/  @P0 SHF.R.U32.HI R6, RZ, R0, R3 ;  /* 0x00000000ff060219 */ /* 0x001fc80000011603 */
[--C-:B------:R-:W-:Y:S01]  /*b2d0*/  SHF.R.S32.HI R4, RZ, 0x1f, R6.reuse ;  /* 0x0000001fff047819 */ /* 0x100fe20000011406 */
[----:B------:R-:W-:-:S04]  /*b2e0*/  IMAD.MOV R0, RZ, RZ, -R6 ;  /* 0x000000ffff007224 */ /* 0x000fc800078e0a06 */
[----:B------:R-:W-:Y:S02]  /*b2f0*/  IMAD R0, R8, R0, R2 ;  /* 0x0000000008007224 */ /* 0x000fe400078e0202 */
[----:B------:R-:W0:Y:S01]  /*b300*/  LDC.64 R2, c[0x0][0x2d0] ;  /* 0x0000b400ff027b82 */ /* 0x000e220000000a00 */
[C---:B--2---:R-:W-:Y:S01]  /*b310*/  IMAD.SHL.U32 R10, R18.reuse, 0x10, RZ ;  /* 0x00000010120a7824 */ /* 0x044fe200078e00ff */
[----:B------:R-:W-:-:S04]  /*b320*/  LOP3.LUT R18, R18, 0x7f, RZ, 0xc0, !PT ;  /* 0x0000007f12127812 */ /* 0x000fc800078ec0ff */
[----:B------:R-:W-:Y:S01]  /*b330*/  LOP3.LUT R10, R10, 0x30, RZ, 0xc0, !PT ;  /* 0x000000300a0a7812 */ /* 0x000fe200078ec0ff */
[----:B0-----:R-:W-:-:S04]  /*b340*/  IMAD R4, R4, R2, RZ ;  /* 0x0000000204047224 */ /* 0x001fc800078e02ff */
[C---:B------:R-:W-:Y:S02]  /*b350*/  IMAD R4, R6.reuse, R3, R4 ;  /* 0x0000000306047224 */ /* 0x040fe400078e0204 */
[----:B------:R-:W-:Y:S01]  /*b360*/  IMAD.WIDE.U32 R2, R6, R2, UR4 ;  /* 0x0000000406027e25 */ /* 0x000fe2000f8e0002 */
[----:B------:R-:W-:-:S03]  /*b370*/  ULDC.64 UR4, c[0x0][0x2c8] ;  /* 0x0000b20000047ab9 */ /* 0x000fc60000000a00 */
[----:B------:R-:W-:Y:S01]  /*b380*/  IMAD.IADD R3, R3, 0x1, R4 ;  /* 0x0000000103037824 */ /* 0x000fe200078e0204 */
[----:B------:R-:W-:Y:S01]  /*b390*/  SHF.R.S32.HI R4, RZ, 0x1f, R0 ;  /* 0x0000001fff047819 */ /* 0x000fe20000011400 */
[----:B------:R-:W-:-:S04]  /*b3a0*/  IMAD.WIDE.U32 R2, R0, UR4, R2 ;  /* 0x0000000400027c25 */ /* 0x000fc8000f8e0002 */
[----:B------:R-:W-:-:S04]  /*b3b0*/  IMAD R4, R4, UR4, RZ ;  /* 0x0000000404047c24 */ /* 0x000fc8000f8e02ff */
[----:B------:R-:W-:Y:S01]  /*b3c0*/  IMAD R0, R0, UR5, R4 ;  /* 0x0000000500007c24 */ /* 0x000fe2000f8e0204 */
[----:B------:R-:W-:Y:S02]  /*b3d0*/  ULDC.64 UR4, c[0x0][0x280] ;  /* 0x0000a00000047ab9 */ /* 0x000fe40000000a00 */
[----:B------:R-:W-:Y:S01]  /*b3e0*/  IADD3 R4, P0, R2, UR4, RZ ;  /* 0x0000000402047c10 */ /* 0x000fe2000ff1e0ff */
[----:B------:R-:W-:Y:S02]  /*b3f0*/  ULDC UR4, c[0x0][0x2b8] ;  /* 0x0000ae0000047ab9 */ /* 0x000fe40000000800 */
[----:B------:R-:W-:Y:S02]  /*b400*/  ISETP.GE.AND P3, PT, R10, UR4, PT ;  /* 0x000000040a007c0c */ /* 0x000fe4000bf66270 */
[----:B------:R-:W-:Y:S02]  /*b410*/  IADD3.X R3, R3, UR5, R0, P0, !PT ;  /* 0x0000000503037c10 */ /* 0x000fe400087fe400 */
[----:B------:R-:W-:-:S02]  /*b420*/  ISETP.GE.AND P0, PT, R9, UR4, PT ;  /* 0x0000000409007c0c */ /* 0x000fc4000bf06270 */
[----:B------:R0:W5:Y:S01]  /*b430*/  LDL R9, [R1+0x20] ;  /* 0x0000200001097983 */ /* 0x0001620000100800 */
[----:B------:R-:W-:Y:S01]  /*b440*/  ISETP.GE.AND P1, PT, R7, UR4, PT ;  /* 0x0000000407007c0c */ /* 0x000fe2000bf26270 */
[----:B------:R-:W-:Y:S01]  /*b450*/  UMOV UR4, 0xffffffff ;  /* 0xffffffff00047882 */ /* 0x000fe20000000000 */
[----:B------:R-:W-:Y:S02]  /*b460*/  SHF.R.U32.HI R18, RZ, 0x2, R18 ;  /* 0x00000002ff127819 */ /* 0x000fe40000011612 */
[----:B------:R-:W-:Y:S09]  /*b470*/  BRA.DIV UR4, `(.L_x_193) ;  /* 0x0000002204dc7947 */ /* 0x000ff2000b800000 */
[----:B------:R-:W1:Y:S01]  /*b480*/  SHFL.IDX PT, R7, R4, RZ, 0x1c1f ;  /* 0x001c1fff04077589 */ /* 0x000e6200000e0000 */
[----:B------:R-:W-:Y:S01]  /*b490*/  ULDC UR4, c[0x0][0x288] ;  /* 0x0000a20000047ab9 */ /* 0x000fe20000000800 */
[----:B------:R-:W-:Y:S02]  /*b4a0*/  IMAD.IADD R0, R18, 0x1, R5 ;  /* 0x0000000112007824 */ /* 0x000fe400078e0205 */
[----:B------:R-:W2:Y:S01]  /*b4b0*/  SHFL.IDX PT, R6, R3, RZ, 0x1c1f ;  /* 0x001c1fff03067589 */ /* 0x000ea200000e0000 */
[----:B------:R-:W-:Y:S02]  /*b4c0*/  IMAD R2, R8, UR4, RZ ;  /* 0x0000000408027c24 */ /* 0x000fe4000f8e02ff */
[----:B------:R-:W-:-:S03]  /*b4d0*/  VIADD R5, R0, 0x20 ;  /* 0x0000002000057836 */ /* 0x000fc60000000000 */
[----:B------:R-:W-:-:S13]  /*b4e0*/  ISETP.GE.AND P2, PT, R0, R2, PT ;  /* 0x000000020000720c */ /* 0x000fda0003f46270 */
[----:B-1----:R-:W-:-:S05]  /*b4f0*/  @!P2 IADD3 R7, P4, R10, R7, RZ ;  /* 0x000000070a07a210 */ /* 0x002fca0007f9e0ff */
[----:B--2---:R-:W-:-:S05]  /*b500*/  @!P2 IMAD.X R6, RZ, RZ, R6, P4 ;  /* 0x000000ffff06a224 */ /* 0x004fca00020e0606 */
[----:B------:R-:W-:-:S04]  /*b510*/  @!P2 LOP3.LUT R7, R7, R6, RZ, 0x3c, !PT ;  /* 0x000000060707a212 */ /* 0x000fc800078e3cff */
[----:B------:R-:W-:-:S04]  /*b520*/  @!P2 LOP3.LUT R6, R7, R6, RZ, 0x3c, !PT ;  /* 0x000000060706a212 */ /* 0x000fc800078e3cff */
[----:B------:R-:W-:-:S05]  /*b530*/  @!P2 LOP3.LUT R7, R7, R6, RZ, 0x3c, !PT ;  /* 0x000000060707a212 */ /* 0x000fca00078e3cff */
[----:B------:R-:W-:Y:S01]  /*b540*/  @!PT LDS RZ, [RZ] ;  /* 0x00000000fffff984 */ /* 0x000fe20000000800 */
[----:B-----5:R-:W-:Y:S04]  /*b550*/  @!P2 LDGSTS.E.BYPASS.LTC128B.128 [R9+0x14400], desc[UR48][R6.64], !P3 ;  /* 0x144000000609afae */ /* 0x020fe8000d901d70 */
[----:B------:R-:W-:Y:S04]  /*b560*/  @!P2 LDGSTS.E.BYPASS.LTC128B.128 [R9+0x16400], desc[UR48][R6.64+0x40], !P0 ;  /* 0x164000400609afae */ /* 0x000fe8000c101d70 */
[----:B------:R1:W-:Y:S01]  /*b570*/  @!P2 LDGSTS.E.BYPASS.LTC128B.128 [R9+0x18400], desc[UR48][R6.64+0x80], !P1 ;  /* 0x184000800609afae */ /* 0x0003e2000c901d70 */
[----:B------:R-:W-:-:S03]  /*b580*/  ISETP.GE.AND P2, PT, R5, R2, PT ;  /* 0x000000020500720c */ /* 0x000fc60003f46270 */
[----:B------:R-:W-:Y:S04]  /*b590*/  SHFL.IDX PT, R5, R3, 0x1, 0x1c1f ;  /* 0x003c1f0003057f89 */ /* 0x000fe800000e0000 */
[----:B-1----:R-:W1:Y:S06]  /*b5a0*/  SHFL.IDX PT, R6, R4, 0x1, 0x1c1f ;  /* 0x003c1f0004067f89 */ /* 0x002e6c00000e0000 */
[----:B-1----:R-:W-:-:S05]  /*b5b0*/  @!P2 IADD3 R6, P4, R10, R6, RZ ;  /* 0x000000060a06a210 */ /* 0x002fca0007f9e0ff */
[----:B------:R-:W-:-:S04]  /*b5c0*/  @!P2 IMAD.X R5, RZ, RZ, R5, P4 ;  /* 0x000000ffff05a224 */ /* 0x000fc800020e0605 */
[----:B------:R-:W-:Y:S02]  /*b5d0*/  @!P2 IMAD.MOV.U32 R7, RZ, RZ, R5 ;  /* 0x000000ffff07a224 */ /* 0x000fe400078e0005 */
[----:B------:R-:W-:-:S03]  /*b5e0*/  VIADD R5, R0, 0x40 ;  /* 0x0000004000057836 */ /* 0x000fc60000000000 */
[----:B------:R-:W-:Y:S04]  /*b5f0*/  @!P2 LDGSTS.E.BYPASS.LTC128B.128 [R9+0x14c00], desc[UR48][R6.64], !P3 ;  /* 0x14c000000609afae */ /* 0x000fe8000d901d70 */
[----:B------:R-:W-:Y:S04]  /*b600*/  @!P2 LDGSTS.E.BYPASS.LTC128B.128 [R9+0x16c00], desc[UR48][R6.64+0x40], !P0 ;  /* 0x16c000400609afae */ /* 0x000fe8000c101d70 */
[----:B------:R1:W-:Y:S01]  /*b610*/  @!P2 LDGSTS.E.BYPASS.LTC128B.128 [R9+0x18c00], desc[UR48][R6.64+0x80], !P1 ;  /* 0x18c000800609afae */ /* 0x0003e2000c901d70 */
[----:B------:R-:W-:-:S03]  /*b620*/  ISETP.GE.AND P2, PT, R5, R2, PT ;  /* 0x000000020500720c */ /* 0x000fc60003f46270 */
[----:B------:R-:W-:Y:S04]  /*b630*/  SHFL.IDX PT, R5, R3, 0x2, 0x1c1f ;  /* 0x005c1f0003057f89 */ /* 0x000fe800000e0000 */
[----:B------:R-:W-:Y:S04]  /*b640*/  SHFL.IDX PT, R3, R3, 0x3, 0x1c1f ;  /* 0x007c1f0003037f89 */ /* 0x000fe800000e0000 */
[----:B-1----:R-:W1:Y:S04]  /*b650*/  SHFL.IDX PT, R6, R4, 0x2, 0x1c1f ;  /* 0x005c1f0004067f89 */ /* 0x002e6800000e0000 */
[----:B------:R-:W2:Y:S01]  /*b660*/  SHFL.IDX PT, R4, R4, 0x3, 0x1c1f ;  /* 0x007c1f0004047f89 */ /* 0x000ea200000e0000 */
[----:B-1----:R-:W-:-:S05]  /*b670*/  @!P2 IADD3 R6, P4, R10, R6, RZ ;  /* 0x000000060a06a210 */ /* 0x002fca0007f9e0ff */
[----:B------:R-:W-:-:S04]  /*b680*/  @!P2 IMAD.X R5, RZ, RZ, R5, P4 ;  /* 0x000000ffff05a224 */ /* 0x000fc800020e0605 */
[----:B------:R-:W-:-:S05]  /*b690*/  @!P2 IMAD.MOV.U32 R7, RZ, RZ, R5 ;  /* 0x000000ffff07a224 */ /* 0x000fca00078e0005 */
[----:B------:R1:W-:Y:S04]  /*b6a0*/  @!P2 LDGSTS.E.BYPASS.LTC128B.128 [R9+0x15400], desc[UR48][R6.64], !P3 ;  /* 0x154000000609afae */ /* 0x0003e8000d901d70 */
[----:B------:R1:W-:Y:S04]  /*b6b0*/  @!P2 LDGSTS.E.BYPASS.LTC128B.128 [R9+0x17400], desc[UR48][R6.64+0x40], !P0 ;  /* 0x174000400609afae */ /* 0x0003e8000c101d70 */
[----:B--2---:R1:W-:Y:S02]  /*b6c0*/  @!P2 LDGSTS.E.BYPASS.LTC128B.128 [R9+0x19400], desc[UR48][R6.64+0x80], !P1 ;  /* 0x194000800609afae */ /* 0x0043e4000c901d70 */
.L_x_260:
[----:B------:R-:W-:Y:S01]  /*b6d0*/  VIADD R0, R0, 0x60 ;  /* 0x0000006000007836 */ /* 0x000fe20000000000 */
[----:B------:R-:W-:Y:S04]  /*b6e0*/  BSSY B0, `(.L_x_194) ;  /* 0x000000b000007945 */ /* 0x000fe80003800000 */
[----:B------:R-:W-:-:S13]  /*b6f0*/  ISETP.GE.AND P2, PT, R0, R2, PT ;  /* 0x000000020000720c */ /* 0x000fda0003f46270 */
[----:B------:R-:W-:Y:S05]  /*b700*/  @P2 BRA `(.L_x_195) ;  /* 0x0000000000202947 */ /* 0x000fea0003800000 */
[----:B------:R-:W-:-:S05]  /*b710*/  IADD3 R2, P2, R10, R4, RZ ;  /* 0x000000040a027210 */ /* 0x000fca0007f5e0ff */
[----:B------:R-:W-:-:S05]  /*b720*/  IMAD.X R3, RZ, RZ, R3, P2 ;  /* 0x000000ffff037224 */ /* 0x000fca00010e0603 */
[----:B------:R-:W-:Y:S01]  /*b730*/  @!PT LDS RZ, [RZ] ;  /* 0x00000000fffff984 */ /* 0x000fe20000000800 */
[----:B------:R-:W-:Y:S01]  /*b740*/  @!PT LDS RZ, [RZ] ;  /* 0x00000000fffff984 */ /* 0x000fe20000000800 */
[----:B------:R-:W-:Y:S01]  /*b750*/  @!PT LDS RZ, [RZ] ;  /* 0x00000000fffff984 */ /* 0x000fe20000000800 */
[----:B------:R2:W-:Y:S04]  /*b760*/  LDGSTS.E.BYPASS.LTC128B.128 [R9+0x15c00], desc[UR48][R2.64], !P3 ;  /* 0x15c0000002097fae */ /* 0x0005e8000d901d70 */
[----:B------:R2:W-:Y:S04]  /*b770*/  LDGSTS.E.BYPASS.LTC128B.128 [R9+0x17c00], desc[UR48][R2.64+0x40], !P0 ;  /* 0x17c0004002097fae */ /* 0x0005e8000c101d70 */
[----:B------:R2:W-:Y:S02]  /*b780*/  LDGSTS.E.BYPASS.LTC128B.128 [R9+0x19c00], desc[UR48][R2.64+0x80], !P1 ;  /* 0x19c0008002097fae */ /* 0x0005e4000c901d70 */
.L_x_195:
[----:B------:R-:W-:Y:S05]  /*b790*/  BSYNC B0 ;  /* 0x0000000000007941 */ /* 0x000fea0003800000 */
.L_x_194:
        /* <DEDUP_REMOVED lines=10> */
.L_x_261:
[----:B------:R-:W-:-:S06]  /*b840*/  UISETP.GE.AND UP0, UPT, UR40, 0xa1, UPT ;  /* 0x000000a12800788c */ /* 0x000fcc000bf06270 */
[----:B------:R-:W-:-:S13]  /*b850*/  PLOP3.LUT P0, PT, PT, PT, UP0, 0x80, 0x0 ;  /* 0x000000000000781c */ /* 0x000fda0003f0f008 */
[----:B------:R-:W-:Y:S05]  /*b860*/  @!P0 BRA `(.L_x_197) ;  /* 0x00000010003c8947 */ /* 0x000fea0003800000 */
[----:B--2---:R2:W5:Y:S01]  /*b870*/  LDL.LU R0, [R1] ;  /* 0x0000000001007983 */ /* 0x0045620000300800 */
[----:B------:R-:W-:Y:S01]  /*b880*/  UIADD3 UR4, UR39, -0x2, URZ ;  /* 0xfffffffe27047890 */ /* 0x000fe2000fffe03f */
[----:B------:R-:W-:-:S05]  /*b890*/  IMAD.MOV.U32 R3, RZ, RZ, R17 ;  /* 0x000000ffff037224 */ /* 0x000fca00078e0011 */
[----:B------:R-:W-:-:S07]  /*b8a0*/  IMAD.U32 R2, RZ, RZ, UR4 ;  /* 0x00000004ff027e24 */ /* 0x000fce000f8e00ff */
.L_x_222:
[----:B------:R-:W-:Y:S01]  /*b8b0*/  VIADD R17, R3, 0x1 ;  /* 0x0000000103117836 */ /* 0x000fe20000000000 */
[----:B------:R-:W-:Y:S01]  /*b8c0*/  LOP3.LUT P1, RZ, R19, 0x8, RZ, 0xc0, !PT ;  /* 0x0000000813ff7812 */ /* 0x000fe2000782c0ff */
[----:B------:R-:W-:Y:S03]  /*b8d0*/  BSSY B0, `(.L_x_198) ;  /* 0x0000098000007945 */ /* 0x000fe60003800000 */
[----:B------:R-:W-:-:S04]  /*b8e0*/  ISETP.NE.AND P0, PT, R17, 0x2, PT ;  /* 0x000000021100780c */ /* 0x000fc80003f05270 */
[----:B------:R-:W-:Y:S02]  /*b8f0*/  SEL R4, RZ, 0x1, P0 ;  /* 0x00000001ff047807 */ /* 0x000fe40000000000 */
[----:B------:R-:W-:Y:S02]  /*b900*/  SEL R17, R17, RZ, P0 ;  /* 0x000000ff11117207 */ /* 0x000fe40000000000 */
[----:B-1---5:R-:W-:-:S05]  /*b910*/  LOP3.LUT R9, R0, R4, RZ, 0x3c, !PT ;  /* 0x0000000400097212 */ /* 0x022fca00078e3cff */
[----:B------:R1:W-:Y:S01]  /*b920*/  STL [R1], R9 ;  /* 0x0000000901007387 */ /* 0x0003e20000100800 */
[----:B--2---:R-:W-:Y:S05]  /*b930*/  @!P1 BRA `(.L_x_199) ;  /* 0x0000000800449947 */ /* 0x004fea0003800000 */
[----:B------:R-:W-:Y:S01]  /*b940*/  LOP3.LUT P1, RZ, R19, 0x4, RZ, 0xc0, !PT ;  /* 0x0000000413ff7812 */ /* 0x000fe2000782c0ff */
[----:B------:R-:W-:-:S12]  /*b950*/  IMAD.MOV.U32 R8, RZ, RZ, R2 ;  /* 0x000000ffff087224 */ /* 0x000fd800078e0002 */
[----:B------:R-:W-:Y:S05]  /*b960*/  @!P1 BRA `(.L_x_200) ;  /* 0x0000000000509947 */ /* 0x000fea0003800000 */
[----:B------:R-:W3:Y:S01]  /*b970*/  LDL R10, [R1+0x8] ;  /* 0x00000800010a7983 */ /* 0x000ee20000100800 */
[----:B------:R-:W4:Y:S01]  /*b980*/  LDC R8, c[0x0][0x43c] ;  /* 0x00010f00ff087b82 */ /* 0x000f220000000800 */
[----:B------:R-:W-:Y:S02]  /*b990*/  ULDC.64 UR4, c[0x0][0x428] ;  /* 0x00010a0000047ab9 */ /* 0x000fe40000000a00 */
[----:B------:R-:W2:Y:S01]  /*b9a0*/  LDL R7, [R1+0x4] ;  /* 0x0000040001077983 */ /* 0x000ea20000100800 */
[----:B----4-:R-:W-:-:S13]  /*b9b0*/  ISETP.NE.AND P0, PT, R8, 0x1, PT ;  /* 0x000000010800780c */ /* 0x010fda0003f05270 */
[----:B------:R-:W4:Y:S02]  /*b9c0*/  @P0 LDC.64 R4, c[0x0][0x440] ;  /* 0x00011000ff040b82 */ /* 0x000f240000000a00 */
[----:B----4-:R-:W-:-:S04]  /*b9d0*/  @P0 IMAD.HI.U32 R6, R2, R4, RZ ;  /* 0x0000000402060227 */ /* 0x010fc800078e00ff */
[----:B------:R-:W-:Y:S01]  /*b9e0*/  IMAD.MOV.U32 R4, RZ, RZ, R2 ;  /* 0x000000ffff047224 */ /* 0x000fe200078e0002 */
[----:B------:R-:W-:-:S05]  /*b9f0*/  @P0 SHF.R.U32.HI R4, RZ, R5, R6 ;  /* 0x00000005ff040219 */ /* 0x000fca0000011606 */
[----:B------:R-:W-:-:S04]  /*ba00*/  IMAD.MOV R5, RZ, RZ, -R4 ;  /* 0x000000ffff057224 */ /* 0x000fc800078e0a04 */
[----:B------:R-:W-:Y:S01]  /*ba10*/  IMAD R8, R8, R5, R2 ;  /* 0x0000000508087224 */ /* 0x000fe200078e0202 */
[----:B------:R-:W-:Y:S01]  /*ba20*/  SHF.R.S32.HI R5, RZ, 0x1f, R4 ;  /* 0x0000001fff057819 */ /* 0x000fe20000011404 */
[----:B---3--:R-:W-:-:S04]  /*ba30*/  IMAD R6, R10, UR4, RZ ;  /* 0x000000040a067c24 */ /* 0x008fc8000f8e02ff */
[C---:B--2---:R-:W-:Y:S02]  /*ba40*/  IMAD R6, R7.reuse, UR5, R6 ;  /* 0x0000000507067c24 */ /* 0x044fe4000f8e0206 */
[----:B------:R-:W-:Y:S01]  /*ba50*/  IMAD.WIDE.U32 R4, R7, UR4, R4 ;  /* 0x0000000407047c25 */ /* 0x000fe2000f8e0004 */
[----:B------:R-:W-:-:S03]  /*ba60*/  ULDC.64 UR4, c[0x0][0x418] ;  /* 0x0001060000047ab9 */ /* 0x000fc60000000a00 */
[----:B------:R-:W-:Y:S01]  /*ba70*/  IMAD.IADD R5, R6, 0x1, R5 ;  /* 0x0000000106057824 */ /* 0x000fe200078e0205 */
[----:B------:R-:W-:-:S04]  /*ba80*/  LEA R6, P0, R4, UR4, 0x2 ;  /* 0x0000000404067c11 */ /* 0x000fc8000f8010ff */
[----:B------:R-:W-:-:S05]  /*ba90*/  LEA.HI.X R7, R4, UR5, R5, 0x2, P0 ;  /* 0x0000000504077c11 */ /* 0x000fca00080f1405 */
[----:B------:R3:W5:Y:S04]  /*baa0*/  LDG.E R16, desc[UR48][R6.64] ;  /* 0x0000003006107981 */ /* 0x000768000c1e1900 */
.L_x_200:
[----:B---3--:R-:W-:Y:S01]  /*bab0*/  LEA R6, R17, UR41, 0x3 ;  /* 0x0000002911067c11 */ /* 0x008fe2000f8e18ff */
[----:B------:R-:W-:Y:S01]  /*bac0*/  BSSY B1, `(.L_x_201) ;  /* 0x0000004000017945 */ /* 0x000fe20003800000 */
[----:B------:R-:W-:-:S04]  /*bad0*/  SHF.L.U32 R5, R9, 0x1f, RZ ;  /* 0x0000001f09057819 */ /* 0x000fc800000006ff */
[----:B------:R-:W3:Y:S02]  /*bae0*/  SYNCS.PHASECHK.TRANS64.TRYWAIT P0, [R6+URZ+0x29880], R5 ;  /* 0x02988005060075a7 */ /* 0x000ee4000800017f */
[----:B---3--:R-:W-:Y:S05]  /*baf0*/  @!P0 BRA `(.L_x_202) ;  /* 0x0000002000a48947 */ /* 0x008fea0003800000 */
.L_x_262:
[----:B------:R-:W-:Y:S05]  /*bb00*/  BSYNC B1 ;  /* 0x0000000000017941 */ /* 0x000fea0003800000 */
.L_x_201:
[----:B------:R-:W4:Y:S01]  /*bb10*/  S2R R4, SR_TID.X ;  /* 0x0000000000047919 */ /* 0x000f220000002100 */
[----:B------:R-:W-:Y:S01]  /*bb20*/  UPRMT UR4, UR47, 0x9910, URZ ;  /* 0x000099102f047896 */ /* 0x000fe2000800003f */
[----:B----4-:R-:W-:-:S04]  /*bb30*/  LOP3.LUT R4, R4, 0x7f, RZ, 0xc0, !PT ;  /* 0x0000007f04047812 */ /* 0x010fc800078ec0ff */
[----:B------:R-:W-:-:S13]  /*bb40*/  ISETP.NE.AND P0, PT, R4, RZ, PT ;  /* 0x000000ff0400720c */ /* 0x000fda0003f05270 */
[----:B------:R-:W-:-:S04]  /*bb50*/  @!P0 IMAD.MOV.U32 R4, RZ, RZ, 0x5000 ;  /* 0x00005000ff048424 */ /* 0x000fc800078e00ff */
[----:B------:R4:W-:Y:S02]  /*bb60*/  @!P0 SYNCS.ARRIVE.TRANS64 RZ, [R6+URZ+0x29870], R4 ;  /* 0x0298700406ff89a7 */ /* 0x0009e4000800003f */
[----:B----4-:R-:W-:-:S05]  /*bb70*/  IMAD.U32 R4, RZ, RZ, UR4 ;  /* 0x00000004ff047e24 */ /* 0x010fca000f8e00ff */
[----:B------:R-:W-:-:S13]  /*bb80*/  ISETP.NE.AND P1, PT, R4, 0x2, PT ;  /* 0x000000020400780c */ /* 0x000fda0003f25270 */
[----:B------:R-:W-:Y:S05]  /*bb90*/  @P1 BRA `(.L_x_203) ;  /* 0x0000000000041947 */ /* 0x000fea0003800000 */
[----:B------:R-:W-:Y:S01]  /*bba0*/  BPT.TRAP 0x1 ;  /* 0x000000040000795c */ /* 0x000fe20000300000 */
.L_x_203:
[----:B------:R-:W-:Y:S01]  /*bbb0*/  LOP3.LUT P0, RZ, R19, 0x2, RZ, 0xc0, !PT ;  /* 0x0000000213ff7812 */ /* 0x000fe2000780c0ff */
[----:B------:R-:W-:-:S12]  /*bbc0*/  BSSY B1, `(.L_x_204) ;  /* 0x0000003000017945 */ /* 0x000fd80003800000 */
[----:B------:R-:W-:Y:S05]  /*bbd0*/  @P0 BRA `(.L_x_205) ;  /* 0x0000000000040947 */ /* 0x000fea0003800000 */
[----:B------:R-:W-:Y:S01]  /*bbe0*/  BPT.TRAP 0x1 ;  /* 0x000000040000795c */ /* 0x000fe20000300000 */
.L_x_205:
[----:B------:R-:W-:Y:S05]  /*bbf0*/  BSYNC B1 ;  /* 0x0000000000017941 */ /* 0x000fea0003800000 */
.L_x_204:
[----:B------:R-:W4:Y:S01]  /*bc00*/  S2R R4, SR_CgaCtaId ;  /* 0x0000000000047919 */ /* 0x000f220000008800 */
[----:B-1----:R-:W-:Y:S01]  /*bc10*/  IMAD.MOV.U32 R9, RZ, RZ, RZ ;  /* 0x000000ffff097224 */ /* 0x002fe200078e00ff */
[----:B------:R-:W-:Y:S01]  /*bc20*/  UIADD3 UR4, UP0, UR52, 0x470, URZ ;  /* 0x0000047034047890 */ /* 0x000fe2000ff1e03f */
[----:B------:R-:W-:Y:S01]  /*bc30*/  IMAD.U32 R7, RZ, RZ, UR41 ;  /* 0x00000029ff077e24 */ /* 0x000fe2000f8e00ff */
[----:B------:R-:W1:Y:S01]  /*bc40*/  S2R R10, SR_CgaCtaId ;  /* 0x00000000000a7919 */ /* 0x000e620000008800 */
[----:B------:R-:W-:Y:S01]  /*bc50*/  PLOP3.LUT P0, PT, PT, PT, PT, 0x80, 0x0 ;  /* 0x000000000000781c */ /* 0x000fe20003f0f070 */
[----:B------:R-:W-:Y:S01]  /*bc60*/  UIADD3.X UR5, URZ, UR53, URZ, UP0, !UPT ;  /* 0x000000353f057290 */ /* 0x000fe200087fe43f */
[----:B------:R-:W-:Y:S01]  /*bc70*/  R2UR UR10, R9 ;  /* 0x00000000090a72ca */ /* 0x000fe200000e0000 */
[----:B------:R-:W-:Y:S01]  /*bc80*/  UMOV UR6, 0x30000 ;  /* 0x0003000000067882 */ /* 0x000fe20000000000 */
[----:B------:R-:W-:Y:S01]  /*bc90*/  UMOV UR14, 0x0 ;  /* 0x00000000000e7882 */ /* 0x000fe20000000000 */
[----:B------:R-:W-:Y:S01]  /*bca0*/  UMOV UR15, 0x14f00000 ;  /* 0x14f00000000f7882 */ /* 0x000fe20000000000 */
[----:B----4-:R-:W-:-:S02]  /*bcb0*/  LOP3.LUT R4, R4, 0x1, RZ, 0xc0, !PT ;  /* 0x0000000104047812 */ /* 0x010fc400078ec0ff */
[----:B-1----:R-:W-:-:S03]  /*bcc0*/  LOP3.LUT R10, R10, 0x1, RZ, 0xc0, !PT ;  /* 0x000000010a0a7812 */ /* 0x002fc600078ec0ff */
[----:B------:R-:W-:-:S04]  /*bcd0*/  IMAD R4, R4, 0x2800, RZ ;  /* 0x0000280004047824 */ /* 0x000fc800078e02ff */
[----:B------:R-:W-:Y:S02]  /*bce0*/  IMAD R4, R17, 0x5000, R4 ;  /* 0x0000500011047824 */ /* 0x000fe400078e0204 */
[----:B------:R-:W-:-:S03]  /*bcf0*/  IMAD R10, R10, 0x50, RZ ;  /* 0x000000500a0a7824 */ /* 0x000fc600078e02ff */
[----:B------:R-:W-:Y:S01]  /*bd00*/  IADD3 R4, R7, 0xa400, R4 ;  /* 0x0000a40007047810 */ /* 0x000fe20007ffe004 */
[----:B------:R-:W-:Y:S02]  /*bd10*/  IMAD R7, R8, 0xa0, R10 ;  /* 0x000000a008077824 */ /* 0x000fe400078e020a */
[----:B------:R-:W-:-:S07]  /*bd20*/  VIADD R8, R6, 0x29870 ;  /* 0x0002987006087836 */ /* 0x000fce0000000000 */
.L_x_206:
        /* <DEDUP_REMOVED lines=8> */
[----:B------:R1:W-:Y:S02]  /*bdb0*/  UTMALDG.4D.MULTICAST [UR8], [UR4], UR6, desc[UR14] ;  /* 0x00000e08040073b4 */ /* 0x0003e40008019806 */
[----:B-1----:R-:W-:Y:S05]  /*bdc0*/  @P0 BRA.U.ANY `(.L_x_206) ;  /* 0xfffffffd00d80947 */ /* 0x002fea000393ffff */
[----:B------:R-:W1:Y:S01]  /*bdd0*/  SYNCS.PHASECHK.TRANS64.TRYWAIT P0, [R6+URZ+0x29840], R5 ;  /* 0x02984005060075a7 */ /* 0x000e62000800017f */
[----:B------:R-:W-:Y:S04]  /*bde0*/  BSSY B1, `(.L_x_207) ;  /* 0x0000002000017945 */ /* 0x000fe80003800000 */
[----:B-1----:R-:W-:Y:S05]  /*bdf0*/  @!P0 BRA `(.L_x_208) ;  /* 0x0000001c00f88947 */ /* 0x002fea0003800000 */
.L_x_263:
[----:B------:R-:W-:Y:S05]  /*be00*/  BSYNC B1 ;  /* 0x0000000000017941 */ /* 0x000fea0003800000 */
.L_x_207:
[----:B------:R-:W4:Y:S02]  /*be10*/  S2R R4, SR_TID.X ;  /* 0x0000000000047919 */ /* 0x000f240000002100 */
[----:B----4-:R-:W-:-:S04]  /*be20*/  LOP3.LUT R4, R4, 0x7f, RZ, 0xc0, !PT ;  /* 0x0000007f04047812 */ /* 0x010fc800078ec0ff */
[----:B------:R-:W-:-:S13]  /*be30*/  ISETP.NE.AND P0, PT, R4, RZ, PT ;  /* 0x000000ff0400720c */ /* 0x000fda0003f05270 */
[----:B------:R-:W-:-:S04]  /*be40*/  @!P0 IMAD.MOV.U32 R4, RZ, RZ, 0x7800 ;  /* 0x00007800ff048424 */ /* 0x000fc800078e00ff */
[----:B------:R4:W-:Y:S01]  /*be50*/  @!P0 SYNCS.ARRIVE.TRANS64 RZ, [R6+URZ+0x29830], R4 ;  /* 0x0298300406ff89a7 */ /* 0x0009e2000800003f */
[----:B------:R-:W-:Y:S05]  /*be60*/  @P1 BRA `(.L_x_209) ;  /* 0x0000000000041947 */ /* 0x000fea0003800000 */
[----:B------:R-:W-:Y:S01]  /*be70*/  BPT.TRAP 0x1 ;  /* 0x000000040000795c */ /* 0x000fe20000300000 */
.L_x_209:
[----:B------:R-:W-:Y:S01]  /*be80*/  LOP3.LUT P0, RZ, R19, 0x2, RZ, 0xc0, !PT ;  /* 0x0000000213ff7812 */ /* 0x000fe2000780c0ff */
[----:B------:R-:W-:-:S12]  /*be90*/  BSSY B1, `(.L_x_210) ;  /* 0x0000003000017945 */ /* 0x000fd80003800000 */
[----:B------:R-:W-:Y:S05]  /*bea0*/  @P0 BRA `(.L_x_211) ;  /* 0x0000000000040947 */ /* 0x000fea0003800000 */
[----:B------:R-:W-:Y:S01]  /*beb0*/  BPT.TRAP 0x1 ;  /* 0x000000040000795c */ /* 0x000fe20000300000 */
.L_x_211:
[----:B------:R-:W-:Y:S05]  /*bec0*/  BSYNC B1 ;  /* 0x0000000000017941 */ /* 0x000fea0003800000 */
.L_x_210:
[----:B----4-:R-:W4:Y:S01]  /*bed0*/  S2R R4, SR_CgaCtaId ;  /* 0x0000000000047919 */ /* 0x010f220000008800 */
[----:B------:R-:W-:Y:S01]  /*bee0*/  R2UR UR10, R9 ;  /* 0x00000000090a72ca */ /* 0x000fe200000e0000 */
[----:B------:R-:W-:Y:S01]  /*bef0*/  UIADD3 UR4, UP0, UR52, 0x370, URZ ;  /* 0x0000037034047890 */ /* 0x000fe2000ff1e03f */
[----:B------:R-:W-:Y:S01]  /*bf00*/  PLOP3.LUT P0, PT, PT, PT, PT, 0x80, 0x0 ;  /* 0x000000000000781c */ /* 0x000fe20003f0f070 */
[----:B-1-3--:R-:W-:Y:S01]  /*bf10*/  VIADD R6, R6, 0x29830 ;  /* 0x0002983006067836 */ /* 0x00afe20000000000 */
[----:B------:R-:W-:Y:S01]  /*bf20*/  UMOV UR6, 0x30000 ;  /* 0x0003000000067882 */ /* 0x000fe20000000000 */
[----:B------:R-:W-:Y:S01]  /*bf30*/  UIADD3.X UR5, URZ, UR53, URZ, UP0, !UPT ;  /* 0x000000353f057290 */ /* 0x000fe200087fe43f */
[----:B------:R-:W-:Y:S01]  /*bf40*/  UMOV UR14, 0x0 ;  /* 0x00000000000e7882 */ /* 0x000fe20000000000 */
[----:B------:R-:W-:Y:S01]  /*bf50*/  UMOV UR15, 0x14f00000 ;  /* 0x14f00000000f7882 */ /* 0x000fe20000000000 */
[----:B----4-:R-:W-:-:S05]  /*bf60*/  LOP3.LUT R4, R4, 0x1, RZ, 0xc0, !PT ;  /* 0x0000000104047812 */ /* 0x010fca00078ec0ff */
[----:B------:R-:W-:-:S04]  /*bf70*/  IMAD R4, R4, 0x1400, RZ ;  /* 0x0000140004047824 */ /* 0x000fc800078e02ff */
[----:B------:R-:W-:-:S04]  /*bf80*/  IMAD R4, R17, 0x7800, R4 ;  /* 0x0000780011047824 */ /* 0x000fc800078e0204 */
[----:B------:R-:W-:-:S04]  /*bf90*/  VIADD R4, R4, UR41 ;  /* 0x0000002904047c36 */ /* 0x000fc80008000000 */
[----:B------:R-:W-:-:S07]  /*bfa0*/  VIADD R5, R4, 0x1a400 ;  /* 0x0001a40004057836 */ /* 0x000fce0000000000 */
.L_x_212:
        /* <DEDUP_REMOVED lines=10> */
[----:B------:R-:W-:Y:S01]  /*c050*/  PLOP3.LUT P0, PT, PT, PT, PT, 0x80, 0x0 ;  /* 0x000000000000781c */ /* 0x000fe20003f0f070 */
[----:B------:R-:W-:Y:S01]  /*c060*/  VIADD R5, R4, 0x1cc00 ;  /* 0x0001cc0004057836 */ /* 0x000fe20000000000 */
[----:B------:R-:W-:Y:S01]  /*c070*/  UMOV UR6, 0x30000 ;  /* 0x0003000000067882 */ /* 0x000fe20000000000 */
[----:B------:R-:W-:Y:S01]  /*c080*/  UMOV UR14, 0x0 ;  /* 0x00000000000e7882 */ /* 0x000fe20000000000 */
[----:B------:R-:W-:Y:S01]  /*c090*/  UMOV UR15, 0x14f00000 ;  /* 0x14f00000000f7882 */ /* 0x000fe20000000000 */
[----:B------:R-:W-:-:S08]  /*c0a0*/  UMOV UR10, 0x40 ;  /* 0x00000040000a7882 */ /* 0x000fd00000000000 */
.L_x_213:
        /* <DEDUP_REMOVED lines=16> */
.L_x_214:
        /* <DEDUP_REMOVED lines=9> */
[----:B---3--:R-:W-:Y:S05]  /*c240*/  @P0 BRA.U.ANY `(.L_x_214) ;  /* 0xfffffffd00d80947 */ /* 0x008fea000393ffff */
.L_x_199:
[----:B------:R-:W-:Y:S05]  /*c250*/  BSYNC B0 ;  /* 0x0000000000007941 */ /* 0x000fea0003800000 */
.L_x_198:
[----:B------:R-:W-:-:S05]  /*c260*/  IMAD.U32 R4, RZ, RZ, UR42 ;  /* 0x0000002aff047e24 */ /* 0x000fca000f8e00ff */
[----:B------:R-:W-:-:S13]  /*c270*/  ISETP.NE.AND P0, PT, R4, 0x3, PT ;  /* 0x000000030400780c */ /* 0x000fda0003f05270 */
[----:B------:R-:W-:Y:S05]  /*c280*/  @!P0 BRA `(.L_x_215) ;  /* 0x0000000000048947 */ /* 0x000fea0003800000 */
[----:B------:R-:W-:Y:S01]  /*c290*/  BPT.TRAP 0x1 ;  /* 0x000000040000795c */ /* 0x000fe20000300000 */
.L_x_215:
[----:B------:R-:W-:Y:S01]  /*c2a0*/  IMAD.U32 R4, RZ, RZ, UR47 ;  /* 0x0000002fff047e24 */ /* 0x000fe2000f8e00ff */
[----:B------:R-:W-:Y:S01]  /*c2b0*/  LEA R18, R3, UR41, 0x3 ;  /* 0x0000002903127c11 */ /* 0x000fe2000f8e18ff */
[----:B------:R-:W-:Y:S03]  /*c2c0*/  BSSY B0, `(.L_x_216) ;  /* 0x0000006000007945 */ /* 0x000fe60003800000 */
[----:B------:R-:W-:Y:S02]  /*c2d0*/  ISETP.NE.AND P1, PT, R4, 0x3, PT ;  /* 0x000000030400780c */ /* 0x000fe40003f25270 */
[----:B------:R-:W-:-:S04]  /*c2e0*/  LOP3.LUT R4, R0, 0x1, RZ, 0x3c, !PT ;  /* 0x0000000100047812 */ /* 0x000fc800078e3cff */
[----:B------:R-:W-:-:S04]  /*c2f0*/  SHF.L.U32 R4, R4, 0x1f, RZ ;  /* 0x0000001f04047819 */ /* 0x000fc800000006ff */
[----:B------:R-:W3:Y:S02]  /*c300*/  SYNCS.PHASECHK.TRANS64.TRYWAIT P2, [R18+URZ+0x29870], R4 ;  /* 0x02987004120075a7 */ /* 0x000ee4000804017f */
[----:B---3--:R-:W-:Y:S05]  /*c310*/  @!P2 BRA `(.L_x_217) ;  /* 0x0000001800c4a947 */ /* 0x008fea0003800000 */
.L_x_264:
[----:B------:R-:W-:Y:S05]  /*c320*/  BSYNC B0 ;  /* 0x0000000000007941 */ /* 0x000fea0003800000 */
.L_x_216:
[----:B------:R-:W-:Y:S05]  /*c330*/  @!P1 BRA `(.L_x_218) ;  /* 0x0000000000049947 */ /* 0x000fea0003800000 */
[----:B------:R-:W-:Y:S01]  /*c340*/  BPT.TRAP 0x1 ;  /* 0x000000040000795c */ /* 0x000fe20000300000 */
.L_x_218:
[----:B------:R-:W-:Y:S01]  /*c350*/  SHF.L.U32 R0, R0, 0x1f, RZ ;  /* 0x0000001f00007819 */ /* 0x000fe200000006ff */
[----:B------:R-:W-:-:S03]  /*c360*/  IMAD R12, R3, 0x5000, RZ ;  /* 0x00005000030c7824 */ /* 0x000fc600078e02ff */
[----:B------:R-:W4:Y:S02]  /*c370*/  SYNCS.PHASECHK.TRANS64.TRYWAIT P2, [R18+URZ+0x29860], R0 ;  /* 0x02986000120075a7 */ /* 0x000f24000804017f */
[----:B----4-:R-:W-:Y:S05]  /*c380*/  @!P2 BRA `(.L_x_219) ;  /* 0x0000001800bca947 */ /* 0x010fea0003800000 */
.L_x_265:
[----:B------:R-:W4:Y:S04]  /*c390*/  LDL R3, [R1+0x18] ;  /* 0x0000180001037983 */ /* 0x000f280000100800 */
[----:B------:R-:W5:Y:S04]  /*c3a0*/  LDL R6, [R1+0x1c] ;  /* 0x00001c0001067983 */ /* 0x000f680000100800 */
[----:B------:R-:W2:Y:S01]  /*c3b0*/  LDL R13, [R1+0x14] ;  /* 0x00001400010d7983 */ /* 0x000ea20000100800 */
[----:B------:R-:W-:Y:S05]  /*c3c0*/  WARPSYNC.ALL ;  /* 0x0000000000007948 */ /* 0x000fea0003800000 */
[----:B----4-:R-:W-:-:S05]  /*c3d0*/  LOP3.LUT R0, R12, R3, RZ, 0xfc, !PT ;  /* 0x000000030c007212 */ /* 0x010fca00078efcff */
[----:B-1----:R-:W3:Y:S01]  /*c3e0*/  LDSM.16.MT88.4 R8, [R0+UR41+0xa400] ;  /* 0x00a400290008783b */ /* 0x002ee20008004200 */
[----:B------:R-:W-:Y:S01]  /*c3f0*/  VIADD R3, R0, UR41 ;  /* 0x0000002900037c36 */ /* 0x000fe20008000000 */
[----:B--2---:R-:W-:-:S03]  /*c400*/  LOP3.LUT R20, R12, R13, RZ, 0xfc, !PT ;  /* 0x0000000d0c147212 */ /* 0x004fc600078efcff */
[----:B-----5:R-:W-:Y:S02]  /*c410*/  IMAD.IADD R3, R6, 0x1, R3 ;  /* 0x0000000106037824 */ /* 0x020fe400078e0203 */
[----:B------:R-:W-:Y:S01]  /*c420*/  VIADD R20, R20, UR41 ;  /* 0x0000002914147c36 */ /* 0x000fe20008000000 */
[C-C-:B---3--:R-:W-:Y:S02]  /*c430*/  PRMT R4, R8.reuse, 0x6420, R9.reuse ;  /* 0x0000642008047816 */ /* 0x148fe40000000009 */
[----:B------:R-:W-:Y:S02]  /*c440*/  PRMT R5, R8, 0x7531, R9 ;  /* 0x0000753108057816 */ /* 0x000fe40000000009 */
[C-C-:B------:R-:W-:Y:S02]  /*c450*/  PRMT R6, R10.reuse, 0x6420, R11.reuse ;  /* 0x000064200a067816 */ /* 0x140fe4000000000b */
[----:B------:R-:W-:Y:S02]  /*c460*/  PRMT R7, R10, 0x7531, R11 ;  /* 0x000075310a077816 */ /* 0x000fe4000000000b */
[----:B------:R-:W1:Y:S04]  /*c470*/  LDSM.16.MT88.4 R8, [R3+0xa400] ;  /* 0x00a400000308783b */ /* 0x000e680000004200 */
[----:B------:R-:W-:Y:S01]  /*c480*/  STSM.16.M88.4 [R20+0x400], R4 ;  /* 0x0004000414007844 */ /* 0x000fe20000000200 */
[----:B-1----:R-:W-:-:S02]  /*c490*/  PRMT R12, R8, 0x6420, R9 ;  /* 0x00006420080c7816 */ /* 0x002fc40000000009 */
[----:B------:R-:W-:Y:S02]  /*c4a0*/  PRMT R13, R8, 0x7531, R9 ;  /* 0x00007531080d7816 */ /* 0x000fe40000000009 */
[C-C-:B------:R-:W-:Y:S02]  /*c4b0*/  PRMT R14, R10.reuse, 0x6420, R11.reuse ;  /* 0x000064200a0e7816 */ /* 0x140fe4000000000b */
[----:B------:R-:W-:-:S05]  /*c4c0*/  PRMT R15, R10, 0x7531, R11 ;  /* 0x000075310a0f7816 */ /* 0x000fca000000000b */
[----:B------:R-:W-:Y:S04]  /*c4d0*/  STSM.16.M88.4 [R20+0xc00], R12 ;  /* 0x000c000c14007844 */ /* 0x000fe80000000200 */
[----:B------:R-:W1:Y:S02]  /*c4e0*/  LDSM.16.MT88.4 R8, [R0+UR41+0xb400] ;  /* 0x00b400290008783b */ /* 0x000e640008004200 */
[C-C-:B-1----:R-:W-:Y:S02]  /*c4f0*/  PRMT R4, R8.reuse, 0x6420, R9.reuse ;  /* 0x0000642008047816 */ /* 0x142fe40000000009 */
[----:B------:R-:W-:Y:S02]  /*c500*/  PRMT R5, R8, 0x7531, R9 ;  /* 0x0000753108057816 */ /* 0x000fe40000000009 */
[----:B------:R-:W-:-:S02]  /*c510*/  PRMT R6, R10, 0x6420, R11 ;  /* 0x000064200a067816 */ /* 0x000fc4000000000b */
[----:B------:R-:W-:Y:S02]  /*c520*/  PRMT R7, R10, 0x7531, R11 ;  /* 0x000075310a077816 */ /* 0x000fe4000000000b */
[----:B------:R-:W1:Y:S04]  /*c530*/  LDSM.16.MT88.4 R8, [R3+0xb400] ;  /* 0x00b400000308783b */ /* 0x000e680000004200 */
[----:B------:R-:W-:Y:S01]  /*c540*/  STSM.16.M88.4 [R20+0x1400], R4 ;  /* 0x0014000414007844 */ /* 0x000fe20000000200 */
[C-C-:B-1----:R-:W-:Y:S02]  /*c550*/  PRMT R12, R8.reuse, 0x6420, R9.reuse ;  /* 0x00006420080c7816 */ /* 0x142fe40000000009 */
[----:B------:R-:W-:Y:S02]  /*c560*/  PRMT R13, R8, 0x7531, R9 ;  /* 0x00007531080d7816 */ /* 0x000fe40000000009 */
[----:B------:R-:W-:-:S02]  /*c570*/  PRMT R14, R10, 0x6420, R11 ;  /* 0x000064200a0e7816 */ /* 0x000fc4000000000b */
        /* <DEDUP_REMOVED lines=20> */
[----:B------:R1:W-:Y:S02]  /*c6c0*/  STSM.16.M88.4 [R20+0x3400], R4 ;  /* 0x0034000414007844 */ /* 0x0003e40000000200 */
[C-C-:B-1----:R-:W-:Y:S02]  /*c6d0*/  PRMT R4, R8.reuse, 0x6420, R9.reuse ;  /* 0x0000642008047816 */ /* 0x142fe40000000009 */
[----:B------:R-:W-:-:S02]  /*c6e0*/  PRMT R5, R8, 0x7531, R9 ;  /* 0x0000753108057816 */ /* 0x000fc40000000009 */
[C-C-:B------:R-:W-:Y:S02]  /*c6f0*/  PRMT R6, R10.reuse, 0x6420, R11.reuse ;  /* 0x000064200a067816 */ /* 0x140fe4000000000b */
[----:B------:R-:W-:-:S05]  /*c700*/  PRMT R7, R10, 0x7531, R11 ;  /* 0x000075310a077816 */ /* 0x000fca000000000b */
[----:B------:R-:W-:Y:S04]  /*c710*/  STSM.16.M88.4 [R20+0x3c00], R4 ;  /* 0x003c000414007844 */ /* 0x000fe80000000200 */
[----:B------:R-:W1:Y:S04]  /*c720*/  LDSM.16.MT88.4 R12, [R0+UR41+0xe400] ;  /* 0x00e40029000c783b */ /* 0x000e680008004200 */
[----:B------:R-:W2:Y:S01]  /*c730*/  LDSM.16.MT88.4 R4, [R3+0xe400] ;  /* 0x00e400000304783b */ /* 0x000ea20000004200 */
[C-C-:B-1----:R-:W-:Y:S02]  /*c740*/  PRMT R8, R12.reuse, 0x6420, R13.reuse ;  /* 0x000064200c087816 */ /* 0x142fe4000000000d */
[----:B------:R-:W-:-:S02]  /*c750*/  PRMT R9, R12, 0x7531, R13 ;  /* 0x000075310c097816 */ /* 0x000fc4000000000d */
[C-C-:B------:R-:W-:Y:S02]  /*c760*/  PRMT R10, R14.reuse, 0x6420, R15.reuse ;  /* 0x000064200e0a7816 */ /* 0x140fe4000000000f */
[----:B------:R-:W-:-:S05]  /*c770*/  PRMT R11, R14, 0x7531, R15 ;  /* 0x000075310e0b7816 */ /* 0x000fca000000000f */
[----:B------:R2:W-:Y:S02]  /*c780*/  STSM.16.M88.4 [R20+0x4400], R8 ;  /* 0x0044000814007844 */ /* 0x0005e40000000200 */
[C-C-:B--2---:R-:W-:Y:S02]  /*c790*/  PRMT R8, R4.reuse, 0x6420, R5.reuse ;  /* 0x0000642004087816 */ /* 0x144fe40000000005 */
        /* <DEDUP_REMOVED lines=9> */
[----:B--2---:R-:W2:Y:S01]  /*c830*/  FENCE.VIEW.ASYNC.S ;  /* 0x00000000000073c6 */ /* 0x004ea20000000000 */
[----:B------:R-:W-:Y:S05]  /*c840*/  @!P1 BRA `(.L_x_220) ;  /* 0x0000000000049947 */ /* 0x000fea0003800000 */
[----:B------:R-:W-:Y:S01]  /*c850*/  BPT.TRAP 0x1 ;  /* 0x000000040000795c */ /* 0x000fe20000300000 */
.L_x_220:
[----:B--2---:R2:W-:Y:S01]  /*c860*/  SYNCS.ARRIVE.TRANS64.A1T0 RZ, [R18+URZ+0x29850], RZ ;  /* 0x029850ff12ff79a7 */ /* 0x0045e2000810003f */
[----:B------:R-:W-:Y:S06]  /*c870*/  BAR.SYNC.DEFER_BLOCKING 0x2, 0x80 ;  /* 0x0082000000007b1d */ /* 0x000fec0000010000 */
[----:B------:R-:W-:Y:S05]  /*c880*/  @!P0 BRA `(.L_x_221) ;  /* 0x0000000000048947 */ /* 0x000fea0003800000 */
[----:B------:R-:W-:Y:S01]  /*c890*/  BPT.TRAP 0x1 ;  /* 0x000000040000795c */ /* 0x000fe20000300000 */
.L_x_221:
[----:B------:R-:W3:Y:S04]  /*c8a0*/  LDL R3, [R1+0xc] ;  /* 0x00000c0001037983 */ /* 0x000ee80000100800 */
[----:B------:R-:W4:Y:S01]  /*c8b0*/  LDL R0, [R1+0x10] ;  /* 0x0000100001007983 */ /* 0x000f220000100800 */
[----:B---3--:R-:W-:-:S13]  /*c8c0*/  ISETP.NE.AND P0, PT, R3, RZ, PT ;  /* 0x000000ff0300720c */ /* 0x008fda0003f05270 */
[----:B--2---:R-:W-:-:S05]  /*c8d0*/  @P0 VIADD R18, R18, 0x29880 ;  /* 0x0002988012120836 */ /* 0x004fca0000000000 */
[----:B----4-:R-:W-:-:S04]  /*c8e0*/  @P0 PRMT R18, R0, 0x654, R18 ;  /* 0x0000065400120816 */ /* 0x010fc80000000012 */
[----:B------:R2:W-:Y:S01]  /*c8f0*/  @P0 SYNCS.ARRIVE.TRANS64.RED.A1T0 RZ, [R18+URZ], RZ ;  /* 0x000000ff12ff09a7 */ /* 0x0005e2000810043f */
[----:B------:R-:W-:Y:S02]  /*c900*/  BPT.TRAP 0x1 ;  /* 0x000000040000795c */ /* 0x000fe40000300000 */
[----:B------:R3:W5:Y:S01]  /*c910*/  LDL R0, [R1] ;  /* 0x0000000001007983 */ /* 0x0007620000100800 */
[C---:B------:R-:W-:Y:S01]  /*c920*/  ISETP.GT.AND P0, PT, R2.reuse, RZ, PT ;  /* 0x000000ff0200720c */ /* 0x040fe20003f04270 */
[----:B------:R-:W-:Y:S02]  /*c930*/  VIADD R2, R2, 0xffffffff ;  /* 0xffffffff02027836 */ /* 0x000fe40000000000 */
[----:B------:R-:W-:-:S10]  /*c940*/  IMAD.MOV.U32 R3, RZ, RZ, R17 ;  /* 0x000000ffff037224 */ /* 0x000fd400078e0011 */
[----:B---3--:R-:W-:Y:S05]  /*c950*/  @P0 BRA `(.L_x_222) ;  /* 0xffffffec00d40947 */ /* 0x008fea000383ffff */
.L_x_197:
[----:B--2--5:R-:W-:-:S05]  /*c960*/  IMAD.U32 R0, RZ, RZ, UR42 ;  /* 0x0000002aff007e24 */ /* 0x024fca000f8e00ff */
[----:B------:R-:W-:-:S13]  /*c970*/  ISETP.NE.AND P0, PT, R0, 0x3, PT ;  /* 0x000000030000780c */ /* 0x000fda0003f05270 */
[----:B------:R-:W-:Y:S05]  /*c980*/  @!P0 BRA `(.L_x_223) ;  /* 0x0000000000048947 */ /* 0x000fea0003800000 */
[----:B------:R-:W-:Y:S01]  /*c990*/  BPT.TRAP 0x1 ;  /* 0x000000040000795c */ /* 0x000fe20000300000 */
.L_x_223:
[----:B------:R-:W2:Y:S01]  /*c9a0*/  LDL R0, [R1] ;  /* 0x0000000001007983 */ /* 0x000ea20000100800 */
        /* <DEDUP_REMOVED lines=8> */
.L_x_266:
[----:B------:R-:W-:Y:S05]  /*ca30*/  BSYNC B0 ;  /* 0x0000000000007941 */ /* 0x000fea0003800000 */
.L_x_224:
[----:B------:R-:W-:Y:S05]  /*ca40*/  @!P1 BRA `(.L_x_226) ;  /* 0x0000000000049947 */ /* 0x000fea0003800000 */
[----:B------:R-:W-:Y:S01]  /*ca50*/  BPT.TRAP 0x1 ;  /* 0x000000040000795c */ /* 0x000fe20000300000 */
.L_x_226:
[----:B------:R-:W2:Y:S02]  /*ca60*/  LDL R0, [R1] ;  /* 0x0000000001007983 */ /* 0x000ea40000100800 */
[----:B--2---:R-:W-:-:S04]  /*ca70*/  SHF.L.U32 R3, R0, 0x1f, RZ ;  /* 0x0000001f00037819 */ /* 0x004fc800000006ff */
[----:B------:R-:W2:Y:S02]  /*ca80*/  SYNCS.PHASECHK.TRANS64.TRYWAIT P2, [R16+URZ+0x29860], R3 ;  /* 0x02986003100075a7 */ /* 0x000ea4000804017f */
[----:B--2---:R-:W-:Y:S05]  /*ca90*/  @!P2 BRA `(.L_x_227) ;  /* 0x000000140020a947 */ /* 0x004fea0003800000 */
.L_x_267:
[----:B------:R-:W3:Y:S04]  /*caa0*/  LDL R2, [R1+0x18] ;  /* 0x0000180001027983 */ /* 0x000ee80000100800 */
[----:B-1----:R-:W4:Y:S04]  /*cab0*/  LDL R10, [R1+0x1c] ;  /* 0x00001c00010a7983 */ /* 0x002f280000100800 */
[----:B------:R-:W5:Y:S01]  /*cac0*/  LDL R12, [R1+0x14] ;  /* 0x00001400010c7983 */ /* 0x000f620000100800 */
[----:B------:R-:W-:Y:S01]  /*cad0*/  IMAD R0, R17, 0x5000, RZ ;  /* 0x0000500011007824 */ /* 0x000fe200078e02ff */
[----:B------:R-:W-:Y:S05]  /*cae0*/  WARPSYNC.ALL ;  /* 0x0000000000007948 */ /* 0x000fea0003800000 */
[----:B---3--:R-:W-:-:S05]  /*caf0*/  LOP3.LUT R2, R0, R2, RZ, 0xfc, !PT ;  /* 0x0000000200027212 */ /* 0x008fca00078efcff */
[----:B------:R-:W1:Y:S01]  /*cb00*/  LDSM.16.MT88.4 R4, [R2+UR41+0xa400] ;  /* 0x00a400290204783b */ /* 0x000e620008004200 */
[----:B--2---:R-:W-:Y:S01]  /*cb10*/  VIADD R3, R2, UR41 ;  /* 0x0000002902037c36 */ /* 0x004fe20008000000 */
[----:B-----5:R-:W-:-:S03]  /*cb20*/  LOP3.LUT R0, R0, R12, RZ, 0xfc, !PT ;  /* 0x0000000c00007212 */ /* 0x020fc600078efcff */
[----:B----4-:R-:W-:Y:S02]  /*cb30*/  IMAD.IADD R3, R10, 0x1, R3 ;  /* 0x000000010a037824 */ /* 0x010fe400078e0203 */
[----:B------:R-:W-:Y:S01]  /*cb40*/  VIADD R0, R0, UR41 ;  /* 0x0000002900007c36 */ /* 0x000fe20008000000 */
[C-C-:B-1----:R-:W-:Y:S02]  /*cb50*/  PRMT R8, R4.reuse, 0x6420, R5.reuse ;  /* 0x0000642004087816 */ /* 0x142fe40000000005 */
[----:B------:R-:W-:Y:S02]  /*cb60*/  PRMT R9, R4, 0x7531, R5 ;  /* 0x0000753104097816 */ /* 0x000fe40000000005 */
[C-C-:B------:R-:W-:Y:S02]  /*cb70*/  PRMT R10, R6.reuse, 0x6420, R7.reuse ;  /* 0x00006420060a7816 */ /* 0x140fe40000000007 */
[----:B------:R-:W-:Y:S02]  /*cb80*/  PRMT R11, R6, 0x7531, R7 ;  /* 0x00007531060b7816 */ /* 0x000fe40000000007 */
[----:B------:R-:W1:Y:S04]  /*cb90*/  LDSM.16.MT88.4 R4, [R3+0xa400] ;  /* 0x00a400000304783b */ /* 0x000e680000004200 */
[----:B------:R1:W-:Y:S02]  /*cba0*/  STSM.16.M88.4 [R0+0x400], R8 ;  /* 0x0004000800007844 */ /* 0x0003e40000000200 */
        /* <DEDUP_REMOVED lines=47> */
[----:B------:R2:W-:Y:S01]  /*cea0*/  STSM.16.M88.4 [R0+0x4400], R12 ;  /* 0x0044000c00007844 */ /* 0x0005e20000000200 */
[C-C-:B-1----:R-:W-:Y:S02]  /*ceb0*/  PRMT R8, R4.reuse, 0x6420, R5.reuse ;  /* 0x0000642004087816 */ /* 0x142fe40000000005 */
        /* <DEDUP_REMOVED lines=12> */
.L_x_228:
[----:B-1----:R1:W-:Y:S01]  /*cf80*/  SYNCS.ARRIVE.TRANS64.A1T0 RZ, [R16+URZ+0x29850], RZ ;  /* 0x029850ff10ff79a7 */ /* 0x0023e2000810003f */
[----:B------:R-:W-:Y:S06]  /*cf90*/  BAR.SYNC.DEFER_BLOCKING 0x2, 0x80 ;  /* 0x0082000000007b1d */ /* 0x000fec0000010000 */
[----:B------:R-:W-:Y:S05]  /*cfa0*/  @!P0 BRA `(.L_x_229) ;  /* 0x0000000000048947 */ /* 0x000fea0003800000 */
[----:B------:R-:W-:Y:S01]  /*cfb0*/  BPT.TRAP 0x1 ;  /* 0x000000040000795c */ /* 0x000fe20000300000 */
.L_x_229:
[----:B------:R-:W3:Y:S04]  /*cfc0*/  LDL R2, [R1+0xc] ;  /* 0x00000c0001027983 */ /* 0x000ee80000100800 */
[----:B--2---:R-:W2:Y:S01]  /*cfd0*/  LDL R0, [R1+0x10] ;  /* 0x0000100001007983 */ /* 0x004ea20000100800 */
[----:B---3--:R-:W-:-:S13]  /*cfe0*/  ISETP.NE.AND P0, PT, R2, RZ, PT ;  /* 0x000000ff0200720c */ /* 0x008fda0003f05270 */
[----:B-1----:R-:W-:-:S05]  /*cff0*/  @P0 VIADD R16, R16, 0x29880 ;  /* 0x0002988010100836 */ /* 0x002fca0000000000 */
[----:B--2---:R-:W-:-:S04]  /*d000*/  @P0 PRMT R16, R0, 0x654, R16 ;  /* 0x0000065400100816 */ /* 0x004fc80000000010 */
[----:B------:R1:W-:Y:S01]  /*d010*/  @P0 SYNCS.ARRIVE.TRANS64.RED.A1T0 RZ, [R16+URZ], RZ ;  /* 0x000000ff10ff09a7 */ /* 0x0003e2000810043f */
[----:B------:R-:W-:Y:S02]  /*d020*/  BPT.TRAP 0x1 ;  /* 0x000000040000795c */ /* 0x000fe40000300000 */
[----:B------:R-:W2:Y:S01]  /*d030*/  LDL.LU R2, [R1] ;  /* 0x0000000001027983 */ /* 0x000ea20000300800 */
[----:B------:R-:W3:Y:S01]  /*d040*/  LDC R0, c[0x0][0xc34] ;  /* 0x00030d00ff007b82 */ /* 0x000ee20000000800 */
[----:B------:R-:W-:Y:S01]  /*d050*/  VIADD R17, R17, 0x1 ;  /* 0x0000000111117836 */ /* 0x000fe20000000000 */
[----:B------:R-:W-:Y:S02]  /*d060*/  UIADD3 UR50, UR43, UR50, URZ ;  /* 0x000000322b327290 */ /* 0x000fe4000fffe03f */
[----:B------:R-:W-:Y:S02]  /*d070*/  UIADD3 UR46, UR46, 0x1, URZ ;  /* 0x000000012e2e7890 */ /* 0x000fe4000fffe03f */
[----:B------:R-:W-:-:S04]  /*d080*/  ISETP.NE.AND P0, PT, R17, 0x2, PT ;  /* 0x000000021100780c */ /* 0x000fc80003f05270 */
[----:B------:R-:W-:Y:S02]  /*d090*/  SEL R17, R17, RZ, P0 ;  /* 0x000000ff11117207 */ /* 0x000fe40000000000 */
[----:B---3--:R-:W-:Y:S02]  /*d0a0*/  ISETP.LE.AND P1, PT, R0, UR50, PT ;  /* 0x0000003200007c0c */ /* 0x008fe4000bf23270 */
[----:B------:R-:W-:-:S04]  /*d0b0*/  SEL R0, RZ, 0x1, P0 ;  /* 0x00000001ff007807 */ /* 0x000fc80000000000 */
[----:B--2---:R-:W-:-:S05]  /*d0c0*/  LOP3.LUT R2, R2, R0, RZ, 0x3c, !PT ;  /* 0x0000000002027212 */ /* 0x004fca00078e3cff */
[----:B------:R2:W-:Y:S02]  /*d0d0*/  STL [R1], R2 ;  /* 0x0000000201007387 */ /* 0x0005e40000100800 */
[----:B------:R-:W-:Y:S05]  /*d0e0*/  @!P1 BRA `(.L_x_230) ;  /* 0xffffffcc00ac9947 */ /* 0x000fea000383ffff */
[----:B------:R-:W-:-:S12]  /*d0f0*/  ULOP3.LUT UR46, UR46, 0x1, URZ, 0xc, !UPT ;  /* 0x000000012e2e7892 */ /* 0x000fd8000f8e0c3f */
.L_x_177:
[----:B------:R-:W3:Y:S01]  /*d100*/  S2R R3, SR_CgaCtaId ;  /* 0x0000000000037919 */ /* 0x000ee20000008800 */
[----:B------:R-:W-:-:S04]  /*d110*/  MOV R0, 0x400 ;  /* 0x0000040000007802 */ /* 0x000fc80000000f00 */
[----:B---3--:R-:W-:Y:S01]  /*d120*/  LEA R8, R3, R0, 0x18 ;  /* 0x0000000003087211 */ /* 0x008fe200078ec0ff */
[----:B------:R-:W-:-:S05]  /*d130*/  IMAD.U32 R0, RZ, RZ, UR46 ;  /* 0x0000002eff007e24 */ /* 0x000fca000f8e00ff */
[----:B------:R-:W-:-:S04]  /*d140*/  SHF.L.U32 R0, R0, 0x1f, RZ ;  /* 0x0000001f00007819 */ /* 0x000fc800000006ff */
[----:B------:R-:W3:Y:S02]  /*d150*/  SYNCS.PHASECHK.TRANS64.TRYWAIT P0, [R8+URZ+0x29820], R0 ;  /* 0x02982000080075a7 */ /* 0x000ee4000800017f */
[----:B---3--:R-:W-:Y:S05]  /*d160*/  @!P0 BRA `(.L_x_231) ;  /* 0x0000000c00808947 */ /* 0x008fea0003800000 */
.L_x_268:
[----:B--2---:R-:W2:Y:S02]  /*d170*/  S2R R2, SR_TID.X ;  /* 0x0000000000027919 */ /* 0x004ea40000002100 */
[----:B--2---:R-:W-:-:S04]  /*d180*/  SHF.R.U32.HI R2, RZ, 0x5, R2 ;  /* 0x00000005ff027819 */ /* 0x004fc80000011602 */
[----:B------:R-:W-:-:S05]  /*d190*/  LOP3.LUT R2, R2, 0x3, RZ, 0xc0, !PT ;  /* 0x0000000302027812 */ /* 0x000fca00078ec0ff */
[----:B---3--:R-:W2:Y:S02]  /*d1a0*/  SHFL.IDX PT, R0, R2, RZ, 0x1f ;  /* 0x00001fff02007589 */ /* 0x008ea400000e0000 */
[----:B--2---:R-:W-:-:S13]  /*d1b0*/  ISETP.NE.AND P0, PT, R0, RZ, PT ;  /* 0x000000ff0000720c */ /* 0x004fda0003f05270 */
        /* <DEDUP_REMOVED lines=9> */
.L_x_234:
        /* <DEDUP_REMOVED lines=8> */
[----:B------:R-:W2:Y:S01]  /*d2d0*/  SYNCS.PHASECHK.TRANS64.TRYWAIT P1, [R5+URZ], R4 ;  /* 0x00000004050075a7 */ /* 0x000ea2000802017f */
[----:B------:R-:W-:-:S05]  /*d2e0*/  SEL R3, R2, RZ, P2 ;  /* 0x000000ff02037207 */ /* 0x000fca0001000000 */
[----:B------:R-:W-:Y:S01]  /*d2f0*/  IMAD R7, R3, 0x8, R0 ;  /* 0x0000000803077824 */ /* 0x000fe200078e0200 */
[----:B------:R-:W-:Y:S01]  /*d300*/  SHF.L.U32 R0, R6, 0x1f, RZ ;  /* 0x0000001f06007819 */ /* 0x000fe200000006ff */
[----:B--2---:R-:W-:Y:S06]  /*d310*/  @!P1 BRA `(.L_x_235) ;  /* 0x0000000c00289947 */ /* 0x004fec0003800000 */
.L_x_269:
[----:B------:R-:W3:Y:S02]  /*d320*/  SYNCS.PHASECHK.TRANS64.TRYWAIT P1, [R7+URZ], R0 ;  /* 0x00000000070075a7 */ /* 0x000ee4000802017f */
[----:B---3--:R-:W-:Y:S05]  /*d330*/  @!P1 BRA `(.L_x_236) ;  /* 0x0000000c00349947 */ /* 0x008fea0003800000 */
.L_x_270:
[----:B------:R-:W-:Y:S05]  /*d340*/  @!P0 BRA `(.L_x_237) ;  /* 0x0000000000048947 */ /* 0x000fea0003800000 */
[----:B------:R-:W-:Y:S01]  /*d350*/  BPT.TRAP 0x1 ;  /* 0x000000040000795c */ /* 0x000fe20000300000 */
.L_x_237:
[----:B------:R-:W-:-:S04]  /*d360*/  IMAD R17, R17, 0x8, R8 ;  /* 0x0000000811117824 */ /* 0x000fc800078e0208 */
[----:B------:R-:W4:Y:S02]  /*d370*/  SYNCS.PHASECHK.TRANS64.TRYWAIT P1, [R17+URZ+0x29860], R4 ;  /* 0x02986004110075a7 */ /* 0x000f24000802017f */
[----:B----4-:R-:W-:Y:S05]  /*d380*/  @!P1 BRA `(.L_x_238) ;  /* 0x0000000c00349947 */ /* 0x010fea0003800000 */
.L_x_271:
[----:B------:R-:W-:Y:S05]  /*d390*/  @!P0 BRA `(.L_x_239) ;  /* 0x0000000000048947 */ /* 0x000fea0003800000 */
[----:B------:R-:W-:Y:S01]  /*d3a0*/  BPT.TRAP 0x1 ;  /* 0x000000040000795c */ /* 0x000fe20000300000 */
.L_x_239:
[----:B------:R-:W-:-:S04]  /*d3b0*/  IMAD R3, R3, 0x8, R8 ;  /* 0x0000000803037824 */ /* 0x000fc800078e0208 */
[----:B------:R-:W5:Y:S02]  /*d3c0*/  SYNCS.PHASECHK.TRANS64.TRYWAIT P1, [R3+URZ+0x29860], R0 ;  /* 0x02986000030075a7 */ /* 0x000f64000802017f */
[----:B-----5:R-:W-:Y:S05]  /*d3d0*/  @!P1 BRA `(.L_x_240) ;  /* 0x0000000c00349947 */ /* 0x020fea0003800000 */
.L_x_272:
[----:B------:R-:W-:Y:S05]  /*d3e0*/  @!P0 BRA `(.L_x_241) ;  /* 0x0000000000048947 */ /* 0x000fea0003800000 */
[----:B------:R-:W-:Y:S01]  /*d3f0*/  BPT.TRAP 0x1 ;  /* 0x000000040000795c */ /* 0x000fe20000300000 */
.L_x_241:
[----:B------:R-:W5:Y:S02]  /*d400*/  SYNCS.PHASECHK.TRANS64.TRYWAIT P0, [R17+URZ+0x29880], R4 ;  /* 0x02988004110075a7 */ /* 0x000f64000800017f */
[----:B-----5:R-:W-:Y:S05]  /*d410*/  @!P0 BRA `(.L_x_242) ;  /* 0x0000000c00388947 */ /* 0x020fea0003800000 */
.L_x_243:
[----:B------:R0:W0:Y:S02]  /*d420*/  SYNCS.PHASECHK.TRANS64.TRYWAIT P0, [R3+URZ+0x29880], R0 ;  /* 0x02988000030075a7 */ /* 0x000024000800017f */
[----:B0-----:R-:W-:Y:S05]  /*d430*/  @!P0 NANOSLEEP.SYNCS 0x989680 ;  /* 0x009896800000895d */ /* 0x001fea0003900000 */
[----:B------:R-:W0:Y:S02]  /*d440*/  @!P0 SYNCS.PHASECHK.TRANS64 P0, [R3+URZ+0x29880], R0 ;  /* 0x02988000030085a7 */ /* 0x000e24000800007f */
[----:B0-----:R-:W-:Y:S05]  /*d450*/  @!P0 BRA `(.L_x_243) ;  /* 0xfffffffc00f08947 */ /* 0x001fea000383ffff */
.L_x_233:
[----:B------:R-:W-:Y:S05]  /*d460*/  BSYNC B0 ;  /* 0x0000000000007941 */ /* 0x000fea0003800000 */
.L_x_232:
[----:B------:R-:W-:Y:S05]  /*d470*/  EXIT ;  /* 0x000000000000794d */ /* 0x000fea0003800000 */
.L_x_145:
[----:B0-----:R-:W-:-:S04]  /*d480*/  IMAD.U32 R3, RZ, RZ, UR39 ;  /* 0x00000027ff037e24 */ /* 0x001fc8000f8e00ff */
[----:B------:R0:W1:Y:S03]  /*d490*/  SYNCS.PHASECHK.TRANS64.TRYWAIT P1, [R3+URZ+0x29800], R0 ;  /* 0x02980000030075a7 */ /* 0x000066000802017f */
[----:B-1----:R-:W-:Y:S05]  /*d4a0*/  @!P1 NANOSLEEP.SYNCS 0x989680 ;  /* 0x009896800000995d */ /* 0x002fea0003900000 */
[----:B------:R-:W1:Y:S02]  /*d4b0*/  @!P1 SYNCS.PHASECHK.TRANS64 P1, [R3+URZ+0x29800], R0 ;  /* 0x02980000030095a7 */ /* 0x000e64000802007f */
[----:B-1----:R-:W-:Y:S05]  /*d4c0*/  @!P1 BRA `(.L_x_145) ;  /* 0xfffffffc00ec9947 */ /* 0x002fea000383ffff */
[----:B------:R-:W-:Y:S05]  /*d4d0*/  BRA `(.L_x_244) ;  /* 0xffffff4400407947 */ /* 0x000fea000383ffff */
.L_x_149:
[----:B-1----:R1:W2:Y:S02]  /*d4e0*/  SYNCS.PHASECHK.TRANS64.TRYWAIT P1, [R4+URZ+0x29830], R3 ;  /* 0x02983003040075a7 */ /* 0x0022a4000802017f */
[----:B--2---:R-:W-:Y:S05]  /*d4f0*/  @!P1 NANOSLEEP.SYNCS 0x989680 ;  /* 0x009896800000995d */ /* 0x004fea0003900000 */
[----:B------:R-:W2:Y:S02]  /*d500*/  @!P1 SYNCS.PHASECHK.TRANS64 P1, [R4+URZ+0x29830], R3 ;  /* 0x02983003040095a7 */ /* 0x000ea4000802007f */
[----:B--2---:R-:W-:Y:S05]  /*d510*/  @!P1 BRA `(.L_x_149) ;  /* 0xfffffffc00f09947 */ /* 0x004fea000383ffff */
[----:B------:R-:W-:Y:S05]  /*d520*/  BRA `(.L_x_148) ;  /* 0xffffff44005c7947 */ /* 0x000fea000383ffff */
.L_x_155:
[----:B-1----:R-:W-:-:S04]  /*d530*/  IMAD.U32 R3, RZ, RZ, UR6 ;  /* 0x00000006ff037e24 */ /* 0x002fc8000f8e00ff */
[----:B------:R1:W2:Y:S03]  /*d540*/  SYNCS.PHASECHK.TRANS64.TRYWAIT P1, [R3+URZ+0x29830], R0 ;  /* 0x02983000030075a7 */ /* 0x0002a6000802017f */
[----:B--2---:R-:W-:Y:S05]  /*d550*/  @!P1 NANOSLEEP.SYNCS 0x989680 ;  /* 0x009896800000995d */ /* 0x004fea0003900000 */
[----:B------:R-:W2:Y:S02]  /*d560*/  @!P1 SYNCS.PHASECHK.TRANS64 P1, [R3+URZ+0x29830], R0 ;  /* 0x02983000030095a7 */ /* 0x000ea4000802007f */
[----:B--2---:R-:W-:Y:S05]  /*d570*/  @!P1 BRA `(.L_x_155) ;  /* 0xfffffffc00ec9947 */ /* 0x004fea000383ffff */
[----:B------:R-:W-:Y:S05]  /*d580*/  BRA `(.L_x_152) ;  /* 0xffffff7400647947 */ /* 0x000fea000383ffff */
.L_x_159:
[----:B-1----:R-:W-:-:S04]  /*d590*/  IMAD.U32 R3, RZ, RZ, UR6 ;  /* 0x00000006ff037e24 */ /* 0x002fc8000f8e00ff */
[----:B------:R1:W2:Y:S03]  /*d5a0*/  SYNCS.PHASECHK.TRANS64.TRYWAIT P1, [R3+URZ+0x29850], R0 ;  /* 0x02985000030075a7 */ /* 0x0002a6000802017f */
[----:B--2---:R-:W-:Y:S05]  /*d5b0*/  @!P1 NANOSLEEP.SYNCS 0x989680 ;  /* 0x009896800000995d */ /* 0x004fea0003900000 */
[----:B------:R-:W2:Y:S02]  /*d5c0*/  @!P1 SYNCS.PHASECHK.TRANS64 P1, [R3+URZ+0x29850], R0 ;  /* 0x02985000030095a7 */ /* 0x000ea4000802007f */
[----:B--2---:R-:W-:Y:S05]  /*d5d0*/  @!P1 BRA `(.L_x_159) ;  /* 0xfffffffc00ec9947 */ /* 0x004fea000383ffff */
[----:B------:R-:W-:Y:S05]  /*d5e0*/  BRA `(.L_x_156) ;  /* 0xffffff80006c7947 */ /* 0x000fea000383ffff */
.L_x_166:
[----:B-1----:R-:W-:-:S04]  /*d5f0*/  IMAD.U32 R7, RZ, RZ, UR4 ;  /* 0x00000004ff077e24 */ /* 0x002fc8000f8e00ff */
[----:B------:R1:W2:Y:S03]  /*d600*/  SYNCS.PHASECHK.TRANS64.TRYWAIT P1, [R7+URZ+0x29850], R6 ;  /* 0x02985006070075a7 */ /* 0x0002a6000802017f */
[----:B--2---:R-:W-:Y:S05]  /*d610*/  @!P1 NANOSLEEP.SYNCS 0x989680 ;  /* 0x009896800000995d */ /* 0x004fea0003900000 */
[----:B------:R-:W2:Y:S02]  /*d620*/  @!P1 SYNCS.PHASECHK.TRANS64 P1, [R7+URZ+0x29850], R6 ;  /* 0x02985006070095a7 */ /* 0x000ea4000802007f */
[----:B--2---:R-:W-:Y:S05]  /*d630*/  @!P1 BRA `(.L_x_166) ;  /* 0xfffffffc00ec9947 */ /* 0x004fea000383ffff */
[----:B------:R-:W-:Y:S05]  /*d640*/  BRA `(.L_x_165) ;  /* 0xffffffa0004c7947 */ /* 0x000fea000383ffff */
.L_x_182:
[----:B------:R-:W-:Y:S02]  /*d650*/  IMAD.MOV.U32 R13, RZ, RZ, R18 ;  /* 0x000000ffff0d7224 */ /* 0x000fe400078e0012 */
[----:B------:R-:W-:Y:S02]  /*d660*/  IMAD.MOV.U32 R12, RZ, RZ, RZ ;  /* 0x000000ffff0c7224 */ /* 0x000fe400078e00ff */
[----:B------:R-:W-:Y:S02]  /*d670*/  IMAD.MOV.U32 R11, RZ, RZ, 0x1f ;  /* 0x0000001fff0b7424 */ /* 0x000fe400078e00ff */
[----:B------:R-:W-:-:S07]  /*d680*/  IMAD.MOV.U32 R15, RZ, RZ, -0x1 ;  /* 0xffffffffff0f7424 */ /* 0x000fce00078e00ff */
[----:B01----:R-:W-:Y:S05]  /*d690*/  WARPSYNC.COLLECTIVE R15, `(.L_x_245) ;  /* 0x000000000f087348 */ /* 0x003fea0003c00000 */
[----:B------:R2:W3:Y:S02]  /*d6a0*/  SHFL.IDX P6, R14, R13, R12, R11 ;  /* 0x0000000c0d0e7389 */ /* 0x0004e400000c000b */
[----:B0123--:R-:W-:Y:S01]  /*d6b0*/  ENDCOLLECTIVE ;  /* 0x000000000000791b */ /* 0x00ffe20003800000 */
.L_x_245:
[----:B------:R-:W-:Y:S05]  /*d6c0*/  BRA `(.L_x_246) ;  /* 0xffffffd000407947 */ /* 0x000fea000383ffff */
.L_x_184:
[----:B------:R-:W-:Y:S01]  /*d6d0*/  BSSY B0, `(.L_x_247) ;  /* 0x0000006000007945 */ /* 0x000fe20003800000 */
[----:B------:R-:W-:-:S07]  /*d6e0*/  IMAD.MOV.U32 R15, RZ, RZ, -0x1 ;  /* 0xffffffffff0f7424 */ /* 0x000fce00078e00ff */
[----:B012---:R-:W-:Y:S05]  /*d6f0*/  WARPSYNC.COLLECTIVE R15, `(.L_x_248) ;  /* 0x000000000f0c7348 */ /* 0x007fea0003c00000 */
[----:B------:R-:W-:Y:S02]  /*d700*/  ELECT P6, UR62, PT ;  /* 0x00000000003e782f */ /* 0x000fe400038c0000 */
[----:B------:R-:W-:Y:S01]  /*d710*/  MOV R14, UR62 ;  /* 0x0000003e000e7c02 */ /* 0x000fe20008000f00 */
[----:B012---:R-:W-:Y:S10]  /*d720*/  ENDCOLLECTIVE ;  /* 0x000000000000791b */ /* 0x007ff40003800000 */
.L_x_248:
[----:B------:R-:W-:Y:S05]  /*d730*/  BSYNC B0 ;  /* 0x0000000000007941 */ /* 0x000fea0003800000 */
.L_x_247:
[----:B------:R-:W-:Y:S05]  /*d740*/  BRA `(.L_x_249) ;  /* 0xffffffd000487947 */ /* 0x000fea000383ffff */
.L_x_186:
[----:B---3--:R3:W4:Y:S02]  /*d750*/  SYNCS.PHASECHK.TRANS64.TRYWAIT P0, [R2+URZ+0x29880], R3 ;  /* 0x02988003020075a7 */ /* 0x008724000800017f */
[----:B----4-:R-:W-:Y:S05]  /*d760*/  @!P0 NANOSLEEP.SYNCS 0x989680 ;  /* 0x009896800000895d */ /* 0x010fea0003900000 */
[----:B------:R-:W4:Y:S02]  /*d770*/  @!P0 SYNCS.PHASECHK.TRANS64 P0, [R2+URZ+0x29880], R3 ;  /* 0x02988003020085a7 */ /* 0x000f24000800007f */
[----:B----4-:R-:W-:Y:S05]  /*d780*/  @!P0 BRA `(.L_x_186) ;  /* 0xfffffffc00f08947 */ /* 0x010fea000383ffff */
[----:B------:R-:W-:Y:S05]  /*d790*/  BRA `(.L_x_250) ;  /* 0xffffffd000947947 */ /* 0x000fea000383ffff */
.L_x_189:
[----:B0-----:R0:W4:Y:S02]  /*d7a0*/  SYNCS.PHASECHK.TRANS64.TRYWAIT P0, [R2+URZ+0x29840], R3 ;  /* 0x02984003020075a7 */ /* 0x001124000800017f */
[----:B----4-:R-:W-:Y:S05]  /*d7b0*/  @!P0 NANOSLEEP.SYNCS 0x989680 ;  /* 0x009896800000895d */ /* 0x010fea0003900000 */
[----:B------:R-:W4:Y:S02]  /*d7c0*/  @!P0 SYNCS.PHASECHK.TRANS64 P0, [R2+URZ+0x29840], R3 ;  /* 0x02984003020085a7 */ /* 0x000f24000800007f */
[----:B----4-:R-:W-:Y:S05]  /*d7d0*/  @!P0 BRA `(.L_x_189) ;  /* 0xfffffffc00f08947 */ /* 0x010fea000383ffff */
[----:B------:R-:W-:Y:S05]  /*d7e0*/  BRA `(.L_x_251) ;  /* 0xffffffd400107947 */ /* 0x000fea000383ffff */
.L_x_193:
[----:B------:R-:W-:Y:S02]  /*d7f0*/  IMAD.MOV.U32 R13, RZ, RZ, R3 ;  /* 0x000000ffff0d7224 */ /* 0x000fe400078e0003 */
[----:B------:R-:W-:Y:S02]  /*d800*/  IMAD.MOV.U32 R12, RZ, RZ, RZ ;  /* 0x000000ffff0c7224 */ /* 0x000fe400078e00ff */
[----:B------:R-:W-:Y:S02]  /*d810*/  IMAD.MOV.U32 R11, RZ, RZ, 0x1c1f ;  /* 0x00001c1fff0b7424 */ /* 0x000fe400078e00ff */
[----:B------:R-:W-:Y:S02]  /*d820*/  IMAD.MOV.U32 R15, RZ, RZ, -0x1 ;  /* 0xffffffffff0f7424 */ /* 0x000fe400078e00ff */
[----:B------:R-:W-:-:S07]  /*d830*/  IMAD.IADD R0, R18, 0x1, R5 ;  /* 0x0000000112007824 */ /* 0x000fce00078e0205 */
[----:B0----5:R-:W-:Y:S05]  /*d840*/  WARPSYNC.COLLECTIVE R15, `(.L_x_252) ;  /* 0x000000000f087348 */ /* 0x021fea0003c00000 */
[----:B------:R1:W2:Y:S02]  /*d850*/  SHFL.IDX P6, R14, R13, R12, R11 ;  /* 0x0000000c0d0e7389 */ /* 0x0002a400000c000b */
[----:B012--5:R-:W-:Y:S01]  /*d860*/  ENDCOLLECTIVE ;  /* 0x000000000000791b */ /* 0x027fe20003800000 */
.L_x_252:
[----:B------:R-:W-:Y:S02]  /*d870*/  VIADD R5, R0, 0x20 ;  /* 0x0000002000057836 */ /* 0x000fe40000000000 */
[----:B------:R-:W-:Y:S02]  /*d880*/  IMAD.MOV.U32 R13, RZ, RZ, R4 ;  /* 0x000000ffff0d7224 */ /* 0x000fe400078e0004 */
[----:B------:R-:W-:-:S07]  /*d890*/  IMAD.MOV.U32 R6, RZ, RZ, R14 ;  /* 0x000000ffff067224 */ /* 0x000fce00078e000e */
[----:B------:R-:W-:Y:S05]  /*d8a0*/  WARPSYNC.COLLECTIVE R15, `(.L_x_253) ;  /* 0x000000000f087348 */ /* 0x000fea0003c00000 */
[----:B------:R0:W1:Y:S02]  /*d8b0*/  SHFL.IDX P6, R14, R13, R12, R11 ;  /* 0x0000000c0d0e7389 */ /* 0x00006400000c000b */
[----:B01----:R-:W-:Y:S01]  /*d8c0*/  ENDCOLLECTIVE ;  /* 0x000000000000791b */ /* 0x003fe20003800000 */
.L_x_253:
[----:B------:R-:W-:Y:S02]  /*d8d0*/  ULDC UR4, c[0x0][0x288] ;  /* 0x0000a20000047ab9 */ /* 0x000fe40000000800 */
[----:B------:R-:W-:-:S05]  /*d8e0*/  IMAD R2, R8, UR4, RZ ;  /* 0x0000000408027c24 */ /* 0x000fca000f8e02ff */
[----:B------:R-:W-:Y:S01]  /*d8f0*/  ISETP.GE.AND P2, PT, R0, R2, PT ;  /* 0x000000020000720c */ /* 0x000fe20003f46270 */
[----:B------:R-:W-:Y:S02]  /*d900*/  IMAD.MOV.U32 R13, RZ, RZ, R3 ;  /* 0x000000ffff0d7224 */ /* 0x000fe400078e0003 */
[----:B------:R-:W-:Y:S02]  /*d910*/  IMAD.MOV.U32 R12, RZ, RZ, 0x1 ;  /* 0x00000001ff0c7424 */ /* 0x000fe400078e00ff */
[----:B------:R-:W-:-:S08]  /*d920*/  IMAD.MOV.U32 R7, RZ, RZ, R14 ;  /* 0x000000ffff077224 */ /* 0x000fd000078e000e */
[----:B------:R-:W-:Y:S05]  /*d930*/  WARPSYNC.COLLECTIVE R15, `(.L_x_254) ;  /* 0x000000000f087348 */ /* 0x000fea0003c00000 */
[----:B------:R0:W1:Y:S02]  /*d940*/  SHFL.IDX P6, R14, R13, R12, R11 ;  /* 0x0000000c0d0e7389 */ /* 0x00006400000c000b */
[----:B01----:R-:W-:Y:S01]  /*d950*/  ENDCOLLECTIVE ;  /* 0x000000000000791b */ /* 0x003fe20003800000 */
.L_x_254:
        /* <DEDUP_REMOVED lines=9> */
[----:B------:R0:W-:Y:S04]  /*d9f0*/  @!P2 LDGSTS.E.BYPASS.LTC128B.128 [R9+0x14400], desc[UR48][R6.64], !P3 ;  /* 0x144000000609afae */ /* 0x0001e8000d901d70 */
[----:B------:R0:W-:Y:S04]  /*da00*/  @!P2 LDGSTS.E.BYPASS.LTC128B.128 [R9+0x16400], desc[UR48][R6.64+0x40], !P0 ;  /* 0x164000400609afae */ /* 0x0001e8000c101d70 */
[----:B------:R0:W-:Y:S01]  /*da10*/  @!P2 LDGSTS.E.BYPASS.LTC128B.128 [R9+0x18400], desc[UR48][R6.64+0x80], !P1 ;  /* 0x184000800609afae */ /* 0x0001e2000c901d70 */
[----:B------:R-:W-:Y:S01]  /*da20*/  ISETP.GE.AND P2, PT, R5, R2, PT ;  /* 0x000000020500720c */ /* 0x000fe20003f46270 */
[----:B------:R-:W-:-:S12]  /*da30*/  IMAD.MOV.U32 R5, RZ, RZ, R14 ;  /* 0x000000ffff057224 */ /* 0x000fd800078e000e */
[----:B0-----:R-:W-:Y:S05]  /*da40*/  WARPSYNC.COLLECTIVE R15, `(.L_x_255) ;  /* 0x000000000f087348 */ /* 0x001fea0003c00000 */
[----:B------:R1:W2:Y:S02]  /*da50*/  SHFL.IDX P6, R14, R13, R12, R11 ;  /* 0x0000000c0d0e7389 */ /* 0x0002a400000c000b */
[----:B012---:R-:W-:Y:S01]  /*da60*/  ENDCOLLECTIVE ;  /* 0x000000000000791b */ /* 0x007fe20003800000 */
.L_x_255:
[----:B------:R-:W-:Y:S02]  /*da70*/  IMAD.MOV.U32 R13, RZ, RZ, R3 ;  /* 0x000000ffff0d7224 */ /* 0x000fe400078e0003 */
[----:B------:R-:W-:Y:S02]  /*da80*/  IMAD.MOV.U32 R12, RZ, RZ, 0x2 ;  /* 0x00000002ff0c7424 */ /* 0x000fe400078e00ff */
[----:B------:R-:W-:-:S07]  /*da90*/  IMAD.MOV.U32 R6, RZ, RZ, R14 ;  /* 0x000000ffff067224 */ /* 0x000fce00078e000e */
[----:B------:R-:W-:Y:S05]  /*daa0*/  WARPSYNC.COLLECTIVE R15, `(.L_x_256) ;  /* 0x000000000f087348 */ /* 0x000fea0003c00000 */
[----:B------:R0:W1:Y:S02]  /*dab0*/  SHFL.IDX P6, R14, R13, R12, R11 ;  /* 0x0000000c0d0e7389 */ /* 0x00006400000c000b */
[----:B01----:R-:W-:Y:S01]  /*dac0*/  ENDCOLLECTIVE ;  /* 0x000000000000791b */ /* 0x003fe20003800000 */
.L_x_256:
[----:B------:R-:W-:-:S05]  /*dad0*/  @!P2 IADD3 R6, P4, R10, R6, RZ ;  /* 0x000000060a06a210 */ /* 0x000fca0007f9e0ff */
[----:B------:R-:W-:-:S04]  /*dae0*/  @!P2 IMAD.X R5, RZ, RZ, R5, P4 ;  /* 0x000000ffff05a224 */ /* 0x000fc800020e0605 */
[----:B------:R-:W-:Y:S02]  /*daf0*/  @!P2 IMAD.MOV.U32 R7, RZ, RZ, R5 ;  /* 0x000000ffff07a224 */ /* 0x000fe400078e0005 */
[----:B------:R-:W-:Y:S02]  /*db00*/  VIADD R5, R0, 0x40 ;  /* 0x0000004000057836 */ /* 0x000fe40000000000 */
[----:B------:R-:W-:Y:S01]  /*db10*/  IMAD.MOV.U32 R13, RZ, RZ, R4 ;  /* 0x000000ffff0d7224 */ /* 0x000fe200078e0004 */
        /* <DEDUP_REMOVED lines=11> */
.L_x_257:
[----:B------:R-:W-:Y:S02]  /*dbd0*/  IMAD.MOV.U32 R13, RZ, RZ, R3 ;  /* 0x000000ffff0d7224 */ /* 0x000fe400078e0003 */
[----:B------:R-:W-:Y:S02]  /*dbe0*/  IMAD.MOV.U32 R12, RZ, RZ, 0x3 ;  /* 0x00000003ff0c7424 */ /* 0x000fe400078e00ff */
[----:B------:R-:W-:-:S07]  /*dbf0*/  IMAD.MOV.U32 R6, RZ, RZ, R14 ;  /* 0x000000ffff067224 */ /* 0x000fce00078e000e */
[----:B------:R-:W-:Y:S05]  /*dc00*/  WARPSYNC.COLLECTIVE R15, `(.L_x_258) ;  /* 0x000000000f087348 */ /* 0x000fea0003c00000 */
[----:B------:R0:W1:Y:S02]  /*dc10*/  SHFL.IDX P6, R14, R13, R12, R11 ;  /* 0x0000000c0d0e7389 */ /* 0x00006400000c000b */
[----:B01----:R-:W-:Y:S01]  /*dc20*/  ENDCOLLECTIVE ;  /* 0x000000000000791b */ /* 0x003fe20003800000 */
.L_x_258:
[----:B------:R-:W-:-:S05]  /*dc30*/  @!P2 IADD3 R6, P4, R10, R6, RZ ;  /* 0x000000060a06a210 */ /* 0x000fca0007f9e0ff */
[----:B------:R-:W-:-:S04]  /*dc40*/  @!P2 IMAD.X R5, RZ, RZ, R5, P4 ;  /* 0x000000ffff05a224 */ /* 0x000fc800020e0605 */
[----:B------:R-:W-:Y:S02]  /*dc50*/  @!P2 IMAD.MOV.U32 R7, RZ, RZ, R5 ;  /* 0x000000ffff07a224 */ /* 0x000fe400078e0005 */
[----:B------:R-:W-:-:S03]  /*dc60*/  IMAD.MOV.U32 R13, RZ, RZ, R4 ;  /* 0x000000ffff0d7224 */ /* 0x000fc600078e0004 */
[----:B------:R-:W-:Y:S01]  /*dc70*/  @!PT LDS RZ, [RZ] ;  /* 0x00000000fffff984 */ /* 0x000fe20000000800 */
[----:B------:R-:W-:Y:S01]  /*dc80*/  @!PT LDS RZ, [RZ] ;  /* 0x00000000fffff984 */ /* 0x000fe20000000800 */
[----:B------:R-:W-:Y:S01]  /*dc90*/  @!PT LDS RZ, [RZ] ;  /* 0x00000000fffff984 */ /* 0x000fe20000000800 */
[----:B------:R0:W-:Y:S04]  /*dca0*/  @!P2 LDGSTS.E.BYPASS.LTC128B.128 [R9+0x15400], desc[UR48][R6.64], !P3 ;  /* 0x154000000609afae */ /* 0x0001e8000d901d70 */
[----:B------:R0:W-:Y:S01]  /*dcb0*/  @!P2 LDGSTS.E.BYPASS.LTC128B.128 [R9+0x17400], desc[UR48][R6.64+0x40], !P0 ;  /* 0x174000400609afae */ /* 0x0001e2000c101d70 */
[----:B------:R-:W-:-:S03]  /*dcc0*/  IMAD.MOV.U32 R3, RZ, RZ, R14 ;  /* 0x000000ffff037224 */ /* 0x000fc600078e000e */
[----:B------:R0:W-:Y:S04]  /*dcd0*/  @!P2 LDGSTS.E.BYPASS.LTC128B.128 [R9+0x19400], desc[UR48][R6.64+0x80], !P1 ;  /* 0x194000800609afae */ /* 0x0001e8000c901d70 */
[----:B0-----:R-:W-:Y:S05]  /*dce0*/  WARPSYNC.COLLECTIVE R15, `(.L_x_259) ;  /* 0x000000000f087348 */ /* 0x001fea0003c00000 */
[----:B------:R1:W2:Y:S02]  /*dcf0*/  SHFL.IDX P6, R14, R13, R12, R11 ;  /* 0x0000000c0d0e7389 */ /* 0x0002a400000c000b */
[----:B012---:R-:W-:Y:S01]  /*dd00*/  ENDCOLLECTIVE ;  /* 0x000000000000791b */ /* 0x007fe20003800000 */
.L_x_259:
[----:B------:R-:W-:Y:S01]  /*dd10*/  IMAD.MOV.U32 R4, RZ, RZ, R14 ;  /* 0x000000ffff047224 */ /* 0x000fe200078e000e */
[----:B------:R-:W-:Y:S06]  /*dd20*/  BRA `(.L_x_260) ;  /* 0xffffffd800687947 */ /* 0x000fec000383ffff */
.L_x_196:
[----:B--2---:R-:W-:-:S04]  /*dd30*/  IMAD.U32 R2, RZ, RZ, UR41 ;  /* 0x00000029ff027e24 */ /* 0x004fc8000f8e00ff */
[----:B------:R2:W3:Y:S03]  /*dd40*/  SYNCS.PHASECHK.TRANS64.TRYWAIT P0, [R2+URZ+0x29820], R0 ;  /* 0x02982000020075a7 */ /* 0x0004e6000800017f */
[----:B---3--:R-:W-:Y:S05]  /*dd50*/  @!P0 NANOSLEEP.SYNCS 0x989680 ;  /* 0x009896800000895d */ /* 0x008fea0003900000 */
[----:B------:R-:W3:Y:S02]  /*dd60*/  @!P0 SYNCS.PHASECHK.TRANS64 P0, [R2+URZ+0x29820], R0 ;  /* 0x02982000020085a7 */ /* 0x000ee4000800007f */
[----:B---3--:R-:W-:Y:S05]  /*dd70*/  @!P0 BRA `(.L_x_196) ;  /* 0xfffffffc00ec8947 */ /* 0x008fea000383ffff */
[----:B------:R-:W-:Y:S05]  /*dd80*/  BRA `(.L_x_261) ;  /* 0xffffffd800ac7947 */ /* 0x000fea000383ffff */
.L_x_202:
[----:B---3--:R3:W4:Y:S02]  /*dd90*/  SYNCS.PHASECHK.TRANS64.TRYWAIT P0, [R6+URZ+0x29880], R5 ;  /* 0x02988005060075a7 */ /* 0x008724000800017f */
[----:B----4-:R-:W-:Y:S05]  /*dda0*/  @!P0 NANOSLEEP.SYNCS 0x989680 ;  /* 0x009896800000895d */ /* 0x010fea0003900000 */
[----:B------:R-:W4:Y:S02]  /*ddb0*/  @!P0 SYNCS.PHASECHK.TRANS64 P0, [R6+URZ+0x29880], R5 ;  /* 0x02988005060085a7 */ /* 0x000f24000800007f */
[----:B----4-:R-:W-:Y:S05]  /*ddc0*/  @!P0 BRA `(.L_x_202) ;  /* 0xfffffffc00f08947 */ /* 0x010fea000383ffff */
[----:B------:R-:W-:Y:S05]  /*ddd0*/  BRA `(.L_x_262) ;  /* 0xffffffdc00487947 */ /* 0x000fea000383ffff */
.L_x_208:
[----:B-1----:R1:W4:Y:S02]  /*dde0*/  SYNCS.PHASECHK.TRANS64.TRYWAIT P0, [R6+URZ+0x29840], R5 ;  /* 0x02984005060075a7 */ /* 0x002324000800017f */
[----:B----4-:R-:W-:Y:S05]  /*ddf0*/  @!P0 NANOSLEEP.SYNCS 0x989680 ;  /* 0x009896800000895d */ /* 0x010fea0003900000 */
[----:B------:R-:W4:Y:S02]  /*de00*/  @!P0 SYNCS.PHASECHK.TRANS64 P0, [R6+URZ+0x29840], R5 ;  /* 0x02984005060085a7 */ /* 0x000f24000800007f */
[----:B----4-:R-:W-:Y:S05]  /*de10*/  @!P0 BRA `(.L_x_208) ;  /* 0xfffffffc00f08947 */ /* 0x010fea000383ffff */
[----:B------:R-:W-:Y:S05]  /*de20*/  BRA `(.L_x_263) ;  /* 0xffffffdc00f47947 */ /* 0x000fea000383ffff */
.L_x_217:
[----:B---3--:R3:W4:Y:S02]  /*de30*/  SYNCS.PHASECHK.TRANS64.TRYWAIT P2, [R18+URZ+0x29870], R4 ;  /* 0x02987004120075a7 */ /* 0x008724000804017f */
[----:B----4-:R-:W-:Y:S05]  /*de40*/  @!P2 NANOSLEEP.SYNCS 0x989680 ;  /* 0x009896800000a95d */ /* 0x010fea0003900000 */
[----:B------:R-:W4:Y:S02]  /*de50*/  @!P2 SYNCS.PHASECHK.TRANS64 P2, [R18+URZ+0x29870], R4 ;  /* 0x029870041200a5a7 */ /* 0x000f24000804007f */
[----:B----4-:R-:W-:Y:S05]  /*de60*/  @!P2 BRA `(.L_x_217) ;  /* 0xfffffffc00f0a947 */ /* 0x010fea000383ffff */
[----:B------:R-:W-:Y:S05]  /*de70*/  BRA `(.L_x_264) ;  /* 0xffffffe400287947 */ /* 0x000fea000383ffff */
.L_x_219:
[----:B----4-:R4:W0:Y:S02]  /*de80*/  SYNCS.PHASECHK.TRANS64.TRYWAIT P2, [R18+URZ+0x29860], R0 ;  /* 0x02986000120075a7 */ /* 0x010824000804017f */
[----:B0-----:R-:W-:Y:S05]  /*de90*/  @!P2 NANOSLEEP.SYNCS 0x989680 ;  /* 0x009896800000a95d */ /* 0x001fea0003900000 */
[----:B------:R-:W0:Y:S02]  /*dea0*/  @!P2 SYNCS.PHASECHK.TRANS64 P2, [R18+URZ+0x29860], R0 ;  /* 0x029860001200a5a7 */ /* 0x000e24000804007f */
[----:B0-----:R-:W-:Y:S05]  /*deb0*/  @!P2 BRA `(.L_x_219) ;  /* 0xfffffffc00f0a947 */ /* 0x001fea000383ffff */
[----:B------:R-:W-:Y:S05]  /*dec0*/  BRA `(.L_x_265) ;  /* 0xffffffe400307947 */ /* 0x000fea000383ffff */
.L_x_225:
[----:B--2---:R2:W3:Y:S02]  /*ded0*/  SYNCS.PHASECHK.TRANS64.TRYWAIT P2, [R16+URZ+0x29870], R3 ;  /* 0x02987003100075a7 */ /* 0x0044e4000804017f */
[----:B---3--:R-:W-:Y:S05]  /*dee0*/  @!P2 NANOSLEEP.SYNCS 0x989680 ;  /* 0x009896800000a95d */ /* 0x008fea0003900000 */
[----:B------:R-:W3:Y:S02]  /*def0*/  @!P2 SYNCS.PHASECHK.TRANS64 P2, [R16+URZ+0x29870], R3 ;  /* 0x029870031000a5a7 */ /* 0x000ee4000804007f */
[----:B---3--:R-:W-:Y:S05]  /*df00*/  @!P2 BRA `(.L_x_225) ;  /* 0xfffffffc00f0a947 */ /* 0x008fea000383ffff */
[----:B------:R-:W-:Y:S05]  /*df10*/  BRA `(.L_x_266) ;  /* 0xffffffe800c47947 */ /* 0x000fea000383ffff */
.L_x_227:
[----:B--2---:R2:W3:Y:S02]  /*df20*/  SYNCS.PHASECHK.TRANS64.TRYWAIT P2, [R16+URZ+0x29860], R3 ;  /* 0x02986003100075a7 */ /* 0x0044e4000804017f */
[----:B---3--:R-:W-:Y:S05]  /*df30*/  @!P2 NANOSLEEP.SYNCS 0x989680 ;  /* 0x009896800000a95d */ /* 0x008fea0003900000 */
[----:B------:R-:W3:Y:S02]  /*df40*/  @!P2 SYNCS.PHASECHK.TRANS64 P2, [R16+URZ+0x29860], R3 ;  /* 0x029860031000a5a7 */ /* 0x000ee4000804007f */
[----:B---3--:R-:W-:Y:S05]  /*df50*/  @!P2 BRA `(.L_x_227) ;  /* 0xfffffffc00f0a947 */ /* 0x008fea000383ffff */
[----:B------:R-:W-:Y:S05]  /*df60*/  BRA `(.L_x_267) ;  /* 0xffffffe800cc7947 */ /* 0x000fea000383ffff */
.L_x_231:
[----:B---3--:R3:W4:Y:S02]  /*df70*/  SYNCS.PHASECHK.TRANS64.TRYWAIT P0, [R8+URZ+0x29820], R0 ;  /* 0x02982000080075a7 */ /* 0x008724000800017f */
[----:B----4-:R-:W-:Y:S05]  /*df80*/  @!P0 NANOSLEEP.SYNCS 0x989680 ;  /* 0x009896800000895d */ /* 0x010fea0003900000 */
[----:B------:R-:W4:Y:S02]  /*df90*/  @!P0 SYNCS.PHASECHK.TRANS64 P0, [R8+URZ+0x29820], R0 ;  /* 0x02982000080085a7 */ /* 0x000f24000800007f */
[----:B----4-:R-:W-:Y:S05]  /*dfa0*/  @!P0 BRA `(.L_x_231) ;  /* 0xfffffffc00f08947 */ /* 0x010fea000383ffff */
[----:B------:R-:W-:Y:S05]  /*dfb0*/  BRA `(.L_x_268) ;  /* 0xfffffff0006c7947 */ /* 0x000fea000383ffff */
.L_x_235:
[----:B--2---:R2:W3:Y:S02]  /*dfc0*/  SYNCS.PHASECHK.TRANS64.TRYWAIT P1, [R5+URZ], R4 ;  /* 0x00000004050075a7 */ /* 0x0044e4000802017f */
[----:B---3--:R-:W-:Y:S05]  /*dfd0*/  @!P1 NANOSLEEP.SYNCS 0x989680 ;  /* 0x009896800000995d */ /* 0x008fea0003900000 */
[----:B------:R-:W3:Y:S02]  /*dfe0*/  @!P1 SYNCS.PHASECHK.TRANS64 P1, [R5+URZ], R4 ;  /* 0x00000004050095a7 */ /* 0x000ee4000802007f */
[----:B---3--:R-:W-:Y:S05]  /*dff0*/  @!P1 BRA `(.L_x_235) ;  /* 0xfffffffc00f09947 */ /* 0x008fea000383ffff */
[----:B------:R-:W-:Y:S05]  /*e000*/  BRA `(.L_x_269) ;  /* 0xfffffff000c47947 */ /* 0x000fea000383ffff */
.L_x_236:
[----:B---3--:R3:W4:Y:S02]  /*e010*/  SYNCS.PHASECHK.TRANS64.TRYWAIT P1, [R7+URZ], R0 ;  /* 0x00000000070075a7 */ /* 0x008724000802017f */
[----:B----4-:R-:W-:Y:S05]  /*e020*/  @!P1 NANOSLEEP.SYNCS 0x989680 ;  /* 0x009896800000995d */ /* 0x010fea0003900000 */
[----:B------:R-:W4:Y:S02]  /*e030*/  @!P1 SYNCS.PHASECHK.TRANS64 P1, [R7+URZ], R0 ;  /* 0x00000000070095a7 */ /* 0x000f24000802007f */
[----:B----4-:R-:W-:Y:S05]  /*e040*/  @!P1 BRA `(.L_x_236) ;  /* 0xfffffffc00f09947 */ /* 0x010fea000383ffff */
[----:B------:R-:W-:Y:S05]  /*e050*/  BRA `(.L_x_270) ;  /* 0xfffffff000b87947 */ /* 0x000fea000383ffff */
.L_x_238:
[----:B----4-:R4:W0:Y:S02]  /*e060*/  SYNCS.PHASECHK.TRANS64.TRYWAIT P1, [R17+URZ+0x29860], R4 ;  /* 0x02986004110075a7 */ /* 0x010824000802017f */
[----:B0-----:R-:W-:Y:S05]  /*e070*/  @!P1 NANOSLEEP.SYNCS 0x989680 ;  /* 0x009896800000995d */ /* 0x001fea0003900000 */
[----:B------:R-:W0:Y:S02]  /*e080*/  @!P1 SYNCS.PHASECHK.TRANS64 P1, [R17+URZ+0x29860], R4 ;  /* 0x02986004110095a7 */ /* 0x000e24000802007f */
[----:B0-----:R-:W-:Y:S05]  /*e090*/  @!P1 BRA `(.L_x_238) ;  /* 0xfffffffc00f09947 */ /* 0x001fea000383ffff */
[----:B------:R-:W-:Y:S05]  /*e0a0*/  BRA `(.L_x_271) ;  /* 0xfffffff000b87947 */ /* 0x000fea000383ffff */
.L_x_240:
[----:B------:R0:W0:Y:S02]  /*e0b0*/  SYNCS.PHASECHK.TRANS64.TRYWAIT P1, [R3+URZ+0x29860], R0 ;  /* 0x02986000030075a7 */ /* 0x000024000802017f */
[----:B0-----:R-:W-:Y:S05]  /*e0c0*/  @!P1 NANOSLEEP.SYNCS 0x989680 ;  /* 0x009896800000995d */ /* 0x001fea0003900000 */
[----:B------:R-:W0:Y:S02]  /*e0d0*/  @!P1 SYNCS.PHASECHK.TRANS64 P1, [R3+URZ+0x29860], R0 ;  /* 0x02986000030095a7 */ /* 0x000e24000802007f */
[----:B0-----:R-:W-:Y:S05]  /*e0e0*/  @!P1 BRA `(.L_x_240) ;  /* 0xfffffffc00f09947 */ /* 0x001fea000383ffff */
[----:B------:R-:W-:Y:S05]  /*e0f0*/  BRA `(.L_x_272) ;  /* 0xfffffff000b87947 */ /* 0x000fea000383ffff */
.L_x_242:
[----:B------:R0:W0:Y:S02]  /*e100*/  SYNCS.PHASECHK.TRANS64.TRYWAIT P0, [R17+URZ+0x29880], R4 ;  /* 0x02988004110075a7 */ /* 0x000024000800017f */
[----:B0-----:R-:W-:Y:S05]  /*e110*/  @!P0 NANOSLEEP.SYNCS 0x989680 ;  /* 0x009896800000895d */ /* 0x001fea0003900000 */
[----:B------:R-:W0:Y:S02]  /*e120*/  @!P0 SYNCS.PHASECHK.TRANS64 P0, [R17+URZ+0x29880], R4 ;  /* 0x02988004110085a7 */ /* 0x000e24000800007f */
[----:B0-----:R-:W-:Y:S05]  /*e130*/  @!P0 BRA `(.L_x_242) ;  /* 0xfffffffc00f08947 */ /* 0x001fea000383ffff */
[----:B------:R-:W-:Y:S05]  /*e140*/  BRA `(.L_x_243) ;  /* 0xfffffff000b47947 */ /* 0x000fea000383ffff */
.L_x_273:
        /* <DEDUP_REMOVED lines=11> */
.L_x_2850:


//--------------------- .text._ZN7cutlass13device_kernelIN5flash11enable_sm90INS1_16FlashAttnFwdSm90INS1_25CollectiveMainloopFwdSm90ILi2EN4cute5tupleIJNS5_1CILi1EEES8_S8_EEENS6_IJNS7_ILi128EEENS7_ILi160EEENS7_ILi192EEEEEELi128ENS_12float_e4m3_tEfNS_4arch4Sm90ELb0ELb0ELb0ELb1ELb0ELb0ELb0ELb1ELb1ELb1ELb0ELb0EEENS1_21CollectiveEpilogueFwdINS6_IJSA_SA_SB_EEES9_NS_10bfloat16_tESG_Li256ELb1ELb1ELb0ELb1EEENS1_36VarlenDynamicPersistentTileSchedulerILi128ELi160ELi256ELi128ELb0ELb1ELb1ELb0ELb1ELb1EEEEEEEEEvNT_6ParamsE --------------------------
	.section	.text._ZN7cutlass13device_kernelIN5flash11enable_sm90INS1_16FlashAttnFwdSm90INS1_25CollectiveMainloopFwdSm90ILi2EN4cute5tupleIJNS5_1CILi1EEES8_S8_EEENS6_IJNS7_ILi128EEENS7_ILi160EEENS7_ILi192EEEEEELi128ENS_12float_e4m3_tEfNS_4arch4Sm90ELb0ELb0ELb0ELb1ELb0ELb0ELb0ELb1ELb1ELb1ELb0ELb0EEENS1_21CollectiveEpilogueFwdINS6_IJSA_SA_SB_EEES9_NS_10bfloat16_tESG_Li256ELb1ELb1ELb0ELb1EEENS1_36VarlenDynamicPersistentTileSchedulerILi128ELi160ELi256ELi128ELb0ELb1ELb1ELb0ELb1ELb1EEEEEEEEEvNT_6ParamsE,"ax",@progbits
	.align	128
.text._ZN7cutlass13device_kernelIN5flash11enable_sm90INS1_16FlashAttnFwdSm90INS1_25CollectiveMainloopFwdSm90ILi2EN4cute5tupleIJNS5_1CILi1EEES8_S8_EEENS6_IJNS7_ILi128EEENS7_ILi160EEENS7_ILi192EEEEEELi128ENS_12float_e4m3_tEfNS_4arch4Sm90ELb0ELb0ELb0ELb1ELb0ELb0ELb0ELb1ELb1ELb1ELb0ELb0EEENS1_21CollectiveEpilogueFwdINS6_IJSA_SA_SB_EEES9_NS_10bfloat16_tESG_Li256ELb1ELb1ELb0ELb1EEENS1_36VarlenDynamicPersistentTileSchedulerILi128ELi160ELi256ELi128ELb0ELb1ELb1ELb0ELb1ELb1EEEEEEEEEvNT_6ParamsE:
        .type           _ZN7cutlass13device_kernelIN5flash11enable_sm90INS1_16FlashAttnFwdSm90INS1_25CollectiveMainloopFwdSm90ILi2EN4cute5tupleIJNS5_1CILi1EEES8_S8_EEENS6_IJNS7_ILi128EEENS7_ILi160EEENS7_ILi192EEEEEELi128ENS_12float_e4m3_tEfNS_4arch4Sm90ELb0ELb0ELb0ELb1ELb0ELb0ELb0ELb1ELb1ELb1ELb0ELb0EEENS1_21CollectiveEpilogueFwdINS6_IJSA_SA_SB_EEES9_NS_10bfloat16_tESG_Li256ELb1ELb1ELb0ELb1EEENS1_36VarlenDynamicPersistentTileSchedulerILi128ELi160ELi256ELi128ELb0ELb1ELb1ELb0ELb1ELb1EEEEEEEEEvNT_6ParamsE,@function
        .size           _ZN7cutlass13device_kernelIN5flash11enable_sm90INS1_16FlashAttnFwdSm90INS1_25CollectiveMainloopFwdSm90ILi2EN4cute5tupleIJNS5_1CILi1EEES8_S8_EEENS6_IJNS7_ILi128EEENS7_ILi160EEENS7_ILi192EEEEEELi128ENS_12float_e4m3_tEfNS_4arch4Sm90ELb0ELb0ELb0ELb1ELb0ELb0ELb0ELb1ELb1ELb1ELb0ELb0EEENS1_21CollectiveEpilogueFwdINS6_IJSA_SA_SB_EEES9_NS_10bfloat16_tESG_Li256ELb1ELb1ELb0ELb1EEENS1_36VarlenDynamicPersistentTileSchedulerILi128ELi160ELi256ELi128ELb0ELb1ELb1ELb0ELb1ELb1EEEEEEEEEvNT_6ParamsE,(.L_x_2851 - _ZN7cutlass13device_kernelIN5flash11enable_sm90INS1_16FlashAttnFwdSm90INS1_25CollectiveMainloopFwdSm90ILi2EN4cute5tupleIJNS5_1CILi1EEES8_S8_EEENS6_IJNS7_ILi128EEENS7_ILi160EEENS7_ILi192EEEEEELi128ENS_12float_e4m3_tEfNS_4arch4Sm90ELb0ELb0ELb0ELb1ELb0ELb0ELb0ELb1ELb1ELb1ELb0ELb0EEENS1_21CollectiveEpilogueFwdINS6_IJSA_SA_SB_EEES9_NS_10bfloat16_tESG_Li256ELb1ELb1ELb0ELb1EEENS1_36VarlenDynamicPersistentTileSchedulerILi128ELi160ELi256ELi128ELb0ELb1ELb1ELb0ELb1ELb1EEEEEEEEEvNT_6ParamsE)
        .other          _ZN7cutlass13device_kernelIN5flash11enable_sm90INS1_16FlashAttnFwdSm90INS1_25CollectiveMainloopFwdSm90ILi2EN4cute5tupleIJNS5_1CILi1EEES8_S8_EEENS6_IJNS7_ILi128EEENS7_ILi160EEENS7_ILi192EEEEEELi128ENS_12float_e4m3_tEfNS_4arch4Sm90ELb0ELb0ELb0ELb1ELb0ELb0ELb0ELb1ELb1ELb1ELb0ELb0EEENS1_21CollectiveEpilogueFwdINS6_IJSA_SA_SB_EEES9_NS_10bfloat16_tESG_Li256ELb1ELb1ELb0ELb1EEENS1_36VarlenDynamicPersistentTileSchedulerILi128ELi160ELi256ELi128ELb0ELb1ELb1ELb0ELb1ELb1EEEEEEEEEvNT_6ParamsE,@"STO_CUDA_ENTRY STV_DEFAULT"
_ZN7cutlass13device_kernelIN5flash11enable_sm90INS1_16FlashAttnFwdSm90INS1_25CollectiveMainloopFwdSm90ILi2EN4cute5tupleIJNS5_1CILi1EEES8_S8_EEENS6_IJNS7_ILi128EEENS7_ILi160EEENS7_ILi192EEEEEELi128ENS_12float_e4m3_tEfNS_4arch4Sm90ELb0ELb0ELb0ELb1ELb0ELb0ELb0ELb1ELb1ELb1ELb0ELb0EEENS1_21CollectiveEpilogueFwdINS6_IJSA_SA_SB_EEES9_NS_10bfloat16_tESG_Li256ELb1ELb1ELb0ELb1EEENS1_36VarlenDynamicPersistentTileSchedulerILi128ELi160ELi256ELi128ELb0ELb1ELb1ELb0ELb1ELb1EEEEEEEEEvNT_6ParamsE:
        /* <DEDUP_REMOVED lines=18> */
.L_x_275:
[----:B------:R-:W-:Y:S05]  /*0120*/  BSYNC B0 ;  /* 0x0000000000007941 */ /* 0x000fea0003800000 */
.L_x_274:
        /* <DEDUP_REMOVED lines=41> */
.L_x_276:
        /* <DEDUP_REMOVED lines=22> */
.L_x_277:
        /* <DEDUP_REMOVED lines=18> */
.L_x_278:
        /* <DEDUP_REMOVED lines=22> */
.L_x_279:
        /* <DEDUP_REMOVED lines=22> */
.L_x_280:
[----:B------:R-:W-:Y:S01]  /*0900*/  PLOP3.LUT P0, PT, PT, PT, UP0, 0x80, 0x0 ;  /* 0x000000000000781c */ /* 0x000fe20003f0f008 */
[----:B------:R-:W-:Y:S01]  /*0910*/  UMOV UR38, 0x1 ;  /* 0x0000000100267882 */ /* 0x000fe20000000000 */
[----:B------:R-:W-:Y:S01]  /*0920*/  NOP ;  /* 0x0000000000007918 */ /* 0x000fe20000000000 */
[----:B------:R-:W-:Y:S01]  /*0930*/  USEL UR38, UR38, 0x2, !UP0 ;  /* 0x0000000226267887 */ /* 0x000fe2000c000000 */
[----:B------:R-:W-:Y:S01]  /*0940*/  ULDC.64 UR48, c[0x0][0x208] ;  /* 0x0000820000307ab9 */ /* 0x000fe20000000a00 */
[----:B012-4-:R-:W-:Y:S08]  /*0950*/  BAR.SYNC.DEFER_BLOCKING 0x0 ;  /* 0x0000000000007b1d */ /* 0x017ff00000010000 */
[----:B------:R-:W-:Y:S05]  /*0960*/  @!P0 BRA `(.L_x_281) ;  /* 0x000000a400288947 */ /* 0x000fea0003800000 */
.L_x_282:
[----:B------:R-:W-:-:S08]  /*0970*/  NOP ;  /* 0x0000000000007918 */ /* 0x000fd00000000000 */
[----:B------:R-:W0:Y:S02]  /*0980*/  USETMAXREG.TRY_ALLOC.CTAPOOL UP0, 0xf0 ;  /* 0x000000f0000079c8 */ /* 0x000e240008000600 */
[----:B0-----:R-:W-:-:S13]  /*0990*/  PLOP3.LUT P0, PT, PT, PT, UP0, 0x80, 0x0 ;  /* 0x000000000000781c */ /* 0x001fda0003f0f008 */
[----:B------:R-:W-:Y:S05]  /*09a0*/  @!P0 BRA `(.L_x_282) ;  /* 0xfffffffc00f08947 */ /* 0x000fea000383ffff */
[----:B------:R-:W0:Y:S01]  /*09b0*/  S2R R2, SR_TID.X ;  /* 0x0000000000027919 */ /* 0x000e220000002100 */
[----:B------:R-:W1:Y:S01]  /*09c0*/  S2UR UR5, SR_CgaCtaId ;  /* 0x00000000000579c3 */ /* 0x000e620000008800 */
[----:B------:R-:W-:-:S07]  /*09d0*/  UMOV UR4, 0x400 ;  /* 0x0000040000047882 */ /* 0x000fce0000000000 */
[----:B------:R-:W-:Y:S06]  /*09e0*/  BAR.ARV 0x8, 0x180 ;  /* 0x0206000000007b1d */ /* 0x000fec0000002000 */
[----:B-1----:R-:W-:Y:S01]  /*09f0*/  ULEA UR4, UR5, UR4, 0x18 ;  /* 0x0000000405047291 */ /* 0x002fe2000f8ec03f */
[----:B0-----:R-:W-:-:S04]  /*0a00*/  LOP3.LUT R0, R2, 0xffffff80, RZ, 0xc0, !PT ;  /* 0xffffff8002007812 */ /* 0x001fc800078ec0ff */
[----:B------:R-:W-:-:S13]  /*0a10*/  ISETP.NE.AND P0, PT, R0, 0x80, PT ;  /* 0x000000800000780c */ /* 0x000fda0003f05270 */
[----:B------:R-:W-:Y:S08]  /*0a20*/  @!P0 BAR.ARV 0x9, 0x100 ;  /* 0x0244000000008b1d */ /* 0x000ff00000002000 */
[----:B------:R-:W-:Y:S06]  /*0a30*/  BAR.SYNC.DEFER_BLOCKING 0x5, 0x180 ;  /* 0x0146000000007b1d */ /* 0x000fec0000010000 */
[----:B------:R-:W0:Y:S01]  /*0a40*/  LDS.128 R48, [UR4+0x298d0] ;  /* 0x0298d004ff307984 */ /* 0x000e220008000c00 */
[----:B------:R-:W-:Y:S01]  /*0a50*/  ULDC UR4, c[0x0][0xc3c] ;  /* 0x00030f0000047ab9 */ /* 0x000fe20000000800 */
[----:B------:R-:W-:Y:S06]  /*0a60*/  BAR.ARV 0x4, 0x180 ;  /* 0x0106000000007b1d */ /* 0x000fec0000002000 */
[----:B0-----:R-:W-:-:S13]  /*0a70*/  ISETP.GE.AND P0, PT, R51, UR4, PT ;  /* 0x0000000433007c0c */ /* 0x001fda000bf06270 */
[----:B------:R-:W-:Y:S05]  /*0a80*/  @P0 EXIT ;  /* 0x000000000000094d */ /* 0x000fea0003800000 */
[----:B------:R-:W-:Y:S01]  /*0a90*/  VIADD R194, R2, 0xffffff80 ;  /* 0xffffff8002c27836 */ /* 0x000fe20000000000 */
[----:B------:R-:W-:Y:S01]  /*0aa0*/  R2UR UR5, R49 ;  /* 0x00000000310572ca */ /* 0x000fe200000e0000 */
[----:B------:R-:W-:Y:S01]  /*0ab0*/  IMAD.MOV.U32 R169, RZ, RZ, -0x2 ;  /* 0xfffffffeffa97424 */ /* 0x000fe200078e00ff */
[----:B------:R-:W-:Y:S01]  /*0ac0*/  R2UR UR46, R50 ;  /* 0x00000000322e72ca */ /* 0x000fe200000e0000 */
[----:B------:R-:W-:Y:S01]  /*0ad0*/  ULOP3.LUT UR45, UR38, 0x1, URZ, 0xfc, !UPT ;  /* 0x00000001262d7892 */ /* 0x000fe2000f8efc3f */
[----:B------:R-:W-:Y:S01]  /*0ae0*/  SHF.R.S32.HI R3, RZ, 0x1f, R194 ;  /* 0x0000001fff037819 */ /* 0x000fe200000114c2 */
[----:B------:R-:W-:Y:S01]  /*0af0*/  UMOV UR44, URZ ;  /* 0x0000003f002c7c82 */ /* 0x000fe20008000000 */
[----:B------:R-:W-:Y:S01]  /*0b00*/  UMOV UR43, URZ ;  /* 0x0000003f002b7c82 */ /* 0x000fe20008000000 */
[----:B------:R-:W-:Y:S01]  /*0b10*/  UMOV UR52, URZ ;  /* 0x0000003f00347c82 */ /* 0x000fe20008000000 */
[CC--:B------:R-:W-:Y:S02]  /*0b20*/  LEA.HI R2, R3.reuse, R194.reuse, RZ, 0x4 ;  /* 0x000000c203027211 */ /* 0x0c0fe400078f20ff */
[----:B------:R-:W-:-:S02]  /*0b30*/  LEA.HI R4, R3, R194, RZ, 0x5 ;  /* 0x000000c203047211 */ /* 0x000fc400078f28ff */
[----:B------:R-:W-:Y:S02]  /*0b40*/  LEA.HI R0, R3, R194, RZ, 0x7 ;  /* 0x000000c203007211 */ /* 0x000fe400078f38ff */
[----:B------:R-:W-:Y:S01]  /*0b50*/  SHF.R.S32.HI R7, RZ, 0x4, R2 ;  /* 0x00000004ff077819 */ /* 0x000fe20000011402 */
[----:B------:R-:W-:Y:S01]  /*0b60*/  IMAD.SHL.U32 R4, R4, 0x20, RZ ;  /* 0x0000002004047824 */ /* 0x000fe200078e00ff */
[----:B------:R-:W-:Y:S02]  /*0b70*/  LOP3.LUT R5, R2, 0x3fffff0, RZ, 0xc0, !PT ;  /* 0x03fffff002057812 */ /* 0x000fe400078ec0ff */
[----:B------:R-:W-:Y:S02]  /*0b80*/  LOP3.LUT R19, R0, 0xffffff80, RZ, 0xc0, !PT ;  /* 0xffffff8000137812 */ /* 0x000fe400078ec0ff */
[----:B------:R-:W-:Y:S01]  /*0b90*/  LEA.HI R2, R2, R7, RZ, 0x1 ;  /* 0x0000000702027211 */ /* 0x000fe200078f08ff */
[----:B------:R-:W-:Y:S01]  /*0ba0*/  IMAD.IADD R5, R194, 0x1, -R5 ;  /* 0x00000001c2057824 */ /* 0x000fe200078e0a05 */
[----:B------:R-:W-:Y:S01]  /*0bb0*/  LOP3.LUT R4, R4, 0xfffffc00, RZ, 0xc0, !PT ;  /* 0xfffffc0004047812 */ /* 0x000fe200078ec0ff */
[----:B------:R-:W-:Y:S01]  /*0bc0*/  IMAD.IADD R19, R194, 0x1, -R19 ;  /* 0x00000001c2137824 */ /* 0x000fe200078e0a13 */
[----:B------:R-:W-:-:S02]  /*0bd0*/  LOP3.LUT R2, R2, 0x1ffffffe, RZ, 0xc0, !PT ;  /* 0x1ffffffe02027812 */ /* 0x000fc400078ec0ff */
[----:B------:R-:W-:Y:S01]  /*0be0*/  SHF.R.S32.HI R23, RZ, 0x7, R0 ;  /* 0x00000007ff177819 */ /* 0x000fe20000011400 */
[----:B------:R-:W-:Y:S01]  /*0bf0*/  IMAD R5, R5, 0x40, R4 ;  /* 0x0000004005057824 */ /* 0x000fe200078e0204 */
[----:B------:R-:W-:Y:S01]  /*0c00*/  SHF.R.S32.HI R6, RZ, 0x1f, R19 ;  /* 0x0000001fff067819 */ /* 0x000fe20000011413 */
[----:B------:R-:W-:Y:S01]  /*0c10*/  IMAD.IADD R2, R7, 0x1, -R2 ;  /* 0x0000000107027824 */ /* 0x000fe200078e0a02 */
[----:B------:R-:W-:Y:S02]  /*0c20*/  LEA.HI R4, R3, R194, RZ, 0x2 ;  /* 0x000000c203047211 */ /* 0x000fe400078f10ff */
[----:B------:R-:W-:Y:S01]  /*0c30*/  LEA.HI R8, R6, R19, RZ, 0x2 ;  /* 0x0000001306087211 */ /* 0x000fe200078f10ff */
[----:B------:R-:W-:Y:S01]  /*0c40*/  IMAD R171, R2, 0x8, R5 ;  /* 0x0000000802ab7824 */ /* 0x000fe200078e0205 */
[----:B------:R-:W-:Y:S02]  /*0c50*/  LOP3.LUT R5, R4, 0xfffffffc, RZ, 0xc0, !PT ;  /* 0xfffffffc04057812 */ /* 0x000fe400078ec0ff */
[----:B------:R-:W-:-:S02]  /*0c60*/  SHF.R.S32.HI R9, RZ, 0x2, R8 ;  /* 0x00000002ff097819 */ /* 0x000fc40000011408 */
[----:B------:R-:W-:Y:S01]  /*0c70*/  SHF.R.S32.HI R10, RZ, 0x1f, R8 ;  /* 0x0000001fff0a7819 */ /* 0x000fe20000011408 */
[----:B------:R-:W-:Y:S01]  /*0c80*/  IMAD.IADD R5, R194, 0x1, -R5 ;  /* 0x00000001c2057824 */ /* 0x000fe200078e0a05 */
[----:B------:R-:W-:Y:S02]  /*0c90*/  LEA.HI R3, R3, R194, RZ, 0x3 ;  /* 0x000000c203037211 */ /* 0x000fe400078f18ff */
[----:B------:R-:W-:Y:S02]  /*0ca0*/  LEA.HI R10, R10, R9, RZ, 0x3 ;  /* 0x000000090a0a7211 */ /* 0x000fe400078f18ff */
[----:B------:R-:W-:Y:S02]  /*0cb0*/  LEA.HI R2, R5, R5, RZ, 0x1 ;  /* 0x0000000505027211 */ /* 0x000fe400078f08ff */
[----:B------:R-:W-:Y:S02]  /*0cc0*/  LOP3.LUT R17, R3, 0xfffffff8, RZ, 0xc0, !PT ;  /* 0xfffffff803117812 */ /* 0x000fe400078ec0ff */
[----:B------:R-:W-:-:S02]  /*0cd0*/  LOP3.LUT R10, R10, 0xfffffff8, RZ, 0xc0, !PT ;  /* 0xfffffff80a0a7812 */ /* 0x000fc400078ec0ff */
[----:B------:R-:W-:Y:S01]  /*0ce0*/  LEA.HI R6, R6, R19, RZ, 0x5 ;  /* 0x0000001306067211 */ /* 0x000fe200078f28ff */
[----:B------:R-:W-:Y:S01]  /*0cf0*/  IMAD.IADD R17, R194, 0x1, -R17 ;  /* 0x00000001c2117824 */ /* 0x000fe200078e0a11 */
[----:B------:R-:W-:Y:S01]  /*0d00*/  LEA.HI R0, R0, R23, RZ, 0x1 ;  /* 0x0000001700007211 */ /* 0x000fe200078f08ff */
[----:B------:R-:W-:Y:S01]  /*0d10*/  IMAD.IADD R9, R9, 0x1, -R10 ;  /* 0x0000000109097824 */ /* 0x000fe200078e0a0a */
[----:B------:R-:W-:Y:S02]  /*0d20*/  LOP3.LUT R2, R2, 0x1ffffffe, RZ, 0xc0, !PT ;  /* 0x1ffffffe02027812 */ /* 0x000fe400078ec0ff */
[----:B------:R-:W-:Y:S02]  /*0d30*/  SHF.R.S32.HI R6, RZ, 0x5, R6 ;  /* 0x00000005ff067819 */ /* 0x000fe40000011406 */
[----:B------:R-:W-:Y:S01]  /*0d40*/  LOP3.LUT R0, R0, 0x3fffffe, RZ, 0xc0, !PT ;  /* 0x03fffffe00007812 */ /* 0x000fe200078ec0ff */
[----:B------:R-:W-:Y:S01]  /*0d50*/  IMAD.IADD R5, R5, 0x1, -R2 ;  /* 0x0000000105057824 */ /* 0x000fe200078e0a02 */
[----:B------:R-:W-:Y:S01]  /*0d60*/  LOP3.LUT R8, R8, 0x7ffffffc, RZ, 0xc0, !PT ;  /* 0x7ffffffc08087812 */ /* 0x000fe200078ec0ff */
[----:B------:R-:W-:Y:S01]  /*0d70*/  IMAD.SHL.U32 R2, R17, 0x8, RZ ;  /* 0x0000000811027824 */ /* 0x000fe200078e00ff */
[----:B------:R-:W-:Y:S01]  /*0d80*/  SHF.R.S32.HI R18, RZ, 0x3, R3 ;  /* 0x00000003ff127819 */ /* 0x000fe20000011403 */
[----:B------:R-:W-:-:S02]  /*0d90*/  IMAD R9, R6, 0x10, R9 ;  /* 0x0000001006097824 */ /* 0x000fc400078e0209 */
[----:B------:R-:W-:Y:S01]  /*0da0*/  IMAD.IADD R0, R23, 0x1, -R0 ;  /* 0x0000000117007824 */ /* 0x000fe200078e0a00 */
[----:B------:R-:W-:Y:S01]  /*0db0*/  SHF.R.S32.HI R193, RZ, 0x1f, R2 ;  /* 0x0000001fffc17819 */ /* 0x000fe20000011402 */
[----:B------:R-:W-:Y:S02]  /*0dc0*/  VIADD R16, R2, 0x40 ;  /* 0x0000004002107836 */ /* 0x000fe40000000000 */
[----:B------:R-:W-:Y:S02]  /*0dd0*/  IMAD.IADD R8, R19, 0x1, -R8 ;  /* 0x0000000113087824 */ /* 0x000fe400078e0a08 */
[----:B------:R-:W-:Y:S01]  /*0de0*/  IMAD R168, R0, 0x40, R9 ;  /* 0x0000004000a87824 */ /* 0x000fe200078e0209 */
[----:B------:R-:W-:Y:S01]  /*0df0*/  SHF.R.S32.HI R192, RZ, 0x1f, R16 ;  /* 0x0000001fffc07819 */ /* 0x000fe20000011410 */
[----:B------:R-:W-:Y:S02]  /*0e00*/  IMAD R169, R8, R169, 0xa0 ;  /* 0x000000a008a97424 */ /* 0x000fe400078e02a9 */
[----:B------:R-:W-:-:S07]  /*0e10*/  IMAD R170, R5, 0x8, R168 ;  /* 0x0000000805aa7824 */ /* 0x000fce00078e02a8 */
.L_x_326:
[----:B0123--:R-:W0:Y:S01]  /*0e20*/  LDC.64 R4, c[0x0][0xc88] ;  /* 0x00032200ff047b82 */ /* 0x00fe220000000a00 */
[----:B------:R-:W-:Y:S01]  /*0e30*/  ULDC.64 UR6, c[0x0][0x990] ;  /* 0x0002640000067ab9 */ /* 0x000fe20000000a00 */
[----:B------:R-:W-:Y:S01]  /*0e40*/  ULDC.64 UR8, c[0x0][0x998] ;  /* 0x0002660000087ab9 */ /* 0x000fe20000000a00 */
[----:B0-----:R-:W-:-:S06]  /*0e50*/  IMAD.WIDE R4, R51, 0x4, R4 ;  /* 0x0000000433047825 */ /* 0x001fcc00078e0204 */
[----:B------:R-:W2:Y:S01]  /*0e60*/  LDG.E R4, desc[UR48][R4.64] ;  /* 0x0000003004047981 */ /* 0x000ea2000c1e1900 */
[----:B------:R-:W-:Y:S01]  /*0e70*/  UISETP.NE.U32.AND UP0, UPT, UR6, URZ, UPT ;  /* 0x0000003f0600728c */ /* 0x000fe2000bf05070 */
[----:B------:R-:W-:Y:S01]  /*0e80*/  IMAD.MOV.U32 R3, RZ, RZ, 0x3f800000 ;  /* 0x3f800000ff037424 */ /* 0x000fe200078e00ff */
[----:B------:R-:W-:Y:S01]  /*0e90*/  UISETP.NE.U32.AND UP3, UPT, UR8, URZ, UPT ;  /* 0x0000003f0800728c */ /* 0x000fe2000bf65070 */
[----:B------:R-:W-:Y:S01]  /*0ea0*/  IMAD.MOV.U32 R0, RZ, RZ, 0x3f800000 ;  /* 0x3f800000ff007424 */ /* 0x000fe200078e00ff */
[----:B------:R-:W-:Y:S02]  /*0eb0*/  UISETP.NE.AND.EX UP0, UPT, UR7, URZ, UPT, UP0 ;  /* 0x0000003f0700728c */ /* 0x000fe4000bf05300 */
[----:B------:R-:W-:-:S04]  /*0ec0*/  UISETP.NE.AND.EX UP3, UPT, UR9, URZ, UPT, UP3 ;  /* 0x0000003f0900728c */ /* 0x000fc8000bf65330 */
[----:B------:R-:W-:Y:S02]  /*0ed0*/  PLOP3.LUT P2, PT, PT, PT, UP0, 0x80, 0x0 ;  /* 0x000000000000781c */ /* 0x000fe40003f4f008 */
[----:B------:R-:W-:-:S03]  /*0ee0*/  PLOP3.LUT P3, PT, PT, PT, UP3, 0x80, 0x0 ;  /* 0x000000000000781c */ /* 0x000fc60003f6f038 */
[----:B------:R-:W-:Y:S01]  /*0ef0*/  @UP0 ULDC.64 UR12, c[0x0][0x9a8] ;  /* 0x00026a00000c0ab9 */ /* 0x000fe20000000a00 */
[----:B------:R-:W-:Y:S01]  /*0f00*/  @UP0 ULDC.64 UR14, c[0x0][0x9b0] ;  /* 0x00026c00000e0ab9 */ /* 0x000fe20000000a00 */
[----:B------:R-:W-:Y:S01]  /*0f10*/  @UP3 ULDC.64 UR18, c[0x0][0x9b8] ;  /* 0x00026e0000123ab9 */ /* 0x000fe20000000a00 */
[----:B------:R-:W-:Y:S01]  /*0f20*/  @UP3 ULDC.64 UR20, c[0x0][0x9c0] ;  /* 0x0002700000143ab9 */ /* 0x000fe20000000a00 */
[----:B--2---:R-:W-:-:S13]  /*0f30*/  R2UR UR36, R4 ;  /* 0x00000000042472ca */ /* 0x004fda00000e0000 */
[----:B------:R-:W-:Y:S02]  /*0f40*/  USHF.R.S32.HI UR37, URZ, 0x1f, UR36 ;  /* 0x0000001f3f257899 */ /* 0x000fe40008011424 */
[----:B------:R-:W-:Y:S02]  /*0f50*/  @UP0 UIMAD.WIDE.U32 UR10, UR36, UR12, URZ ;  /* 0x0000000c240a02a5 */ /* 0x000fe4000f8e003f */
[----:B------:R-:W-:Y:S02]  /*0f60*/  @UP0 UIMAD UR4, UR37, UR12, URZ ;  /* 0x0000000c250402a4 */ /* 0x000fe4000f8e023f */
[----:B------:R-:W-:Y:S02]  /*0f70*/  @UP3 UIMAD.WIDE.U32 UR16, UR36, UR18, URZ ;  /* 0x00000012241032a5 */ /* 0x000fe4000f8e003f */
[----:B------:R-:W-:Y:S02]  /*0f80*/  @UP0 UIMAD UR12, UR36, UR13, UR4 ;  /* 0x0000000d240c02a4 */ /* 0x000fe4000f8e0204 */
[----:B------:R-:W-:-:S02]  /*0f90*/  @UP0 USHF.R.S32.HI UR4, URZ, 0x1f, UR46 ;  /* 0x0000001f3f040899 */ /* 0x000fc4000801142e */
[----:B------:R-:W-:Y:S02]  /*0fa0*/  @UP3 UIMAD UR13, UR37, UR18, URZ ;  /* 0x00000012250d32a4 */ /* 0x000fe4000f8e023f */
[----:B------:R-:W-:Y:S02]  /*0fb0*/  @UP0 UIADD3 UR11, UR11, UR12, URZ ;  /* 0x0000000c0b0b0290 */ /* 0x000fe4000fffe03f */
[----:B------:R-:W-:Y:S02]  /*0fc0*/  @UP0 UIMAD UR4, UR4, UR14, URZ ;  /* 0x0000000e040402a4 */ /* 0x000fe4000f8e023f */
[----:B------:R-:W-:Y:S02]  /*0fd0*/  @UP3 UIMAD UR18, UR36, UR19, UR13 ;  /* 0x00000013241232a4 */ /* 0x000fe4000f8e020d */
[----:B------:R-:W-:Y:S02]  /*0fe0*/  @UP3 USHF.R.S32.HI UR19, URZ, 0x1f, UR46 ;  /* 0x0000001f3f133899 */ /* 0x000fe4000801142e */
[----:B------:R-:W-:-:S02]  /*0ff0*/  @UP0 UIMAD UR4, UR46, UR15, UR4 ;  /* 0x0000000f2e0402a4 */ /* 0x000fc4000f8e0204 */
[----:B------:R-:W-:Y:S02]  /*1000*/  @UP0 UIMAD.WIDE.U32 UR14, UR46, UR14, UR10 ;  /* 0x0000000e2e0e02a5 */ /* 0x000fe4000f8e000a */
[----:B------:R-:W-:Y:S01]  /*1010*/  @UP3 UIADD3 UR17, UR17, UR18, URZ ;  /* 0x0000001211113290 */ /* 0x000fe2000fffe03f */
[----:B------:R-:W-:Y:S01]  /*1020*/  ULDC.64 UR10, c[0x0][0xa28] ;  /* 0x00028a00000a7ab9 */ /* 0x000fe20000000a00 */
[----:B------:R-:W-:Y:S01]  /*1030*/  ULDC.64 UR12, c[0x0][0xa20] ;  /* 0x00028800000c7ab9 */ /* 0x000fe20000000a00 */
[----:B------:R-:W-:Y:S02]  /*1040*/  @UP3 UIMAD UR18, UR19, UR20, URZ ;  /* 0x00000014131232a4 */ /* 0x000fe4000f8e023f */
[----:B------:R-:W-:Y:S02]  /*1050*/  UISETP.NE.U32.AND UP1, UPT, UR10, URZ, UPT ;  /* 0x0000003f0a00728c */ /* 0x000fe4000bf25070 */
[----:B------:R-:W-:Y:S02]  /*1060*/  UISETP.NE.U32.AND UP2, UPT, UR12, URZ, UPT ;  /* 0x0000003f0c00728c */ /* 0x000fe4000bf45070 */
[----:B------:R-:W-:-:S02]  /*1070*/  @UP3 UIMAD UR18, UR46, UR21, UR18 ;  /* 0x000000152e1232a4 */ /* 0x000fc4000f8e0212 */
[----:B------:R-:W-:Y:S02]  /*1080*/  @UP3 UIMAD.WIDE.U32 UR16, UR46, UR20, UR16 ;  /* 0x000000142e1032a5 */ /* 0x000fe4000f8e0010 */
[----:B------:R-:W-:Y:S02]  /*1090*/  UISETP.NE.AND.EX UP1, UPT, UR11, URZ, UPT, UP1 ;  /* 0x0000003f0b00728c */ /* 0x000fe4000bf25310 */
[----:B------:R-:W-:Y:S02]  /*10a0*/  UISETP.NE.AND.EX UP2, UPT, UR13, URZ, UPT, UP2 ;  /* 0x0000003f0d00728c */ /* 0x000fe4000bf45320 */
[----:B------:R-:W-:Y:S02]  /*10b0*/  @UP0 UIADD3 UR15, UR15, UR4, URZ ;  /* 0x000000040f0f0290 */ /* 0x000fe4000fffe03f */
[----:B------:R-:W-:Y:S01]  /*10c0*/  @UP0 ULEA UR6, UP4, UR14, UR6, 0x2 ;  /* 0x000000060e060291 */ /* 0x000fe2000f88103f */
[----:B------:R-:W-:Y:S01]  /*10d0*/  PLOP3.LUT P0, PT, PT, PT, UP1, 0x80, 0x0 ;  /* 0x000000000000781c */ /* 0x000fe20003f0f018 */
[----:B------:R-:W-:Y:S01]  /*10e0*/  @UP3 UIADD3 UR4, UR17, UR18, URZ ;  /* 0x0000001211043290 */ /* 0x000fe2000fffe03f */
[----:B------:R-:W-:Y:S01]  /*10f0*/  PLOP3.LUT P1, PT, PT, PT, UP2, 0x80, 0x0 ;  /* 0x000000000000781c */ /* 0x000fe20003f2f028 */
[----:B------:R-:W-:-:S02]  /*1100*/  @UP3 ULEA UR8, UP5, UR16, UR8, 0x2 ;  /* 0x0000000810083291 */ /* 0x000fc4000f8a103f */
[----:B------:R-:W-:Y:S01]  /*1110*/  @UP0 ULEA.HI.X UR7, UR14, UR7, UR15, 0x2, UP4 ;  /* 0x000000070e070291 */ /* 0x000fe2000a0f140f */
[----:B-----5:R-:W-:Y:S01]  /*1120*/  IMAD.U32 R8, RZ, RZ, UR6 ;  /* 0x00000006ff087e24 */ /* 0x020fe2000f8e00ff */
[----:B------:R-:W-:Y:S02]  /*1130*/  @UP3 ULEA.HI.X UR9, UR16, UR9, UR4, 0x2, UP5 ;  /* 0x0000000910093291 */ /* 0x000fe4000a8f1404 */
[----:B------:R-:W-:Y:S01]  /*1140*/  @UP1 ULEA UR10, UP0, UR36, UR10, 0x2 ;  /* 0x0000000a240a1291 */ /* 0x000fe2000f80103f */
[----:B------:R-:W-:Y:S01]  /*1150*/  IMAD.U32 R10, RZ, RZ, UR8 ;  /* 0x00000008ff0a7e24 */ /* 0x000fe2000f8e00ff */
[----:B------:R-:W-:Y:S01]  /*1160*/  @UP2 ULEA UR12, UP3, UR36, UR12, 0x2 ;  /* 0x0000000c240c2291 */ /* 0x000fe2000f86103f */
[----:B------:R-:W-:Y:S01]  /*1170*/  IMAD.U32 R9, RZ, RZ, UR7 ;  /* 0x00000007ff097e24 */ /* 0x000fe2000f8e00ff */
[----:B------:R-:W-:Y:S01]  /*1180*/  @UP1 ULEA.HI.X UR11, UR36, UR11, UR37, 0x2, UP0 ;  /* 0x0000000b240b1291 */ /* 0x000fe200080f1425 */
[----:B------:R-:W-:Y:S01]  /*1190*/  IMAD.U32 R11, RZ, RZ, UR9 ;  /* 0x00000009ff0b7e24 */ /* 0x000fe2000f8e00ff */
[----:B------:R-:W-:-:S02]  /*11a0*/  @UP2 ULEA.HI.X UR13, UR36, UR13, UR37, 0x2, UP3 ;  /* 0x0000000d240d2291 */ /* 0x000fc400098f1425 */
[----:B------:R0:W2:Y:S01]  /*11b0*/  @P2 LDG.E R3, desc[UR48][R8.64] ;  /* 0x0000003008032981 */ /* 0x0000a2000c1e1900 */
[----:B------:R-:W-:Y:S01]  /*11c0*/  IMAD.U32 R4, RZ, RZ, UR10 ;  /* 0x0000000aff047e24 */ /* 0x000fe2000f8e00ff */
[----:B------:R-:W-:Y:S01]  /*11d0*/  ULDC.64 UR6, c[0x0][0x418] ;  /* 0x0001060000067ab9 */ /* 0x000fe20000000a00 */
[----:B------:R-:W-:Y:S01]  /*11e0*/  ULDC UR4, c[0x0][0x424] ;  /* 0x0001090000047ab9 */ /* 0x000fe20000000800 */
[----:B------:R1:W2:Y:S01]  /*11f0*/  @P3 LDG.E R0, desc[UR48][R10.64] ;  /* 0x000000300a003981 */ /* 0x0002a2000c1e1900 */
[----:B------:R-:W-:Y:S02]  /*1200*/  IMAD.U32 R6, RZ, RZ, UR12 ;  /* 0x0000000cff067e24 */ /* 0x000fe4000f8e00ff */
[----:B------:R-:W-:Y:S02]  /*1210*/  IMAD.U32 R5, RZ, RZ, UR11 ;  /* 0x0000000bff057e24 */ /* 0x000fe4000f8e00ff */
[----:B------:R-:W-:-:S03]  /*1220*/  IMAD.U32 R7, RZ, RZ, UR13 ;  /* 0x0000000dff077e24 */ /* 0x000fc6000f8e00ff */
[----:B------:R-:W3:Y:S04]  /*1230*/  @P0 LDG.E R4, desc[UR48][R4.64] ;  /* 0x0000003004040981 */ /* 0x000ee8000c1e1900 */
[----:B----4-:R-:W4:Y:S01]  /*1240*/  @P1 LDG.E R6, desc[UR48][R6.64] ;  /* 0x0000003006061981 */ /* 0x010f22000c1e1900 */
[----:B------:R-:W-:Y:S01]  /*1250*/  UISETP.NE.U32.AND UP0, UPT, UR6, URZ, UPT ;  /* 0x0000003f0600728c */ /* 0x000fe2000bf05070 */
[----:B------:R-:W-:Y:S01]  /*1260*/  IMAD.MOV.U32 R87, RZ, RZ, RZ ;  /* 0x000000ffff577224 */ /* 0x000fe200078e00ff */
[----:B------:R-:W-:Y:S01]  /*1270*/  UMOV UR51, URZ ;  /* 0x0000003f00337c82 */ /* 0x000fe20008000000 */
[----:B------:R-:W-:Y:S01]  /*1280*/  ULDC UR6, c[0x0][0x2f0] ;  /* 0x0000bc0000067ab9 */ /* 0x000fe20000000800 */
[----:B------:R-:W-:Y:S01]  /*1290*/  UISETP.NE.AND.EX UP0, UPT, UR7, URZ, UPT, UP0 ;  /* 0x0000003f0700728c */ /* 0x000fe2000bf05300 */
[----:B0-----:R-:W-:Y:S01]  /*12a0*/  CS2R R8, SRZ ;  /* 0x0000000000087805 */ /* 0x001fe2000001ff00 */
[----:B------:R-:W-:Y:S01]  /*12b0*/  UMOV UR40, UR5 ;  /* 0x0000000500287c82 */ /* 0x000fe20008000000 */
[----:B------:R-:W-:Y:S01]  /*12c0*/  ULDC UR7, c[0x0][0x988] ;  /* 0x0002620000077ab9 */ /* 0x000fe20000000800 */
[----:B------:R-:W-:Y:S01]  /*12d0*/  USEL UR4, UR4, 0x1, UP0 ;  /* 0x0000000104047887 */ /* 0x000fe20008000000 */
[----:B-1----:R-:W-:-:S02]  /*12e0*/  CS2R R10, SRZ ;  /* 0x00000000000a7805 */ /* 0x002fc4000001ff00 */
[----:B------:R-:W-:Y:S02]  /*12f0*/  CS2R R12, SRZ ;  /* 0x00000000000c7805 */ /* 0x000fe4000001ff00 */
[----:B------:R-:W-:Y:S01]  /*1300*/  CS2R R14, SRZ ;  /* 0x00000000000e7805 */ /* 0x000fe2000001ff00 */
[----:B------:R-:W-:Y:S01]  /*1310*/  UIMAD UR4, UR4, UR6, URZ ;  /* 0x00000006040472a4 */ /* 0x000fe2000f8e023f */
        /* <DEDUP_REMOVED lines=18> */
[----:B------:R-:W-:Y:S02]  /*1440*/  IMAD.MOV.U32 R60, RZ, RZ, RZ ;  /* 0x000000ffff3c7224 */ /* 0x000fe400078e00ff */
[----:B--2---:R-:W-:-:S04]  /*1450*/  FMUL.FTZ R0, R3, R0 ;  /* 0x0000000003007220 */ /* 0x004fc80000410000 */
[----:B------:R-:W-:Y:S01]  /*1460*/  FMUL.FTZ R0, R0, UR7 ;  /* 0x0000000700007c20 */ /* 0x000fe20008410000 */
[----:B---3--:R-:W-:-:S04]  /*1470*/  @P0 R2UR UR51, R4 ;  /* 0x00000000043302ca */ /* 0x008fc800000e0000 */
[----:B------:R-:W-:Y:S01]  /*1480*/  R2UR UR39, R0 ;  /* 0x00000000002772ca */ /* 0x000fe200000e0000 */
[----:B------:R-:W-:Y:S01]  /*1490*/  IMAD.MOV.U32 R0, RZ, RZ, RZ ;  /* 0x000000ffff007224 */ /* 0x000fe200078e00ff */
[----:B----4-:R-:W-:Y:S02]  /*14a0*/  @P1 R2UR UR4, R6 ;  /* 0x00000000060412ca */ /* 0x010fe400000e0000 */
[----:B------:R-:W-:Y:S02]  /*14b0*/  CS2R R6, SRZ ;  /* 0x0000000000067805 */ /* 0x000fe4000001ff00 */
[----:B------:R-:W-:Y:S01]  /*14c0*/  PLOP3.LUT P0, PT, PT, PT, PT, 0x80, 0x0 ;  /* 0x000000000000781c */ /* 0x000fe20003f0f070 */
[----:B------:R-:W-:-:S12]  /*14d0*/  @P1 BRA `(.L_x_283) ;  /* 0x0000000000341947 */ /* 0x000fd80003800000 */
[----:B------:R-:W-:Y:S02]  /*14e0*/  ULDC.64 UR6, c[0x0][0xa08] ;  /* 0x0002820000067ab9 */ /* 0x000fe40000000a00 */
[----:B------:R-:W-:-:S04]  /*14f0*/  ISETP.NE.U32.AND P1, PT, RZ, UR6, PT ;  /* 0x00000006ff007c0c */ /* 0x000fc8000bf25070 */
[----:B------:R-:W-:-:S13]  /*1500*/  ISETP.NE.AND.EX P1, PT, RZ, UR7, PT, P1 ;  /* 0x00000007ff007c0c */ /* 0x000fda000bf25310 */
[----:B------:R-:W-:Y:S05]  /*1510*/  @!P1 BRA `(.L_x_283) ;  /* 0x0000000000249947 */ /* 0x000fea0003800000 */
[----:B------:R-:W-:Y:S02]  /*1520*/  ULDC.64 UR4, c[0x0][0xa08] ;  /* 0x0002820000047ab9 */ /* 0x000fe40000000a00 */
[----:B------:R-:W-:-:S06]  /*1530*/  UIMAD.WIDE UR4, UR36, 0x4, UR4 ;  /* 0x00000004240478a5 */ /* 0x000fcc000f8e0204 */
[----:B------:R-:W-:Y:S02]  /*1540*/  IMAD.U32 R4, RZ, RZ, UR4 ;  /* 0x00000004ff047e24 */ /* 0x000fe4000f8e00ff */
[----:B------:R-:W-:-:S05]  /*1550*/  IMAD.U32 R5, RZ, RZ, UR5 ;  /* 0x00000005ff057e24 */ /* 0x000fca000f8e00ff */
[----:B------:R-:W2:Y:S04]  /*1560*/  LDG.E R48, desc[UR48][R4.64] ;  /* 0x0000003004307981 */ /* 0x000ea8000c1e1900 */
[----:B------:R-:W3:Y:S01]  /*1570*/  LDG.E R3, desc[UR48][R4.64+0x4] ;  /* 0x0000043004037981 */ /* 0x000ee2000c1e1900 */
[----:B--2---:R-:W-:Y:S02]  /*1580*/  R2UR UR4, R48 ;  /* 0x00000000300472ca */ /* 0x004fe400000e0000 */
[----:B---3--:R-:W-:-:S13]  /*1590*/  R2UR UR5, R3 ;  /* 0x00000000030572ca */ /* 0x008fda00000e0000 */
[----:B------:R-:W-:-:S12]  /*15a0*/  UIADD3 UR4, -UR4, UR5, URZ ;  /* 0x0000000504047290 */ /* 0x000fd8000fffe13f */
.L_x_283:
[----:B------:R-:W-:Y:S01]  /*15b0*/  UIADD3 UR51, -UR51, UR4, URZ ;  /* 0x0000000433337290 */ /* 0x000fe2000fffe13f */
[----:B------:R-:W-:Y:S01]  /*15c0*/  CS2R R94, SRZ ;  /* 0x00000000005e7805 */ /* 0x000fe2000001ff00 */
[----:B------:R-:W-:Y:S01]  /*15d0*/  UMOV UR41, UR46 ;  /* 0x0000002e00297c82 */ /* 0x000fe20008000000 */
[----:B------:R-:W-:Y:S01]  /*15e0*/  IMAD.MOV.U32 R61, RZ, RZ, RZ ;  /* 0x000000ffff3d7224 */ /* 0x000fe200078e00ff */
[----:B------:R-:W-:Y:S01]  /*15f0*/  UISETP.GE.AND UP0, UPT, UR51, 0x1, UPT ;  /* 0x000000013300788c */ /* 0x000fe2000bf06270 */
[----:B------:R-:W-:Y:S01]  /*1600*/  CS2R R64, SRZ ;  /* 0x0000000000407805 */ /* 0x000fe2000001ff00 */
[----:B------:R-:W-:Y:S01]  /*1610*/  UIADD3 UR4, UR51, 0x9f, URZ ;  /* 0x0000009f33047890 */ /* 0x000fe2000fffe03f */
[----:B------:R-:W-:Y:S02]  /*1620*/  CS2R R96, SRZ ;  /* 0x0000000000607805 */ /* 0x000fe4000001ff00 */
[----:B------:R-:W-:Y:S02]  /*1630*/  CS2R R68, SRZ ;  /* 0x0000000000447805 */ /* 0x000fe4000001ff00 */
[----:B------:R-:W-:-:S02]  /*1640*/  CS2R R98, SRZ ;  /* 0x0000000000627805 */ /* 0x000fc4000001ff00 */
[----:B------:R-:W-:Y:S01]  /*1650*/  PLOP3.LUT P1, PT, PT, PT, UP0, 0x80, 0x0 ;  /* 0x000000000000781c */ /* 0x000fe20003f2f008 */
[----:B------:R-:W-:Y:S01]  /*1660*/  UIMAD.WIDE UR4, UR4, 0x66666667, URZ ;  /* 0x66666667040478a5 */ /* 0x000fe2000f8e023f */
[----:B------:R-:W-:Y:S02]  /*1670*/  CS2R R72, SRZ ;  /* 0x0000000000487805 */ /* 0x000fe4000001ff00 */
[----:B------:R-:W-:Y:S01]  /*1680*/  CS2R R100, SRZ ;  /* 0x0000000000647805 */ /* 0x000fe2000001ff00 */
[----:B------:R-:W-:Y:S01]  /*1690*/  IMAD.MOV.U32 R76, RZ, RZ, RZ ;  /* 0x000000ffff4c7224 */ /* 0x000fe200078e00ff */
[----:B------:R-:W-:Y:S01]  /*16a0*/  USHF.R.U32.HI UR50, URZ, 0x1f, UR5 ;  /* 0x0000001f3f327899 */ /* 0x000fe20008011605 */
[----:B------:R-:W-:-:S03]  /*16b0*/  IMAD.MOV.U32 R102, RZ, RZ, RZ ;  /* 0x000000ffff667224 */ /* 0x000fc600078e00ff */
[----:B------:R-:W-:-:S03]  /*16c0*/  ULEA.HI.SX32 UR50, UR5, UR50, 0x1a ;  /* 0x0000003205327291 */ /* 0x000fc6000f8fd23f */
[----:B------:R-:W-:Y:S09]  /*16d0*/  @!P1 BRA `(.L_x_284) ;  /* 0x0000006c00bc9947 */ /* 0x000ff20003800000 */
[----:B------:R-:W0:Y:S01]  /*16e0*/  SHFL.IDX PT, R0, R23, RZ, 0x1f ;  /* 0x00001fff17007589 */ /* 0x000e2200000e0000 */
[----:B------:R-:W1:Y:S01]  /*16f0*/  S2UR UR6, SR_CgaCtaId ;  /* 0x00000000000679c3 */ /* 0x000e620000008800 */
[----:B------:R-:W-:Y:S01]  /*1700*/  UMOV UR5, 0x400 ;  /* 0x0000040000057882 */ /* 0x000fe20000000000 */
[----:B0-----:R-:W-:Y:S01]  /*1710*/  R2UR UR42, R0 ;  /* 0x00000000002a72ca */ /* 0x001fe200000e0000 */
[----:B-1----:R-:W-:-:S04]  /*1720*/  ULEA UR5, UR6, UR5, 0x18 ;  /* 0x0000000506057291 */ /* 0x002fc8000f8ec03f */
[----:B------:R-:W-:-:S04]  /*1730*/  UIADD3 UR5, UR5, 0x14400, URZ ;  /* 0x0001440005057890 */ /* 0x000fc8000fffe03f */
[----:B------:R-:W-:-:S04]  /*1740*/  ULOP3.LUT UP0, URZ, UR5, 0x9f, URZ, 0xc0, !UPT ;  /* 0x0000009f053f7892 */ /* 0x000fc8000f80c03f */
[----:B------:R-:W-:Y:S02]  /*1750*/  ULEA.HI UR4, UR42, UR42, URZ, 0x1 ;  /* 0x0000002a2a047291 */ /* 0x000fe4000f8f083f */
[----:B------:R-:W-:Y:S02]  /*1760*/  PLOP3.LUT P0, PT, PT, PT, UP0, 0x80, 0x0 ;  /* 0x000000000000781c */ /* 0x000fe40003f0f008 */
[----:B------:R-:W-:-:S04]  /*1770*/  ULOP3.LUT UR4, UR4, 0x3e, URZ, 0xc0, !UPT ;  /* 0x0000003e04047892 */ /* 0x000fc8000f8ec03f */
[----:B------:R-:W-:-:S04]  /*1780*/  UIADD3 UR4, UR42, -UR4, URZ ;  /* 0x800000042a047290 */ /* 0x000fc8000fffe03f */
[----:B------:R-:W-:-:S04]  /*1790*/  ULEA UR4, UR4, UR5, 0xc ;  /* 0x0000000504047291 */ /* 0x000fc8000f8e603f */
[----:B------:R-:W-:-:S04]  /*17a0*/  USHF.R.U32.HI UR4, URZ, 0x4, UR4 ;  /* 0x000000043f047899 */ /* 0x000fc80008011604 */
[----:B------:R-:W-:Y:S01]  /*17b0*/  ULOP3.LUT UR53, UR4, 0x3fff, URZ, 0xc0, !UPT ;  /* 0x00003fff04357892 */ /* 0x000fe2000f8ec03f */
[----:B------:R-:W-:Y:S11]  /*17c0*/  @!P0 BRA `(.L_x_285) ;  /* 0x0000000000408947 */ /* 0x000ff60003800000 */
        /* <DEDUP_REMOVED lines=16> */
.L_x_285:
[----:B------:R-:W0:Y:S01]  /*18d0*/  S2UR UR5, SR_CgaCtaId ;  /* 0x00000000000579c3 */ /* 0x000e220000008800 */
[----:B------:R-:W-:Y:S01]  /*18e0*/  ULEA.HI UR4, UR44, UR44, URZ, 0x1 ;  /* 0x0000002c2c047291 */ /* 0x000fe2000f8f083f */
[----:B------:R-:W-:Y:S01]  /*18f0*/  MOV R0, 0x400 ;  /* 0x0000040000007802 */ /* 0x000fe20000000f00 */
[----:B------:R-:W-:Y:S02]  /*1900*/  IMAD.U32 R4, RZ, RZ, UR45 ;  /* 0x0000002dff047e24 */ /* 0x000fe4000f8e00ff */
[----:B------:R-:W-:-:S03]  /*1910*/  ULOP3.LUT UR4, UR4, 0xfffffffe, URZ, 0xc0, !UPT ;  /* 0xfffffffe04047892 */ /* 0x000fc6000f8ec03f */
[----:B------:R-:W-:Y:S01]  /*1920*/  ISETP.NE.AND P0, PT, R4, 0x3, PT ;  /* 0x000000030400780c */ /* 0x000fe20003f05270 */
[----:B------:R-:W-:-:S06]  /*1930*/  UIADD3 UR4, UR44, -UR4, URZ ;  /* 0x800000042c047290 */ /* 0x000fcc000fffe03f */
[----:B------:R-:W-:-:S05]  /*1940*/  IMAD.U32 R5, RZ, RZ, UR4 ;  /* 0x00000004ff057e24 */ /* 0x000fca000f8e00ff */
[----:B------:R-:W-:Y:S01]  /*1950*/  SHF.L.U32 R5, R5, 0x1f, RZ ;  /* 0x0000001f05057819 */ /* 0x000fe200000006ff */
[----:B0-----:R-:W-:-:S05]  /*1960*/  IMAD.U32 R3, RZ, RZ, UR5 ;  /* 0x00000005ff037e24 */ /* 0x001fca000f8e00ff */
[----:B------:R-:W-:-:S04]  /*1970*/  LEA R0, R3, R0, 0x18 ;  /* 0x0000000003007211 */ /* 0x000fc800078ec0ff */
[----:B------:R-:W0:Y:S02]  /*1980*/  SYNCS.PHASECHK.TRANS64.TRYWAIT P1, [R0+URZ+0x29800], R5 ;  /* 0x02980005000075a7 */ /* 0x000e24000802017f */
[----:B0-----:R-:W-:Y:S05]  /*1990*/  @!P1 BRA `(.L_x_286) ;  /* 0x000000e400cc9947 */ /* 0x001fea0003800000 */
.L_x_424:
[----:B------:R-:W-:Y:S05]  /*19a0*/  @!P0 BRA `(.L_x_287) ;  /* 0x0000000000048947 */ /* 0x000fea0003800000 */
[----:B------:R-:W-:Y:S01]  /*19b0*/  BPT.TRAP 0x1 ;  /* 0x000000040000795c */ /* 0x000fe20000300000 */
.L_x_287:
[----:B0-----:R-:W-:Y:S02]  /*19c0*/  IMAD.U32 R5, RZ, RZ, UR52 ;  /* 0x00000034ff057e24 */ /* 0x001fe4000f8e00ff */
[----:B------:R-:W-:Y:S02]  /*19d0*/  IMAD.U32 R4, RZ, RZ, UR43 ;  /* 0x0000002bff047e24 */ /* 0x000fe4000f8e00ff */
[----:B------:R-:W-:-:S03]  /*19e0*/  IMAD R6, R5, 0x8, R0 ;  /* 0x0000000805067824 */ /* 0x000fc600078e0200 */
[----:B------:R-:W-:-:S04]  /*19f0*/  SHF.L.U32 R5, R4, 0x1f, RZ ;  /* 0x0000001f04057819 */ /* 0x000fc800000006ff */
[----:B------:R0:W1:Y:S01]  /*1a00*/  SYNCS.PHASECHK.TRANS64.TRYWAIT P1, [R6+URZ+0x29830], R5 ;  /* 0x02983005060075a7 */ /* 0x000062000802017f */
[----:B------:R-:W-:Y:S05]  /*1a10*/  @!P0 BRA `(.L_x_288) ;  /* 0x0000000000048947 */ /* 0x000fea0003800000 */
[----:B------:R-:W-:Y:S01]  /*1a20*/  BPT.TRAP 0x1 ;  /* 0x000000040000795c */ /* 0x000fe20000300000 */
.L_x_288:
[----:B------:R-:W2:Y:S01]  /*1a30*/  S2R R4, SR_TID.X ;  /* 0x0000000000047919 */ /* 0x000ea20000002100 */
[----:B------:R-:W-:Y:S01]  /*1a40*/  IMAD.MOV.U32 R87, RZ, RZ, RZ ;  /* 0x000000ffff577224 */ /* 0x000fe200078e00ff */
[----:B--2---:R-:W-:Y:S01]  /*1a50*/  LOP3.LUT P2, RZ, R4, 0x7f, RZ, 0xc0, !PT ;  /* 0x0000007f04ff7812 */ /* 0x004fe2000784c0ff */
[----:B-1----:R-:W-:-:S12]  /*1a60*/  @P1 BRA `(.L_x_289) ;  /* 0x0000000000081947 */ /* 0x002fd80003800000 */
[----:B------:R-:W1:Y:S02]  /*1a70*/  SYNCS.PHASECHK.TRANS64.TRYWAIT P1, [R6+URZ+0x29830], R5 ;  /* 0x02983005060075a7 */ /* 0x000e64000802017f */
[----:B-1----:R-:W-:Y:S05]  /*1a80*/  @!P1 BRA `(.L_x_290) ;  /* 0x000000e400a49947 */ /* 0x002fea0003800000 */
.L_x_289:
[----:B------:R-:W-:Y:S05]  /*1a90*/  WARPSYNC.ALL ;  /* 0x0000000000007948 */ /* 0x000fea0003800000 */
[----:B------:R-:W-:Y:S01]  /*1aa0*/  R2UR UR4, R0 ;  /* 0x00000000000472ca */ /* 0x000fe200000e0000 */
[----:B------:R-:W-:Y:S01]  /*1ab0*/  ULOP3.LUT UR20, UR53, 0x10000, URZ, 0xfc, !UPT ;  /* 0x0001000035147892 */ /* 0x000fe2000f8efc3f */
[----:B------:R-:W-:Y:S01]  /*1ac0*/  WARPGROUP.ARRIVE ;  /* 0x00000000000079c5 */ /* 0x000fe20000000000 */
[----:B------:R-:W-:Y:S01]  /*1ad0*/  UMOV UR25, 0x80000020 ;  /* 0x8000002000197882 */ /* 0x000fe20000000000 */
[----:B------:R-:W-:Y:S01]  /*1ae0*/  UMOV UR27, 0x80000020 ;  /* 0x80000020001b7882 */ /* 0x000fe20000000000 */
[----:B------:R-:W-:Y:S01]  /*1af0*/  UMOV UR5, UR25 ;  /* 0x0000001900057c82 */ /* 0x000fe20008000000 */
[----:B------:R-:W-:Y:S01]  /*1b00*/  UMOV UR7, 0x80000020 ;  /* 0x8000002000077882 */ /* 0x000fe20000000000 */
[----:B------:R-:W-:Y:S01]  /*1b10*/  UIADD3 UR9, UR20, 0x2, URZ ;  /* 0x0000000214097890 */ /* 0x000fe2000fffe03f */
[----:B------:R-:W-:Y:S01]  /*1b20*/  VIADD R4, R169, UR51 ;  /* 0x00000033a9047c36 */ /* 0x000fe20008000000 */
[----:B------:R-:W-:Y:S01]  /*1b30*/  UMOV UR24, UR20 ;  /* 0x0000001400187c82 */ /* 0x000fe20008000000 */
[----:B------:R-:W-:Y:S01]  /*1b40*/  UMOV UR11, 0x80000020 ;  /* 0x80000020000b7882 */ /* 0x000fe20000000000 */
[----:B------:R-:W-:Y:S01]  /*1b50*/  UIADD3 UR13, UR20, 0x200, URZ ;  /* 0x00000200140d7890 */ /* 0x000fe2000fffe03f */
[----:B------:R-:W-:Y:S01]  /*1b60*/  IMAD.U32 R7, RZ, RZ, UR50 ;  /* 0x00000032ff077e24 */ /* 0x000fe2000f8e00ff */
[----:B------:R-:W-:Y:S01]  /*1b70*/  UIADD3 UR4, UR4, 0x1a400, URZ ;  /* 0x0001a40004047890 */ /* 0x000fe2000fffe03f */
[----:B------:R-:W-:Y:S01]  /*1b80*/  P2R R15, PR, RZ, 0x1 ;  /* 0x00000001ff0f7803 */ /* 0x000fe20000000000 */
[----:B------:R-:W-:Y:S01]  /*1b90*/  UMOV UR15, 0x80000020 ;  /* 0x80000020000f7882 */ /* 0x000fe20000000000 */
[----:B------:R-:W-:Y:S01]  /*1ba0*/  UMOV UR19, 0x80000020 ;  /* 0x8000002000137882 */ /* 0x000fe20000000000 */
[----:B------:R-:W-:Y:S01]  /*1bb0*/  USHF.R.U32.HI UR4, URZ, 0x4, UR4 ;  /* 0x000000043f047899 */ /* 0x000fe20008011604 */
[----:B------:R-:W-:Y:S01]  /*1bc0*/  IMAD R7, R7, -0xa0, R4 ;  /* 0xffffff6007077824 */ /* 0x000fe200078e0204 */
[----:B------:R-:W-:Y:S01]  /*1bd0*/  UMOV UR23, 0x80000020 ;  /* 0x8000002000177882 */ /* 0x000fe20000000000 */
[----:B------:R-:W-:Y:S01]  /*1be0*/  IMAD.U32 R11, RZ, RZ, UR39 ;  /* 0x00000027ff0b7e24 */ /* 0x000fe2000f8e00ff */
[----:B------:R-:W-:Y:S01]  /*1bf0*/  ULOP3.LUT UR4, UR4, 0x3fff, URZ, 0xc0, !UPT ;  /* 0x00003fff04047892 */ /* 0x000fe2000f8ec03f */
[----:B------:R-:W2:Y:S01]  /*1c00*/  S2R R83, SR_TID.X ;  /* 0x0000000000537919 */ /* 0x000ea20000002100 */
[C---:B------:R-:W-:Y:S01]  /*1c10*/  ISETP.GT.AND P2, PT, R7.reuse, RZ, PT ;  /* 0x000000ff0700720c */ /* 0x040fe20003f44270 */
[----:B------:R-:W-:Y:S01]  /*1c20*/  UISETP.GE.AND UP0, UPT, UR51, 0xa1, UPT ;  /* 0x000000a13300788c */ /* 0x000fe2000bf06270 */
[C---:B------:R-:W-:Y:S01]  /*1c30*/  ISETP.GT.AND P5, PT, R7.reuse, 0x1, PT ;  /* 0x000000010700780c */ /* 0x040fe20003fa4270 */
[----:B------:R-:W-:Y:S01]  /*1c40*/  ULOP3.LUT UR47, UR4, 0x10000, URZ, 0xfc, !UPT ;  /* 0x00010000042f7892 */ /* 0x000fe2000f8efc3f */
[C---:B------:R-:W-:Y:S01]  /*1c50*/  ISETP.GT.AND P4, PT, R7.reuse, 0x8, PT ;  /* 0x000000080700780c */ /* 0x040fe20003f84270 */
[--C-:B------:R-:W-:Y:S01]  /*1c60*/  IMAD.MOV.U32 R86, RZ, RZ, R87.reuse ;  /* 0x000000ffff567224 */ /* 0x100fe200078e0057 */
[----:B------:R-:W-:Y:S01]  /*1c70*/  UMOV UR4, UR24 ;  /* 0x0000001800047c82 */ /* 0x000fe20008000000 */
[----:B------:R-:W-:Y:S01]  /*1c80*/  UIMAD UR28, UR52, 0x780, UR47 ;  /* 0x00000780341c78a4 */ /* 0x000fe2000f8e022f */
[C---:B------:R-:W-:Y:S01]  /*1c90*/  ISETP.GT.AND P1, PT, R7.reuse, 0x9, PT ;  /* 0x000000090700780c */ /* 0x040fe20003f24270 */
[----:B------:R-:W-:Y:S01]  /*1ca0*/  IMAD.MOV.U32 R85, RZ, RZ, R87 ;  /* 0x000000ffff557224 */ /* 0x000fe200078e0057 */
[C---:B------:R-:W-:Y:S01]  /*1cb0*/  ISETP.GT.AND P3, PT, R7.reuse, 0x10, PT ;  /* 0x000000100700780c */ /* 0x040fe20003f64270 */
[----:B------:R-:W-:Y:S01]  /*1cc0*/  UIADD3 UR6, UR28, 0x180, URZ ;  /* 0x000001801c067890 */ /* 0x000fe2000fffe03f */
[C---:B------:R-:W-:Y:S01]  /*1cd0*/  ISETP.GT.AND P0, PT, R7.reuse, 0x79, PT ;  /* 0x000000790700780c */ /* 0x040fe20003f04270 */
[----:B------:R-:W-:Y:S01]  /*1ce0*/  UIADD3 UR8, UR28, 0x200, URZ ;  /* 0x000002001c087890 */ /* 0x000fe2000fffe03f */
[----:B------:R-:W-:Y:S01]  /*1cf0*/  ISETP.GT.AND P6, PT, R7, 0x80, PT ;  /* 0x000000800700780c */ /* 0x000fe20003fc4270 */
[----:B------:R-:W-:Y:S01]  /*1d00*/  UMOV UR26, UR28 ;  /* 0x0000001c001a7c82 */ /* 0x000fe20008000000 */
[----:B------:R-:W-:Y:S01]  /*1d10*/  UIADD3 UR10, UR28, 0x2, URZ ;  /* 0x000000021c0a7890 */ /* 0x000fe2000fffe03f */
[----:B------:R-:W-:Y:S01]  /*1d20*/  QGMMA.64x32x32.F32.E4M3.E4M3 R104, gdesc[UR24], RZ, !UPT, gsb0 ;  /* 0x00600000186879f3 */ /* 0x000fe2000c0008ff */
[----:B------:R-:W-:Y:S01]  /*1d30*/  UIADD3 UR26, UR28, 0x80, URZ ;  /* 0x000000801c1a7890 */ /* 0x000fe2000fffe03f */
[----:B------:R-:W-:Y:S01]  /*1d40*/  UMOV UR27, 0x80000020 ;  /* 0x80000020001b7882 */ /* 0x000fe20000000000 */
[----:B------:R-:W-:-:S02]  /*1d50*/  UIADD3 UR12, UR28, 0x202, URZ ;  /* 0x000002021c0c7890 */ /* 0x000fc4000fffe03f */
[----:B------:R-:W-:Y:S02]  /*1d60*/  UIADD3 UR14, UR28, 0x280, URZ ;  /* 0x000002801c0e7890 */ /* 0x000fe4000fffe03f */
[----:B------:R-:W-:Y:S02]  /*1d70*/  UIADD3 UR16, UR28, 0x282, URZ ;  /* 0x000002821c107890 */ /* 0x000fe4000fffe03f */
[----:B------:R-:W-:Y:S02]  /*1d80*/  UIADD3 UR18, UR28, 0x402, URZ ;  /* 0x000004021c127890 */ /* 0x000fe4000fffe03f */
[----:B------:R-:W-:Y:S01]  /*1d90*/  UIADD3 UR22, UR28, 0x680, URZ ;  /* 0x000006801c167890 */ /* 0x000fe2000fffe03f */
[----:B------:R-:W-:Y:S02]  /*1da0*/  WARPGROUP.DEPBAR.LE gsb0, 0x0 ;  /* 0x00008000000079c5 */ /* 0x000fe40000010000 */
        /* <DEDUP_REMOVED lines=255> */
[----:B------:R-:W-:Y:S02]  /*2da0*/  FSEL R41, R41, -INF , P2 ;  /* 0xff80000029297808 */ /* 0x000fe40001000000 */
[----:B------:R-:W-:Y:S01]  /*2db0*/  FMNMX.FTZ R4, R40, R9, !PT ;  /* 0x0000000928047209 */ /* 0x000fe20007810000 */
[----:B------:R-:W-:Y:S01]  /*2dc0*/  QGMMA.64x32x32.F32.E4M3.E4M3 R24, gdesc[UR20], R24, gsb0 ;  /* 0x00600000141879f3 */ /* 0x000fe20008000818 */
[----:B------:R-:W-:Y:S02]  /*2dd0*/  FSEL R44, R44, -INF , P5 ;  /* 0xff8000002c2c7808 */ /* 0x000fe40002800000 */
[----:B------:R-:W-:Y:S02]  /*2de0*/  FMNMX.FTZ R9, R41, R4, !PT ;  /* 0x0000000429097209 */ /* 0x000fe40007810000 */
        /* <DEDUP_REMOVED lines=11> */
[----:B------:R-:W-:Y:S02]  /*2ea0*/  FMNMX.FTZ R9, R49, R4, !PT ;  /* 0x0000000431097209 */ /* 0x000fe40007810000 */
[----:B------:R-:W-:-:S02]  /*2eb0*/  FSEL R53, R53, -INF , P0 ;  /* 0xff80000035357808 */ /* 0x000fc40000000000 */
[----:B------:R-:W-:Y:S02]  /*2ec0*/  FMNMX.FTZ R4, R52, R9, !PT ;  /* 0x0000000934047209 */ /* 0x000fe40007810000 */
[----:B------:R-:W-:Y:S02]  /*2ed0*/  ISETP.GT.AND P0, PT, R7, 0x81, PT ;  /* 0x000000810700780c */ /* 0x000fe40003f04270 */
[----:B------:R-:W-:Y:S02]  /*2ee0*/  FMNMX.FTZ R9, R53, R4, !PT ;  /* 0x0000000435097209 */ /* 0x000fe40007810000 */
[----:B------:R-:W-:Y:S02]  /*2ef0*/  FSEL R51, R51, -INF , P1 ;  /* 0xff80000033337808 */ /* 0x000fe40000800000 */
[----:B------:R-:W-:Y:S02]  /*2f00*/  ISETP.GT.AND P1, PT, R7, 0x88, PT ;  /* 0x000000880700780c */ /* 0x000fe40003f24270 */
[----:B------:R-:W-:-:S02]  /*2f10*/  FSEL R54, R54, -INF , P2 ;  /* 0xff80000036367808 */ /* 0x000fc40001000000 */
[C---:B------:R-:W-:Y:S02]  /*2f20*/  ISETP.GT.AND P2, PT, R7.reuse, 0x89, PT ;  /* 0x000000890700780c */ /* 0x040fe40003f44270 */
[----:B------:R-:W-:Y:S02]  /*2f30*/  P2R R14, PR, RZ, 0x1 ;  /* 0x00000001ff0e7803 */ /* 0x000fe40000000000 */
        /* <DEDUP_REMOVED lines=9> */
[----:B------:R-:W-:Y:S02]  /*2fd0*/  FSEL R25, R25, -INF , P0 ;  /* 0xff80000019197808 */ /* 0x000fe40000000000 */
[----:B------:R-:W-:-:S02]  /*2fe0*/  FMNMX.FTZ R4, R24, R9, !PT ;  /* 0x0000000918047209 */ /* 0x000fc40007810000 */
[----:B------:R-:W-:Y:S02]  /*2ff0*/  FSEL R28, R28, -INF , P1 ;  /* 0xff8000001c1c7808 */ /* 0x000fe40000800000 */
[----:B------:R-:W-:Y:S02]  /*3000*/  FMNMX.FTZ R9, R25, R4, !PT ;  /* 0x0000000419097209 */ /* 0x000fe40007810000 */
[----:B------:R-:W-:Y:S02]  /*3010*/  ISETP.GT.AND P0, PT, R7, 0x80, PT ;  /* 0x000000800700780c */ /* 0x000fe40003f04270 */
[----:B------:R-:W-:Y:S02]  /*3020*/  FSEL R29, R29, -INF , P2 ;  /* 0xff8000001d1d7808 */ /* 0x000fe40001000000 */
[----:B------:R-:W-:Y:S02]  /*3030*/  FMNMX.FTZ R4, R28, R9, !PT ;  /* 0x000000091c047209 */ /* 0x000fe40007810000 */
[----:B------:R-:W-:-:S02]  /*3040*/  FSEL R26, R26, -INF , P0 ;  /* 0xff8000001a1a7808 */ /* 0x000fc40000000000 */
[----:B------:R-:W-:Y:S02]  /*3050*/  FSEL R32, R32, -INF , P3 ;  /* 0xff80000020207808 */ /* 0x000fe40001800000 */
[----:B------:R-:W-:Y:S02]  /*3060*/  FMNMX.FTZ R9, R29, R4, !PT ;  /* 0x000000041d097209 */ /* 0x000fe40007810000 */
[----:B------:R-:W-:Y:S02]  /*3070*/  ISETP.NE.AND P0, PT, R14, RZ, PT ;  /* 0x000000ff0e00720c */ /* 0x000fe40003f05270 */
[----:B------:R-:W-:Y:S02]  /*3080*/  FSEL R33, R33, -INF , P4 ;  /* 0xff80000021217808 */ /* 0x000fe40002000000 */
[----:B------:R-:W-:Y:S02]  /*3090*/  FMNMX.FTZ R4, R32, R9, !PT ;  /* 0x0000000920047209 */ /* 0x000fe40007810000 */
[----:B------:R-:W-:-:S02]  /*30a0*/  FSEL R27, R27, -INF , P0 ;  /* 0xff8000001b1b7808 */ /* 0x000fc40000000000 */
[----:B------:R-:W-:Y:S02]  /*30b0*/  ISETP.NE.AND P0, PT, R15, RZ, PT ;  /* 0x000000ff0f00720c */ /* 0x000fe40003f05270 */
[----:B------:R-:W-:Y:S02]  /*30c0*/  FMNMX.FTZ R15, R106, R107, !PT ;  /* 0x0000006b6a0f7209 */ /* 0x000fe40007810000 */
[----:B------:R-:W-:Y:S02]  /*30d0*/  FSEL R36, R36, -INF , P5 ;  /* 0xff80000024247808 */ /* 0x000fe40002800000 */
[----:B------:R-:W-:Y:S02]  /*30e0*/  FMNMX.FTZ R9, R33, R4, !PT ;  /* 0x0000000421097209 */ /* 0x000fe40007810000 */
[----:B------:R-:W-:Y:S02]  /*30f0*/  ISETP.GT.AND P6, PT, R7, 0x99, PT ;  /* 0x000000990700780c */ /* 0x000fe40003fc4270 */
[----:B------:R-:W-:-:S02]  /*3100*/  FMNMX.FTZ R20, R110, R15, !PT ;  /* 0x0000000f6e147209 */ /* 0x000fc40007810000 */
[----:B------:R-:W-:Y:S02]  /*3110*/  FSEL R37, R37, -INF , P6 ;  /* 0xff80000025257808 */ /* 0x000fe40003000000 */
[----:B------:R-:W-:Y:S02]  /*3120*/  FMNMX.FTZ R4, R36, R9, !PT ;  /* 0x0000000924047209 */ /* 0x000fe40007810000 */
[----:B------:R-:W-:Y:S02]  /*3130*/  FMNMX.FTZ R15, R111, R20, !PT ;  /* 0x000000146f0f7209 */ /* 0x000fe40007810000 */
[----:B------:R-:W-:Y:S02]  /*3140*/  FMNMX.FTZ R8, R37, R4, !PT ;  /* 0x0000000425087209 */ /* 0x000fe40007810000 */
[----:B------:R-:W-:Y:S02]  /*3150*/  FMNMX.FTZ R20, R114, R15, !PT ;  /* 0x0000000f72147209 */ /* 0x000fe40007810000 */
[----:B------:R-:W-:Y:S01]  /*3160*/  P2R R13, PR, RZ, 0x2 ;  /* 0x00000002ff0d7803 */ /* 0x000fe20000000000 */
[----:B------:R-:W0:Y:S01]  /*3170*/  SHFL.BFLY PT, R9, R8, 0x2, 0x1f ;  /* 0x0c401f0008097f89 */ /* 0x000e2200000e0000 */
[----:B------:R-:W-:-:S02]  /*3180*/  FMNMX.FTZ R21, R115, R20, !PT ;  /* 0x0000001473157209 */ /* 0x000fc40007810000 */
[----:B------:R-:W-:Y:S02]  /*3190*/  ISETP.GT.AND P1, PT, R7, 0x79, PT ;  /* 0x000000790700780c */ /* 0x000fe40003f24270 */
[----:B------:R-:W-:Y:S02]  /*31a0*/  FMNMX.FTZ R56, R118, R21, !PT ;  /* 0x0000001576387209 */ /* 0x000fe40007810000 */
[----:B------:R-:W-:Y:S02]  /*31b0*/  FSEL R55, R55, -INF , P1 ;  /* 0xff80000037377808 */ /* 0x000fe40000800000 */
[----:B------:R-:W-:Y:S02]  /*31c0*/  FMNMX.FTZ R21, R119, R56, !PT ;  /* 0x0000003877157209 */ /* 0x000fe40007810000 */
[----:B------:R-:W-:Y:S02]  /*31d0*/  ISETP.NE.AND P1, PT, R13, RZ, PT ;  /* 0x000000ff0d00720c */ /* 0x000fe40003f25270 */
[----:B------:R-:W-:-:S02]  /*31e0*/  FMNMX.FTZ R56, R90, R21, !PT ;  /* 0x000000155a387209 */ /* 0x000fc40007810000 */
[----:B------:R-:W-:Y:S02]  /*31f0*/  FSEL R30, R30, -INF , P1 ;  /* 0xff8000001e1e7808 */ /* 0x000fe40000800000 */
[----:B------:R-:W-:Y:S02]  /*3200*/  FMNMX.FTZ R57, R91, R56, !PT ;  /* 0x000000385b397209 */ /* 0x000fe40007810000 */
[----:B------:R-:W-:Y:S02]  /*3210*/  FSEL R35, R35, -INF , P4 ;  /* 0xff80000023237808 */ /* 0x000fe40002000000 */
        /* <DEDUP_REMOVED lines=25> */
[----:B------:R0:W-:Y:S01]  /*33b0*/  MUFU.EX2 R65, R79 ;  /* 0x0000004f00417308 */ /* 0x0001e20000000800 */
        /* <DEDUP_REMOVED lines=9> */
[----:B0-----:R-:W-:Y:S01]  /*3450*/  FSEL R79, R38, -INF , P5 ;  /* 0xff800000264f7808 */ /* 0x001fe20002800000 */
[--C-:B------:R-:W-:Y:S01]  /*3460*/  FFMA.FTZ R10, R109, UR39, -R81.reuse ;  /* 0x000000276d0a7c23 */ /* 0x100fe20008010851 */
[----:B------:R-:W-:Y:S01]  /*3470*/  FMNMX.FTZ R76, R46, R73, !PT ;  /* 0x000000492e4c7209 */ /* 0x000fe20007810000 */
[--C-:B------:R-:W-:Y:S01]  /*3480*/  FFMA.FTZ R11, R112, UR39, -R81.reuse ;  /* 0x00000027700b7c23 */ /* 0x100fe20008010851 */
[----:B------:R-:W-:-:S01]  /*3490*/  FFMA.FTZ R12, R113, UR39, -R81 ;  /* 0x00000027710c7c23 */ /* 0x000fc20008010851 */
[--C-:B------:R-:W-:Y:S01]  /*34a0*/  FFMA.FTZ R13, R116, UR39, -R81.reuse ;  /* 0x00000027740d7c23 */ /* 0x100fe20008010851 */
[----:B------:R-:W-:Y:S01]  /*34b0*/  FMNMX.FTZ R73, R47, R76, !PT ;  /* 0x0000004c2f497209 */ /* 0x000fe20007810000 */
[----:B------:R-:W-:Y:S01]  /*34c0*/  MUFU.EX2 R7, R7 ;  /* 0x0000000700077308 */ /* 0x000fe20000000800 */
[----:B-1----:R-:W-:-:S01]  /*34d0*/  FFMA.FTZ R80, R5, UR39, -R81 ;  /* 0x0000002705507c23 */ /* 0x002fc20008010851 */
        /* <DEDUP_REMOVED lines=14> */
[----:B------:R-:W1:Y:S01]  /*35c0*/  MUFU.EX2 R8, R8 ;  /* 0x0000000800087308 */ /* 0x000e620000000800 */
[----:B------:R-:W-:-:S01]  /*35d0*/  FFMA.FTZ R74, R74, UR39, -R81 ;  /* 0x000000274a4a7c23 */ /* 0x000fc20008010851 */
[--C-:B------:R-:W-:Y:S01]  /*35e0*/  FFMA.FTZ R75, R75, UR39, -R81.reuse ;  /* 0x000000274b4b7c23 */ /* 0x100fe20008010851 */
[----:B------:R-:W-:Y:S01]  /*35f0*/  FMNMX.FTZ R76, R26, R77, !PT ;  /* 0x0000004d1a4c7209 */ /* 0x000fe20007810000 */
[--C-:B------:R-:W-:Y:S01]  /*3600*/  FFMA.FTZ R24, R24, UR39, -R81.reuse ;  /* 0x0000002718187c23 */ /* 0x100fe20008010851 */
[----:B------:R-:W-:-:S01]  /*3610*/  FFMA.FTZ R25, R25, UR39, -R81 ;  /* 0x0000002719197c23 */ /* 0x000fc20008010851 */
[--C-:B------:R-:W-:Y:S01]  /*3620*/  FFMA.FTZ R28, R28, UR39, -R81.reuse ;  /* 0x000000271c1c7c23 */ /* 0x100fe20008010851 */
[----:B------:R-:W-:Y:S01]  /*3630*/  FMNMX.FTZ R77, R27, R76, !PT ;  /* 0x0000004c1b4d7209 */ /* 0x000fe20007810000 */
[----:B------:R-:W3:Y:S01]  /*3640*/  MUFU.EX2 R9, R9 ;  /* 0x0000000900097308 */ /* 0x000ee20000000800 */
        /* <DEDUP_REMOVED lines=8> */
[----:B--2---:R-:W-:Y:S01]  /*36d0*/  LOP3.LUT P2, RZ, R83, 0x7f, RZ, 0xc0, !PT ;  /* 0x0000007f53ff7812 */ /* 0x004fe2000784c0ff */
[--C-:B------:R-:W-:Y:S01]  /*36e0*/  FFMA.FTZ R29, R29, UR39, -R81.reuse ;  /* 0x000000271d1d7c23 */ /* 0x100fe20008010851 */
[----:B------:R-:W-:Y:S01]  /*36f0*/  FMNMX.FTZ R78, R77, R78, !PT ;  /* 0x0000004e4d4e7209 */ /* 0x000fe20007810000 */
[--C-:B------:R-:W-:Y:S01]  /*3700*/  FFMA.FTZ R32, R32, UR39, -R81.reuse ;  /* 0x0000002720207c23 */ /* 0x100fe20008010851 */
[----:B------:R-:W-:-:S01]  /*3710*/  FFMA.FTZ R33, R33, UR39, -R81 ;  /* 0x0000002721217c23 */ /* 0x000fc20008010851 */
[--C-:B------:R-:W-:Y:S01]  /*3720*/  FFMA.FTZ R36, R36, UR39, -R81.reuse ;  /* 0x0000002724247c23 */ /* 0x100fe20008010851 */
[----:B------:R-:W-:Y:S01]  /*3730*/  FMNMX.FTZ R38, R35, R78, !PT ;  /* 0x0000004e23267209 */ /* 0x000fe20007810000 */
[----:B------:R-:W2:Y:S01]  /*3740*/  MUFU.EX2 R10, R10 ;  /* 0x0000000a000a7308 */ /* 0x000ea20000000800 */
[----:B------:R-:W-:Y:S01]  /*3750*/  FSEL R78, R39, -INF , P6 ;  /* 0xff800000274e7808 */ /* 0x000fe20003000000 */
[--C-:B------:R-:W-:Y:S01]  /*3760*/  FFMA.FTZ R39, R44, UR39, -R81.reuse ;  /* 0x000000272c277c23 */ /* 0x100fe20008010851 */
[----:B------:R-:W-:Y:S01]  /*3770*/  FMNMX.FTZ R5, R79, R38, !PT ;  /* 0x000000264f057209 */ /* 0x000fe20007810000 */
[--C-:B------:R-:W-:Y:S01]  /*3780*/  FFMA.FTZ R44, R45, UR39, -R81.reuse ;  /* 0x000000272d2c7c23 */ /* 0x100fe20008010851 */
[----:B------:R-:W-:-:S01]  /*3790*/  FFMA.FTZ R45, R52, UR39, -R81 ;  /* 0x00000027342d7c23 */ /* 0x000fc20008010851 */
[----:B------:R-:W-:Y:S01]  /*37a0*/  IMAD.U32 R52, RZ, RZ, UR39 ;  /* 0x00000027ff347e24 */ /* 0x000fe2000f8e00ff */
[----:B------:R-:W-:Y:S01]  /*37b0*/  FMNMX.FTZ R5, R78, R5, !PT ;  /* 0x000000054e057209 */ /* 0x000fe20007810000 */
[----:B------:R-:W4:Y:S01]  /*37c0*/  MUFU.EX2 R11, R11 ;  /* 0x0000000b000b7308 */ /* 0x000f220000000800 */
[----:B------:R-:W-:-:S01]  /*37d0*/  FFMA.FTZ R37, R37, UR39, -R81 ;  /* 0x0000002725257c23 */ /* 0x000fc20008010851 */
[----:B------:R-:W-:-:S02]  /*37e0*/  @!P2 VIADD R6, R6, 0x29840 ;  /* 0x000298400606a836 */ /* 0x000fc40000000000 */
[----:B0-----:R-:W0:Y:S01]  /*37f0*/  SHFL.BFLY PT, R80, R5, 0x2, 0x1f ;  /* 0x0c401f0005507f89 */ /* 0x001e2200000e0000 */
[----:B------:R-:W-:Y:S02]  /*3800*/  IMAD.MOV.U32 R83, RZ, RZ, R87 ;  /* 0x000000ffff537224 */ /* 0x000fe400078e0057 */
[----:B------:R-:W-:Y:S01]  /*3810*/  @!P2 PRMT R6, RZ, 0x654, R6 ;  /* 0x00000654ff06a816 */ /* 0x000fe20000000006 */
[----:B------:R-:W-:Y:S03]  /*3820*/  MUFU.EX2 R12, R12 ;  /* 0x0000000c000c7308 */ /* 0x000fe60000000800 */
[----:B------:R5:W-:Y:S05]  /*3830*/  @!P2 SYNCS.ARRIVE.TRANS64.RED.A1T0 RZ, [R6+URZ], RZ ;  /* 0x000000ff06ffa9a7 */ /* 0x000bea000810043f */
[----:B------:R1:W-:Y:S08]  /*3840*/  MUFU.EX2 R38, R82 ;  /* 0x0000005200267308 */ /* 0x0003f00000000800 */
[----:B------:R-:W-:Y:S01]  /*3850*/  MUFU.EX2 R13, R13 ;  /* 0x0000000d000d7308 */ /* 0x000fe20000000800 */
[----:B-1----:R-:W-:-:S01]  /*3860*/  FADD.FTZ R82, R7, R8 ;  /* 0x0000000807527221 */ /* 0x002fc20000010000 */
[----:B0-----:R-:W-:-:S03]  /*3870*/  FMNMX.FTZ R80, R5, R80, !PT ;  /* 0x0000005005507209 */ /* 0x001fc60007810000 */
[----:B---3--:R-:W-:-:S03]  /*3880*/  FADD.FTZ R81, R9, R82 ;  /* 0x0000005209517221 */ /* 0x008fc60000010000 */
[----:B------:R-:W-:Y:S01]  /*3890*/  MUFU.EX2 R14, R14 ;  /* 0x0000000e000e7308 */ /* 0x000fe20000000800 */
[----:B------:R-:W0:Y:S01]  /*38a0*/  SHFL.BFLY PT, R5, R80, 0x1, 0x1f ;  /* 0x0c201f0050057f89 */ /* 0x000e2200000e0000 */
[----:B--2---:R-:W-:-:S04]  /*38b0*/  FADD.FTZ R84, R10, R81 ;  /* 0x000000510a547221 */ /* 0x004fc80000010000 */
[----:B----4-:R-:W-:Y:S01]  /*38c0*/  FADD.FTZ R81, R11, R84 ;  /* 0x000000540b517221 */ /* 0x010fe20000010000 */
[----:B------:R-:W-:Y:S01]  /*38d0*/  IMAD.MOV.U32 R84, RZ, RZ, R87 ;  /* 0x000000ffff547224 */ /* 0x000fe200078e0057 */
[----:B------:R-:W-:Y:S08]  /*38e0*/  MUFU.EX2 R15, R88 ;  /* 0x00000058000f7308 */ /* 0x000ff00000000800 */
[----:B------:R-:W-:Y:S08]  /*38f0*/  MUFU.EX2 R20, R20 ;  /* 0x0000001400147308 */ /* 0x000ff00000000800 */
[----:B------:R-:W-:Y:S01]  /*3900*/  MUFU.EX2 R21, R92 ;  /* 0x0000005c00157308 */ /* 0x000fe20000000800 */
[----:B0-----:R-:W-:-:S04]  /*3910*/  FMNMX.FTZ R5, R80, R5, !PT ;  /* 0x0000000550057209 */ /* 0x001fc80007810000 */
[C---:B------:R-:W-:Y:S01]  /*3920*/  FSETP.NEU.FTZ.AND P1, PT, R5.reuse, -INF , PT ;  /* 0xff8000000500780b */ /* 0x040fe20003f3d000 */
[----:B------:R-:W-:-:S02]  /*3930*/  FFMA.FTZ R49, R5, R52, -8 ;  /* 0xc100000005317423 */ /* 0x000fc40000010034 */
[----:B------:R-:W-:Y:S03]  /*3940*/  MUFU.EX2 R56, R56 ;  /* 0x0000003800387308 */ /* 0x000fe60000000800 */
[----:B------:R-:W-:Y:S02]  /*3950*/  FSEL R52, R49, RZ, P1 ;  /* 0x000000ff31347208 */ /* 0x000fe40000800000 */
[----:B------:R-:W-:-:S03]  /*3960*/  PLOP3.LUT P1, PT, PT, PT, UP0, 0x80, 0x0 ;  /* 0x000000000000781c */ /* 0x000fc60003f2f008 */
[--C-:B------:R-:W-:Y:S01]  /*3970*/  FFMA.FTZ R49, R106, UR39, -R52.reuse ;  /* 0x000000276a317c23 */ /* 0x100fe20008010834 */
[----:B------:R-:W-:-:S01]  /*3980*/  FFMA.FTZ R107, R107, UR39, -R52 ;  /* 0x000000276b6b7c23 */ /* 0x000fc20008010834 */
[--C-:B------:R-:W-:Y:S01]  /*3990*/  FFMA.FTZ R110, R110, UR39, -R52.reuse ;  /* 0x000000276e6e7c23 */ /* 0x100fe20008010834 */
[----:B------:R-:W-:-:S01]  /*39a0*/  FFMA.FTZ R111, R111, UR39, -R52 ;  /* 0x000000276f6f7c23 */ /* 0x000fc20008010834 */
[--C-:B------:R-:W-:Y:S01]  /*39b0*/  FFMA.FTZ R114, R114, UR39, -R52.reuse ;  /* 0x0000002772727c23 */ /* 0x100fe20008010834 */
        /* <DEDUP_REMOVED lines=32> */
[----:B------:R-:W5:Y:S01]  /*3bc0*/  MUFU.EX2 R114, R114 ;  /* 0x0000007200727308 */ /* 0x000f620000000800 */
        /* <DEDUP_REMOVED lines=11> */
[----:B------:R-:W-:Y:S01]  /*3c80*/  FFMA.FTZ R52, R78, UR39, -R52 ;  /* 0x000000274e347c23 */ /* 0x000fe20008010834 */
[----:B------:R-:W-:Y:S01]  /*3c90*/  F2FP.SATFINITE.E4M3.F32.PACK_AB_MERGE_C R110, R111, R110, RZ ;  /* 0x0000006e6f6e723e */ /* 0x000fe200048070ff */
[----:B------:R-:W-:Y:S01]  /*3ca0*/  FADD.FTZ R81, R13, R82 ;  /* 0x000000520d517221 */ /* 0x000fe20000010000 */
[----:B------:R-:W-:Y:S01]  /*3cb0*/  IMAD.MOV.U32 R78, RZ, RZ, R87 ;  /* 0x000000ffff4e7224 */ /* 0x000fe200078e0057 */
[----:B------:R-:W1:Y:S01]  /*3cc0*/  MUFU.EX2 R118, R118 ;  /* 0x0000007600767308 */ /* 0x000e620000000800 */
[----:B-----5:R-:W-:-:S01]  /*3cd0*/  FADD.FTZ R6, R114, R53 ;  /* 0x0000003572067221 */ /* 0x020fc20000010000 */
[C---:B------:R-:W-:Y:S01]  /*3ce0*/  FADD.FTZ R82, R14.reuse, R81 ;  /* 0x000000510e527221 */ /* 0x040fe20000010000 */
[----:B------:R-:W-:-:S02]  /*3cf0*/  F2FP.SATFINITE.E4M3.F32.PACK_AB_MERGE_C R14, R14, R13, RZ ;  /* 0x0000000d0e0e723e */ /* 0x000fc400048070ff */
[----:B------:R-:W-:Y:S01]  /*3d00*/  F2FP.SATFINITE.E4M3.F32.PACK_AB_MERGE_C R173, R80, R49, R110 ;  /* 0x0000003150ad723e */ /* 0x000fe2000480706e */
[----:B------:R-:W-:-:S01]  /*3d10*/  FADD.FTZ R81, R15, R82 ;  /* 0x000000520f517221 */ /* 0x000fc20000010000 */
[----:B------:R-:W-:Y:S01]  /*3d20*/  F2FP.SATFINITE.E4M3.F32.PACK_AB_MERGE_C R174, R12, R11, R14 ;  /* 0x0000000b0cae723e */ /* 0x000fe2000480700e */
[----:B------:R-:W2:Y:S01]  /*3d30*/  MUFU.EX2 R119, R119 ;  /* 0x0000007700777308 */ /* 0x000ea20000000800 */
[----:B0-----:R-:W-:-:S01]  /*3d40*/  FADD.FTZ R53, R115, R6 ;  /* 0x0000000673357221 */ /* 0x001fc20000010000 */
[----:B------:R-:W-:Y:S01]  /*3d50*/  FADD.FTZ R82, R20, R81 ;  /* 0x0000005114527221 */ /* 0x000fe20000010000 */
[--C-:B------:R-:W-:Y:S02]  /*3d60*/  IMAD.MOV.U32 R80, RZ, RZ, R87.reuse ;  /* 0x000000ffff507224 */ /* 0x100fe400078e0057 */
[----:B------:R-:W-:Y:S02]  /*3d70*/  IMAD.MOV.U32 R49, RZ, RZ, R87 ;  /* 0x000000ffff317224 */ /* 0x000fe400078e0057 */
[----:B------:R-:W-:-:S01]  /*3d80*/  FADD.FTZ R81, R21, R82 ;  /* 0x0000005215517221 */ /* 0x000fc20000010000 */
[----:B------:R-:W-:Y:S01]  /*3d90*/  F2FP.SATFINITE.E4M3.F32.PACK_AB_MERGE_C R21, R56, R21, RZ ;  /* 0x000000153815723e */ /* 0x000fe200048070ff */
[----:B------:R-:W0:Y:S01]  /*3da0*/  MUFU.EX2 R90, R90 ;  /* 0x0000005a005a7308 */ /* 0x000e220000000800 */
[----:B-1----:R-:W-:-:S01]  /*3db0*/  FADD.FTZ R6, R118, R53 ;  /* 0x0000003576067221 */ /* 0x002fc20000010000 */
[----:B------:R-:W-:Y:S01]  /*3dc0*/  FADD.FTZ R82, R56, R81 ;  /* 0x0000005138527221 */ /* 0x000fe20000010000 */
[----:B------:R-:W-:Y:S01]  /*3dd0*/  F2FP.SATFINITE.E4M3.F32.PACK_AB_MERGE_C R176, R20, R15, R21 ;  /* 0x0000000f14b0723e */ /* 0x000fe20004807015 */
[----:B------:R-:W-:-:S04]  /*3de0*/  IMAD.MOV.U32 R56, RZ, RZ, R87 ;  /* 0x000000ffff387224 */ /* 0x000fc800078e0057 */
        /* <DEDUP_REMOVED lines=41> */
[--C-:B------:R-:W-:Y:S01]  /*4080*/  IMAD.MOV.U32 R60, RZ, RZ, R87.reuse ;  /* 0x000000ffff3c7224 */ /* 0x100fe200078e0057 */
[----:B------:R-:W-:Y:S01]  /*4090*/  F2FP.SATFINITE.E4M3.F32.PACK_AB_MERGE_C R179, R99, R98, R102 ;  /* 0x0000006263b3723e */ /* 0x000fe20004807066 */
[----:B------:R-:W-:Y:S01]  /*40a0*/  IMAD.MOV.U32 R57, RZ, RZ, R87 ;  /* 0x000000ffff397224 */ /* 0x000fe200078e0057 */
        /* <DEDUP_REMOVED lines=30> */
[----:B------:R-:W1:Y:S01]  /*4290*/  MUFU.EX2 R70, R70 ;  /* 0x0000004600467308 */ /* 0x000e620000000800 */
[----:B--2---:R-:W-:-:S07]  /*42a0*/  FADD.FTZ R7, R67, R6 ;  /* 0x0000000643077221 */ /* 0x004fce0000010000 */
[----:B------:R-:W2:Y:S01]  /*42b0*/  MUFU.EX2 R71, R71 ;  /* 0x0000004700477308 */ /* 0x000ea20000000800 */
[----:B0-----:R-:W-:-:S01]  /*42c0*/  FADD.FTZ R9, R75, R10 ;  /* 0x0000000a4b097221 */ /* 0x001fc20000010000 */
[----:B------:R-:W-:-:S03]  /*42d0*/  F2FP.SATFINITE.E4M3.F32.PACK_AB_MERGE_C R75, R34, R75, RZ ;  /* 0x0000004b224b723e */ /* 0x000fc600048070ff */
[----:B------:R-:W-:Y:S01]  /*42e0*/  FADD.FTZ R34, R34, R9 ;  /* 0x0000000922227221 */ /* 0x000fe20000010000 */
[----:B------:R-:W-:Y:S01]  /*42f0*/  F2FP.SATFINITE.E4M3.F32.PACK_AB_MERGE_C R182, R74, R73, R75 ;  /* 0x000000494ab6723e */ /* 0x000fe2000480704b */
[----:B------:R-:W-:Y:S01]  /*4300*/  IMAD.MOV.U32 R75, RZ, RZ, R87 ;  /* 0x000000ffff4b7224 */ /* 0x000fe200078e0057 */
[----:B------:R-:W0:Y:S01]  /*4310*/  MUFU.EX2 R31, R31 ;  /* 0x0000001f001f7308 */ /* 0x000e220000000800 */
[----:B-1----:R-:W-:-:S01]  /*4320*/  FADD.FTZ R6, R70, R7 ;  /* 0x0000000746067221 */ /* 0x002fc20000010000 */
[--C-:B------:R-:W-:Y:S02]  /*4330*/  IMAD.MOV.U32 R74, RZ, RZ, R87.reuse ;  /* 0x000000ffff4a7224 */ /* 0x100fe400078e0057 */
[----:B------:R-:W-:-:S04]  /*4340*/  IMAD.MOV.U32 R73, RZ, RZ, R87 ;  /* 0x000000ffff497224 */ /* 0x000fc800078e0057 */
[----:B------:R-:W1:Y:S01]  /*4350*/  MUFU.EX2 R42, R42 ;  /* 0x0000002a002a7308 */ /* 0x000e620000000800 */
[C---:B--2---:R-:W-:Y:S01]  /*4360*/  F2FP.SATFINITE.E4M3.F32.PACK_AB_MERGE_C R70, R71.reuse, R70, RZ ;  /* 0x000000464746723e */ /* 0x044fe200048070ff */
[----:B------:R-:W-:-:S03]  /*4370*/  FADD.FTZ R71, R71, R6 ;  /* 0x0000000647477221 */ /* 0x000fc60000010000 */
[----:B------:R-:W-:Y:S01]  /*4380*/  F2FP.SATFINITE.E4M3.F32.PACK_AB_MERGE_C R183, R67, R66, R70 ;  /* 0x0000004243b7723e */ /* 0x000fe20004807046 */
[----:B------:R-:W-:Y:S02]  /*4390*/  IMAD.MOV.U32 R70, RZ, RZ, R87 ;  /* 0x000000ffff467224 */ /* 0x000fe400078e0057 */
[----:B------:R-:W2:Y:S01]  /*43a0*/  MUFU.EX2 R43, R43 ;  /* 0x0000002b002b7308 */ /* 0x000ea20000000800 */
[----:B0-----:R-:W-:-:S01]  /*43b0*/  FADD.FTZ R7, R31, R34 ;  /* 0x000000221f077221 */ /* 0x001fc20000010000 */
[--C-:B------:R-:W-:Y:S02]  /*43c0*/  IMAD.MOV.U32 R67, RZ, RZ, R87.reuse ;  /* 0x000000ffff437224 */ /* 0x100fe400078e0057 */
[----:B------:R-:W-:Y:S02]  /*43d0*/  IMAD.MOV.U32 R66, RZ, RZ, R87 ;  /* 0x000000ffff427224 */ /* 0x000fe400078e0057 */
[----:B------:R-:W-:Y:S01]  /*43e0*/  FADD.FTZ R8, R38, R7 ;  /* 0x0000000726087221 */ /* 0x000fe20000010000 */
[----:B------:R-:W-:Y:S01]  /*43f0*/  IMAD.MOV.U32 R34, RZ, RZ, R87 ;  /* 0x000000ffff227224 */ /* 0x000fe200078e0057 */
[----:B------:R-:W0:Y:S01]  /*4400*/  MUFU.EX2 R39, R39 ;  /* 0x0000002700277308 */ /* 0x000e220000000800 */
[----:B-1----:R-:W-:-:S01]  /*4410*/  FADD.FTZ R6, R42, R71 ;  /* 0x000000472a067221 */ /* 0x002fc20000010000 */
[----:B------:R-:W-:-:S06]  /*4420*/  IMAD.MOV.U32 R71, RZ, RZ, R87 ;  /* 0x000000ffff477224 */ /* 0x000fcc00078e0057 */
        /* <DEDUP_REMOVED lines=8> */
[----:B------:R-:W-:Y:S01]  /*44b0*/  F2FP.SATFINITE.E4M3.F32.PACK_AB_MERGE_C R39, R44, R39, RZ ;  /* 0x000000272c27723e */ /* 0x000fe200048070ff */
[----:B------:R-:W-:-:S03]  /*44c0*/  IMAD.MOV.U32 R44, RZ, RZ, R87 ;  /* 0x000000ffff2c7224 */ /* 0x000fc600078e0057 */
[----:B------:R-:W-:Y:S01]  /*44d0*/  F2FP.SATFINITE.E4M3.F32.PACK_AB_MERGE_C R184, R38, R31, R39 ;  /* 0x0000001f26b8723e */ /* 0x000fe20004807027 */
[--C-:B------:R-:W-:Y:S01]  /*44e0*/  IMAD.MOV.U32 R39, RZ, RZ, R87.reuse ;  /* 0x000000ffff277224 */ /* 0x100fe200078e0057 */
        /* <DEDUP_REMOVED lines=13> */
[----:B------:R-:W-:-:S06]  /*45c0*/  IMAD.MOV.U32 R47, RZ, RZ, R87 ;  /* 0x000000ffff2f7224 */ /* 0x000fcc00078e0057 */
        /* <DEDUP_REMOVED lines=13> */
[--C-:B------:R-:W-:Y:S01]  /*46a0*/  IMAD.MOV.U32 R45, RZ, RZ, R87.reuse ;  /* 0x000000ffff2d7224 */ /* 0x100fe200078e0057 */
[----:B------:R-:W1:Y:S01]  /*46b0*/  MUFU.EX2 R26, R26 ;  /* 0x0000001a001a7308 */ /* 0x000e620000000800 */
[C---:B--2---:R-:W-:Y:S01]  /*46c0*/  F2FP.SATFINITE.E4M3.F32.PACK_AB_MERGE_C R54, R55.reuse, R54, RZ ;  /* 0x000000363736723e */ /* 0x044fe200048070ff */
[----:B------:R-:W-:Y:S01]  /*46d0*/  FADD.FTZ R55, R55, R8 ;  /* 0x0000000837377221 */ /* 0x000fe20000010000 */
[--C-:B------:R-:W-:Y:S02]  /*46e0*/  IMAD.MOV.U32 R41, RZ, RZ, R87.reuse ;  /* 0x000000ffff297224 */ /* 0x100fe400078e0057 */
[----:B------:R-:W-:Y:S01]  /*46f0*/  F2FP.SATFINITE.E4M3.F32.PACK_AB_MERGE_C R187, R51, R50, R54 ;  /* 0x0000003233bb723e */ /* 0x000fe20004807036 */
[----:B------:R-:W-:Y:S02]  /*4700*/  IMAD.MOV.U32 R54, RZ, RZ, R87 ;  /* 0x000000ffff367224 */ /* 0x000fe400078e0057 */
[----:B------:R-:W2:Y:S01]  /*4710*/  MUFU.EX2 R25, R25 ;  /* 0x0000001900197308 */ /* 0x000ea20000000800 */
[----:B0-----:R-:W-:-:S01]  /*4720*/  FADD.FTZ R8, R24, R11 ;  /* 0x0000000b18087221 */ /* 0x001fc20000010000 */
[----:B------:R-:W-:-:S02]  /*4730*/  IMAD.MOV.U32 R51, RZ, RZ, R87 ;  /* 0x000000ffff337224 */ /* 0x000fc400078e0057 */
[--C-:B------:R-:W-:Y:S02]  /*4740*/  IMAD.MOV.U32 R50, RZ, RZ, R87.reuse ;  /* 0x000000ffff327224 */ /* 0x100fe400078e0057 */
[----:B------:R-:W-:Y:S02]  /*4750*/  IMAD.MOV.U32 R40, RZ, RZ, R87 ;  /* 0x000000ffff287224 */ /* 0x000fe400078e0057 */
        /* <DEDUP_REMOVED lines=9> */
[----:B------:R1:W3:Y:S01]  /*47f0*/  MUFU.EX2 R7, R76 ;  /* 0x0000004c00077308 */ /* 0x0002e20000000800 */
[----:B--2---:R-:W-:-:S07]  /*4800*/  FADD.FTZ R10, R30, R11 ;  /* 0x0000000b1e0a7221 */ /* 0x004fce0000010000 */
[----:B------:R-:W2:Y:S01]  /*4810*/  MUFU.EX2 R32, R32 ;  /* 0x0000002000207308 */ /* 0x000ea20000000800 */
[C---:B0-----:R-:W-:Y:S01]  /*4820*/  F2FP.SATFINITE.E4M3.F32.PACK_AB_MERGE_C R28, R29.reuse, R28, RZ ;  /* 0x0000001c1d1c723e */ /* 0x041fe200048070ff */
[----:B------:R-:W-:Y:S01]  /*4830*/  FADD.FTZ R29, R29, R8 ;  /* 0x000000081d1d7221 */ /* 0x000fe20000010000 */
[--C-:B-1----:R-:W-:Y:S02]  /*4840*/  IMAD.MOV.U32 R76, RZ, RZ, R87.reuse ;  /* 0x000000ffff4c7224 */ /* 0x102fe400078e0057 */
[----:B------:R-:W-:Y:S01]  /*4850*/  F2FP.SATFINITE.E4M3.F32.PACK_AB_MERGE_C R188, R25, R24, R28 ;  /* 0x0000001819bc723e */ /* 0x000fe2000480701c */
[----:B------:R-:W-:Y:S02]  /*4860*/  IMAD.MOV.U32 R28, RZ, RZ, R87 ;  /* 0x000000ffff1c7224 */ /* 0x000fe400078e0057 */
[----:B------:R-:W0:Y:S01]  /*4870*/  MUFU.EX2 R77, R77 ;  /* 0x0000004d004d7308 */ /* 0x000e220000000800 */
[----:B---3--:R-:W-:-:S01]  /*4880*/  FADD.FTZ R10, R7, R10 ;  /* 0x0000000a070a7221 */ /* 0x008fc20000010000 */
[----:B------:R-:W-:Y:S01]  /*4890*/  F2FP.SATFINITE.E4M3.F32.PACK_AB_MERGE_C R30, R7, R30, RZ ;  /* 0x0000001e071e723e */ /* 0x000fe200048070ff */
[----:B------:R-:W-:-:S02]  /*48a0*/  IMAD.MOV.U32 R25, RZ, RZ, R87 ;  /* 0x000000ffff197224 */ /* 0x000fc400078e0057 */
[--C-:B------:R-:W-:Y:S01]  /*48b0*/  IMAD.MOV.U32 R24, RZ, RZ, R87.reuse ;  /* 0x000000ffff187224 */ /* 0x100fe200078e0057 */
[----:B------:R-:W-:Y:S01]  /*48c0*/  F2FP.SATFINITE.E4M3.F32.PACK_AB_MERGE_C R189, R27, R26, R30 ;  /* 0x0000001a1bbd723e */ /* 0x000fe2000480701e */
[----:B------:R-:W-:Y:S01]  /*48d0*/  IMAD.MOV.U32 R30, RZ, RZ, R87 ;  /* 0x000000ffff1e7224 */ /* 0x000fe200078e0057 */
[----:B------:R-:W1:Y:S01]  /*48e0*/  MUFU.EX2 R33, R33 ;  /* 0x0000002100217308 */ /* 0x000e620000000800 */
[----:B--2---:R-:W-:-:S01]  /*48f0*/  FADD.FTZ R8, R32, R29 ;  /* 0x0000001d20087221 */ /* 0x004fc20000010000 */
[--C-:B------:R-:W-:Y:S02]  /*4900*/  IMAD.MOV.U32 R29, RZ, RZ, R87.reuse ;  /* 0x000000ffff1d7224 */ /* 0x100fe400078e0057 */
[--C-:B------:R-:W-:Y:S02]  /*4910*/  IMAD.MOV.U32 R27, RZ, RZ, R87.reuse ;  /* 0x000000ffff1b7224 */ /* 0x100fe400078e0057 */
[----:B------:R-:W-:Y:S02]  /*4920*/  IMAD.MOV.U32 R26, RZ, RZ, R87 ;  /* 0x000000ffff1a7224 */ /* 0x000fe400078e0057 */
[----:B------:R2:W3:Y:S01]  /*4930*/  MUFU.EX2 R6, R35 ;  /* 0x0000002300067308 */ /* 0x0004e20000000800 */
[----:B0-----:R-:W-:-:S07]  /*4940*/  FADD.FTZ R7, R77, R10 ;  /* 0x0000000a4d077221 */ /* 0x001fce0000010000 */
[----:B------:R-:W-:Y:S01]  /*4950*/  MUFU.EX2 R36, R36 ;  /* 0x0000002400247308 */ /* 0x000fe20000000800 */
[----:B-1----:R-:W-:-:S01]  /*4960*/  FADD.FTZ R9, R33, R8 ;  /* 0x0000000821097221 */ /* 0x002fc20000010000 */
[----:B--2---:R-:W-:-:S06]  /*4970*/  IMAD.MOV.U32 R35, RZ, RZ, R87 ;  /* 0x000000ffff237224 */ /* 0x004fcc00078e0057 */
[----:B------:R-:W0:Y:S01]  /*4980*/  MUFU.EX2 R37, R37 ;  /* 0x0000002500257308 */ /* 0x000e220000000800 */
[----:B---3--:R-:W-:-:S07]  /*4990*/  FADD.FTZ R8, R6, R7 ;  /* 0x0000000706087221 */ /* 0x008fce0000010000 */
[----:B------:R-:W-:Y:S08]  /*49a0*/  MUFU.EX2 R79, R79 ;  /* 0x0000004f004f7308 */ /* 0x000ff00000000800 */
[----:B------:R-:W1:Y:S01]  /*49b0*/  MUFU.EX2 R52, R52 ;  /* 0x0000003400347308 */ /* 0x000e620000000800 */
[----:B0-----:R-:W-:Y:S01]  /*49c0*/  F2FP.SATFINITE.E4M3.F32.PACK_AB_MERGE_C R7, R37, R36, RZ ;  /* 0x000000242507723e */ /* 0x001fe200048070ff */
[----:B------:R-:W-:-:S03]  /*49d0*/  FADD.FTZ R36, R36, R9 ;  /* 0x0000000924247221 */ /* 0x000fc60000010000 */
[----:B------:R-:W-:Y:S01]  /*49e0*/  F2FP.SATFINITE.E4M3.F32.PACK_AB_MERGE_C R190, R33, R32, R7 ;  /* 0x0000002021be723e */ /* 0x000fe20004807007 */
[----:B------:R-:W-:-:S01]  /*49f0*/  FADD.FTZ R7, R37, R36 ;  /* 0x0000002425077221 */ /* 0x000fc20000010000 */
[--C-:B------:R-:W-:Y:S02]  /*4a00*/  IMAD.MOV.U32 R37, RZ, RZ, R87.reuse ;  /* 0x000000ffff257224 */ /* 0x100fe400078e0057 */
[--C-:B------:R-:W-:Y:S02]  /*4a10*/  IMAD.MOV.U32 R36, RZ, RZ, R87.reuse ;  /* 0x000000ffff247224 */ /* 0x100fe400078e0057 */
[--C-:B------:R-:W-:Y:S02]  /*4a20*/  IMAD.MOV.U32 R33, RZ, RZ, R87.reuse ;  /* 0x000000ffff217224 */ /* 0x100fe400078e0057 */
[----:B------:R-:W-:Y:S01]  /*4a30*/  IMAD.MOV.U32 R32, RZ, RZ, R87 ;  /* 0x000000ffff207224 */ /* 0x000fe200078e0057 */
[----:B-1----:R-:W-:Y:S01]  /*4a40*/  F2FP.SATFINITE.E4M3.F32.PACK_AB_MERGE_C R10, R52, R79, RZ ;  /* 0x0000004f340a723e */ /* 0x002fe200048070ff */
[----:B------:R-:W-:-:S03]  /*4a50*/  FADD.FTZ R79, R79, R8 ;  /* 0x000000084f4f7221 */ /* 0x000fc60000010000 */
[----:B------:R-:W-:Y:S01]  /*4a60*/  F2FP.SATFINITE.E4M3.F32.PACK_AB_MERGE_C R191, R6, R77, R10 ;  /* 0x0000004d06bf723e */ /* 0x000fe2000480700a */
[----:B------:R-:W-:-:S01]  /*4a70*/  FADD.FTZ R6, R52, R79 ;  /* 0x0000004f34067221 */ /* 0x000fc20000010000 */
        /* <DEDUP_REMOVED lines=41> */
.L_x_301:
[----:B------:R-:W-:Y:S01]  /*4d10*/  ISETP.NE.AND P2, PT, RZ, UR42, PT ;  /* 0x0000002aff007c0c */ /* 0x000fe2000bf45270 */
[----:B------:R-:W-:-:S04]  /*4d20*/  UISETP.NE.AND UP0, UPT, UR51, 0x1, UPT ;  /* 0x000000013300788c */ /* 0x000fc8000bf05270 */
[----:B------:R-:W-:-:S04]  /*4d30*/  USEL UR43, URZ, 0x1, UP0 ;  /* 0x000000013f2b7887 */ /* 0x000fc80008000000 */
[----:B------:R-:W-:-:S04]  /*4d40*/  ULOP3.LUT UR43, UR53, UR43, URZ, 0x3c, !UPT ;  /* 0x0000002b352b7292 */ /* 0x000fc8000f8e3c3f */
[----:B------:R-:W-:Y:S08]  /*4d50*/  @P2 BRA `(.L_x_292) ;  /* 0x0000000000442947 */ /* 0x000ff00003800000 */
[----:B------:R-:W-:Y:S05]  /*4d60*/  @!P0 BRA `(.L_x_293) ;  /* 0x0000000000048947 */ /* 0x000fea0003800000 */
[----:B------:R-:W-:Y:S01]  /*4d70*/  BPT.TRAP 0x1 ;  /* 0x000000040000795c */ /* 0x000fe20000300000 */
.L_x_293:
[----:B------:R-:W0:Y:S01]  /*4d80*/  S2UR UR10, SR_CgaCtaId ;  /* 0x00000000000a79c3 */ /* 0x000e220000008800 */
[----:B------:R-:W-:Y:S01]  /*4d90*/  UIADD3 UR6, UR51, 0x1, URZ ;  /* 0x0000000133067890 */ /* 0x000fe2000fffe03f */
[----:B------:R-:W-:Y:S01]  /*4da0*/  IMAD.U32 R0, RZ, RZ, UR43 ;  /* 0x0000002bff007e24 */ /* 0x000fe2000f8e00ff */
[----:B------:R-:W-:Y:S02]  /*4db0*/  UMOV UR7, 0x400 ;  /* 0x0000040000077882 */ /* 0x000fe40000000000 */
[----:B------:R-:W-:Y:S02]  /*4dc0*/  UISETP.NE.AND UP0, UPT, UR6, 0x2, UPT ;  /* 0x000000020600788c */ /* 0x000fe4000bf05270 */
[----:B------:R-:W-:Y:S02]  /*4dd0*/  SHF.L.U32 R0, R0, 0x1f, RZ ;  /* 0x0000001f00007819 */ /* 0x000fe400000006ff */
[----:B------:R-:W-:Y:S02]  /*4de0*/  USEL UR6, UR6, URZ, UP0 ;  /* 0x0000003f06067287 */ /* 0x000fe40008000000 */
[----:B0-----:R-:W-:-:S04]  /*4df0*/  ULEA UR7, UR10, UR7, 0x18 ;  /* 0x000000070a077291 */ /* 0x001fc8000f8ec03f */
[----:B------:R-:W-:-:S09]  /*4e00*/  ULEA UR6, UR6, UR7, 0x3 ;  /* 0x0000000706067291 */ /* 0x000fd2000f8e183f */
[----:B------:R0:W1:Y:S01]  /*4e10*/  SYNCS.PHASECHK.TRANS64.TRYWAIT P1, [UR6+0x29830], R0 ;  /* 0x02983000ff0075a7 */ /* 0x0000620008020146 */
[----:B------:R-:W-:Y:S05]  /*4e20*/  @!P0 BRA `(.L_x_294) ;  /* 0x0000000000048947 */ /* 0x000fea0003800000 */
[----:B------:R-:W-:Y:S01]  /*4e30*/  BPT.TRAP 0x1 ;  /* 0x000000040000795c */ /* 0x000fe20000300000 */
.L_x_294:
[----:B-1----:R-:W-:Y:S05]  /*4e40*/  @P1 BRA `(.L_x_292) ;  /* 0x0000000000081947 */ /* 0x002fea0003800000 */
[----:B------:R-:W1:Y:S02]  /*4e50*/  SYNCS.PHASECHK.TRANS64.TRYWAIT P1, [UR6+0x29830], R0 ;  /* 0x02983000ff0075a7 */ /* 0x000e640008020146 */
[----:B-1----:R-:W-:Y:S05]  /*4e60*/  @!P1 BRA `(.L_x_295) ;  /* 0x000000b000c09947 */ /* 0x002fea0003800000 */
.L_x_292:
        /* <DEDUP_REMOVED lines=189> */
.L_x_297:
[----:B------:R-:W0:Y:S01]  /*5a40*/  S2UR UR7, SR_CgaCtaId ;  /* 0x00000000000779c3 */ /* 0x000e220000008800 */
[----:B------:R-:W-:Y:S01]  /*5a50*/  UMOV UR6, 0x400 ;  /* 0x0000040000067882 */ /* 0x000fe20000000000 */
[----:B------:R-:W-:-:S05]  /*5a60*/  IMAD.U32 R0, RZ, RZ, UR53 ;  /* 0x00000035ff007e24 */ /* 0x000fca000f8e00ff */
[----:B------:R-:W-:Y:S01]  /*5a70*/  SHF.L.U32 R0, R0, 0x1f, RZ ;  /* 0x0000001f00007819 */ /* 0x000fe200000006ff */
[----:B0-----:R-:W-:-:S04]  /*5a80*/  ULEA UR6, UR7, UR6, 0x18 ;  /* 0x0000000607067291 */ /* 0x001fc8000f8ec03f */
[----:B------:R-:W-:-:S09]  /*5a90*/  ULEA UR6, UR51, UR6, 0x3 ;  /* 0x0000000633067291 */ /* 0x000fd2000f8e183f */
[----:B------:R0:W1:Y:S01]  /*5aa0*/  SYNCS.PHASECHK.TRANS64.TRYWAIT P1, [UR6+0x29850], R0 ;  /* 0x02985000ff0075a7 */ /* 0x0000620008020146 */
[----:B------:R-:W-:Y:S05]  /*5ab0*/  @!P0 BRA `(.L_x_298) ;  /* 0x0000000000048947 */ /* 0x000fea0003800000 */
[----:B------:R-:W-:Y:S01]  /*5ac0*/  BPT.TRAP 0x1 ;  /* 0x000000040000795c */ /* 0x000fe20000300000 */
.L_x_298:
[----:B-1----:R-:W-:Y:S05]  /*5ad0*/  @P1 BRA `(.L_x_296) ;  /* 0x0000000000081947 */ /* 0x002fea0003800000 */
[----:B------:R-:W1:Y:S02]  /*5ae0*/  SYNCS.PHASECHK.TRANS64.TRYWAIT P1, [UR6+0x29850], R0 ;  /* 0x02985000ff0075a7 */ /* 0x000e640008020146 */
[----:B-1----:R-:W-:Y:S05]  /*5af0*/  @!P1 BRA `(.L_x_299) ;  /* 0x000000a400b49947 */ /* 0x002fea0003800000 */
.L_x_296:
[----:B01----:R-:W-:Y:S01]  /*5b00*/  FMNMX.FTZ R0, R152, R9, !PT ;  /* 0x0000000998007209 */ /* 0x003fe20007810000 */
[----:B------:R-:W0:Y:S01]  /*5b10*/  S2UR UR6, SR_CgaCtaId ;  /* 0x00000000000679c3 */ /* 0x000e220000008800 */
[----:B------:R-:W-:Y:S01]  /*5b20*/  MOV R14, 0x400 ;  /* 0x00000400000e7802 */ /* 0x000fe20000000f00 */
[----:B------:R-:W-:Y:S01]  /*5b30*/  WARPGROUP.ARRIVE ;  /* 0x00000000000079c5 */ /* 0x000fe20000000000 */
[----:B------:R-:W-:Y:S01]  /*5b40*/  FMNMX.FTZ R3, R153, R0, !PT ;  /* 0x0000000099037209 */ /* 0x000fe20007810000 */
[----:B------:R-:W-:Y:S01]  /*5b50*/  UMOV UR7, 0xc0000010 ;  /* 0xc000001000077882 */ /* 0x000fe20000000000 */
[----:B------:R-:W-:Y:S01]  /*5b60*/  FMNMX.FTZ R0, R154, R8, !PT ;  /* 0x000000089a007209 */ /* 0x000fe20007810000 */
[----:B------:R-:W-:Y:S01]  /*5b70*/  IMAD.U32 R195, RZ, RZ, UR39 ;  /* 0x00000027ffc37e24 */ /* 0x000fe2000f8e00ff */
[----:B------:R-:W-:Y:S01]  /*5b80*/  FMNMX.FTZ R4, R156, R3, !PT ;  /* 0x000000039c047209 */ /* 0x000fe20007810000 */
[----:B------:R-:W1:Y:S01]  /*5b90*/  S2R R196, SR_TID.X ;  /* 0x0000000000c47919 */ /* 0x000e620000002100 */
        /* <DEDUP_REMOVED lines=75> */
[----:B-1----:R-:W-:Y:S01]  /*6050*/  LOP3.LUT P1, RZ, R196, 0x7f, RZ, 0xc0, !PT ;  /* 0x0000007fc4ff7812 */ /* 0x002fe2000782c0ff */
[----:B------:R-:W1:Y:S01]  /*6060*/  SHFL.BFLY PT, R3, R4, 0x2, 0x1f ;  /* 0x0c401f0004037f89 */ /* 0x000e6200000e0000 */
[----:B------:R-:W-:-:S05]  /*6070*/  FMNMX.FTZ R5, R103, R0, !PT ;  /* 0x0000000067057209 */ /* 0x000fca0007810000 */
[----:B------:R-:W2:Y:S01]  /*6080*/  SHFL.BFLY PT, R0, R5, 0x2, 0x1f ;  /* 0x0c401f0005007f89 */ /* 0x000ea200000e0000 */
[----:B-1----:R-:W-:Y:S01]  /*6090*/  FMNMX.FTZ R10, R4, R3, !PT ;  /* 0x00000003040a7209 */ /* 0x002fe20007810000 */
[----:B0-----:R-:W-:-:S04]  /*60a0*/  IMAD.U32 R3, RZ, RZ, UR6 ;  /* 0x00000006ff037e24 */ /* 0x001fc8000f8e00ff */
[----:B------:R-:W0:Y:S01]  /*60b0*/  SHFL.BFLY PT, R11, R10, 0x1, 0x1f ;  /* 0x0c201f000a0b7f89 */ /* 0x000e2200000e0000 */
[----:B--2---:R-:W-:Y:S02]  /*60c0*/  FMNMX.FTZ R12, R5, R0, !PT ;  /* 0x00000000050c7209 */ /* 0x004fe40007810000 */
[----:B------:R-:W-:-:S03]  /*60d0*/  LEA R0, R3, R14, 0x18 ;  /* 0x0000000e03007211 */ /* 0x000fc600078ec0ff */
[----:B------:R-:W1:Y:S01]  /*60e0*/  SHFL.BFLY PT, R13, R12, 0x1, 0x1f ;  /* 0x0c201f000c0d7f89 */ /* 0x000e6200000e0000 */
[----:B------:R-:W-:-:S13]  /*60f0*/  R2UR UR6, R0 ;  /* 0x00000000000672ca */ /* 0x000fda00000e0000 */
[----:B------:R-:W-:-:S04]  /*6100*/  UIADD3 UR6, UR6, 0x400, URZ ;  /* 0x0000040006067890 */ /* 0x000fc8000fffe03f */
[----:B------:R-:W-:Y:S01]  /*6110*/  USHF.R.U32.HI UR6, URZ, 0x4, UR6 ;  /* 0x000000043f067899 */ /* 0x000fe20008011606 */
[----:B0-----:R-:W-:-:S03]  /*6120*/  FMNMX.FTZ R4, R10, R11, !PT ;  /* 0x0000000b0a047209 */ /* 0x001fc60007810000 */
[----:B------:R-:W-:Y:S02]  /*6130*/  ULOP3.LUT UR6, UR6, 0x3fff, URZ, 0xc0, !UPT ;  /* 0x00003fff06067892 */ /* 0x000fe4000f8ec03f */
[----:B------:R-:W-:-:S01]  /*6140*/  FADD.FTZ R9, -R4, R9 ;  /* 0x0000000904097221 */ /* 0x000fc20000010100 */
[----:B------:R-:W-:Y:S01]  /*6150*/  FFMA.FTZ R195, R4, R195, -8 ;  /* 0xc100000004c37423 */ /* 0x000fe200000100c3 */
[----:B------:R-:W-:Y:S01]  /*6160*/  ULOP3.LUT UR6, UR6, 0x10000, URZ, 0xfc, !UPT ;  /* 0x0001000006067892 */ /* 0x000fe2000f8efc3f */
[----:B-1----:R-:W-:Y:S01]  /*6170*/  FMNMX.FTZ R5, R12, R13, !PT ;  /* 0x0000000d0c057209 */ /* 0x002fe20007810000 */
[----:B------:R-:W-:Y:S01]  /*6180*/  FMUL.FTZ R10, R9, UR39 ;  /* 0x00000027090a7c20 */ /* 0x000fe20008410000 */
[--C-:B------:R-:W-:Y:S01]  /*6190*/  FFMA.FTZ R153, R153, UR39, -R195.reuse ;  /* 0x0000002799997c23 */ /* 0x100fe200080108c3 */
[----:B------:R-:W-:Y:S01]  /*61a0*/  UIMAD UR10, UR51, 0x500, UR6 ;  /* 0x00000500330a78a4 */ /* 0x000fe2000f8e0206 */
[----:B------:R-:W-:Y:S01]  /*61b0*/  FFMA.FTZ R11, R152, UR39, -R195 ;  /* 0x00000027980b7c23 */ /* 0x000fe200080108c3 */
[----:B------:R-:W-:-:S01]  /*61c0*/  FADD.FTZ R9, -R5, R8 ;  /* 0x0000000805097221 */ /* 0x000fc20000010100 */
[----:B------:R-:W-:Y:S01]  /*61d0*/  IMAD.U32 R152, RZ, RZ, UR39 ;  /* 0x00000027ff987e24 */ /* 0x000fe2000f8e00ff */
[----:B------:R-:W-:Y:S01]  /*61e0*/  MUFU.EX2 R8, R10 ;  /* 0x0000000a00087308 */ /* 0x000fe20000000800 */
[----:B------:R-:W-:-:S01]  /*61f0*/  FFMA.FTZ R12, R156, UR39, -R195 ;  /* 0x000000279c0c7c23 */ /* 0x000fc200080108c3 */
[----:B------:R-:W-:Y:S01]  /*6200*/  FMUL.FTZ R9, R9, UR39 ;  /* 0x0000002709097c20 */ /* 0x000fe20008410000 */
[----:B------:R-:W-:Y:S01]  /*6210*/  UMOV UR6, UR10 ;  /* 0x0000000a00067c82 */ /* 0x000fe20008000000 */
[--C-:B------:R-:W-:Y:S01]  /*6220*/  FFMA.FTZ R13, R157, UR39, -R195.reuse ;  /* 0x000000279d0d7c23 */ /* 0x100fe200080108c3 */
[----:B------:R-:W-:Y:S01]  /*6230*/  QGMMA.64x128x32.F32.E4M3.E4M3 R24, R172, gdesc[UR4], R24, gsb0 ;  /* 0x01e00004ac187df3 */ /* 0x000fe20008000818 */
[----:B------:R-:W-:Y:S01]  /*6240*/  UIADD3 UR6, UR10, 0x100, URZ ;  /* 0x000001000a067890 */ /* 0x000fe2000fffe03f */
[--C-:B------:R-:W-:Y:S01]  /*6250*/  FFMA.FTZ R14, R160, UR39, -R195.reuse ;  /* 0x00000027a00e7c23 */ /* 0x100fe200080108c3 */
[----:B------:R-:W-:Y:S01]  /*6260*/  UMOV UR7, 0xc0000010 ;  /* 0xc000001000077882 */ /* 0x000fe20000000000 */
[----:B------:R0:W-:Y:S01]  /*6270*/  MUFU.EX2 R10, R153 ;  /* 0x00000099000a7308 */ /* 0x0001e20000000800 */
        /* <DEDUP_REMOVED lines=8> */
[----:B0-----:R-:W-:-:S01]  /*6300*/  FFMA.FTZ R153, R101, UR39, -R195 ;  /* 0x0000002765997c23 */ /* 0x001fc200080108c3 */
[----:B------:R-:W-:Y:S01]  /*6310*/  FFMA.FTZ R101, R5, R152, -8 ;  /* 0xc100000005657423 */ /* 0x000fe20000010098 */
        /* <DEDUP_REMOVED lines=14> */
[----:B-1----:R-:W-:-:S01]  /*6400*/  FFMA.FTZ R7, R8, R7, R11 ;  /* 0x0000000708077223 */ /* 0x002fc2000001000b */
[--C-:B------:R-:W-:Y:S01]  /*6410*/  FFMA.FTZ R139, R139, UR39, -R101.reuse ;  /* 0x000000278b8b7c23 */ /* 0x100fe20008010865 */
[----:B------:R-:W-:-:S01]  /*6420*/  FFMA.FTZ R142, R142, UR39, -R101 ;  /* 0x000000278e8e7c23 */ /* 0x000fc20008010865 */
[----:B------:R-:W-:Y:S01]  /*6430*/  FFMA.FTZ R143, R143, UR39, -R101 ;  /* 0x000000278f8f7c23 */ /* 0x000fe20008010865 */
[----:B------:R-:W-:-:S01]  /*6440*/  FADD.FTZ R7, R10, R7 ;  /* 0x000000070a077221 */ /* 0x000fc20000010000 */
[--C-:B------:R-:W-:Y:S01]  /*6450*/  FFMA.FTZ R146, R146, UR39, -R101.reuse ;  /* 0x0000002792927c23 */ /* 0x100fe20008010865 */
        /* <DEDUP_REMOVED lines=67> */
[----:B------:R-:W-:-:S06]  /*6890*/  FFMA.FTZ R101, R103, UR39, -R101 ;  /* 0x0000002767657c23 */ /* 0x000fcc0008010865 */
        /* <DEDUP_REMOVED lines=57> */
[----:B--2---:R-:W-:Y:S01]  /*6c30*/  FADD.FTZ R7, R121, R6 ;  /* 0x0000000679077221 */ /* 0x004fe20000010000 */
[----:B------:R-:W-:-:S03]  /*6c40*/  UMOV UR7, 0xc0000010 ;  /* 0xc000001000077882 */ /* 0x000fc60000000000 */
        /* <DEDUP_REMOVED lines=35> */
[----:B------:R-:W-:Y:S02]  /*6e80*/  WARPGROUP.DEPBAR.LE gsb0, 0x0 ;  /* 0x00008000000079c5 */ /* 0x000fe40000010000 */
[----:B------:R-:W-:-:S04]  /*6e90*/  WARPGROUP.ARRIVE ;  /* 0x00000000000079c5 */ /* 0x000fc80000000000 */
[----:B------:R-:W1:Y:S01]  /*6ea0*/  MUFU.EX2 R109, R109 ;  /* 0x0000006d006d7308 */ /* 0x000e620000000800 */
[----:B--2---:R-:W-:-:S01]  /*6eb0*/  FADD.FTZ R6, R108, R7 ;  /* 0x000000076c067221 */ /* 0x004fc20000010000 */
[----:B------:R-:W-:Y:S01]  /*6ec0*/  QGMMA.64x128x32.F32.E4M3.E4M3 R24, R184, gdesc[UR4], R24, gsb0 ;  /* 0x01e00004b8187df3 */ /* 0x000fe20008000818 */
[----:B------:R-:W-:Y:S01]  /*6ed0*/  UIADD3 UR6, UR10, 0x400, URZ ;  /* 0x000004000a067890 */ /* 0x000fe2000fffe03f */
[----:B------:R-:W-:-:S04]  /*6ee0*/  UMOV UR7, 0xc0000010 ;  /* 0xc000001000077882 */ /* 0x000fc80000000000 */
[----:B------:R-:W2:Y:S01]  /*6ef0*/  MUFU.EX2 R111, R111 ;  /* 0x0000006f006f7308 */ /* 0x000ea20000000800 */
[----:B0-----:R-:W-:-:S07]  /*6f00*/  FADD.FTZ R160, R110, R163 ;  /* 0x000000a36ea07221 */ /* 0x001fce0000010000 */
[----:B------:R-:W0:Y:S01]  /*6f10*/  MUFU.EX2 R112, R112 ;  /* 0x0000007000707308 */ /* 0x000e220000000800 */
[----:B-1----:R-:W-:-:S01]  /*6f20*/  FADD.FTZ R7, R109, R6 ;  /* 0x000000066d077221 */ /* 0x002fc20000010000 */
[----:B------:R-:W-:-:S06]  /*6f30*/  IADD3 R6, -R22, 0xb, RZ ;  /* 0x0000000b16067810 */ /* 0x000fcc0007ffe1ff */
        /* <DEDUP_REMOVED lines=14> */
[----:B------:R-:W-:-:S06]  /*7020*/  IMAD.U32 R163, RZ, RZ, UR52 ;  /* 0x00000034ffa37e24 */ /* 0x000fcc000f8e00ff */
[----:B------:R-:W-:Y:S01]  /*7030*/  MUFU.EX2 R88, R88 ;  /* 0x0000005800587308 */ /* 0x000fe20000000800 */
[----:B0-----:R-:W-:-:S07]  /*7040*/  FADD.FTZ R7, R117, R160 ;  /* 0x000000a075077221 */ /* 0x001fce0000010000 */
[----:B------:R-:W0:Y:S08]  /*7050*/  MUFU.EX2 R90, R90 ;  /* 0x0000005a005a7308 */ /* 0x000e300000000800 */
[----:B------:R-:W-:Y:S08]  /*7060*/  MUFU.EX2 R89, R89 ;  /* 0x0000005900597308 */ /* 0x000ff00000000800 */
[----:B------:R-:W2:Y:S08]  /*7070*/  MUFU.EX2 R91, R91 ;  /* 0x0000005b005b7308 */ /* 0x000eb00000000800 */
[----:B------:R-:W-:Y:S08]  /*7080*/  MUFU.EX2 R92, R92 ;  /* 0x0000005c005c7308 */ /* 0x000ff00000000800 */
[----:B------:R-:W3:Y:S08]  /*7090*/  MUFU.EX2 R165, R94 ;  /* 0x0000005e00a57308 */ /* 0x000ef00000000800 */
[----:B------:R-:W-:Y:S08]  /*70a0*/  MUFU.EX2 R93, R93 ;  /* 0x0000005d005d7308 */ /* 0x000ff00000000800 */
[----:B------:R1:W4:Y:S01]  /*70b0*/  MUFU.EX2 R164, R95 ;  /* 0x0000005f00a47308 */ /* 0x0003220000000800 */
[----:B------:R-:W-:-:S02]  /*70c0*/  WARPGROUP.DEPBAR.LE gsb0, 0x0 ;  /* 0x00008000000079c5 */ /* 0x000fc40000010000 */
[----:B------:R-:W-:Y:S01]  /*70d0*/  WARPGROUP.ARRIVE ;  /* 0x00000000000079c5 */ /* 0x000fe20000000000 */
[----:B-1----:R-:W-:-:S04]  /*70e0*/  FADD.FTZ R95, R119, R162 ;  /* 0x000000a2775f7221 */ /* 0x002fc80000010000 */
[----:B------:R-:W-:Y:S01]  /*70f0*/  MUFU.EX2 R96, R96 ;  /* 0x0000006000607308 */ /* 0x000fe20000000800 */
[----:B------:R-:W-:Y:S02]  /*7100*/  @!P1 IMAD R162, R163, 0x8, R0 ;  /* 0x00000008a3a29824 */ /* 0x000fe400078e0200 */
[----:B0-----:R-:W-:Y:S01]  /*7110*/  FADD.FTZ R160, R90, R95 ;  /* 0x0000005f5aa07221 */ /* 0x001fe20000010000 */
[----:B------:R-:W-:Y:S03]  /*7120*/  QGMMA.64x128x32.F32.E4M3.E4M3 R24, R188, gdesc[UR4], R24, gsb0 ;  /* 0x01e00004bc187df3 */ /* 0x000fe60008000818 */
[----:B--2---:R-:W-:-:S01]  /*7130*/  FADD.FTZ R160, R91, R160 ;  /* 0x000000a05ba07221 */ /* 0x004fc20000010000 */
[----:B------:R0:W1:Y:S03]  /*7140*/  MUFU.EX2 R94, R98 ;  /* 0x00000062005e7308 */ /* 0x0000660000000800 */
[----:B---3--:R-:W-:-:S04]  /*7150*/  FADD.FTZ R160, R165, R160 ;  /* 0x000000a0a5a07221 */ /* 0x008fc80000010000 */
[----:B----4-:R-:W-:Y:S01]  /*7160*/  FADD.FTZ R95, R164, R160 ;  /* 0x000000a0a45f7221 */ /* 0x010fe20000010000 */
[----:B------:R-:W-:Y:S01]  /*7170*/  MUFU.EX2 R97, R97 ;  /* 0x0000006100617308 */ /* 0x000fe20000000800 */
[----:B0-----:R-:W-:-:S04]  /*7180*/  FADD.FTZ R98, R88, R7 ;  /* 0x0000000758627221 */ /* 0x001fc80000010000 */
[----:B------:R-:W-:-:S03]  /*7190*/  FADD.FTZ R7, R89, R98 ;  /* 0x0000006259077221 */ /* 0x000fc60000010000 */
[----:B------:R-:W0:Y:S01]  /*71a0*/  MUFU.EX2 R166, R99 ;  /* 0x0000006300a67308 */ /* 0x000e220000000800 */
[----:B------:R-:W-:-:S01]  /*71b0*/  FADD.FTZ R98, R92, R7 ;  /* 0x000000075c627221 */ /* 0x000fc20000010000 */
[----:B-1----:R-:W-:-:S03]  /*71c0*/  FADD.FTZ R95, R94, R95 ;  /* 0x0000005f5e5f7221 */ /* 0x002fc60000010000 */
[----:B------:R-:W-:-:S03]  /*71d0*/  FADD.FTZ R7, R93, R98 ;  /* 0x000000625d077221 */ /* 0x000fc60000010000 */
[----:B------:R-:W-:Y:S08]  /*71e0*/  MUFU.EX2 R100, R100 ;  /* 0x0000006400647308 */ /* 0x000ff00000000800 */
[----:B------:R-:W1:Y:S01]  /*71f0*/  MUFU.EX2 R102, R102 ;  /* 0x0000006600667308 */ /* 0x000e620000000800 */
[----:B0-----:R-:W-:-:S07]  /*7200*/  FADD.FTZ R95, R166, R95 ;  /* 0x0000005fa65f7221 */ /* 0x001fce0000010000 */
[----:B------:R-:W0:Y:S08]  /*7210*/  MUFU.EX2 R153, R153 ;  /* 0x0000009900997308 */ /* 0x000e300000000800 */
[----:B------:R-:W2:Y:S01]  /*7220*/  MUFU.EX2 R101, R101 ;  /* 0x0000006500657308 */ /* 0x000ea20000000800 */
[----:B-1----:R-:W-:-:S01]  /*7230*/  FADD.FTZ R95, R102, R95 ;  /* 0x0000005f665f7221 */ /* 0x002fc20000010000 */
[----:B------:R-:W-:-:S02]  /*7240*/  WARPGROUP.DEPBAR.LE gsb0, 0x0 ;  /* 0x00008000000079c5 */ /* 0x000fc40000010000 */
[----:B------:R1:W-:Y:S06]  /*7250*/  BAR.ARV R6, 0x100 ;  /* 0x000400060000751d */ /* 0x0003ec0000002000 */
[----:B-1----:R-:W-:-:S05]  /*7260*/  @!P1 VIADD R6, R162, 0x29840 ;  /* 0x00029840a2069836 */ /* 0x002fca0000000000 */
[----:B------:R-:W-:-:S04]  /*7270*/  @!P1 PRMT R6, RZ, 0x654, R6 ;  /* 0x00000654ff069816 */ /* 0x000fc80000000006 */
[----:B------:R1:W-:Y:S02]  /*7280*/  @!P1 SYNCS.ARRIVE.TRANS64.RED.A1T0 RZ, [R6+URZ], RZ ;  /* 0x000000ff06ff99a7 */ /* 0x0003e4000810043f */
[----:B-1----:R-:W-:-:S04]  /*7290*/  FADD.FTZ R6, R96, R7 ;  /* 0x0000000760067221 */ /* 0x002fc80000010000 */
[----:B------:R-:W-:-:S04]  /*72a0*/  FADD.FTZ R7, R97, R6 ;  /* 0x0000000661077221 */ /* 0x000fc80000010000 */
[----:B------:R-:W-:-:S04]  /*72b0*/  FADD.FTZ R6, R100, R7 ;  /* 0x0000000764067221 */ /* 0x000fc80000010000 */
[----:B0-----:R-:W-:Y:S01]  /*72c0*/  FADD.FTZ R7, R153, R6 ;  /* 0x0000000699077221 */ /* 0x001fe20000010000 */
[----:B--2---:R-:W-:-:S01]  /*72d0*/  FADD.FTZ R6, R101, R95 ;  /* 0x0000005f65067221 */ /* 0x004fc20000010000 */
[----:B------:R-:W-:Y:S06]  /*72e0*/  @!P0 BRA `(.L_x_300) ;  /* 0x0000000000048947 */ /* 0x000fec0003800000 */
[----:B------:R-:W-:Y:S01]  /*72f0*/  BPT.TRAP 0x1 ;  /* 0x000000040000795c */ /* 0x000fe20000300000 */
.L_x_300:
[----:B------:R-:W-:Y:S01]  /*7300*/  F2FP.SATFINITE.E4M3.F32.PACK_AB_MERGE_C R12, R13, R12, RZ ;  /* 0x0000000c0d0c723e */ /* 0x000fe200048070ff */
[----:B------:R-:W-:Y:S02]  /*7310*/  UIADD3 UR6, UR50, -0x1, URZ ;  /* 0xffffffff32067890 */ /* 0x000fe4000fffe03f */
[----:B------:R-:W-:Y:S01]  /*7320*/  ISETP.LT.AND P1, PT, RZ, UR50, PT ;  /* 0x00000032ff007c0c */ /* 0x000fe2000bf21270 */
[----:B------:R-:W-:Y:S01]  /*7330*/  UMOV UR53, UR43 ;  /* 0x0000002b00357c82 */ /* 0x000fe20008000000 */
[----:B------:R-:W-:Y:S01]  /*7340*/  F2FP.SATFINITE.E4M3.F32.PACK_AB_MERGE_C R172, R10, R11, R12 ;  /* 0x0000000b0aac723e */ /* 0x000fe2000480700c */
[----:B------:R-:W-:Y:S01]  /*7350*/  IMAD.U32 R11, RZ, RZ, UR51 ;  /* 0x00000033ff0b7e24 */ /* 0x000fe2000f8e00ff */
[----:B------:R-:W-:Y:S01]  /*7360*/  F2FP.SATFINITE.E4M3.F32.PACK_AB_MERGE_C R20, R21, R20, RZ ;  /* 0x000000141514723e */ /* 0x000fe200048070ff */
[----:B------:R-:W-:Y:S01]  /*7370*/  UMOV UR51, UR52 ;  /* 0x0000003400337c82 */ /* 0x000fe20008000000 */
[----:B------:R-:W-:Y:S01]  /*7380*/  F2FP.SATFINITE.E4M3.F32.PACK_AB_MERGE_C R154, R157, R154, RZ ;  /* 0x0000009a9d9a723e */ /* 0x000fe200048070ff */
[----:B------:R-:W-:Y:S01]  /*7390*/  IMAD R10, R11, 0x8, R0 ;  /* 0x000000080b0a7824 */ /* 0x000fe200078e0200 */
[----:B------:R-:W-:Y:S01]  /*73a0*/  F2FP.SATFINITE.E4M3.F32.PACK_AB_MERGE_C R158, R161, R158, RZ ;  /* 0x0000009ea19e723e */ /* 0x000fe200048070ff */
[----:B------:R-:W-:Y:S01]  /*73b0*/  UMOV UR50, UR6 ;  /* 0x0000000600327c82 */ /* 0x000fe20008000000 */
[----:B------:R-:W-:Y:S01]  /*73c0*/  F2FP.SATFINITE.E4M3.F32.PACK_AB_MERGE_C R140, R141, R140, RZ ;  /* 0x0000008c8d8c723e */ /* 0x000fe200048070ff */
[----:B------:R-:W-:Y:S01]  /*73d0*/  VIADD R10, R10, 0x29860 ;  /* 0x000298600a0a7836 */ /* 0x000fe20000000000 */
[----:B------:R-:W-:Y:S01]  /*73e0*/  F2FP.SATFINITE.E4M3.F32.PACK_AB_MERGE_C R142, R143, R142, RZ ;  /* 0x0000008e8f8e723e */ /* 0x000fe200048070ff */
[----:B------:R-:W-:Y:S01]  /*73f0*/  FMUL.FTZ R24, R24, R8 ;  /* 0x0000000818187220 */ /* 0x000fe20000410000 */
[----:B------:R-:W-:Y:S01]  /*7400*/  F2FP.SATFINITE.E4M3.F32.PACK_AB_MERGE_C R148, R149, R148, RZ ;  /* 0x000000949594723e */ /* 0x000fe200048070ff */
[-C--:B------:R-:W-:Y:S01]  /*7410*/  FMUL.FTZ R25, R25, R8.reuse ;  /* 0x0000000819197220 */ /* 0x080fe20000410000 */
[----:B------:R-:W-:Y:S01]  /*7420*/  PRMT R10, R3, 0x654, R10 ;  /* 0x00000654030a7816 */ /* 0x000fe2000000000a */
[----:B------:R-:W-:Y:S01]  /*7430*/  FMUL.FTZ R28, R28, R8 ;  /* 0x000000081c1c7220 */ /* 0x000fe20000410000 */
[----:B------:R-:W-:Y:S01]  /*7440*/  F2FP.SATFINITE.E4M3.F32.PACK_AB_MERGE_C R150, R151, R150, RZ ;  /* 0x000000969796723e */ /* 0x000fe200048070ff */
[----:B------:R-:W-:Y:S01]  /*7450*/  FMUL.FTZ R29, R29, R8 ;  /* 0x000000081d1d7220 */ /* 0x000fe20000410000 */
[----:B------:R-:W-:Y:S01]  /*7460*/  F2FP.SATFINITE.E4M3.F32.PACK_AB_MERGE_C R124, R125, R124, RZ ;  /* 0x0000007c7d7c723e */ /* 0x000fe200048070ff */
[----:B------:R0:W-:Y:S01]  /*7470*/  SYNCS.ARRIVE.TRANS64.RED.A1T0 RZ, [R10+URZ], RZ ;  /* 0x000000ff0aff79a7 */ /* 0x0001e2000810043f */
        /* <DEDUP_REMOVED lines=91> */
[----:B------:R-:W-:Y:S01]  /*7a30*/  F2FP.SATFINITE.E4M3.F32.PACK_AB_MERGE_C R191, R166, R94, R21 ;  /* 0x0000005ea6bf723e */ /* 0x000fe20004807015 */
[----:B0-----:R-:W-:Y:S06]  /*7a40*/  @P1 BRA `(.L_x_301) ;  /* 0xffffffd000b01947 */ /* 0x001fec000383ffff */
.L_x_291:
[----:B------:R-:W-:Y:S06]  /*7a50*/  BAR.ARV 0x8, 0x180 ;  /* 0x0206000000007b1d */ /* 0x000fec0000002000 */
[----:B------:R-:W-:Y:S05]  /*7a60*/  @!P0 BRA `(.L_x_302) ;  /* 0x0000000000048947 */ /* 0x000fea0003800000 */
[----:B------:R-:W-:Y:S01]  /*7a70*/  BPT.TRAP 0x1 ;  /* 0x000000040000795c */ /* 0x000fe20000300000 */
.L_x_302:
[----:B------:R-:W-:Y:S02]  /*7a80*/  IMAD.U32 R8, RZ, RZ, UR43 ;  /* 0x0000002bff087e24 */ /* 0x000fe4000f8e00ff */
[----:B------:R-:W-:-:S03]  /*7a90*/  IMAD.U32 R15, RZ, RZ, UR52 ;  /* 0x00000034ff0f7e24 */ /* 0x000fc6000f8e00ff */
[----:B------:R-:W-:Y:S01]  /*7aa0*/  SHF.L.U32 R8, R8, 0x1f, RZ ;  /* 0x0000001f08087819 */ /* 0x000fe200000006ff */
[----:B------:R-:W-:-:S04]  /*7ab0*/  IMAD R15, R15, 0x8, R0 ;  /* 0x000000080f0f7824 */ /* 0x000fc800078e0200 */
[----:B------:R0:W1:Y:S01]  /*7ac0*/  SYNCS.PHASECHK.TRANS64.TRYWAIT P1, [R15+URZ+0x29850], R8 ;  /* 0x029850080f0075a7 */ /* 0x000062000802017f */
[----:B------:R-:W-:Y:S05]  /*7ad0*/  @!P0 BRA `(.L_x_303) ;  /* 0x0000000000048947 */ /* 0x000fea0003800000 */
[----:B------:R-:W-:Y:S01]  /*7ae0*/  BPT.TRAP 0x1 ;  /* 0x000000040000795c */ /* 0x000fe20000300000 */
.L_x_303:
[----:B------:R-:W-:Y:S02]  /*7af0*/  VIADD R0, R0, 0x400 ;  /* 0x0000040000007836 */ /* 0x000fe40000000000 */
[----:B------:R-:W-:-:S03]  /*7b00*/  IMAD.U32 R9, RZ, RZ, UR52 ;  /* 0x00000034ff097e24 */ /* 0x000fc6000f8e00ff */
[----:B------:R-:W-:-:S04]  /*7b10*/  SHF.R.U32.HI R0, RZ, 0x4, R0 ;  /* 0x00000004ff007819 */ /* 0x000fc80000011600 */
[----:B------:R-:W-:-:S04]  /*7b20*/  LOP3.LUT R0, R0, 0x3fff, RZ, 0xc0, !PT ;  /* 0x00003fff00007812 */ /* 0x000fc800078ec0ff */
[----:B------:R-:W-:Y:S01]  /*7b30*/  LOP3.LUT R0, R0, 0x10000, RZ, 0xfc, !PT ;  /* 0x0001000000007812 */ /* 0x000fe200078efcff */
[----:B-1----:R-:W-:Y:S06]  /*7b40*/  @P1 BRA `(.L_x_304) ;  /* 0x0000000000081947 */ /* 0x002fec0003800000 */
[----:B------:R-:W1:Y:S02]  /*7b50*/  SYNCS.PHASECHK.TRANS64.TRYWAIT P1, [R15+URZ+0x29850], R8 ;  /* 0x029850080f0075a7 */ /* 0x000e64000802017f */
[----:B-1----:R-:W-:Y:S05]  /*7b60*/  @!P1 BRA `(.L_x_305) ;  /* 0x0000008400b09947 */ /* 0x002fea0003800000 */
.L_x_304:
[----:B01----:R-:W-:Y:S01]  /*7b70*/  IMAD R8, R9, 0x500, R0 ;  /* 0x0000050009087824 */ /* 0x003fe200078e0200 */
[----:B------:R-:W-:Y:S05]  /*7b80*/  WARPSYNC.ALL ;  /* 0x0000000000007948 */ /* 0x000fea0003800000 */
[----:B------:R-:W-:Y:S01]  /*7b90*/  IMAD.MOV.U32 R9, RZ, RZ, -0x3ffffff0 ;  /* 0xc0000010ff097424 */ /* 0x000fe200078e00ff */
[C---:B------:R-:W-:Y:S01]  /*7ba0*/  R2UR UR6, R8.reuse ;  /* 0x00000000080672ca */ /* 0x040fe200000e0000 */
[----:B------:R-:W-:Y:S01]  /*7bb0*/  WARPGROUP.ARRIVE ;  /* 0x00000000000079c5 */ /* 0x000fe20000000000 */
[----:B------:R-:W-:Y:S01]  /*7bc0*/  VIADD R10, R8, 0x100 ;  /* 0x00000100080a7836 */ /* 0x000fe20000000000 */
[----:B------:R-:W-:Y:S01]  /*7bd0*/  ULDC.64 UR8, c[0x0][0x9a0] ;  /* 0x0002680000087ab9 */ /* 0x000fe20000000a00 */
[----:B------:R-:W-:Y:S01]  /*7be0*/  R2UR UR7, R9 ;  /* 0x00000000090772ca */ /* 0x000fe200000e0000 */
[----:B------:R-:W-:Y:S01]  /*7bf0*/  IMAD.MOV.U32 R11, RZ, RZ, -0x3ffffff0 ;  /* 0xc0000010ff0b7424 */ /* 0x000fe200078e00ff */
[----:B------:R-:W-:Y:S01]  /*7c00*/  UISETP.NE.U32.AND UP0, UPT, UR8, URZ, UPT ;  /* 0x0000003f0800728c */ /* 0x000fe2000bf05070 */
[----:B------:R-:W-:-:S03]  /*7c10*/  IMAD.MOV.U32 R14, RZ, RZ, 0x3f800000 ;  /* 0x3f800000ff0e7424 */ /* 0x000fc600078e00ff */
[----:B------:R-:W-:-:S06]  /*7c20*/  UISETP.NE.AND.EX UP0, UPT, UR9, URZ, UPT, UP0 ;  /* 0x0000003f0900728c */ /* 0x000fcc000bf05300 */
[----:B------:R-:W-:Y:S01]  /*7c30*/  PLOP3.LUT P1, PT, PT, PT, UP0, 0x80, 0x0 ;  /* 0x000000000000781c */ /* 0x000fe20003f2f008 */
[----:B------:R-:W-:Y:S01]  /*7c40*/  QGMMA.64x128x32.F32.E4M3.E4M3 R24, R172, gdesc[UR4], R24, gsb0 ;  /* 0x01e00004ac187df3 */ /* 0x000fe20008000818 */
[----:B------:R-:W-:Y:S01]  /*7c50*/  R2UR UR6, R10 ;  /* 0x000000000a0672ca */ /* 0x000fe200000e0000 */
[----:B------:R-:W-:Y:S01]  /*7c60*/  VIADD R10, R8, 0x200 ;  /* 0x00000200080a7836 */ /* 0x000fe20000000000 */
[----:B------:R-:W-:Y:S01]  /*7c70*/  R2UR UR7, R11 ;  /* 0x000000000b0772ca */ /* 0x000fe200000e0000 */
[----:B------:R-:W-:Y:S02]  /*7c80*/  @UP0 ULDC.64 UR10, c[0x0][0x9c8] ;  /* 0x00027200000a0ab9 */ /* 0x000fe40000000a00 */
[----:B------:R-:W-:Y:S01]  /*7c90*/  @UP0 UIMAD.WIDE.U32 UR4, UR36, UR10, URZ ;  /* 0x0000000a240402a5 */ /* 0x000fe2000f8e003f */
[----:B------:R-:W-:Y:S01]  /*7ca0*/  IMAD.MOV.U32 R11, RZ, RZ, -0x3ffffff0 ;  /* 0xc0000010ff0b7424 */ /* 0x000fe200078e00ff */
[----:B------:R-:W-:Y:S02]  /*7cb0*/  WARPGROUP.DEPBAR.LE gsb0, 0x0 ;  /* 0x00008000000079c5 */ /* 0x000fe40000010000 */
[----:B------:R-:W-:-:S06]  /*7cc0*/  WARPGROUP.ARRIVE ;  /* 0x00000000000079c5 */ /* 0x000fcc0000000000 */
[----:B------:R-:W-:Y:S01]  /*7cd0*/  QGMMA.64x128x32.F32.E4M3.E4M3 R24, R176, gdesc[UR4], R24, gsb0 ;  /* 0x01e00004b0187df3 */ /* 0x000fe20008000818 */
[----:B------:R-:W-:Y:S02]  /*7ce0*/  @UP0 UIMAD UR6, UR37, UR10, URZ ;  /* 0x0000000a250602a4 */ /* 0x000fe4000f8e023f */
[----:B------:R-:W-:Y:S02]  /*7cf0*/  @UP0 USHF.R.S32.HI UR7, URZ, 0x1f, UR46 ;  /* 0x0000001f3f070899 */ /* 0x000fe4000801142e */
[----:B------:R-:W-:-:S03]  /*7d00*/  @UP0 UIMAD UR6, UR36, UR11, UR6 ;  /* 0x0000000b240602a4 */ /* 0x000fc6000f8e0206 */
[----:B------:R-:W-:Y:S01]  /*7d10*/  @UP0 ULDC.64 UR10, c[0x0][0x9d0] ;  /* 0x00027400000a0ab9 */ /* 0x000fe20000000a00 */
[----:B------:R-:W-:Y:S02]  /*7d20*/  @UP0 UIADD3 UR5, UR5, UR6, URZ ;  /* 0x0000000605050290 */ /* 0x000fe4000fffe03f */
[----:B------:R-:W-:Y:S02]  /*7d30*/  @UP0 UIMAD UR6, UR7, UR10, URZ ;  /* 0x0000000a070602a4 */ /* 0x000fe4000f8e023f */
[----:B------:R-:W-:Y:S02]  /*7d40*/  @UP0 UIMAD.WIDE.U32 UR4, UR46, UR10, UR4 ;  /* 0x0000000a2e0402a5 */ /* 0x000fe4000f8e0004 */
[----:B------:R-:W-:-:S04]  /*7d50*/  @UP0 UIMAD UR6, UR46, UR11, UR6 ;  /* 0x0000000b2e0602a4 */ /* 0x000fc8000f8e0206 */
[----:B------:R-:W-:Y:S02]  /*7d60*/  @UP0 UIADD3 UR5, UR5, UR6, URZ ;  /* 0x0000000605050290 */ /* 0x000fe4000fffe03f */
[----:B------:R-:W-:Y:S01]  /*7d70*/  @UP0 ULEA UR6, UP1, UR4, UR8, 0x2 ;  /* 0x0000000804060291 */ /* 0x000fe2000f82103f */
[----:B------:R-:W-:-:S03]  /*7d80*/  R2UR UR7, R11 ;  /* 0x000000000b0772ca */ /* 0x000fc600000e0000 */
[----:B------:R-:W-:-:S03]  /*7d90*/  @UP0 ULEA.HI.X UR5, UR4, UR9, UR5, 0x2, UP1 ;  /* 0x0000000904050291 */ /* 0x000fc600088f1405 */
[----:B------:R-:W-:Y:S01]  /*7da0*/  @UP0 UMOV UR4, UR6 ;  /* 0x0000000600040c82 */ /* 0x000fe20008000000 */
[----:B------:R-:W-:Y:S01]  /*7db0*/  R2UR UR6, R10 ;  /* 0x000000000a0672ca */ /* 0x000fe200000e0000 */
[----:B------:R-:W-:Y:S02]  /*7dc0*/  IMAD.U32 R12, RZ, RZ, UR4 ;  /* 0x00000004ff0c7e24 */ /* 0x000fe4000f8e00ff */
[----:B------:R-:W-:-:S05]  /*7dd0*/  IMAD.U32 R13, RZ, RZ, UR5 ;  /* 0x00000005ff0d7e24 */ /* 0x000fca000f8e00ff */
[----:B------:R0:W2:Y:S01]  /*7de0*/  @P1 LDG.E R14, desc[UR48][R12.64] ;  /* 0x000000300c0e1981 */ /* 0x0000a2000c1e1900 */
[----:B------:R-:W-:Y:S02]  /*7df0*/  VIADD R10, R8, 0x300 ;  /* 0x00000300080a7836 */ /* 0x000fe40000000000 */
[----:B------:R-:W-:Y:S01]  /*7e00*/  IMAD.MOV.U32 R11, RZ, RZ, -0x3ffffff0 ;  /* 0xc0000010ff0b7424 */ /* 0x000fe200078e00ff */
[----:B------:R-:W-:Y:S02]  /*7e10*/  WARPGROUP.DEPBAR.LE gsb0, 0x0 ;  /* 0x00008000000079c5 */ /* 0x000fe40000010000 */
[----:B------:R-:W-:-:S06]  /*7e20*/  WARPGROUP.ARRIVE ;  /* 0x00000000000079c5 */ /* 0x000fcc0000000000 */
[----:B------:R-:W-:Y:S01]  /*7e30*/  QGMMA.64x128x32.F32.E4M3.E4M3 R24, R180, gdesc[UR4], R24, gsb0 ;  /* 0x01e00004b4187df3 */ /* 0x000fe20008000818 */
[----:B------:R-:W-:Y:S02]  /*7e40*/  R2UR UR6, R10 ;  /* 0x000000000a0672ca */ /* 0x000fe400000e0000 */
[----:B------:R-:W-:Y:S01]  /*7e50*/  R2UR UR7, R11 ;  /* 0x000000000b0772ca */ /* 0x000fe200000e0000 */
[----:B------:R-:W-:Y:S02]  /*7e60*/  VIADD R8, R8, 0x400 ;  /* 0x0000040008087836 */ /* 0x000fe40000000000 */
[----:B------:R-:W-:Y:S01]  /*7e70*/  IMAD.MOV.U32 R9, RZ, RZ, -0x3ffffff0 ;  /* 0xc0000010ff097424 */ /* 0x000fe200078e00ff */
[----:B------:R-:W1:Y:S04]  /*7e80*/  SHFL.BFLY PT, R0, R7, 0x2, 0x1f ;  /* 0x0c401f0007007f89 */ /* 0x000e6800000e0000 */
[----:B------:R-:W3:Y:S01]  /*7e90*/  SHFL.BFLY PT, R11, R6, 0x2, 0x1f ;  /* 0x0c401f00060b7f89 */ /* 0x000ee200000e0000 */
[----:B------:R-:W-:-:S02]  /*7ea0*/  WARPGROUP.DEPBAR.LE gsb0, 0x0 ;  /* 0x00008000000079c5 */ /* 0x000fc40000010000 */
[----:B------:R-:W-:-:S06]  /*7eb0*/  WARPGROUP.ARRIVE ;  /* 0x00000000000079c5 */ /* 0x000fcc0000000000 */
[----:B------:R-:W-:Y:S01]  /*7ec0*/  QGMMA.64x128x32.F32.E4M3.E4M3 R24, R184, gdesc[UR4], R24, gsb0 ;  /* 0x01e00004b8187df3 */ /* 0x000fe20008000818 */
[----:B------:R-:W-:Y:S02]  /*7ed0*/  R2UR UR6, R8 ;  /* 0x00000000080672ca */ /* 0x000fe400000e0000 */
[----:B------:R-:W-:Y:S01]  /*7ee0*/  R2UR UR7, R9 ;  /* 0x00000000090772ca */ /* 0x000fe200000e0000 */
[----:B-1----:R-:W-:-:S01]  /*7ef0*/  FADD.FTZ R0, R0, R7 ;  /* 0x0000000700007221 */ /* 0x002fc20000010000 */
[----:B---3--:R-:W-:-:S04]  /*7f00*/  FADD.FTZ R11, R11, R6 ;  /* 0x000000060b0b7221 */ /* 0x008fc80000010000 */
[----:B------:R-:W1:Y:S04]  /*7f10*/  SHFL.BFLY PT, R9, R0, 0x1, 0x1f ;  /* 0x0c201f0000097f89 */ /* 0x000e6800000e0000 */
[----:B------:R-:W0:Y:S01]  /*7f20*/  SHFL.BFLY PT, R8, R11, 0x1, 0x1f ;  /* 0x0c201f000b087f89 */ /* 0x000e2200000e0000 */
[----:B------:R-:W-:Y:S02]  /*7f30*/  IMAD.MOV.U32 R7, RZ, RZ, RZ ;  /* 0x000000ffff077224 */ /* 0x000fe400078e00ff */
[----:B-1----:R-:W-:Y:S01]  /*7f40*/  FADD.FTZ R9, R0, R9 ;  /* 0x0000000900097221 */ /* 0x002fe20000010000 */
[----:B0-----:R-:W-:-:S04]  /*7f50*/  FADD.FTZ R12, R11, R8 ;  /* 0x000000080b0c7221 */ /* 0x001fc80000010000 */
[C---:B------:R-:W-:Y:S01]  /*7f60*/  FSETP.NE.FTZ.AND P1, PT, R9.reuse, RZ, PT ;  /* 0x000000ff0900720b */ /* 0x040fe20003f35000 */
[----:B------:R-:W-:Y:S01]  /*7f70*/  FMUL.FTZ R13, R9, 0.00390625 ;  /* 0x3b800000090d7820 */ /* 0x000fe20000410000 */
[----:B------:R-:W-:-:S04]  /*7f80*/  FMUL.FTZ R20, R12, 0.00390625 ;  /* 0x3b8000000c147820 */ /* 0x000fc80000410000 */
[----:B------:R-:W-:Y:S02]  /*7f90*/  FSETP.NE.FTZ.AND P2, PT, R13, RZ, PT ;  /* 0x000000ff0d00720b */ /* 0x000fe40003f55000 */
[----:B------:R-:W-:-:S05]  /*7fa0*/  FSETP.NE.FTZ.AND P3, PT, R20, RZ, PT ;  /* 0x000000ff1400720b */ /* 0x000fca0003f75000 */
[----:B------:R0:W-:Y:S01]  /*7fb0*/  @P1 MUFU.RCP R7, R9 ;  /* 0x0000000900071308 */ /* 0x0001e20000001000 */
[----:B------:R-:W-:Y:S01]  /*7fc0*/  FSETP.NE.FTZ.AND P1, PT, R12, RZ, PT ;  /* 0x000000ff0c00720b */ /* 0x000fe20003f35000 */
[----:B------:R-:W-:Y:S01]  /*7fd0*/  IMAD.MOV.U32 R11, RZ, RZ, RZ ;  /* 0x000000ffff0b7224 */ /* 0x000fe200078e00ff */
[----:B------:R-:W-:Y:S02]  /*7fe0*/  WARPGROUP.DEPBAR.LE gsb0, 0x0 ;  /* 0x00008000000079c5 */ /* 0x000fe40000010000 */
[----:B------:R-:W-:-:S06]  /*7ff0*/  WARPGROUP.ARRIVE ;  /* 0x00000000000079c5 */ /* 0x000fcc0000000000 */
[----:B------:R-:W-:Y:S01]  /*8000*/  QGMMA.64x128x32.F32.E4M3.E4M3 R24, R188, gdesc[UR4], R24, gsb0 ;  /* 0x01e00004bc187df3 */ /* 0x000fe20008000818 */
[----:B------:R-:W1:Y:S08]  /*8010*/  @P3 MUFU.LG2 R10, R20 ;  /* 0x00000014000a3308 */ /* 0x000e700000000c00 */
[----:B------:R-:W3:Y:S01]  /*8020*/  @P2 MUFU.LG2 R8, R13 ;  /* 0x0000000d00082308 */ /* 0x000ee20000000c00 */
[----:B------:R-:W-:-:S07]  /*8030*/  IMAD.U32 R21, RZ, RZ, UR39 ;  /* 0x00000027ff157e24 */ /* 0x000fce000f8e00ff */
[----:B------:R-:W4:Y:S01]  /*8040*/  @P1 MUFU.RCP R11, R12 ;  /* 0x0000000c000b1308 */ /* 0x000f220000001000 */
[----:B------:R-:W-:Y:S02]  /*8050*/  IMAD.U32 R88, RZ, RZ, UR39 ;  /* 0x00000027ff587e24 */ /* 0x000fe4000f8e00ff */
[----:B0-----:R-:W-:Y:S01]  /*8060*/  @P2 FMUL.FTZ R9, R21, 0.69314718246459960938 ;  /* 0x3f31721815092820 */ /* 0x001fe20000410000 */
[----:B-1----:R-:W-:Y:S01]  /*8070*/  @P3 FMUL.FTZ R10, R10, 0.69314718246459960938 ;  /* 0x3f3172180a0a3820 */ /* 0x002fe20000410000 */
[----:B------:R-:W-:Y:S01]  /*8080*/  @P3 FMUL.FTZ R21, R88, 0.69314718246459960938 ;  /* 0x3f31721858153820 */ /* 0x000fe20000410000 */
[----:B------:R-:W-:Y:S02]  /*8090*/  IMAD.MOV.U32 R0, RZ, RZ, -0x800000 ;  /* 0xff800000ff007424 */ /* 0x000fe400078e00ff */
[----:B---3--:R-:W-:Y:S01]  /*80a0*/  @P2 FMUL.FTZ R8, R8, 0.69314718246459960938 ;  /* 0x3f31721808082820 */ /* 0x008fe20000410000 */
[----:B------:R-:W-:Y:S02]  /*80b0*/  IMAD.MOV.U32 R6, RZ, RZ, -0x800000 ;  /* 0xff800000ff067424 */ /* 0x000fe400078e00ff */
[----:B------:R-:W-:Y:S01]  /*80c0*/  @P3 FFMA.FTZ R0, R21, R5, R10 ;  /* 0x0000000515003223 */ /* 0x000fe2000001000a */
[----:B--2---:R-:W-:Y:S01]  /*80d0*/  FMUL.FTZ R7, R7, R14 ;  /* 0x0000000e07077220 */ /* 0x004fe20000410000 */
[----:B------:R-:W-:Y:S01]  /*80e0*/  @P2 FFMA.FTZ R6, R9, R4, R8 ;  /* 0x0000000409062223 */ /* 0x000fe20000010008 */
[----:B----4-:R-:W-:Y:S01]  /*80f0*/  FMUL.FTZ R5, R11, R14 ;  /* 0x0000000e0b057220 */ /* 0x010fe20000410000 */
[----:B------:R-:W-:-:S02]  /*8100*/  WARPGROUP.DEPBAR.LE gsb0, 0x0 ;  /* 0x00008000000079c5 */ /* 0x000fc40000010000 */
[----:B------:R-:W-:Y:S05]  /*8110*/  @!P0 BRA `(.L_x_306) ;  /* 0x0000000000048947 */ /* 0x000fea0003800000 */
[----:B------:R-:W-:Y:S01]  /*8120*/  BPT.TRAP 0x1 ;  /* 0x000000040000795c */ /* 0x000fe20000300000 */
.L_x_306:
[----:B------:R-:W-:Y:S01]  /*8130*/  VIADD R4, R15, 0x29860 ;  /* 0x000298600f047836 */ /* 0x000fe20000000000 */
[----:B------:R-:W-:Y:S01]  /*8140*/  UIADD3 UR52, UR52, 0x1, URZ ;  /* 0x0000000134347890 */ /* 0x000fe2000fffe03f */
[-C--:B------:R-:W-:Y:S01]  /*8150*/  FMUL.FTZ R102, R24, R7.reuse ;  /* 0x0000000718667220 */ /* 0x080fe20000410000 */
[-C--:B------:R-:W-:Y:S01]  /*8160*/  FMUL.FTZ R100, R25, R7.reuse ;  /* 0x0000000719647220 */ /* 0x080fe20000410000 */
[-C--:B------:R-:W-:Y:S01]  /*8170*/  FMUL.FTZ R101, R28, R7.reuse ;  /* 0x000000071c657220 */ /* 0x080fe20000410000 */
[----:B------:R-:W-:Y:S01]  /*8180*/  PRMT R4, R3, 0x654, R4 ;  /* 0x0000065403047816 */ /* 0x000fe20000000004 */
[----:B------:R-:W-:Y:S01]  /*8190*/  UISETP.NE.AND UP0, UPT, UR52, 0x2, UPT ;  /* 0x000000023400788c */ /* 0x000fe2000bf05270 */
[-C--:B------:R-:W-:Y:S01]  /*81a0*/  FMUL.FTZ R99, R29, R7.reuse ;  /* 0x000000071d637220 */ /* 0x080fe20000410000 */
[-C--:B------:R-:W-:Y:S01]  /*81b0*/  FMUL.FTZ R98, R32, R7.reuse ;  /* 0x0000000720627220 */ /* 0x080fe20000410000 */
[----:B------:R0:W-:Y:S01]  /*81c0*/  SYNCS.ARRIVE.TRANS64.RED.A1T0 RZ, [R4+URZ], RZ ;  /* 0x000000ff04ff79a7 */ /* 0x0001e2000810043f */
        /* <DEDUP_REMOVED lines=38> */
[----:B------:R-:W-:Y:S01]  /*8430*/  USEL UR4, URZ, 0x1, UP0 ;  /* 0x000000013f047887 */ /* 0x000fe20008000000 */
        /* <DEDUP_REMOVED lines=16> */
[----:B------:R-:W-:Y:S01]  /*8540*/  PLOP3.LUT P0, PT, PT, PT, PT, 0x8, 0x0 ;  /* 0x000000000000781c */ /* 0x000fe20003f0e170 */
[-C--:B------:R-:W-:Y:S01]  /*8550*/  FMUL.FTZ R13, R79, R5.reuse ;  /* 0x000000054f0d7220 */ /* 0x080fe20000410000 */
[-C--:B------:R-:W-:Y:S01]  /*8560*/  FMUL.FTZ R12, R82, R5.reuse ;  /* 0x00000005520c7220 */ /* 0x080fe20000410000 */
[-C--:B------:R-:W-:Y:S01]  /*8570*/  FMUL.FTZ R8, R83, R5.reuse ;  /* 0x0000000553087220 */ /* 0x080fe20000410000 */
[-C--:B------:R-:W-:Y:S01]  /*8580*/  FMUL.FTZ R9, R86, R5.reuse ;  /* 0x0000000556097220 */ /* 0x080fe20000410000 */
[----:B------:R-:W-:Y:S01]  /*8590*/  FMUL.FTZ R87, R87, R5 ;  /* 0x0000000557577220 */ /* 0x000fe20000410000 */
[----:B------:R-:W-:-:S02]  /*85a0*/  UIADD3 UR44, UR44, 0x1, URZ ;  /* 0x000000012c2c7890 */ /* 0x000fc4000fffe03f */
[----:B------:R-:W-:Y:S02]  /*85b0*/  USEL UR52, UR52, URZ, UP0 ;  /* 0x0000003f34347287 */ /* 0x000fe40008000000 */
[----:B0-----:R-:W-:-:S12]  /*85c0*/  ULOP3.LUT UR43, UR43, UR4, URZ, 0x3c, !UPT ;  /* 0x000000042b2b7292 */ /* 0x001fd8000f8e3c3f */
.L_x_284:
[----:B------:R-:W0:Y:S01]  /*85d0*/  S2R R4, SR_CgaCtaId ;  /* 0x0000000000047919 */ /* 0x000e220000008800 */
[----:B------:R-:W-:Y:S01]  /*85e0*/  MOV R3, 0x400 ;  /* 0x0000040000037802 */ /* 0x000fe20000000f00 */
[----:B------:R-:W-:Y:S01]  /*85f0*/  BSSY B0, `(.L_x_307) ;  /* 0x000027d000007945 */ /* 0x000fe20003800000 */
[----:B------:R-:W-:Y:S02]  /*8600*/  BAR.SYNC.DEFER_BLOCKING 0x5, 0x180 ;  /* 0x0146000000007b1d */ /* 0x000fe40000010000 */
[----:B0-----:R-:W-:-:S05]  /*8610*/  LEA R3, R4, R3, 0x18 ;  /* 0x0000000304037211 */ /* 0x001fca00078ec0ff */
[----:B------:R-:W0:Y:S02]  /*8620*/  LDS.128 R48, [R3+0x298d0] ;  /* 0x0298d00003307984 */ /* 0x000e240000000c00 */
[----:B0-----:R-:W-:Y:S02]  /*8630*/  R2UR UR5, R49 ;  /* 0x00000000310572ca */ /* 0x001fe400000e0000 */
[----:B------:R-:W-:Y:S01]  /*8640*/  R2UR UR46, R50 ;  /* 0x00000000322e72ca */ /* 0x000fe200000e0000 */
[----:B------:R-:W-:Y:S06]  /*8650*/  BAR.ARV 0x4, 0x180 ;  /* 0x0106000000007b1d */ /* 0x000fec0000002000 */
[----:B------:R-:W-:Y:S08]  /*8660*/  @P0 BRA `(.L_x_308) ;  /* 0x0000001800ec0947 */ /* 0x000ff00003800000 */
[----:B------:R-:W0:Y:S01]  /*8670*/  S2R R54, SR_TID.X ;  /* 0x0000000000367919 */ /* 0x000e220000002100 */
[----:B------:R-:W-:Y:S01]  /*8680*/  ULDC.64 UR6, c[0x4][0x40] ;  /* 0x0100100000067ab9 */ /* 0x000fe20000000a00 */
[----:B0-----:R-:W-:-:S05]  /*8690*/  IMAD.SHL.U32 R4, R54, 0x4, RZ ;  /* 0x0000000436047824 */ /* 0x001fca00078e00ff */
[----:B------:R-:W-:-:S04]  /*86a0*/  LOP3.LUT R4, R4, 0xc, RZ, 0xc0, !PT ;  /* 0x0000000c04047812 */ /* 0x000fc800078ec0ff */
[----:B------:R-:W-:-:S05]  /*86b0*/  IADD3 R4, P0, R4, UR6, RZ ;  /* 0x0000000604047c10 */ /* 0x000fca000ff1e0ff */
[----:B------:R-:W-:Y:S01]  /*86c0*/  IMAD.X R5, RZ, RZ, UR7, P0 ;  /* 0x00000007ff057e24 */ /* 0x000fe200080e06ff */
[----:B------:R-:W-:Y:S01]  /*86d0*/  F2FP.BF16.F32.PACK_AB R21, R21, R26 ;  /* 0x0000001a1515723e */ /* 0x000fe200000010ff */
[----:B------:R-:W-:-:S03]  /*86e0*/  ULDC.64 UR6, c[0x0][0xc00] ;  /* 0x0003000000067ab9 */ /* 0x000fc60000000a00 */
[----:B------:R0:W2:Y:S01]  /*86f0*/  LDG.E.CONSTANT R48, desc[UR48][R4.64] ;  /* 0x0000003004307981 */ /* 0x0000a2000c1e9900 */
[----:B------:R-:W-:Y:S01]  /*8700*/  F2FP.BF16.F32.PACK_AB R12, R9, R12 ;  /* 0x0000000c090c723e */ /* 0x000fe200000010ff */
[----:B------:R-:W-:Y:S01]  /*8710*/  UISETP.NE.U32.AND UP0, UPT, UR6, URZ, UPT ;  /* 0x0000003f0600728c */ /* 0x000fe2000bf05070 */
[----:B------:R-:W-:Y:S01]  /*8720*/  F2FP.BF16.F32.PACK_AB R87, R87, R8 ;  /* 0x000000085757723e */ /* 0x000fe200000010ff */
[----:B------:R-:W1:Y:S01]  /*8730*/  S2R R26, SR_SWINHI ;  /* 0x00000000001a7919 */ /* 0x000e620000002f00 */
[----:B------:R-:W-:Y:S01]  /*8740*/  F2FP.BF16.F32.PACK_AB R57, R57, R60 ;  /* 0x0000003c3939723e */ /* 0x000fe200000010ff */
[----:B------:R-:W-:Y:S01]  /*8750*/  USHF.L.U32 UR8, UR36, 0x2, URZ ;  /* 0x0000000224087899 */ /* 0x000fe2000800063f */
[----:B------:R-:W-:Y:S01]  /*8760*/  F2FP.BF16.F32.PACK_AB R56, R53, R56 ;  /* 0x000000383538723e */ /* 0x000fe200000010ff */
[----:B------:R-:W-:Y:S01]  /*8770*/  UISETP.NE.AND.EX UP0, UPT, UR7, URZ, UPT, UP0 ;  /* 0x0000003f0700728c */ /* 0x000fe2000bf05300 */
[----:B------:R-:W-:Y:S01]  /*8780*/  F2FP.BF16.F32.PACK_AB R47, R47, R52 ;  /* 0x000000342f2f723e */ /* 0x000fe200000010ff */
[----:B------:R-:W-:Y:S01]  /*8790*/  USHF.L.U64.HI UR9, UR36, 0x2, UR37 ;  /* 0x0000000224097899 */ /* 0x000fe20008010225 */
[----:B0-----:R-:W-:Y:S01]  /*87a0*/  LOP3.LUT P0, R4, R54, 0x3, RZ, 0xc0, !PT ;  /* 0x0000000336047812 */ /* 0x001fe2000780c0ff */
[----:B------:R-:W-:Y:S01]  /*87b0*/  UIADD3 UR4, UP1, UR8, UR6, URZ ;  /* 0x0000000608047290 */ /* 0x000fe2000ff3e03f */
[----:B------:R-:W-:-:S02]  /*87c0*/  F2FP.BF16.F32.PACK_AB R46, R43, R46 ;  /* 0x0000002e2b2e723e */ /* 0x000fc400000010ff */
[----:B------:R-:W-:Y:S01]  /*87d0*/  ISETP.EQ.OR P0, PT, R4, 0x3, !P0 ;  /* 0x000000030400780c */ /* 0x000fe20004702670 */
[----:B------:R-:W-:Y:S01]  /*87e0*/  UIADD3.X UR6, UR9, UR7, URZ, UP1, !UPT ;  /* 0x0000000709067290 */ /* 0x000fe20008ffe43f */
[----:B------:R-:W-:Y:S02]  /*87f0*/  F2FP.BF16.F32.PACK_AB R64, R61, R64 ;  /* 0x000000403d40723e */ /* 0x000fe400000010ff */
[----:B------:R-:W-:Y:S02]  /*8800*/  F2FP.BF16.F32.PACK_AB R10, R7, R10 ;  /* 0x0000000a070a723e */ /* 0x000fe400000010ff */
[----:B------:R-:W-:Y:S02]  /*8810*/  F2FP.BF16.F32.PACK_AB R39, R39, R42 ;  /* 0x0000002a2727723e */ /* 0x000fe400000010ff */
[----:B------:R-:W-:Y:S02]  /*8820*/  F2FP.BF16.F32.PACK_AB R38, R35, R38 ;  /* 0x000000262326723e */ /* 0x000fe400000010ff */
[----:B------:R-:W-:-:S02]  /*8830*/  F2FP.BF16.F32.PACK_AB R11, R11, R14 ;  /* 0x0000000e0b0b723e */ /* 0x000fc400000010ff */
[----:B------:R-:W-:Y:S02]  /*8840*/  SEL R61, R57, R56, P0 ;  /* 0x00000038393d7207 */ /* 0x000fe40000000000 */
[----:B------:R-:W-:Y:S02]  /*8850*/  SEL R63, R12, R87, P0 ;  /* 0x000000570c3f7207 */ /* 0x000fe40000000000 */
[----:B------:R-:W-:Y:S02]  /*8860*/  SEL R54, R87, R12, P0 ;  /* 0x0000000c57367207 */ /* 0x000fe40000000000 */
[----:B------:R-:W-:Y:S02]  /*8870*/  F2FP.BF16.F32.PACK_AB R73, R73, R76 ;  /* 0x0000004c4949723e */ /* 0x000fe400000010ff */
[----:B------:R-:W-:Y:S02]  /*8880*/  F2FP.BF16.F32.PACK_AB R72, R69, R72 ;  /* 0x000000484548723e */ /* 0x000fe400000010ff */
[----:B------:R-:W-:-:S02]  /*8890*/  MOV R4, R3 ;  /* 0x0000000300047202 */ /* 0x000fc40000000f00 */
[----:B-1----:R-:W-:Y:S02]  /*88a0*/  MOV R5, R26 ;  /* 0x0000001a00057202 */ /* 0x002fe40000000f00 */
[----:B------:R-:W-:Y:S02]  /*88b0*/  F2FP.BF16.F32.PACK_AB R65, R65, R68 ;  /* 0x000000444141723e */ /* 0x000fe400000010ff */
[----:B------:R-:W-:Y:S01]  /*88c0*/  SEL R56, R56, R57, P0 ;  /* 0x0000003938387207 */ /* 0x000fe20000000000 */
[----:B------:R-:W-:Y:S01]  /*88d0*/  IMAD.WIDE R8, R171, 0x2, R4 ;  /* 0x00000002ab087825 */ /* 0x000fe200078e0204 */
[----:B------:R-:W-:Y:S02]  /*88e0*/  F2FP.BF16.F32.PACK_AB R31, R31, R34 ;  /* 0x000000221f1f723e */ /* 0x000fe400000010ff */
[----:B------:R-:W-:Y:S02]  /*88f0*/  F2FP.BF16.F32.PACK_AB R30, R27, R30 ;  /* 0x0000001e1b1e723e */ /* 0x000fe400000010ff */
[----:B------:R-:W-:-:S02]  /*8900*/  LOP3.LUT R7, R8, 0x380, RZ, 0xc0, !PT ;  /* 0x0000038008077812 */ /* 0x000fc400078ec0ff */
[----:B------:R-:W-:Y:S02]  /*8910*/  IADD3 R12, P6, R8, 0x20, RZ ;  /* 0x00000020080c7810 */ /* 0x000fe40007fde0ff */
[----:B------:R-:W-:Y:S02]  /*8920*/  SEL R57, R47, R46, P0 ;  /* 0x0000002e2f397207 */ /* 0x000fe40000000000 */
[----:B------:R-:W-:Y:S02]  /*8930*/  F2FP.BF16.F32.PACK_AB R33, R33, R36 ;  /* 0x000000242121723e */ /* 0x000fe400000010ff */
[----:B------:R-:W-:Y:S02]  /*8940*/  SEL R46, R46, R47, P0 ;  /* 0x0000002f2e2e7207 */ /* 0x000fe40000000000 */
[----:B------:R-:W-:Y:S02]  /*8950*/  SEL R53, R11, R10, P0 ;  /* 0x0000000a0b357207 */ /* 0x000fe40000000000 */
[----:B------:R-:W-:-:S02]  /*8960*/  SEL R36, R10, R11, P0 ;  /* 0x0000000b0a247207 */ /* 0x000fc40000000000 */
[----:B------:R-:W-:Y:S02]  /*8970*/  SEL R47, R39, R38, P0 ;  /* 0x00000026272f7207 */ /* 0x000fe40000000000 */
[----:B------:R-:W-:Y:S02]  /*8980*/  SHF.R.U64 R7, R7, 0x3, RZ ;  /* 0x0000000307077819 */ /* 0x000fe400000012ff */
[----:B------:R-:W-:Y:S01]  /*8990*/  F2FP.BF16.F32.PACK_AB R32, R29, R32 ;  /* 0x000000201d20723e */ /* 0x000fe200000010ff */
[----:B------:R-:W-:Y:S01]  /*89a0*/  IMAD.X R29, RZ, RZ, R9, P6 ;  /* 0x000000ffff1d7224 */ /* 0x000fe200030e0609 */
[----:B------:R-:W-:Y:S02]  /*89b0*/  SEL R55, R73, R72, P0 ;  /* 0x0000004849377207 */ /* 0x000fe40000000000 */
[----:B------:R-:W-:Y:S02]  /*89c0*/  SEL R59, R65, R64, P0 ;  /* 0x00000040413b7207 */ /* 0x000fe40000000000 */
[----:B------:R-:W-:-:S02]  /*89d0*/  SEL R38, R38, R39, P0 ;  /* 0x0000002726267207 */ /* 0x000fc40000000000 */
[----:B------:R-:W-:Y:S02]  /*89e0*/  LOP3.LUT R10, R12, 0x380, RZ, 0xc0, !PT ;  /* 0x000003800c0a7812 */ /* 0x000fe400078ec0ff */
[----:B------:R-:W-:Y:S02]  /*89f0*/  SEL R72, R72, R73, P0 ;  /* 0x0000004948487207 */ /* 0x000fe40000000000 */
[----:B------:R-:W-:Y:S02]  /*8a00*/  SEL R64, R64, R65, P0 ;  /* 0x0000004140407207 */ /* 0x000fe40000000000 */
[----:B------:R-:W-:Y:S02]  /*8a10*/  SEL R39, R31, R30, P0 ;  /* 0x0000001e1f277207 */ /* 0x000fe40000000000 */
[----:B------:R-:W-:Y:S02]  /*8a20*/  SEL R50, R30, R31, P0 ;  /* 0x0000001f1e327207 */ /* 0x000fe40000000000 */
[----:B------:R-:W-:-:S02]  /*8a30*/  IADD3 R65, P1, R8, 0x40, RZ ;  /* 0x0000004008417810 */ /* 0x000fc40007f3e0ff */
[C---:B------:R-:W-:Y:S02]  /*8a40*/  IADD3 R67, P2, R8.reuse, 0x60, RZ ;  /* 0x0000006008437810 */ /* 0x040fe40007f5e0ff */
[C---:B------:R-:W-:Y:S01]  /*8a50*/  IADD3 R30, P3, R8.reuse, 0x4000, RZ ;  /* 0x00004000081e7810 */ /* 0x040fe20007f7e0ff */
[----:B------:R-:W-:Y:S01]  /*8a60*/  IMAD.X R27, RZ, RZ, R9, P1 ;  /* 0x000000ffff1b7224 */ /* 0x000fe200008e0609 */
[C---:B------:R-:W-:Y:S02]  /*8a70*/  IADD3 R69, P4, R8.reuse, 0x4020, RZ ;  /* 0x0000402008457810 */ /* 0x040fe40007f9e0ff */
[C---:B------:R-:W-:Y:S02]  /*8a80*/  IADD3 R71, P5, R8.reuse, 0x4040, RZ ;  /* 0x0000404008477810 */ /* 0x040fe40007fbe0ff */
[----:B------:R-:W-:Y:S02]  /*8a90*/  IADD3 R73, P6, R8, 0x4060, RZ ;  /* 0x0000406008497810 */ /* 0x000fe40007fde0ff */
[----:B------:R-:W-:-:S02]  /*8aa0*/  LOP3.LUT R8, R7, R8, RZ, 0x3c, !PT ;  /* 0x0000000807087212 */ /* 0x000fc400078e3cff */
[----:B------:R-:W-:Y:S01]  /*8ab0*/  SHF.R.U64 R7, R10, 0x3, RZ ;  /* 0x000000030a077819 */ /* 0x000fe200000012ff */
[--C-:B------:R-:W-:Y:S01]  /*8ac0*/  IMAD.X R11, RZ, RZ, R9.reuse, P6 ;  /* 0x000000ffff0b7224 */ /* 0x100fe200030e0609 */
[----:B------:R-:W-:Y:S02]  /*8ad0*/  LOP3.LUT R14, R65, 0x380, RZ, 0xc0, !PT ;  /* 0x00000380410e7812 */ /* 0x000fe400078ec0ff */
[----:B------:R-:W-:Y:S02]  /*8ae0*/  F2FP.BF16.F32.PACK_AB R25, R25, R28 ;  /* 0x0000001c1919723e */ /* 0x000fe400000010ff */
[----:B------:R-:W-:Y:S01]  /*8af0*/  F2FP.BF16.F32.PACK_AB R20, R13, R20 ;  /* 0x000000140d14723e */ /* 0x000fe200000010ff */
[----:B------:R-:W-:Y:S01]  /*8b00*/  IMAD.X R13, RZ, RZ, R9, P5 ;  /* 0x000000ffff0d7224 */ /* 0x000fe200028e0609 */
[----:B------:R-:W-:Y:S02]  /*8b10*/  LOP3.LUT R28, R7, R12, RZ, 0x3c, !PT ;  /* 0x0000000c071c7212 */ /* 0x000fe400078e3cff */
[----:B------:R-:W-:-:S02]  /*8b20*/  LOP3.LUT R7, R30, 0x380, RZ, 0xc0, !PT ;  /* 0x000003801e077812 */ /* 0x000fc400078ec0ff */
[----:B------:R-:W-:Y:S02]  /*8b30*/  SHF.R.U64 R10, R14, 0x3, RZ ;  /* 0x000000030e0a7819 */ /* 0x000fe400000012ff */
[----:B------:R-:W-:Y:S02]  /*8b40*/  F2FP.BF16.F32.PACK_AB R41, R41, R44 ;  /* 0x0000002c2929723e */ /* 0x000fe400000010ff */
[----:B------:R-:W-:Y:S02]  /*8b50*/  F2FP.BF16.F32.PACK_AB R40, R37, R40 ;  /* 0x000000282528723e */ /* 0x000fe400000010ff */
[----:B------:R-:W-:Y:S02]  /*8b60*/  SEL R31, R21, R20, P0 ;  /* 0x00000014151f7207 */ /* 0x000fe40000000000 */
[----:B------:R-:W-:Y:S01]  /*8b70*/  SEL R52, R20, R21, P0 ;  /* 0x0000001514347207 */ /* 0x000fe20000000000 */
[----:B------:R-:W-:Y:S01]  /*8b80*/  IMAD.X R21, RZ, RZ, R9, P3 ;  /* 0x000000ffff157224 */ /* 0x000fe200018e0609 */
[----:B------:R-:W-:-:S02]  /*8b90*/  F2FP.BF16.F32.PACK_AB R101, R101, R102 ;  /* 0x000000666565723e */ /* 0x000fc400000010ff */
[----:B------:R-:W-:Y:S02]  /*8ba0*/  F2FP.BF16.F32.PACK_AB R100, R99, R100 ;  /* 0x000000646364723e */ /* 0x000fe400000010ff */
[----:B------:R-:W-:Y:S02]  /*8bb0*/  LOP3.LUT R20, R67, 0x380, RZ, 0xc0, !PT ;  /* 0x0000038043147812 */ /* 0x000fe400078ec0ff */
[----:B------:R-:W-:Y:S02]  /*8bc0*/  F2FP.BF16.F32.PACK_AB R97, R97, R98 ;  /* 0x000000626161723e */ /* 0x000fe400000010ff */
[----:B------:R-:W-:Y:S02]  /*8bd0*/  F2FP.BF16.F32.PACK_AB R96, R95, R96 ;  /* 0x000000605f60723e */ /* 0x000fe400000010ff */
[----:B------:R-:W-:Y:S02]  /*8be0*/  SHF.R.U64 R7, R7, 0x3, RZ ;  /* 0x0000000307077819 */ /* 0x000fe400000012ff */
[----:B------:R-:W-:-:S02]  /*8bf0*/  F2FP.BF16.F32.PACK_AB R93, R93, R94 ;  /* 0x0000005e5d5d723e */ /* 0x000fc400000010ff */
[----:B------:R-:W-:Y:S02]  /*8c00*/  F2FP.BF16.F32.PACK_AB R92, R91, R92 ;  /* 0x0000005c5b5c723e */ /* 0x000fe400000010ff */
[----:B------:R-:W-:Y:S02]  /*8c10*/  LOP3.LUT R26, R10, R65, RZ, 0x3c, !PT ;  /* 0x000000410a1a7212 */ /* 0x000fe400078e3cff */
[----:B------:R-:W-:Y:S02]  /*8c20*/  F2FP.BF16.F32.PACK_AB R89, R89, R90 ;  /* 0x0000005a5959723e */ /* 0x000fe400000010ff */
[----:B------:R-:W-:Y:S02]  /*8c30*/  F2FP.BF16.F32.PACK_AB R88, R45, R88 ;  /* 0x000000582d58723e */ /* 0x000fe400000010ff */
[----:B------:R-:W-:Y:S01]  /*8c40*/  F2FP.BF16.F32.PACK_AB R24, R15, R24 ;  /* 0x000000180f18723e */ /* 0x000fe200000010ff */
[----:B------:R-:W-:Y:S01]  /*8c50*/  IMAD.X R15, RZ, RZ, R9, P4 ;  /* 0x000000ffff0f7224 */ /* 0x000fe200020e0609 */
[----:B------:R-:W-:-:S02]  /*8c60*/  SEL R49, R41, R40, P0 ;  /* 0x0000002829317207 */ /* 0x000fc40000000000 */
[----:B------:R-:W-:Y:S02]  /*8c70*/  LOP3.LUT R10, R69, 0x380, RZ, 0xc0, !PT ;  /* 0x00000380450a7812 */ /* 0x000fe400078ec0ff */
[----:B------:R-:W-:Y:S02]  /*8c80*/  LOP3.LUT R42, R73, 0x380, RZ, 0xc0, !PT ;  /* 0x00000380492a7812 */ /* 0x000fe400078ec0ff */
[----:B------:R-:W-:Y:S02]  /*8c90*/  SEL R35, R101, R100, P0 ;  /* 0x0000006465237207 */ /* 0x000fe40000000000 */
[----:B------:R-:W-:Y:S02]  /*8ca0*/  SEL R40, R40, R41, P0 ;  /* 0x0000002928287207 */ /* 0x000fe40000000000 */
[----:B------:R-:W-:Y:S02]  /*8cb0*/  SHF.R.U64 R14, R20, 0x3, RZ ;  /* 0x00000003140e7819 */ /* 0x000fe400000012ff */
[----:B------:R-:W-:-:S02]  /*8cc0*/  SEL R100, R100, R101, P0 ;  /* 0x0000006564647207 */ /* 0x000fc40000000000 */
[----:B------:R-:W-:Y:S02]  /*8cd0*/  SEL R37, R97, R96, P0 ;  /* 0x0000006061257207 */ /* 0x000fe40000000000 */
[----:B------:R-:W-:Y:S02]  /*8ce0*/  SEL R41, R33, R32, P0 ;  /* 0x0000002021297207 */ /* 0x000fe40000000000 */
[----:B------:R-:W-:Y:S02]  /*8cf0*/  LOP3.LUT R20, R7, R30, RZ, 0x3c, !PT ;  /* 0x0000001e07147212 */ /* 0x000fe400078e3cff */
[----:B------:R-:W-:Y:S02]  /*8d00*/  SEL R96, R96, R97, P0 ;  /* 0x0000006160607207 */ /* 0x000fe40000000000 */
[----:B------:R-:W-:Y:S02]  /*8d10*/  SEL R43, R93, R92, P0 ;  /* 0x0000005c5d2b7207 */ /* 0x000fe40000000000 */
[----:B------:R-:W-:-:S02]  /*8d20*/  SEL R32, R32, R33, P0 ;  /* 0x0000002120207207 */ /* 0x000fc40000000000 */
[----:B------:R-:W-:Y:S02]  /*8d30*/  SEL R92, R92, R93, P0 ;  /* 0x0000005d5c5c7207 */ /* 0x000fe40000000000 */
[----:B------:R-:W-:Y:S02]  /*8d40*/  SEL R45, R89, R88, P0 ;  /* 0x00000058592d7207 */ /* 0x000fe40000000000 */
[----:B------:R-:W-:Y:S02]  /*8d50*/  SEL R33, R25, R24, P0 ;  /* 0x0000001819217207 */ /* 0x000fe40000000000 */
[----:B------:R-:W-:Y:S02]  /*8d60*/  SHF.R.U64 R10, R10, 0x3, RZ ;  /* 0x000000030a0a7819 */ /* 0x000fe400000012ff */
[----:B------:R-:W-:Y:S02]  /*8d70*/  SHF.R.U64 R42, R42, 0x3, RZ ;  /* 0x000000032a2a7819 */ /* 0x000fe400000012ff */
[----:B------:R-:W-:-:S02]  /*8d80*/  SEL R88, R88, R89, P0 ;  /* 0x0000005958587207 */ /* 0x000fc40000000000 */
[----:B------:R-:W-:Y:S01]  /*8d90*/  SEL R34, R24, R25, P0 ;  /* 0x0000001918227207 */ /* 0x000fe20000000000 */
[----:B------:R-:W-:Y:S01]  /*8da0*/  IMAD.X R25, RZ, RZ, R9, P2 ;  /* 0x000000ffff197224 */ /* 0x000fe200010e0609 */
[----:B------:R-:W-:Y:S02]  /*8db0*/  LOP3.LUT R24, R14, R67, RZ, 0x3c, !PT ;  /* 0x000000430e187212 */ /* 0x000fe400078e3cff */
[----:B------:R-:W-:Y:S02]  /*8dc0*/  LOP3.LUT R14, R10, R69, RZ, 0x3c, !PT ;  /* 0x000000450a0e7212 */ /* 0x000fe400078e3cff */
[----:B------:R-:W-:Y:S02]  /*8dd0*/  LOP3.LUT R10, R42, R73, RZ, 0x3c, !PT ;  /* 0x000000492a0a7212 */ /* 0x000fe400078e3cff */
[----:B------:R-:W-:Y:S02]  /*8de0*/  MOV R65, R20 ;  /* 0x0000001400417202 */ /* 0x000fe40000000f00 */
[----:B------:R-:W-:-:S02]  /*8df0*/  LOP3.LUT R12, R71, 0x380, RZ, 0xc0, !PT ;  /* 0x00000380470c7812 */ /* 0x000fc400078ec0ff */
[----:B------:R-:W-:Y:S02]  /*8e00*/  MOV R69, R8 ;  /* 0x0000000800457202 */ /* 0x000fe40000000f00 */
[----:B------:R-:W-:Y:S02]  /*8e10*/  SHF.R.U64 R12, R12, 0x3, RZ ;  /* 0x000000030c0c7819 */ /* 0x000fe400000012ff */
[----:B------:R-:W-:Y:S02]  /*8e20*/  MOV R58, R10 ;  /* 0x0000000a003a7202 */ /* 0x000fe40000000f00 */
[----:B------:R-:W-:Y:S02]  /*8e30*/  LOP3.LUT R12, R12, R71, RZ, 0x3c, !PT ;  /* 0x000000470c0c7212 */ /* 0x000fe400078e3cff */
[----:B------:R-:W-:Y:S02]  /*8e40*/  MOV R62, R14 ;  /* 0x0000000e003e7202 */ /* 0x000fe40000000f00 */
[----:B------:R-:W-:-:S02]  /*8e50*/  MOV R60, R12 ;  /* 0x0000000c003c7202 */ /* 0x000fc40000000f00 */
[----:B------:R-:W-:Y:S02]  /*8e60*/  MOV R68, R28 ;  /* 0x0000001c00447202 */ /* 0x000fe40000000f00 */
[----:B------:R-:W-:Y:S02]  /*8e70*/  MOV R67, R26 ;  /* 0x0000001a00437202 */ /* 0x000fe40000000f00 */
[----:B------:R-:W-:Y:S02]  /*8e80*/  MOV R66, R24 ;  /* 0x0000001800427202 */ /* 0x000fe40000000f00 */
[----:B------:R-:W-:Y:S02]  /*8e90*/  PLOP3.LUT P2, PT, PT, PT, UP0, 0x80, 0x0 ;  /* 0x000000000000781c */ /* 0x000fe40003f4f008 */
[----:B--2---:R-:W-:Y:S01]  /*8ea0*/  LOP3.LUT R7, R48, 0x2, RZ, 0x3c, !PT ;  /* 0x0000000230077812 */ /* 0x004fe200078e3cff */
[----:B------:R-:W-:Y:S04]  /*8eb0*/  SHFL.IDX PT, R35, R35, R48, 0x1c1f ;  /* 0x001c1f3023237589 */ /* 0x000fe800000e0000 */
[----:B------:R-:W0:Y:S04]  /*8ec0*/  SHFL.IDX PT, R100, R100, R7, 0x1c1f ;  /* 0x001c1f0764647589 */ /* 0x000e2800000e0000 */
[----:B------:R-:W-:Y:S04]  /*8ed0*/  SHFL.IDX PT, R55, R55, R48, 0x1c1f ;  /* 0x001c1f3037377589 */ /* 0x000fe800000e0000 */
[----:B------:R-:W1:Y:S04]  /*8ee0*/  SHFL.IDX PT, R72, R72, R7, 0x1c1f ;  /* 0x001c1f0748487589 */ /* 0x000e6800000e0000 */
[----:B------:R-:W-:Y:S04]  /*8ef0*/  SHFL.IDX PT, R37, R37, R48, 0x1c1f ;  /* 0x001c1f3025257589 */ /* 0x000fe800000e0000 */
[----:B------:R-:W-:Y:S04]  /*8f00*/  SHFL.IDX PT, R49, R49, R48, 0x1c1f ;  /* 0x001c1f3031317589 */ /* 0x000fe800000e0000 */
[----:B------:R-:W-:Y:S04]  /*8f10*/  SHFL.IDX PT, R59, R59, R48, 0x1c1f ;  /* 0x001c1f303b3b7589 */ /* 0x000fe800000e0000 */
[----:B------:R-:W2:Y:S01]  /*8f20*/  SHFL.IDX PT, R96, R96, R7, 0x1c1f ;  /* 0x001c1f0760607589 */ /* 0x000ea200000e0000 */
[----:B0-----:R-:W-:-:S02]  /*8f30*/  SEL R8, R35, R100, P0 ;  /* 0x0000006423087207 */ /* 0x001fc40000000000 */
[----:B------:R-:W-:Y:S01]  /*8f40*/  SEL R10, R100, R35, P0 ;  /* 0x00000023640a7207 */ /* 0x000fe20000000000 */
[----:B------:R-:W0:Y:S04]  /*8f50*/  SHFL.IDX PT, R64, R64, R7, 0x1c1f ;  /* 0x001c1f0740407589 */ /* 0x000e2800000e0000 */
[----:B------:R-:W3:Y:S01]  /*8f60*/  SHFL.IDX PT, R40, R40, R7, 0x1c1f ;  /* 0x001c1f0728287589 */ /* 0x000ee200000e0000 */
[----:B-1----:R-:W-:Y:S02]  /*8f70*/  SEL R9, R55, R72, P0 ;  /* 0x0000004837097207 */ /* 0x002fe40000000000 */
[----:B------:R-:W-:Y:S01]  /*8f80*/  SEL R11, R72, R55, P0 ;  /* 0x00000037480b7207 */ /* 0x000fe20000000000 */
[----:B------:R-:W-:Y:S04]  /*8f90*/  SHFL.IDX PT, R43, R43, R48, 0x1c1f ;  /* 0x001c1f302b2b7589 */ /* 0x000fe800000e0000 */
[----:B------:R-:W-:Y:S04]  /*8fa0*/  SHFL.IDX PT, R33, R33, R48, 0x1c1f ;  /* 0x001c1f3021217589 */ /* 0x000fe800000e0000 */
[----:B------:R-:W-:Y:S04]  /*8fb0*/  SHFL.IDX PT, R61, R61, R48, 0x1c1f ;  /* 0x001c1f303d3d7589 */ /* 0x000fe800000e0000 */
[----:B------:R-:W1:Y:S01]  /*8fc0*/  SHFL.IDX PT, R92, R92, R7, 0x1c1f ;  /* 0x001c1f075c5c7589 */ /* 0x000e6200000e0000 */
[----:B--2---:R-:W-:-:S02]  /*8fd0*/  SEL R12, R37, R96, P0 ;  /* 0x00000060250c7207 */ /* 0x004fc40000000000 */
[----:B------:R-:W-:Y:S01]  /*8fe0*/  SEL R14, R96, R37, P0 ;  /* 0x00000025600e7207 */ /* 0x000fe20000000000 */
[----:B------:R-:W2:Y:S01]  /*8ff0*/  SHFL.IDX PT, R56, R56, R7, 0x1c1f ;  /* 0x001c1f0738387589 */ /* 0x000ea200000e0000 */
[----:B0-----:R-:W-:Y:S02]  /*9000*/  SEL R13, R59, R64, P0 ;  /* 0x000000403b0d7207 */ /* 0x001fe40000000000 */
[----:B------:R-:W-:Y:S01]  /*9010*/  SEL R15, R64, R59, P0 ;  /* 0x0000003b400f7207 */ /* 0x000fe20000000000 */
[----:B------:R3:W-:Y:S04]  /*9020*/  SHFL.IDX PT, R42, R34, R7, 0x1c1f ;  /* 0x001c1f07222a7589 */ /* 0x0007e800000e0000 */
[----:B------:R-:W-:Y:S04]  /*9030*/  SHFL.IDX PT, R45, R45, R48, 0x1c1f ;  /* 0x001c1f302d2d7589 */ /* 0x000fe800000e0000 */
[----:B------:R-:W-:Y:S01]  /*9040*/  SHFL.IDX PT, R41, R41, R48, 0x1c1f ;  /* 0x001c1f3029297589 */ /* 0x000fe200000e0000 */
[----:B---3--:R-:W-:-:S03]  /*9050*/  SEL R34, R40, R49, P0 ;  /* 0x0000003128227207 */ /* 0x008fc60000000000 */
[----:B------:R-:W-:Y:S04]  /*9060*/  SHFL.IDX PT, R53, R53, R48, 0x1c1f ;  /* 0x001c1f3035357589 */ /* 0x000fe800000e0000 */
[----:B------:R-:W-:Y:S01]  /*9070*/  SHFL.IDX PT, R57, R57, R48, 0x1c1f ;  /* 0x001c1f3039397589 */ /* 0x000fe200000e0000 */
[----:B-1----:R-:W-:Y:S02]  /*9080*/  SEL R24, R43, R92, P0 ;  /* 0x0000005c2b187207 */ /* 0x002fe40000000000 */
[----:B------:R-:W-:Y:S01]  /*9090*/  SEL R26, R92, R43, P0 ;  /* 0x0000002b5c1a7207 */ /* 0x000fe20000000000 */
[----:B------:R-:W-:Y:S01]  /*90a0*/  SHFL.IDX PT, R47, R47, R48, 0x1c1f ;  /* 0x001c1f302f2f7589 */ /* 0x000fe200000e0000 */
[----:B--2---:R-:W-:Y:S02]  /*90b0*/  SEL R25, R61, R56, P0 ;  /* 0x000000383d197207 */ /* 0x004fe40000000000 */
[----:B------:R-:W-:Y:S01]  /*90c0*/  SEL R27, R56, R61, P0 ;  /* 0x0000003d381b7207 */ /* 0x000fe20000000000 */
[----:B------:R-:W-:Y:S04]  /*90d0*/  SHFL.IDX PT, R39, R39, R48, 0x1c1f ;  /* 0x001c1f3027277589 */ /* 0x000fe800000e0000 */
[----:B------:R-:W0:Y:S04]  /*90e0*/  SHFL.IDX PT, R88, R88, R7, 0x1c1f ;  /* 0x001c1f0758587589 */ /* 0x000e2800000e0000 */
[----:B------:R-:W-:Y:S04]  /*90f0*/  SHFL.IDX PT, R21, R31, R48, 0x1c1f ;  /* 0x001c1f301f157589 */ /* 0x000fe800000e0000 */
[----:B------:R-:W-:Y:S04]  /*9100*/  SHFL.IDX PT, R63, R63, R48, 0x1c1f ;  /* 0x001c1f303f3f7589 */ /* 0x000fe800000e0000 */
[----:B------:R-:W1:Y:S04]  /*9110*/  SHFL.IDX PT, R46, R46, R7, 0x1c1f ;  /* 0x001c1f072e2e7589 */ /* 0x000e6800000e0000 */
[----:B------:R-:W2:Y:S04]  /*9120*/  SHFL.IDX PT, R48, R38, R7, 0x1c1f ;  /* 0x001c1f0726307589 */ /* 0x000ea800000e0000 */
[----:B------:R-:W3:Y:S04]  /*9130*/  SHFL.IDX PT, R50, R50, R7, 0x1c1f ;  /* 0x001c1f0732327589 */ /* 0x000ee800000e0000 */
[----:B------:R4:W3:Y:S01]  /*9140*/  SHFL.IDX PT, R20, R32, R7, 0x1c1f ;  /* 0x001c1f0720147589 */ /* 0x0008e200000e0000 */
[----:B0-----:R-:W-:-:S02]  /*9150*/  SEL R28, R45, R88, P0 ;  /* 0x000000582d1c7207 */ /* 0x001fc40000000000 */
[----:B------:R-:W-:Y:S01]  /*9160*/  SEL R30, R88, R45, P0 ;  /* 0x0000002d581e7207 */ /* 0x000fe20000000000 */
[----:B------:R-:W-:Y:S01]  /*9170*/  BAR.SYNC.DEFER_BLOCKING 0x1, 0x100 ;  /* 0x0044000000007b1d */ /* 0x000fe20000010000 */
[----:B----4-:R-:W-:-:S05]  /*9180*/  SEL R32, R49, R40, P0 ;  /* 0x0000002831207207 */ /* 0x010fca0000000000 */
[----:B------:R-:W0:Y:S01]  /*9190*/  SHFL.IDX PT, R52, R52, R7, 0x1c1f ;  /* 0x001c1f0734347589 */ /* 0x000e2200000e0000 */
[----:B------:R-:W-:Y:S02]  /*91a0*/  SEL R40, R33, R42, P0 ;  /* 0x0000002a21287207 */ /* 0x000fe40000000000 */
[----:B-1----:R-:W-:Y:S01]  /*91b0*/  SEL R29, R57, R46, P0 ;  /* 0x0000002e391d7207 */ /* 0x002fe20000000000 */
[----:B------:R1:W4:Y:S01]  /*91c0*/  SHFL.IDX PT, R44, R36, R7, 0x1c1f ;  /* 0x001c1f07242c7589 */ /* 0x00032200000e0000 */
[----:B------:R-:W-:Y:S02]  /*91d0*/  SEL R31, R46, R57, P0 ;  /* 0x000000392e1f7207 */ /* 0x000fe40000000000 */
[----:B------:R-:W-:Y:S01]  /*91e0*/  SEL R42, R42, R33, P0 ;  /* 0x000000212a2a7207 */ /* 0x000fe20000000000 */
[----:B------:R-:W4:Y:S01]  /*91f0*/  SHFL.IDX PT, R54, R54, R7, 0x1c1f ;  /* 0x001c1f0736367589 */ /* 0x000f2200000e0000 */
[----:B--2---:R-:W-:Y:S02]  /*9200*/  SEL R33, R47, R48, P0 ;  /* 0x000000302f217207 */ /* 0x004fe40000000000 */
[----:B------:R-:W-:-:S02]  /*9210*/  SEL R35, R48, R47, P0 ;  /* 0x0000002f30237207 */ /* 0x000fc40000000000 */
[----:B---3--:R-:W-:Y:S02]  /*9220*/  SEL R37, R39, R50, P0 ;  /* 0x0000003227257207 */ /* 0x008fe40000000000 */
[----:B-1----:R-:W-:Y:S01]  /*9230*/  SEL R36, R41, R20, P0 ;  /* 0x0000001429247207 */ /* 0x002fe20000000000 */
[----:B------:R1:W-:Y:S01]  /*9240*/  STSM.16.M88.4 [R69], R8 ;  /* 0x0000000845007844 */ /* 0x0003e20000000200 */
[----:B------:R-:W-:Y:S02]  /*9250*/  SEL R38, R20, R41, P0 ;  /* 0x0000002914267207 */ /* 0x000fe40000000000 */
[----:B------:R-:W-:Y:S01]  /*9260*/  SEL R39, R50, R39, P0 ;  /* 0x0000002732277207 */ /* 0x000fe20000000000 */
[----:B------:R4:W-:Y:S01]  /*9270*/  STSM.16.M88.4 [R68], R12 ;  /* 0x0000000c44007844 */ /* 0x0009e20000000200 */
[----:B------:R-:W2:Y:S01]  /*9280*/  LDC R50, c[0x0][0xbe8] ;  /* 0x0002fa00ff327b82 */ /* 0x000ea20000000800 */
[----:B0-----:R-:W-:Y:S02]  /*9290*/  SEL R41, R21, R52, P0 ;  /* 0x0000003415297207 */ /* 0x001fe40000000000 */
[----:B------:R-:W-:Y:S01]  /*92a0*/  STSM.16.M88.4 [R67], R24 ;  /* 0x0000001843007844 */ /* 0x000fe20000000200 */
[----:B------:R-:W-:-:S03]  /*92b0*/  SEL R43, R52, R21, P0 ;  /* 0x00000015342b7207 */ /* 0x000fc60000000000 */
[----:B------:R-:W-:Y:S01]  /*92c0*/  STSM.16.M88.4 [R66], R28 ;  /* 0x0000001c42007844 */ /* 0x000fe20000000200 */
[----:B-1----:R-:W-:-:S03]  /*92d0*/  IMAD.U32 R8, RZ, RZ, UR4 ;  /* 0x00000004ff087e24 */ /* 0x002fc6000f8e00ff */
[----:B------:R-:W-:Y:S01]  /*92e0*/  STSM.16.M88.4 [R65], R32 ;  /* 0x0000002041007844 */ /* 0x000fe20000000200 */
[----:B------:R-:W-:Y:S01]  /*92f0*/  IMAD.U32 R9, RZ, RZ, UR6 ;  /* 0x00000006ff097e24 */ /* 0x000fe2000f8e00ff */
[----:B------:R-:W-:Y:S01]  /*9300*/  ULDC.64 UR6, c[0x0][0xc08] ;  /* 0x0003020000067ab9 */ /* 0x000fe20000000a00 */
[----:B----4-:R-:W-:Y:S01]  /*9310*/  SEL R12, R53, R44, P0 ;  /* 0x0000002c350c7207 */ /* 0x010fe20000000000 */
[----:B------:R-:W-:Y:S01]  /*9320*/  STSM.16.M88.4 [R62], R36 ;  /* 0x000000243e007844 */ /* 0x000fe20000000200 */
[----:B------:R-:W-:Y:S02]  /*9330*/  SEL R14, R44, R53, P0 ;  /* 0x000000352c0e7207 */ /* 0x000fe40000000000 */
[----:B------:R-:W-:Y:S01]  /*9340*/  SEL R13, R63, R54, P0 ;  /* 0x000000363f0d7207 */ /* 0x000fe20000000000 */
[----:B------:R-:W-:Y:S01]  /*9350*/  STSM.16.M88.4 [R60], R40 ;  /* 0x000000283c007844 */ /* 0x000fe20000000200 */
[----:B------:R-:W-:-:S05]  /*9360*/  SEL R15, R54, R63, P0 ;  /* 0x0000003f360f7207 */ /* 0x000fca0000000000 */
[----:B------:R0:W-:Y:S01]  /*9370*/  STSM.16.M88.4 [R58], R12 ;  /* 0x0000000c3a007844 */ /* 0x0001e20000000200 */
[----:B------:R-:W-:Y:S06]  /*9380*/  BAR.SYNC.DEFER_BLOCKING 0x1, 0x100 ;  /* 0x0044000000007b1d */ /* 0x000fec0000010000 */
[----:B------:R-:W3:Y:S01]  /*9390*/  @P2 LDG.E R7, desc[UR48][R8.64] ;  /* 0x0000003008072981 */ /* 0x000ee2000c1e1900 */
[----:B------:R-:W-:Y:S01]  /*93a0*/  UISETP.NE.U32.AND UP1, UPT, UR6, URZ, UPT ;  /* 0x0000003f0600728c */ /* 0x000fe2000bf25070 */
[----:B--2---:R-:W-:Y:S01]  /*93b0*/  ISETP.NE.AND P1, PT, R50, 0x1, PT ;  /* 0x000000013200780c */ /* 0x004fe20003f25270 */
[----:B------:R-:W-:Y:S01]  /*93c0*/  UMOV UR4, URZ ;  /* 0x0000003f00047c82 */ /* 0x000fe20008000000 */
[----:B0-----:R-:W-:Y:S01]  /*93d0*/  IMAD.U32 R13, RZ, RZ, UR40 ;  /* 0x00000028ff0d7e24 */ /* 0x001fe2000f8e00ff */
[----:B------:R-:W-:-:S06]  /*93e0*/  UISETP.NE.AND.EX UP1, UPT, UR7, URZ, UPT, UP1 ;  /* 0x0000003f0700728c */ /* 0x000fcc000bf25310 */
[----:B------:R-:W-:-:S04]  /*93f0*/  PLOP3.LUT P0, PT, PT, PT, UP1, 0x80, 0x0 ;  /* 0x000000000000781c */ /* 0x000fc80003f0f018 */
[----:B------:R-:W0:Y:S01]  /*9400*/  @P1 LDC R10, c[0x0][0xbec] ;  /* 0x0002fb00ff0a1b82 */ /* 0x000e220000000800 */
[----:B------:R-:W-:-:S03]  /*9410*/  @UP1 UIADD3 UR6, UP2, UR8, UR6, URZ ;  /* 0x0000000608061290 */ /* 0x000fc6000ff5e03f */
[----:B------:R-:W-:Y:S01]  /*9420*/  ULDC UR8, c[0x0][0xa88] ;  /* 0x0002a20000087ab9 */ /* 0x000fe20000000800 */
[----:B------:R-:W-:Y:S02]  /*9430*/  @UP1 UIADD3.X UR7, UR9, UR7, URZ, UP2, !UPT ;  /* 0x0000000709071290 */ /* 0x000fe400097fe43f */
[----:B------:R-:W-:Y:S01]  /*9440*/  IMAD.U32 R14, RZ, RZ, UR6 ;  /* 0x00000006ff0e7e24 */ /* 0x000fe2000f8e00ff */
[----:B------:R-:W1:Y:S03]  /*9450*/  @P1 LDC R20, c[0x0][0xbf0] ;  /* 0x0002fc00ff141b82 */ /* 0x000e660000000800 */
[----:B------:R-:W-:Y:S01]  /*9460*/  IMAD.U32 R15, RZ, RZ, UR7 ;  /* 0x00000007ff0f7e24 */ /* 0x000fe2000f8e00ff */
[----:B---3--:R-:W-:Y:S01]  /*9470*/  @P2 R2UR UR4, R7 ;  /* 0x00000000070422ca */ /* 0x008fe200000e0000 */
[----:B------:R-:W-:-:S06]  /*9480*/  IMAD.U32 R7, RZ, RZ, UR8 ;  /* 0x00000008ff077e24 */ /* 0x000fcc000f8e00ff */
[----:B------:R2:W5:Y:S01]  /*9490*/  @P0 LDG.E R7, desc[UR48][R14.64] ;  /* 0x000000300e070981 */ /* 0x000562000c1e1900 */
[----:B01----:R-:W-:Y:S07]  /*94a0*/  @P0 BRA `(.L_x_309) ;  /* 0x0000000000100947 */ /* 0x003fee0003800000 */
[----:B------:R-:W-:Y:S05]  /*94b0*/  @!P2 BRA `(.L_x_309) ;  /* 0x00000000000ca947 */ /* 0x000fea0003800000 */
[----:B------:R-:W3:Y:S04]  /*94c0*/  LDG.E R12, desc[UR48][R8.64] ;  /* 0x00000030080c7981 */ /* 0x000ee8000c1e1900 */
[----:B-----5:R-:W3:Y:S02]  /*94d0*/  LDG.E R7, desc[UR48][R8.64+0x4] ;  /* 0x0000043008077981 */ /* 0x020ee4000c1e1900 */
[----:B---3--:R-:W-:-:S07]  /*94e0*/  IMAD.IADD R7, R7, 0x1, -R12 ;  /* 0x0000000107077824 */ /* 0x008fce00078e0a0c */
.L_x_309:
[----:B------:R-:W-:Y:S01]  /*94f0*/  USHF.R.S32.HI UR14, URZ, 0x1f, UR41 ;  /* 0x0000001f3f0e7899 */ /* 0x000fe20008011429 */
[----:B------:R-:W-:Y:S01]  /*9500*/  IMAD R13, R13, 0x80, R170 ;  /* 0x000000800d0d7824 */ /* 0x000fe200078e02aa */
[----:B------:R-:W-:Y:S01]  /*9510*/  ULDC.64 UR12, c[0x0][0xb90] ;  /* 0x0002e400000c7ab9 */ /* 0x000fe20000000a00 */
[----:B------:R-:W-:Y:S01]  /*9520*/  USHF.R.S32.HI UR9, URZ, 0x1f, UR4 ;  /* 0x0000001f3f097899 */ /* 0x000fe20008011404 */
[----:B-----5:R-:W-:Y:S01]  /*9530*/  IMAD R53, R7, R50, RZ ;  /* 0x0000003207357224 */ /* 0x020fe200078e02ff */
[----:B------:R-:W-:Y:S01]  /*9540*/  UIMAD UR10, UR14, UR12, URZ ;  /* 0x0000000c0e0a72a4 */ /* 0x000fe2000f8e023f */
[----:B------:R-:W-:Y:S01]  /*9550*/  @P1 IMAD.HI.U32 R9, R13, R10, RZ ;  /* 0x0000000a0d091227 */ /* 0x000fe200078e00ff */
[----:B------:R-:W-:Y:S01]  /*9560*/  UMOV UR8, UR4 ;  /* 0x0000000400087c82 */ /* 0x000fe20008000000 */
[----:B------:R-:W-:Y:S02]  /*9570*/  USEL UR37, UR37, URZ, !UP0 ;  /* 0x0000003f25257287 */ /* 0x000fe4000c000000 */
[----:B------:R-:W-:Y:S01]  /*9580*/  UIMAD.WIDE.U32 UR6, UR41, UR12, UR8 ;  /* 0x0000000c290672a5 */ /* 0x000fe2000f8e0008 */
[----:B------:R-:W-:Y:S01]  /*9590*/  IMAD.MOV.U32 R8, RZ, RZ, R13 ;  /* 0x000000ffff087224 */ /* 0x000fe200078e000d */
[----:B------:R-:W-:Y:S01]  /*95a0*/  UIMAD UR10, UR41, UR13, UR10 ;  /* 0x0000000d290a72a4 */ /* 0x000fe2000f8e020a */
[----:B------:R-:W-:Y:S01]  /*95b0*/  @P1 SHF.R.U32.HI R8, RZ, R20, R9 ;  /* 0x00000014ff081219 */ /* 0x000fe20000011609 */
[----:B------:R-:W-:Y:S01]  /*95c0*/  USEL UR36, UR36, URZ, !UP0 ;  /* 0x0000003f24247287 */ /* 0x000fe2000c000000 */
[----:B------:R-:W-:Y:S01]  /*95d0*/  IMAD R9, R18, 0x40, R2 ;  /* 0x0000004012097824 */ /* 0x000fe200078e0202 */
[----:B------:R-:W-:Y:S01]  /*95e0*/  ULDC.64 UR12, c[0x0][0xb98] ;  /* 0x0002e600000c7ab9 */ /* 0x000fe20000000a00 */
[----:B------:R-:W-:Y:S01]  /*95f0*/  UIADD3 UR7, UR7, UR10, URZ ;  /* 0x0000000a07077290 */ /* 0x000fe2000fffe03f */
[----:B------:R-:W-:Y:S01]  /*9600*/  IMAD.MOV R11, RZ, RZ, -R8 ;  /* 0x000000ffff0b7224 */ /* 0x000fe200078e0a08 */
[----:B------:R-:W-:Y:S01]  /*9610*/  UIMAD UR8, UR37, UR12, URZ ;  /* 0x0000000c250872a4 */ /* 0x000fe2000f8e023f */
[----:B------:R-:W-:Y:S01]  /*9620*/  IMAD.WIDE R4, R9, 0x2, R4 ;  /* 0x0000000209047825 */ /* 0x000fe200078e0204 */
[----:B------:R-:W-:Y:S01]  /*9630*/  UIMAD.WIDE.U32 UR6, UR36, UR12, UR6 ;  /* 0x0000000c240672a5 */ /* 0x000fe2000f8e0006 */
[----:B------:R-:W-:Y:S01]  /*9640*/  SHF.R.S32.HI R9, RZ, 0x1f, R8 ;  /* 0x0000001fff097819 */ /* 0x000fe20000011408 */
[----:B------:R-:W-:Y:S01]  /*9650*/  UIMAD UR8, UR36, UR13, UR8 ;  /* 0x0000000d240872a4 */ /* 0x000fe2000f8e0208 */
[----:B------:R-:W-:Y:S01]  /*9660*/  IMAD R11, R50, R11, R13 ;  /* 0x0000000b320b7224 */ /* 0x000fe200078e020d */
[----:B--2---:R-:W-:Y:S01]  /*9670*/  IADD3 R15, P3, R4, 0x2000, RZ ;  /* 0x00002000040f7810 */ /* 0x004fe20007f7e0ff */
[----:B------:R-:W-:Y:S01]  /*9680*/  ULDC.64 UR10, c[0x0][0xaa0] ;  /* 0x0002a800000a7ab9 */ /* 0x000fe20000000a00 */
[----:B------:R-:W-:-:S02]  /*9690*/  IADD3 R8, P2, R8, UR6, RZ ;  /* 0x0000000608087c10 */ /* 0x000fc4000ff5e0ff */
[----:B------:R-:W-:Y:S01]  /*96a0*/  IMAD.U32 R10, RZ, RZ, UR8 ;  /* 0x00000008ff0a7e24 */ /* 0x000fe2000f8e00ff */
[----:B------:R-:W-:Y:S02]  /*96b0*/  LOP3.LUT R12, R15, 0x380, RZ, 0xc0, !PT ;  /* 0x000003800f0c7812 */ /* 0x000fe400078ec0ff */
[----:B------:R-:W-:Y:S02]  /*96c0*/  IADD3 R25, P0, R4, 0x1000, RZ ;  /* 0x0000100004197810 */ /* 0x000fe40007f1e0ff */
[----:B------:R-:W-:Y:S01]  /*96d0*/  IADD3.X R9, R9, UR7, R10, P2, !PT ;  /* 0x0000000709097c10 */ /* 0x000fe200097fe40a */
[----:B------:R-:W-:Y:S01]  /*96e0*/  ULDC.64 UR6, c[0x0][0xb88] ;  /* 0x0002e20000067ab9 */ /* 0x000fe20000000a00 */
[----:B------:R-:W-:Y:S02]  /*96f0*/  SHF.R.S32.HI R10, RZ, 0x1f, R11 ;  /* 0x0000001fff0a7819 */ /* 0x000fe4000001140b */
[----:B------:R-:W-:Y:S01]  /*9700*/  SHF.R.U64 R12, R12, 0x3, RZ ;  /* 0x000000030c0c7819 */ /* 0x000fe200000012ff */
[----:B------:R-:W-:Y:S01]  /*9710*/  IMAD.WIDE.U32 R8, R11, UR6, R8 ;  /* 0x000000060b087c25 */ /* 0x000fe2000f8e0008 */
[----:B------:R-:W-:-:S02]  /*9720*/  LOP3.LUT R24, R25, 0x380, RZ, 0xc0, !PT ;  /* 0x0000038019187812 */ /* 0x000fc400078ec0ff */
[----:B------:R-:W-:Y:S01]  /*9730*/  LOP3.LUT R12, R12, R15, RZ, 0x3c, !PT ;  /* 0x0000000f0c0c7212 */ /* 0x000fe200078e3cff */
[----:B------:R-:W-:Y:S01]  /*9740*/  IMAD R14, R10, UR6, RZ ;  /* 0x000000060a0e7c24 */ /* 0x000fe2000f8e02ff */
[----:B------:R-:W-:Y:S02]  /*9750*/  SHF.R.U64 R24, R24, 0x3, RZ ;  /* 0x0000000318187819 */ /* 0x000fe400000012ff */
[----:B------:R-:W-:Y:S01]  /*9760*/  IADD3 R13, P2, R4, 0x3000, RZ ;  /* 0x00003000040d7810 */ /* 0x000fe20007f5e0ff */
[----:B------:R-:W-:Y:S01]  /*9770*/  IMAD R15, R11, UR7, R14 ;  /* 0x000000070b0f7c24 */ /* 0x000fe2000f8e020e */
[----:B------:R-:W-:Y:S01]  /*9780*/  ULDC.64 UR6, c[0x0][0xb50] ;  /* 0x0002d40000067ab9 */ /* 0x000fe20000000a00 */
[----:B------:R-:W-:Y:S01]  /*9790*/  LOP3.LUT R24, R24, R25, RZ, 0x3c, !PT ;  /* 0x0000001918187212 */ /* 0x000fe200078e3cff */
[----:B------:R-:W-:Y:S01]  /*97a0*/  IMAD.X R25, RZ, RZ, R5, P0 ;  /* 0x000000ffff197224 */ /* 0x000fe200000e0605 */
[----:B------:R-:W-:Y:S01]  /*97b0*/  LOP3.LUT P0, RZ, R19, 0x3, RZ, 0xc0, !PT ;  /* 0x0000000313ff7812 */ /* 0x000fe2000780c0ff */
[----:B------:R-:W-:Y:S01]  /*97c0*/  IMAD.IADD R9, R9, 0x1, R15 ;  /* 0x0000000109097824 */ /* 0x000fe200078e020f */
[----:B------:R-:W-:Y:S01]  /*97d0*/  LEA R15, P4, R8, UR6, 0x2 ;  /* 0x00000006080f7c11 */ /* 0x000fe2000f8810ff */
[----:B------:R-:W-:Y:S01]  /*97e0*/  IMAD.X R11, RZ, RZ, R5, P2 ;  /* 0x000000ffff0b7224 */ /* 0x000fe200010e0605 */
[----:B------:R-:W-:-:S02]  /*97f0*/  LOP3.LUT R10, R13, 0x380, RZ, 0xc0, !PT ;  /* 0x000003800d0a7812 */ /* 0x000fc400078ec0ff */
[----:B------:R-:W-:Y:S01]  /*9800*/  LEA.HI.X R26, R8, UR7, R9, 0x2, P4 ;  /* 0x00000007081a7c11 */ /* 0x000fe2000a0f1409 */
[----:B------:R-:W-:Y:S01]  /*9810*/  SHFL.IDX PT, R20, R15, RZ, 0x1c1f ;  /* 0x001c1fff0f147589 */ /* 0x000fe200000e0000 */
[----:B------:R-:W-:Y:S01]  /*9820*/  IMAD.U32 R9, RZ, RZ, UR40 ;  /* 0x00000028ff097e24 */ /* 0x000fe2000f8e00ff */
[C---:B------:R-:W-:Y:S02]  /*9830*/  IADD3 R45, P6, R4.reuse, 0x4000, RZ ;  /* 0x00004000042d7810 */ /* 0x040fe40007fde0ff */
[----:B------:R-:W0:Y:S01]  /*9840*/  SHFL.IDX PT, R21, R26, RZ, 0x1c1f ;  /* 0x001c1fff1a157589 */ /* 0x000e2200000e0000 */
[----:B------:R-:W-:Y:S01]  /*9850*/  IMAD R28, R9, 0x80, R168 ;  /* 0x00000080091c7824 */ /* 0x000fe200078e02a8 */
[----:B------:R-:W-:Y:S02]  /*9860*/  IADD3 R41, P5, R4, 0x5000, RZ ;  /* 0x0000500004297810 */ /* 0x000fe40007fbe0ff */
[----:B------:R-:W-:Y:S01]  /*9870*/  SHFL.IDX PT, R48, R15, 0x1, 0x1c1f ;  /* 0x003c1f000f307f89 */ /* 0x000fe200000e0000 */
[C---:B------:R-:W-:Y:S01]  /*9880*/  VIADD R8, R28.reuse, 0x8 ;  /* 0x000000081c087836 */ /* 0x040fe20000000000 */
[----:B------:R-:W-:-:S02]  /*9890*/  ISETP.GE.OR P2, PT, R28, R53, P0 ;  /* 0x000000351c00720c */ /* 0x000fc40000746670 */
[----:B------:R-:W1:Y:S01]  /*98a0*/  SHFL.IDX PT, R49, R26, 0x1, 0x1c1f ;  /* 0x003c1f001a317f89 */ /* 0x000e6200000e0000 */
[----:B------:R-:W-:Y:S02]  /*98b0*/  IADD3 R37, P4, R4, 0x6000, RZ ;  /* 0x0000600004257810 */ /* 0x000fe40007f9e0ff */
[----:B------:R-:W-:Y:S02]  /*98c0*/  ISETP.GE.OR P0, PT, R8, R53, P0 ;  /* 0x000000350800720c */ /* 0x000fe40000706670 */
[----:B------:R-:W-:Y:S02]  /*98d0*/  LOP3.LUT R9, R4, 0x380, RZ, 0xc0, !PT ;  /* 0x0000038004097812 */ /* 0x000fe400078ec0ff */
[----:B------:R-:W-:Y:S02]  /*98e0*/  SHF.R.U64 R10, R10, 0x3, RZ ;  /* 0x000000030a0a7819 */ /* 0x000fe400000012ff */
[----:B------:R-:W-:Y:S02]  /*98f0*/  LOP3.LUT R44, R45, 0x380, RZ, 0xc0, !PT ;  /* 0x000003802d2c7812 */ /* 0x000fe400078ec0ff */
[----:B------:R-:W-:-:S02]  /*9900*/  LOP3.LUT R40, R41, 0x380, RZ, 0xc0, !PT ;  /* 0x0000038029287812 */ /* 0x000fc400078ec0ff */
[----:B------:R-:W-:Y:S02]  /*9910*/  LOP3.LUT R36, R37, 0x380, RZ, 0xc0, !PT ;  /* 0x0000038025247812 */ /* 0x000fe400078ec0ff */
[----:B------:R-:W-:Y:S01]  /*9920*/  SHF.R.U64 R9, R9, 0x3, RZ ;  /* 0x0000000309097819 */ /* 0x000fe200000012ff */
[----:B0-----:R0:W-:Y:S01]  /*9930*/  @!P2 ST.E desc[UR48][R20.64], R6 ;  /* 0x000000061400a985 */ /* 0x0011e2000c101930 */
[----:B------:R-:W-:Y:S01]  /*9940*/  LOP3.LUT R10, R10, R13, RZ, 0x3c, !PT ;  /* 0x0000000d0a0a7212 */ /* 0x000fe200078e3cff */
[--C-:B------:R-:W-:Y:S01]  /*9950*/  IMAD.X R13, RZ, RZ, R5.reuse, P3 ;  /* 0x000000ffff0d7224 */ /* 0x100fe200018e0605 */
[----:B------:R-:W-:Y:S02]  /*9960*/  IADD3 R14, P3, R4, 0x7000, RZ ;  /* 0x00007000040e7810 */ /* 0x000fe40007f7e0ff */
[----:B------:R-:W-:Y:S02]  /*9970*/  SHF.R.U64 R44, R44, 0x3, RZ ;  /* 0x000000032c2c7819 */ /* 0x000fe400000012ff */
[----:B------:R-:W-:Y:S01]  /*9980*/  SHF.R.U64 R40, R40, 0x3, RZ ;  /* 0x0000000328287819 */ /* 0x000fe200000012ff */
[----:B-1----:R1:W-:Y:S01]  /*9990*/  @!P0 ST.E desc[UR48][R48.64], R0 ;  /* 0x0000000030008985 */ /* 0x0023e2000c101930 */
[----:B------:R-:W-:Y:S01]  /*99a0*/  SHF.R.U64 R36, R36, 0x3, RZ ;  /* 0x0000000324247819 */ /* 0x000fe200000012ff */
[--C-:B------:R-:W-:Y:S01]  /*99b0*/  IMAD.X R29, RZ, RZ, R5.reuse, P3 ;  /* 0x000000ffff1d7224 */ /* 0x100fe200018e0605 */
[----:B------:R-:W-:Y:S01]  /*99c0*/  LOP3.LUT R4, R9, R4, RZ, 0x3c, !PT ;  /* 0x0000000409047212 */ /* 0x000fe200078e3cff */
[----:B0-----:R-:W0:Y:S01]  /*99d0*/  @P1 LDC R21, c[0x0][0xbec] ;  /* 0x0002fb00ff151b82 */ /* 0x001e220000000800 */
[----:B------:R-:W-:Y:S01]  /*99e0*/  LOP3.LUT R44, R44, R45, RZ, 0x3c, !PT ;  /* 0x0000002d2c2c7212 */ /* 0x000fe200078e3cff */
[--C-:B------:R-:W-:Y:S01]  /*99f0*/  IMAD.X R45, RZ, RZ, R5.reuse, P6 ;  /* 0x000000ffff2d7224 */ /* 0x100fe200030e0605 */
[----:B------:R-:W-:Y:S01]  /*9a00*/  LOP3.LUT R40, R40, R41, RZ, 0x3c, !PT ;  /* 0x0000002928287212 */ /* 0x000fe200078e3cff */
[--C-:B------:R-:W-:Y:S01]  /*9a10*/  IMAD.X R41, RZ, RZ, R5.reuse, P5 ;  /* 0x000000ffff297224 */ /* 0x100fe200028e0605 */
[----:B------:R-:W-:Y:S01]  /*9a20*/  LOP3.LUT R36, R36, R37, RZ, 0x3c, !PT ;  /* 0x0000002524247212 */ /* 0x000fe200078e3cff */
[----:B------:R-:W-:Y:S01]  /*9a30*/  IMAD.X R37, RZ, RZ, R5, P4 ;  /* 0x000000ffff257224 */ /* 0x000fe200020e0605 */
[----:B------:R2:W5:Y:S01]  /*9a40*/  LD.E.128 R32, desc[UR48][R4.64] ;  /* 0x0000003004207980 */ /* 0x000562000c101d00 */
[----:B------:R-:W-:Y:S01]  /*9a50*/  LOP3.LUT R7, R14, 0x380, RZ, 0xc0, !PT ;  /* 0x000003800e077812 */ /* 0x000fe200078ec0ff */
[----:B------:R-:W-:-:S02]  /*9a60*/  UIMAD UR8, UR9, UR10, URZ ;  /* 0x0000000a090872a4 */ /* 0x000fc4000f8e023f */
[----:B------:R-:W-:Y:S01]  /*9a70*/  UIMAD.WIDE.U32 UR6, UR4, UR10, URZ ;  /* 0x0000000a040672a5 */ /* 0x000fe2000f8e003f */
[----:B------:R-:W-:Y:S01]  /*9a80*/  SHF.R.U64 R7, R7, 0x3, RZ ;  /* 0x0000000307077819 */ /* 0x000fe200000012ff */
[----:B-1----:R-:W-:Y:S01]  /*9a90*/  IMAD R0, R17, 0x20, R18 ;  /* 0x0000002011007824 */ /* 0x002fe200078e0212 */
[----:B------:R-:W5:Y:S01]  /*9aa0*/  LD.E.128 R24, desc[UR48][R24.64] ;  /* 0x0000003018187980 */ /* 0x000f62000c101d00 */
[----:B--2---:R-:W1:Y:S01]  /*9ab0*/  @P1 LDC R5, c[0x0][0xbf0] ;  /* 0x0002fc00ff051b82 */ /* 0x004e620000000800 */
[----:B------:R-:W-:Y:S01]  /*9ac0*/  UIMAD UR8, UR4, UR11, UR8 ;  /* 0x0000000b040872a4 */ /* 0x000fe2000f8e0208 */
[----:B------:R-:W-:Y:S01]  /*9ad0*/  LOP3.LUT R28, R7, R14, RZ, 0x3c, !PT ;  /* 0x0000000e071c7212 */ /* 0x000fe200078e3cff */
[----:B------:R-:W-:Y:S01]  /*9ae0*/  IMAD.U32 R7, RZ, RZ, UR40 ;  /* 0x00000028ff077e24 */ /* 0x000fe2000f8e00ff */
[----:B------:R-:W-:Y:S01]  /*9af0*/  ULDC.64 UR10, c[0x0][0xae8] ;  /* 0x0002ba00000a7ab9 */ /* 0x000fe20000000a00 */
[----:B------:R-:W-:Y:S01]  /*9b00*/  UIADD3 UR7, UR7, UR8, URZ ;  /* 0x0000000807077290 */ /* 0x000fe2000fffe03f */
[----:B------:R-:W5:Y:S01]  /*9b10*/  LD.E.128 R12, desc[UR48][R12.64] ;  /* 0x000000300c0c7980 */ /* 0x000f62000c101d00 */
[----:B------:R-:W-:Y:S01]  /*9b20*/  UIMAD UR4, UR14, UR10, URZ ;  /* 0x0000000a0e0472a4 */ /* 0x000fe2000f8e023f */
[----:B------:R-:W-:Y:S01]  /*9b30*/  IMAD R6, R7, 0x80, R0 ;  /* 0x0000008007067824 */ /* 0x000fe200078e0200 */
[----:B------:R-:W-:Y:S01]  /*9b40*/  UIMAD.WIDE.U32 UR6, UR41, UR10, UR6 ;  /* 0x0000000a290672a5 */ /* 0x000fe2000f8e0006 */
[----:B------:R-:W5:Y:S01]  /*9b50*/  LD.E.128 R8, desc[UR48][R10.64] ;  /* 0x000000300a087980 */ /* 0x000f62000c101d00 */
[----:B------:R-:W-:Y:S01]  /*9b60*/  UIMAD UR4, UR41, UR11, UR4 ;  /* 0x0000000b290472a4 */ /* 0x000fe2000f8e0204 */
[----:B0-----:R-:W-:Y:S01]  /*9b70*/  @P1 IMAD.HI.U32 R0, R6, R21, RZ ;  /* 0x0000001506001227 */ /* 0x001fe200078e00ff */
[----:B------:R-:W-:Y:S01]  /*9b80*/  ULDC.64 UR8, c[0x0][0xaf0] ;  /* 0x0002bc0000087ab9 */ /* 0x000fe20000000a00 */
[----:B------:R-:W5:Y:S01]  /*9b90*/  LD.E.128 R44, desc[UR48][R44.64] ;  /* 0x000000302c2c7980 */ /* 0x000f62000c101d00 */
[----:B------:R-:W-:-:S02]  /*9ba0*/  UIADD3 UR7, UR7, UR4, URZ ;  /* 0x0000000407077290 */ /* 0x000fc4000fffe03f */
[----:B------:R-:W-:Y:S01]  /*9bb0*/  UIMAD UR4, UR37, UR8, URZ ;  /* 0x00000008250472a4 */ /* 0x000fe2000f8e023f */
[----:B------:R-:W-:Y:S01]  /*9bc0*/  IMAD.MOV.U32 R7, RZ, RZ, R6 ;  /* 0x000000ffff077224 */ /* 0x000fe200078e0006 */
[----:B------:R-:W-:Y:S01]  /*9bd0*/  UIMAD.WIDE.U32 UR6, UR36, UR8, UR6 ;  /* 0x00000008240672a5 */ /* 0x000fe2000f8e0006 */
[----:B------:R-:W5:Y:S01]  /*9be0*/  LD.E.128 R40, desc[UR48][R40.64] ;  /* 0x0000003028287980 */ /* 0x000f62000c101d00 */
[----:B------:R-:W-:Y:S01]  /*9bf0*/  UIMAD UR4, UR36, UR9, UR4 ;  /* 0x00000009240472a4 */ /* 0x000fe2000f8e0204 */
[----:B-1----:R-:W-:-:S03]  /*9c00*/  @P1 SHF.R.U32.HI R7, RZ, R5, R0 ;  /* 0x00000005ff071219 */ /* 0x002fc60000011600 */
[----:B------:R-:W-:Y:S01]  /*9c10*/  UIADD3 UR4, UR7, UR4, URZ ;  /* 0x0000000407047290 */ /* 0x000fe2000fffe03f */
[----:B------:R-:W-:Y:S01]  /*9c20*/  IMAD.U32 R4, RZ, RZ, UR6 ;  /* 0x00000006ff047e24 */ /* 0x000fe2000f8e00ff */
[----:B------:R-:W5:Y:S01]  /*9c30*/  LD.E.128 R36, desc[UR48][R36.64] ;  /* 0x0000003024247980 */ /* 0x000f62000c101d00 */
[--C-:B------:R-:W-:Y:S01]  /*9c40*/  SHF.R.S32.HI R0, RZ, 0x1f, R7.reuse ;  /* 0x0000001fff007819 */ /* 0x100fe20000011407 */
[----:B------:R-:W-:Y:S02]  /*9c50*/  IMAD.MOV R21, RZ, RZ, -R7 ;  /* 0x000000ffff157224 */ /* 0x000fe400078e0a07 */
[----:B------:R-:W-:Y:S01]  /*9c60*/  IMAD.U32 R5, RZ, RZ, UR7 ;  /* 0x00000007ff057e24 */ /* 0x000fe2000f8e00ff */
[----:B------:R-:W-:Y:S01]  /*9c70*/  ULDC.64 UR6, c[0x0][0xae0] ;  /* 0x0002b80000067ab9 */ /* 0x000fe20000000a00 */
[----:B------:R-:W-:Y:S01]  /*9c80*/  IMAD R21, R50, R21, R6 ;  /* 0x0000001532157224 */ /* 0x000fe200078e0206 */
[----:B------:R-:W5:Y:S01]  /*9c90*/  LD.E.128 R28, desc[UR48][R28.64] ;  /* 0x000000301c1c7980 */ /* 0x000f62000c101d00 */
[----:B------:R-:W-:-:S02]  /*9ca0*/  IMAD R0, R0, UR6, RZ ;  /* 0x0000000600007c24 */ /* 0x000fc4000f8e02ff */
[----:B------:R-:W-:Y:S01]  /*9cb0*/  IMAD.U32 R5, RZ, RZ, UR4 ;  /* 0x00000004ff057e24 */ /* 0x000fe2000f8e00ff */
[----:B------:R-:W-:Y:S01]  /*9cc0*/  @!PT LDS RZ, [RZ] ;  /* 0x00000000fffff984 */ /* 0x000fe20000000800 */
[----:B------:R-:W-:Y:S01]  /*9cd0*/  @!PT LDS RZ, [RZ] ;  /* 0x00000000fffff984 */ /* 0x000fe20000000800 */
[----:B------:R-:W-:Y:S01]  /*9ce0*/  @!PT LDS RZ, [RZ] ;  /* 0x00000000fffff984 */ /* 0x000fe20000000800 */
[----:B------:R-:W-:Y:S01]  /*9cf0*/  @!PT LDS RZ, [RZ] ;  /* 0x00000000fffff984 */ /* 0x000fe20000000800 */
[----:B------:R0:W-:Y:S06]  /*9d00*/  MEMBAR.ALL.CTA ;  /* 0x0000000000007992 */ /* 0x0001ec0000008000 */
[----:B0-----:R-:W0:Y:S01]  /*9d10*/  FENCE.VIEW.ASYNC.S ;  /* 0x00000000000073c6 */ /* 0x001e220000000000 */
[C---:B------:R-:W-:Y:S01]  /*9d20*/  IMAD R49, R7.reuse, UR7, R0 ;  /* 0x0000000707317c24 */ /* 0x040fe2000f8e0200 */
[----:B------:R-:W-:Y:S01]  /*9d30*/  SHF.R.S32.HI R0, RZ, 0x1f, R21 ;  /* 0x0000001fff007819 */ /* 0x000fe20000011415 */
[----:B------:R-:W-:Y:S01]  /*9d40*/  IMAD.WIDE.U32 R4, R7, UR6, R4 ;  /* 0x0000000607047c25 */ /* 0x000fe2000f8e0004 */
[----:B------:R-:W-:-:S03]  /*9d50*/  ULDC.64 UR6, c[0x0][0xad8] ;  /* 0x0002b60000067ab9 */ /* 0x000fc60000000a00 */
[----:B------:R-:W-:Y:S02]  /*9d60*/  IMAD.U32 R55, RZ, RZ, UR40 ;  /* 0x00000028ff377e24 */ /* 0x000fe4000f8e00ff */
[----:B------:R-:W-:Y:S02]  /*9d70*/  IMAD.IADD R5, R5, 0x1, R49 ;  /* 0x0000000105057824 */ /* 0x000fe400078e0231 */
[----:B------:R-:W-:Y:S02]  /*9d80*/  IMAD R6, R0, UR6, RZ ;  /* 0x0000000600067c24 */ /* 0x000fe4000f8e02ff */
[----:B------:R-:W-:Y:S02]  /*9d90*/  IMAD R48, R55, 0x80, R18 ;  /* 0x0000008037307824 */ /* 0x000fe400078e0212 */
[C---:B------:R-:W-:Y:S02]  /*9da0*/  IMAD R7, R21.reuse, UR7, R6 ;  /* 0x0000000715077c24 */ /* 0x040fe4000f8e0206 */
[----:B------:R-:W-:Y:S01]  /*9db0*/  IMAD.WIDE.U32 R4, R21, UR6, R4 ;  /* 0x0000000615047c25 */ /* 0x000fe2000f8e0004 */
[----:B------:R-:W-:Y:S01]  /*9dc0*/  ISETP.GE.AND P2, PT, R48, R53, PT ;  /* 0x000000353000720c */ /* 0x000fe20003f46270 */
[----:B------:R-:W-:-:S02]  /*9dd0*/  ULDC.64 UR6, c[0x0][0xa80] ;  /* 0x0002a00000067ab9 */ /* 0x000fc40000000a00 */
[----:B------:R-:W-:Y:S01]  /*9de0*/  VIADD R3, R3, 0x29820 ;  /* 0x0002982003037836 */ /* 0x000fe20000000000 */
[----:B------:R-:W-:Y:S01]  /*9df0*/  LEA R20, P3, R4, UR6, 0x1 ;  /* 0x0000000604147c11 */ /* 0x000fe2000f8608ff */
[----:B------:R-:W-:Y:S02]  /*9e00*/  IMAD.IADD R5, R5, 0x1, R7 ;  /* 0x0000000105057824 */ /* 0x000fe400078e0207 */
[----:B------:R-:W-:Y:S01]  /*9e10*/  VIADD R0, R48, 0x20 ;  /* 0x0000002030007836 */ /* 0x000fe20000000000 */
[----:B------:R-:W-:Y:S02]  /*9e20*/  PRMT R3, RZ, 0x654, R3 ;  /* 0x00000654ff037816 */ /* 0x000fe40000000003 */
[----:B------:R-:W-:Y:S02]  /*9e30*/  LEA.HI.X R21, R4, UR7, R5, 0x1, P3 ;  /* 0x0000000704157c11 */ /* 0x000fe400098f0c05 */
[-C--:B------:R-:W-:Y:S01]  /*9e40*/  ISETP.GE.AND P0, PT, R0, R53.reuse, PT ;  /* 0x000000350000720c */ /* 0x080fe20003f06270 */
[----:B------:R-:W-:Y:S01]  /*9e50*/  VIADD R0, R48, 0x40 ;  /* 0x0000004030007836 */ /* 0x000fe20000000000 */
[----:B0-----:R0:W-:Y:S01]  /*9e60*/  SYNCS.ARRIVE.TRANS64.RED.A1T0 RZ, [R3+URZ], RZ ;  /* 0x000000ff03ff79a7 */ /* 0x0011e2000810043f */
[----:B------:R1:W2:Y:S01]  /*9e70*/  SHFL.IDX PT, R7, R20, RZ, 0x181f ;  /* 0x00181fff14077589 */ /* 0x0002a200000e0000 */
[----:B------:R-:W-:Y:S02]  /*9e80*/  BSSY B1, `(.L_x_310) ;  /* 0x000000d000017945 */ /* 0x000fe40003800000 */
[----:B------:R-:W-:Y:S01]  /*9e90*/  ISETP.GE.AND P1, PT, R0, R53, PT ;  /* 0x000000350000720c */ /* 0x000fe20003f26270 */
[----:B0-----:R1:W0:Y:S01]  /*9ea0*/  SHFL.IDX PT, R3, R21, RZ, 0x181f ;  /* 0x00181fff15037589 */ /* 0x00122200000e0000 */
[----:B------:R-:W-:Y:S11]  /*9eb0*/  @P2 BRA `(.L_x_311) ;  /* 0x0000000000242947 */ /* 0x000ff60003800000 */
[----:B------:R-:W-:Y:S02]  /*9ec0*/  ULDC UR4, c[0x0][0xac8] ;  /* 0x0002b20000047ab9 */ /* 0x000fe40000000800 */
[----:B------:R-:W-:Y:S02]  /*9ed0*/  ISETP.GE.AND P2, PT, R2, UR4, PT ;  /* 0x0000000402007c0c */ /* 0x000fe4000bf46270 */
[----:B------:R-:W-:-:S11]  /*9ee0*/  ISETP.GE.AND P3, PT, R16, UR4, PT ;  /* 0x0000000410007c0c */ /* 0x000fd6000bf66270 */
[-C--:B--2---:R-:W-:Y:S02]  /*9ef0*/  @!P2 LEA R4, P4, R2, R7.reuse, 0x1 ;  /* 0x000000070204a211 */ /* 0x084fe400078808ff */
[----:B------:R-:W-:Y:S02]  /*9f00*/  @!P3 LEA R6, P5, R16, R7, 0x1 ;  /* 0x000000071006b211 */ /* 0x000fe400078a08ff */
[-C--:B0-----:R-:W-:Y:S02]  /*9f10*/  @!P2 LEA.HI.X R5, R2, R3.reuse, R193, 0x1, P4 ;  /* 0x000000030205a211 */ /* 0x081fe400020f0cc1 */
[----:B------:R-:W-:-:S03]  /*9f20*/  @!P3 LEA.HI.X R7, R16, R3, R192, 0x1, P5 ;  /* 0x000000031007b211 */ /* 0x000fc600028f0cc0 */
[----:B-----5:R3:W-:Y:S04]  /*9f30*/  @!P2 ST.E.128 desc[UR48][R4.64], R32 ;  /* 0x000000200400a985 */ /* 0x0207e8000c101d30 */
[----:B------:R3:W-:Y:S02]  /*9f40*/  @!P3 ST.E.128 desc[UR48][R6.64], R44 ;  /* 0x0000002c0600b985 */ /* 0x0007e4000c101d30 */
.L_x_311:
[----:B------:R-:W-:Y:S05]  /*9f50*/  BSYNC B1 ;  /* 0x0000000000017941 */ /* 0x000fea0003800000 */
.L_x_310:
[----:B0-----:R0:W4:Y:S01]  /*9f60*/  SHFL.IDX PT, R3, R21, 0x1, 0x181f ;  /* 0x00381f0015037f89 */ /* 0x00112200000e0000 */
[----:B------:R-:W-:Y:S03]  /*9f70*/  BSSY B1, `(.L_x_312) ;  /* 0x000000c000017945 */ /* 0x000fe60003800000 */
[----:B--23--:R0:W2:Y:S01]  /*9f80*/  SHFL.IDX PT, R7, R20, 0x1, 0x181f ;  /* 0x00381f0014077f89 */ /* 0x00c0a200000e0000 */
[----:B------:R-:W-:Y:S05]  /*9f90*/  @P0 BRA `(.L_x_313) ;  /* 0x0000000000240947 */ /* 0x000fea0003800000 */
[----:B------:R-:W-:Y:S02]  /*9fa0*/  ULDC UR4, c[0x0][0xac8] ;  /* 0x0002b20000047ab9 */ /* 0x000fe40000000800 */
[----:B------:R-:W-:Y:S02]  /*9fb0*/  ISETP.GE.AND P3, PT, R2, UR4, PT ;  /* 0x0000000402007c0c */ /* 0x000fe4000bf66270 */
[----:B------:R-:W-:-:S11]  /*9fc0*/  ISETP.GE.AND P4, PT, R16, UR4, PT ;  /* 0x0000000410007c0c */ /* 0x000fd6000bf86270 */
[-C--:B--2---:R-:W-:Y:S02]  /*9fd0*/  @!P3 LEA R4, P0, R2, R7.reuse, 0x1 ;  /* 0x000000070204b211 */ /* 0x084fe400078008ff */
[----:B------:R-:W-:Y:S02]  /*9fe0*/  @!P4 LEA R6, P2, R16, R7, 0x1 ;  /* 0x000000071006c211 */ /* 0x000fe400078408ff */
[-C--:B----4-:R-:W-:Y:S02]  /*9ff0*/  @!P3 LEA.HI.X R5, R2, R3.reuse, R193, 0x1, P0 ;  /* 0x000000030205b211 */ /* 0x090fe400000f0cc1 */
[----:B------:R-:W-:-:S03]  /*a000*/  @!P4 LEA.HI.X R7, R16, R3, R192, 0x1, P2 ;  /* 0x000000031007c211 */ /* 0x000fc600010f0cc0 */
[----:B-----5:R3:W-:Y:S04]  /*a010*/  @!P3 ST.E.128 desc[UR48][R4.64], R24 ;  /* 0x000000180400b985 */ /* 0x0207e8000c101d30 */
[----:B------:R3:W-:Y:S02]  /*a020*/  @!P4 ST.E.128 desc[UR48][R6.64], R40 ;  /* 0x000000280600c985 */ /* 0x0007e4000c101d30 */
.L_x_313:
[----:B------:R-:W-:Y:S05]  /*a030*/  BSYNC B1 ;  /* 0x0000000000017941 */ /* 0x000fea0003800000 */
.L_x_312:
[----:B----4-:R4:W0:Y:S01]  /*a040*/  SHFL.IDX PT, R3, R21, 0x2, 0x181f ;  /* 0x00581f0015037f89 */ /* 0x01082200000e0000 */
        /* <DEDUP_REMOVED lines=12> */
.L_x_315:
[----:B------:R-:W-:Y:S05]  /*a110*/  BSYNC B1 ;  /* 0x0000000000017941 */ /* 0x000fea0003800000 */
.L_x_314:
[----:B------:R-:W-:Y:S01]  /*a120*/  VIADD R0, R48, 0x60 ;  /* 0x0000006030007836 */ /* 0x000fe20000000000 */
[----:B01--4-:R-:W4:Y:S04]  /*a130*/  SHFL.IDX PT, R21, R21, 0x3, 0x181f ;  /* 0x00781f0015157f89 */ /* 0x013f2800000e0000 */
[----:B------:R-:W-:Y:S01]  /*a140*/  ISETP.GE.AND P0, PT, R0, R53, PT ;  /* 0x000000350000720c */ /* 0x000fe20003f06270 */
[----:B------:R0:W1:-:S12]  /*a150*/  SHFL.IDX PT, R3, R20, 0x3, 0x181f ;  /* 0x00781f0014037f89 */ /* 0x00005800000e0000 */
[----:B0-----:R-:W-:Y:S05]  /*a160*/  @P0 BRA `(.L_x_316) ;  /* 0x0000000c00140947 */ /* 0x001fea0003800000 */
[----:B------:R-:W-:Y:S02]  /*a170*/  ULDC UR4, c[0x0][0xac8] ;  /* 0x0002b20000047ab9 */ /* 0x000fe40000000800 */
[----:B------:R-:W-:-:S13]  /*a180*/  ISETP.GE.AND P1, PT, R2, UR4, PT ;  /* 0x0000000402007c0c */ /* 0x000fda000bf26270 */
[----:B-1-3--:R-:W-:-:S04]  /*a190*/  @!P1 LEA R4, P0, R2, R3, 0x1 ;  /* 0x0000000302049211 */ /* 0x00afc800078008ff */
[----:B----4-:R-:W-:Y:S02]  /*a1a0*/  @!P1 LEA.HI.X R5, R2, R21, R193, 0x1, P0 ;  /* 0x0000001502059211 */ /* 0x010fe400000f0cc1 */
[----:B------:R-:W-:-:S03]  /*a1b0*/  ISETP.GE.AND P0, PT, R16, UR4, PT ;  /* 0x0000000410007c0c */ /* 0x000fc6000bf06270 */
[----:B-----5:R0:W-:Y:S10]  /*a1c0*/  @!P1 ST.E.128 desc[UR48][R4.64], R8 ;  /* 0x0000000804009985 */ /* 0x0201f4000c101d30 */
[----:B------:R-:W-:Y:S05]  /*a1d0*/  @P0 BRA `(.L_x_316) ;  /* 0x0000000800f80947 */ /* 0x000fea0003800000 */
[----:B0-----:R-:W-:-:S04]  /*a1e0*/  LEA R4, P0, R16, R3, 0x1 ;  /* 0x0000000310047211 */ /* 0x001fc800078008ff */
[----:B------:R-:W-:-:S05]  /*a1f0*/  LEA.HI.X R5, R16, R21, R192, 0x1, P0 ;  /* 0x0000001510057211 */ /* 0x000fca00000f0cc0 */
[----:B------:R0:W-:Y:S01]  /*a200*/  ST.E.128 desc[UR48][R4.64], R28 ;  /* 0x0000001c04007985 */ /* 0x0001e2000c101d30 */
[----:B------:R-:W-:Y:S05]  /*a210*/  BRA `(.L_x_316) ;  /* 0x0000000800e87947 */ /* 0x000fea0003800000 */
.L_x_308:
[----:B------:R-:W-:Y:S01]  /*a220*/  ULDC.64 UR6, c[0x0][0xc00] ;  /* 0x0003000000067ab9 */ /* 0x000fe20000000a00 */
[----:B------:R-:W-:Y:S01]  /*a230*/  ULDC UR4, c[0x0][0xa88] ;  /* 0x0002a20000047ab9 */ /* 0x000fe20000000800 */
[----:B------:R-:W-:Y:S01]  /*a240*/  UISETP.NE.U32.AND UP0, UPT, UR6, URZ, UPT ;  /* 0x0000003f0600728c */ /* 0x000fe2000bf05070 */
[----:B------:R-:W0:Y:S03]  /*a250*/  LDC R11, c[0x0][0xbe8] ;  /* 0x0002fa00ff0b7b82 */ /* 0x000e260000000800 */
[----:B------:R-:W-:-:S03]  /*a260*/  UISETP.NE.AND.EX UP0, UPT, UR7, URZ, UPT, UP0 ;  /* 0x0000003f0700728c */ /* 0x000fc6000bf05300 */
[----:B------:R-:W-:Y:S02]  /*a270*/  ULDC.64 UR6, c[0x0][0xc00] ;  /* 0x0003000000067ab9 */ /* 0x000fe40000000a00 */
[----:B------:R-:W-:Y:S01]  /*a280*/  UIMAD.WIDE UR6, UR36, 0x4, UR6 ;  /* 0x00000004240678a5 */ /* 0x000fe2000f8e0206 */
[----:B------:R-:W-:-:S05]  /*a290*/  PLOP3.LUT P2, PT, PT, PT, UP0, 0x80, 0x0 ;  /* 0x000000000000781c */ /* 0x000fca0003f4f008 */
[----:B------:R-:W-:Y:S02]  /*a2a0*/  IMAD.U32 R4, RZ, RZ, UR6 ;  /* 0x00000006ff047e24 */ /* 0x000fe4000f8e00ff */
[----:B------:R-:W-:Y:S01]  /*a2b0*/  IMAD.U32 R5, RZ, RZ, UR7 ;  /* 0x00000007ff057e24 */ /* 0x000fe2000f8e00ff */
[----:B------:R-:W-:Y:S02]  /*a2c0*/  ULDC.64 UR6, c[0x0][0xc08] ;  /* 0x0003020000067ab9 */ /* 0x000fe40000000a00 */
[----:B------:R-:W-:-:S03]  /*a2d0*/  UISETP.NE.U32.AND UP1, UPT, UR6, URZ, UPT ;  /* 0x0000003f0600728c */ /* 0x000fc6000bf25070 */
[----:B------:R-:W2:Y:S01]  /*a2e0*/  @P2 LDG.E R3, desc[UR48][R4.64] ;  /* 0x0000003004032981 */ /* 0x000ea2000c1e1900 */
[----:B------:R-:W-:Y:S01]  /*a2f0*/  UISETP.NE.AND.EX UP1, UPT, UR7, URZ, UPT, UP1 ;  /* 0x0000003f0700728c */ /* 0x000fe2000bf25310 */
[----:B------:R-:W-:-:S05]  /*a300*/  IMAD.U32 R0, RZ, RZ, UR4 ;  /* 0x00000004ff007e24 */ /* 0x000fca000f8e00ff */
[----:B------:R-:W-:-:S05]  /*a310*/  PLOP3.LUT P3, PT, PT, PT, UP1, 0x80, 0x0 ;  /* 0x000000000000781c */ /* 0x000fca0003f6f018 */
[----:B------:R-:W-:Y:S02]  /*a320*/  @UP1 ULDC.64 UR6, c[0x0][0xc08] ;  /* 0x0003020000061ab9 */ /* 0x000fe40000000a00 */
[----:B------:R-:W-:-:S06]  /*a330*/  @UP1 UIMAD.WIDE UR6, UR36, 0x4, UR6 ;  /* 0x00000004240618a5 */ /* 0x000fcc000f8e0206 */
[----:B------:R-:W-:Y:S02]  /*a340*/  IMAD.U32 R6, RZ, RZ, UR6 ;  /* 0x00000006ff067e24 */ /* 0x000fe4000f8e00ff */
[----:B------:R-:W-:-:S05]  /*a350*/  IMAD.U32 R7, RZ, RZ, UR7 ;  /* 0x00000007ff077e24 */ /* 0x000fca000f8e00ff */
[----:B------:R1:W5:Y:S01]  /*a360*/  @P3 LDG.E R0, desc[UR48][R6.64] ;  /* 0x0000003006003981 */ /* 0x000362000c1e1900 */
[----:B0-----:R-:W-:Y:S01]  /*a370*/  ISETP.NE.AND P0, PT, R11, 0x1, PT ;  /* 0x000000010b00780c */ /* 0x001fe20003f05270 */
[----:B------:R-:W-:Y:S01]  /*a380*/  UMOV UR4, URZ ;  /* 0x0000003f00047c82 */ /* 0x000fe20008000000 */
[----:B------:R-:W-:Y:S01]  /*a390*/  USHF.R.S32.HI UR10, URZ, 0x1f, UR41 ;  /* 0x0000001f3f0a7899 */ /* 0x000fe20008011429 */
[----:B------:R-:W-:-:S10]  /*a3a0*/  ISETP.GE.AND P1, PT, R194, 0x80, PT ;  /* 0x00000080c200780c */ /* 0x000fd40003f26270 */
[----:B------:R-:W0:Y:S01]  /*a3b0*/  @P0 LDC R9, c[0x0][0xbec] ;  /* 0x0002fb00ff090b82 */ /* 0x000e220000000800 */
[----:B--2---:R-:W-:-:S13]  /*a3c0*/  @P2 R2UR UR4, R3 ;  /* 0x00000000030422ca */ /* 0x004fda00000e0000 */
[----:B------:R-:W-:Y:S01]  /*a3d0*/  USHF.R.S32.HI UR9, URZ, 0x1f, UR4 ;  /* 0x0000001f3f097899 */ /* 0x000fe20008011404 */
[----:B01----:R-:W-:Y:S11]  /*a3e0*/  @P3 BRA `(.L_x_317) ;  /* 0x0000000000103947 */ /* 0x003ff60003800000 */
[----:B------:R-:W-:Y:S05]  /*a3f0*/  @!P2 BRA `(.L_x_317) ;  /* 0x00000000000ca947 */ /* 0x000fea0003800000 */
[----:B------:R-:W2:Y:S04]  /*a400*/  LDG.E R3, desc[UR48][R4.64] ;  /* 0x0000003004037981 */ /* 0x000ea8000c1e1900 */
[----:B-----5:R-:W2:Y:S02]  /*a410*/  LDG.E R0, desc[UR48][R4.64+0x4] ;  /* 0x0000043004007981 */ /* 0x020ea4000c1e1900 */
[----:B--2---:R-:W-:-:S07]  /*a420*/  IMAD.IADD R0, R0, 0x1, -R3 ;  /* 0x0000000100007824 */ /* 0x004fce00078e0a03 */
.L_x_317:
[----:B------:R-:W-:Y:S01]  /*a430*/  USEL UR36, UR36, URZ, !UP0 ;  /* 0x0000003f24247287 */ /* 0x000fe2000c000000 */
[----:B------:R-:W-:Y:S01]  /*a440*/  BSSY B1, `(.L_x_318) ;  /* 0x000002d000017945 */ /* 0x000fe20003800000 */
[----:B------:R-:W-:-:S03]  /*a450*/  USEL UR37, UR37, URZ, !UP0 ;  /* 0x0000003f25257287 */ /* 0x000fc6000c000000 */
[----:B------:R-:W-:Y:S09]  /*a460*/  @P1 BRA `(.L_x_319) ;  /* 0x0000000000a81947 */ /* 0x000ff20003800000 */
[----:B------:R-:W0:Y:S01]  /*a470*/  S2R R4, SR_TID.X ;  /* 0x0000000000047919 */ /* 0x000e220000002100 */
[----:B------:R-:W1:Y:S01]  /*a480*/  LDC R6, c[0x0][0xbe8] ;  /* 0x0002fa00ff067b82 */ /* 0x000e620000000800 */
[----:B------:R-:W-:-:S04]  /*a490*/  IMAD.U32 R3, RZ, RZ, UR40 ;  /* 0x00000028ff037e24 */ /* 0x000fc8000f8e00ff */
[----:B0-----:R-:W-:Y:S02]  /*a4a0*/  IMAD R3, R3, 0x80, R4 ;  /* 0x0000008003037824 */ /* 0x001fe400078e0204 */
[----:B-1---5:R-:W-:Y:S02]  /*a4b0*/  IMAD R4, R0, R6, RZ ;  /* 0x0000000600047224 */ /* 0x022fe400078e02ff */
[----:B------:R-:W-:-:S05]  /*a4c0*/  VIADD R5, R3, 0xffffff80 ;  /* 0xffffff8003057836 */ /* 0x000fca0000000000 */
[----:B------:R-:W-:-:S13]  /*a4d0*/  ISETP.GE.AND P1, PT, R5, R4, PT ;  /* 0x000000040500720c */ /* 0x000fda0003f26270 */
[----:B------:R-:W-:Y:S05]  /*a4e0*/  @P1 BRA `(.L_x_319) ;  /* 0x0000000000881947 */ /* 0x000fea0003800000 */
[----:B------:R-:W-:Y:S01]  /*a4f0*/  ISETP.NE.AND P1, PT, R6, 0x1, PT ;  /* 0x000000010600780c */ /* 0x000fe20003f25270 */
[----:B------:R-:W-:Y:S01]  /*a500*/  ULDC.64 UR12, c[0x0][0xb90] ;  /* 0x0002e400000c7ab9 */ /* 0x000fe20000000a00 */
[----:B------:R-:W-:Y:S01]  /*a510*/  UMOV UR6, UR4 ;  /* 0x0000000400067c82 */ /* 0x000fe20008000000 */
[----:B------:R-:W-:Y:S01]  /*a520*/  UIMAD UR8, UR10, UR12, URZ ;  /* 0x0000000c0a0872a4 */ /* 0x000fe2000f8e023f */
[----:B------:R-:W-:Y:S02]  /*a530*/  UMOV UR7, UR9 ;  /* 0x0000000900077c82 */ /* 0x000fe40008000000 */
[----:B------:R-:W-:Y:S02]  /*a540*/  UIMAD.WIDE.U32 UR6, UR41, UR12, UR6 ;  /* 0x0000000c290672a5 */ /* 0x000fe4000f8e0006 */
[----:B------:R-:W-:-:S03]  /*a550*/  UIMAD UR8, UR41, UR13, UR8 ;  /* 0x0000000d290872a4 */ /* 0x000fc6000f8e0208 */
[----:B------:R-:W-:Y:S02]  /*a560*/  ULDC.64 UR12, c[0x0][0xb98] ;  /* 0x0002e600000c7ab9 */ /* 0x000fe40000000a00 */
[----:B------:R-:W0:Y:S01]  /*a570*/  @P1 LDC R4, c[0x0][0xbec] ;  /* 0x0002fb00ff041b82 */ /* 0x000e220000000800 */
[----:B------:R-:W-:Y:S02]  /*a580*/  UIADD3 UR7, UR7, UR8, URZ ;  /* 0x0000000807077290 */ /* 0x000fe4000fffe03f */
[----:B------:R-:W-:Y:S02]  /*a590*/  UIMAD UR8, UR37, UR12, URZ ;  /* 0x0000000c250872a4 */ /* 0x000fe4000f8e023f */
[----:B------:R-:W-:Y:S02]  /*a5a0*/  UIMAD.WIDE.U32 UR6, UR36, UR12, UR6 ;  /* 0x0000000c240672a5 */ /* 0x000fe4000f8e0006 */
[----:B------:R-:W-:Y:S01]  /*a5b0*/  UIMAD UR8, UR36, UR13, UR8 ;  /* 0x0000000d240872a4 */ /* 0x000fe2000f8e0208 */
[----:B------:R-:W1:Y:S02]  /*a5c0*/  @P1 LDC R8, c[0x0][0xbf0] ;  /* 0x0002fc00ff081b82 */ /* 0x000e640000000800 */
[----:B------:R-:W-:Y:S01]  /*a5d0*/  ULDC.64 UR12, c[0x0][0xb88] ;  /* 0x0002e200000c7ab9 */ /* 0x000fe20000000a00 */
[----:B0-----:R-:W-:-:S04]  /*a5e0*/  @P1 IMAD.HI.U32 R3, R5, R4, RZ ;  /* 0x0000000405031227 */ /* 0x001fc800078e00ff */
[----:B------:R-:W-:Y:S01]  /*a5f0*/  IMAD.MOV.U32 R4, RZ, RZ, R5 ;  /* 0x000000ffff047224 */ /* 0x000fe200078e0005 */
[----:B-1----:R-:W-:Y:S01]  /*a600*/  @P1 SHF.R.U32.HI R4, RZ, R8, R3 ;  /* 0x00000008ff041219 */ /* 0x002fe20000011603 */
[----:B------:R-:W-:-:S04]  /*a610*/  IMAD.U32 R8, RZ, RZ, UR8 ;  /* 0x00000008ff087e24 */ /* 0x000fc8000f8e00ff */
[----:B------:R-:W-:-:S04]  /*a620*/  IMAD.MOV R3, RZ, RZ, -R4 ;  /* 0x000000ffff037224 */ /* 0x000fc800078e0a04 */
[----:B------:R-:W-:Y:S01]  /*a630*/  IMAD R3, R6, R3, R5 ;  /* 0x0000000306037224 */ /* 0x000fe200078e0205 */
[----:B------:R-:W-:Y:S02]  /*a640*/  SHF.R.S32.HI R5, RZ, 0x1f, R4 ;  /* 0x0000001fff057819 */ /* 0x000fe40000011404 */
[----:B------:R-:W-:Y:S02]  /*a650*/  IADD3 R4, P1, R4, UR6, RZ ;  /* 0x0000000604047c10 */ /* 0x000fe4000ff3e0ff */
[----:B------:R-:W-:Y:S02]  /*a660*/  SHF.R.S32.HI R6, RZ, 0x1f, R3 ;  /* 0x0000001fff067819 */ /* 0x000fe40000011403 */
[----:B------:R-:W-:Y:S01]  /*a670*/  IADD3.X R5, R5, UR7, R8, P1, !PT ;  /* 0x0000000705057c10 */ /* 0x000fe20008ffe408 */
[----:B------:R-:W-:Y:S02]  /*a680*/  ULDC.64 UR6, c[0x0][0xb50] ;  /* 0x0002d40000067ab9 */ /* 0x000fe40000000a00 */
[----:B------:R-:W-:-:S02]  /*a690*/  IMAD R6, R6, UR12, RZ ;  /* 0x0000000c06067c24 */ /* 0x000fc4000f8e02ff */
[----:B------:R-:W-:-:S04]  /*a6a0*/  IMAD.WIDE.U32 R4, R3, UR12, R4 ;  /* 0x0000000c03047c25 */ /* 0x000fc8000f8e0004 */
[----:B------:R-:W-:Y:S01]  /*a6b0*/  IMAD R7, R3, UR13, R6 ;  /* 0x0000000d03077c24 */ /* 0x000fe2000f8e0206 */
[----:B------:R-:W-:-:S03]  /*a6c0*/  LEA R6, P1, R4, UR6, 0x2 ;  /* 0x0000000604067c11 */ /* 0x000fc6000f8210ff */
[----:B------:R-:W-:-:S05]  /*a6d0*/  IMAD.IADD R3, R5, 0x1, R7 ;  /* 0x0000000105037824 */ /* 0x000fca00078e0207 */
[----:B------:R-:W-:Y:S01]  /*a6e0*/  LEA.HI.X R7, R4, UR7, R3, 0x2, P1 ;  /* 0x0000000704077c11 */ /* 0x000fe200088f1403 */
[----:B------:R-:W-:-:S05]  /*a6f0*/  IMAD.MOV.U32 R3, RZ, RZ, -0x800000 ;  /* 0xff800000ff037424 */ /* 0x000fca00078e00ff */
[----:B------:R0:W-:Y:S02]  /*a700*/  STG.E desc[UR48][R6.64], R3 ;  /* 0x0000000306007986 */ /* 0x0001e4000c101930 */
.L_x_319:
[----:B------:R-:W-:Y:S05]  /*a710*/  BSYNC B1 ;  /* 0x0000000000017941 */ /* 0x000fea0003800000 */
.L_x_318:
[----:B------:R-:W1:Y:S01]  /*a720*/  @P0 LDC R5, c[0x0][0xbf0] ;  /* 0x0002fc00ff050b82 */ /* 0x000e620000000800 */
[----:B------:R-:W-:Y:S01]  /*a730*/  ULDC.64 UR12, c[0x0][0xaa0] ;  /* 0x0002a800000c7ab9 */ /* 0x000fe20000000a00 */
[----:B0-----:R-:W-:Y:S01]  /*a740*/  IMAD R3, R17, 0x20, R18 ;  /* 0x0000002011037824 */ /* 0x001fe200078e0212 */
[----:B------:R-:W-:Y:S01]  /*a750*/  UIMAD UR8, UR9, UR12, URZ ;  /* 0x0000000c090872a4 */ /* 0x000fe2000f8e023f */
[----:B------:R-:W-:Y:S01]  /*a760*/  IMAD.U32 R8, RZ, RZ, UR40 ;  /* 0x00000028ff087e24 */ /* 0x000fe2000f8e00ff */
[----:B------:R-:W-:Y:S01]  /*a770*/  UIMAD.WIDE.U32 UR6, UR4, UR12, URZ ;  /* 0x0000000c040672a5 */ /* 0x000fe2000f8e003f */
[----:B------:R-:W-:Y:S01]  /*a780*/  IMAD.U32 R13, RZ, RZ, UR40 ;  /* 0x00000028ff0d7e24 */ /* 0x000fe2000f8e00ff */
[----:B------:R-:W-:Y:S01]  /*a790*/  UIMAD UR8, UR4, UR13, UR8 ;  /* 0x0000000d040872a4 */ /* 0x000fe2000f8e0208 */
[----:B------:R-:W-:Y:S01]  /*a7a0*/  IMAD R8, R8, 0x80, R3 ;  /* 0x0000008008087824 */ /* 0x000fe200078e0203 */
[----:B------:R-:W-:Y:S01]  /*a7b0*/  BSSY B1, `(.L_x_320) ;  /* 0x0000036000017945 */ /* 0x000fe20003800000 */
[----:B------:R-:W-:Y:S01]  /*a7c0*/  ULDC.64 UR12, c[0x0][0xae8] ;  /* 0x0002ba00000c7ab9 */ /* 0x000fe20000000a00 */
[----:B------:R-:W-:Y:S01]  /*a7d0*/  UIADD3 UR7, UR7, UR8, URZ ;  /* 0x0000000807077290 */ /* 0x000fe2000fffe03f */
[----:B------:R-:W-:Y:S01]  /*a7e0*/  @P0 IMAD.HI.U32 R4, R8, R9, RZ ;  /* 0x0000000908040227 */ /* 0x000fe200078e00ff */
[----:B------:R-:W-:-:S02]  /*a7f0*/  UIMAD UR4, UR10, UR12, URZ ;  /* 0x0000000c0a0472a4 */ /* 0x000fc4000f8e023f */
[----:B------:R-:W-:Y:S01]  /*a800*/  UIMAD.WIDE.U32 UR6, UR41, UR12, UR6 ;  /* 0x0000000c290672a5 */ /* 0x000fe2000f8e0006 */
[----:B------:R-:W-:Y:S01]  /*a810*/  IMAD.MOV.U32 R3, RZ, RZ, R8 ;  /* 0x000000ffff037224 */ /* 0x000fe200078e0008 */
[----:B------:R-:W-:Y:S01]  /*a820*/  UIMAD UR4, UR41, UR13, UR4 ;  /* 0x0000000d290472a4 */ /* 0x000fe2000f8e0204 */
[----:B------:R-:W-:-:S03]  /*a830*/  ULDC.64 UR8, c[0x0][0xaf0] ;  /* 0x0002bc0000087ab9 */ /* 0x000fc60000000a00 */
[----:B------:R-:W-:Y:S02]  /*a840*/  UIADD3 UR7, UR7, UR4, URZ ;  /* 0x0000000407077290 */ /* 0x000fe4000fffe03f */
[----:B------:R-:W-:Y:S01]  /*a850*/  UIMAD UR4, UR37, UR8, URZ ;  /* 0x00000008250472a4 */ /* 0x000fe2000f8e023f */
[----:B-1----:R-:W-:Y:S01]  /*a860*/  @P0 SHF.R.U32.HI R3, RZ, R5, R4 ;  /* 0x00000005ff030219 */ /* 0x002fe20000011604 */
[----:B------:R-:W-:Y:S02]  /*a870*/  UIMAD.WIDE.U32 UR6, UR36, UR8, UR6 ;  /* 0x00000008240672a5 */ /* 0x000fe4000f8e0006 */
[----:B------:R-:W-:Y:S01]  /*a880*/  UIMAD UR4, UR36, UR9, UR4 ;  /* 0x00000009240472a4 */ /* 0x000fe2000f8e0204 */
[--C-:B------:R-:W-:Y:S01]  /*a890*/  SHF.R.S32.HI R4, RZ, 0x1f, R3.reuse ;  /* 0x0000001fff047819 */ /* 0x100fe20000011403 */
[----:B------:R-:W-:Y:S01]  /*a8a0*/  IMAD.MOV R7, RZ, RZ, -R3 ;  /* 0x000000ffff077224 */ /* 0x000fe200078e0a03 */
[----:B------:R-:W-:Y:S01]  /*a8b0*/  ULDC.64 UR8, c[0x0][0xae0] ;  /* 0x0002b80000087ab9 */ /* 0x000fe20000000a00 */
[----:B------:R-:W-:-:S02]  /*a8c0*/  UIADD3 UR4, UR7, UR4, URZ ;  /* 0x0000000407047290 */ /* 0x000fc4000fffe03f */
[----:B------:R-:W-:Y:S02]  /*a8d0*/  IMAD.U32 R5, RZ, RZ, UR7 ;  /* 0x00000007ff057e24 */ /* 0x000fe4000f8e00ff */
[----:B------:R-:W-:Y:S02]  /*a8e0*/  IMAD R6, R4, UR8, RZ ;  /* 0x0000000804067c24 */ /* 0x000fe4000f8e02ff */
[----:B------:R-:W-:Y:S01]  /*a8f0*/  IMAD.U32 R4, RZ, RZ, UR6 ;  /* 0x00000006ff047e24 */ /* 0x000fe2000f8e00ff */
[----:B------:R-:W-:Y:S01]  /*a900*/  ULDC.64 UR6, c[0x0][0xad8] ;  /* 0x0002b60000067ab9 */ /* 0x000fe20000000a00 */
[----:B------:R-:W-:Y:S02]  /*a910*/  IMAD.U32 R5, RZ, RZ, UR4 ;  /* 0x00000004ff057e24 */ /* 0x000fe4000f8e00ff */
[----:B------:R-:W-:Y:S02]  /*a920*/  IMAD R7, R11, R7, R8 ;  /* 0x000000070b077224 */ /* 0x000fe400078e0208 */
[----:B------:R-:W-:-:S02]  /*a930*/  IMAD R9, R3, UR9, R6 ;  /* 0x0000000903097c24 */ /* 0x000fc4000f8e0206 */
[----:B------:R-:W-:Y:S01]  /*a940*/  IMAD.WIDE.U32 R4, R3, UR8, R4 ;  /* 0x0000000803047c25 */ /* 0x000fe2000f8e0004 */
[----:B------:R-:W-:-:S03]  /*a950*/  SHF.R.S32.HI R3, RZ, 0x1f, R7 ;  /* 0x0000001fff037819 */ /* 0x000fc60000011407 */
[----:B------:R-:W-:Y:S02]  /*a960*/  IMAD.IADD R5, R5, 0x1, R9 ;  /* 0x0000000105057824 */ /* 0x000fe400078e0209 */
[----:B------:R-:W-:Y:S02]  /*a970*/  IMAD R6, R3, UR6, RZ ;  /* 0x0000000603067c24 */ /* 0x000fe4000f8e02ff */
[----:B------:R-:W-:Y:S02]  /*a980*/  IMAD R8, R13, 0x80, R18 ;  /* 0x000000800d087824 */ /* 0x000fe400078e0212 */
[----:B-----5:R-:W-:Y:S02]  /*a990*/  IMAD R11, R0, R11, RZ ;  /* 0x0000000b000b7224 */ /* 0x020fe400078e02ff */
[C---:B------:R-:W-:Y:S02]  /*a9a0*/  IMAD R3, R7.reuse, UR7, R6 ;  /* 0x0000000707037c24 */ /* 0x040fe4000f8e0206 */
[----:B------:R-:W-:Y:S01]  /*a9b0*/  IMAD.WIDE.U32 R4, R7, UR6, R4 ;  /* 0x0000000607047c25 */ /* 0x000fe2000f8e0004 */
[----:B------:R-:W-:Y:S01]  /*a9c0*/  ISETP.GE.AND P2, PT, R8, R11, PT ;  /* 0x0000000b0800720c */ /* 0x000fe20003f46270 */
[----:B------:R-:W-:-:S02]  /*a9d0*/  ULDC.64 UR6, c[0x0][0xa80] ;  /* 0x0002a00000067ab9 */ /* 0x000fc40000000a00 */
[----:B------:R-:W-:Y:S01]  /*a9e0*/  IMAD.IADD R3, R5, 0x1, R3 ;  /* 0x0000000105037824 */ /* 0x000fe200078e0203 */
[----:B------:R-:W-:Y:S01]  /*a9f0*/  LEA R6, P3, R4, UR6, 0x1 ;  /* 0x0000000604067c11 */ /* 0x000fe2000f8608ff */
[----:B------:R-:W-:-:S03]  /*aa00*/  VIADD R0, R8, 0x20 ;  /* 0x0000002008007836 */ /* 0x000fc60000000000 */
[----:B------:R-:W-:Y:S01]  /*aa10*/  LEA.HI.X R3, R4, UR7, R3, 0x1, P3 ;  /* 0x0000000704037c11 */ /* 0x000fe200098f0c03 */
[----:B------:R0:W1:Y:S01]  /*aa20*/  SHFL.IDX PT, R7, R6, RZ, 0x181f ;  /* 0x00181fff06077589 */ /* 0x00006200000e0000 */
[-C--:B------:R-:W-:Y:S01]  /*aa30*/  ISETP.GE.AND P1, PT, R0, R11.reuse, PT ;  /* 0x0000000b0000720c */ /* 0x080fe20003f26270 */
[----:B------:R-:W-:Y:S02]  /*aa40*/  VIADD R0, R8, 0x40 ;  /* 0x0000004008007836 */ /* 0x000fe40000000000 */
[----:B------:R0:W2:Y:S03]  /*aa50*/  SHFL.IDX PT, R5, R3, RZ, 0x181f ;  /* 0x00181fff03057589 */ /* 0x0000a600000e0000 */
[----:B------:R-:W-:Y:S01]  /*aa60*/  ISETP.GE.AND P0, PT, R0, R11, PT ;  /* 0x0000000b0000720c */ /* 0x000fe20003f06270 */
[----:B------:R-:W-:-:S12]  /*aa70*/  @P2 BRA `(.L_x_321) ;  /* 0x0000000000242947 */ /* 0x000fd80003800000 */
[----:B------:R-:W-:Y:S02]  /*aa80*/  ULDC UR4, c[0x0][0xac8] ;  /* 0x0002b20000047ab9 */ /* 0x000fe40000000800 */
[----:B------:R-:W-:Y:S02]  /*aa90*/  ISETP.GE.AND P4, PT, R2, UR4, PT ;  /* 0x0000000402007c0c */ /* 0x000fe4000bf86270 */
[----:B------:R-:W-:-:S11]  /*aaa0*/  ISETP.GE.AND P5, PT, R16, UR4, PT ;  /* 0x0000000410007c0c */ /* 0x000fd6000bfa6270 */
[-C--:B-1----:R-:W-:Y:S02]  /*aab0*/  @!P4 LEA R12, P2, R2, R7.reuse, 0x1 ;  /* 0x00000007020cc211 */ /* 0x082fe400078408ff */
[----:B------:R-:W-:Y:S02]  /*aac0*/  @!P5 LEA R4, P3, R16, R7, 0x1 ;  /* 0x000000071004d211 */ /* 0x000fe400078608ff */
[-C--:B--2---:R-:W-:Y:S02]  /*aad0*/  @!P4 LEA.HI.X R13, R2, R5.reuse, R193, 0x1, P2 ;  /* 0x00000005020dc211 */ /* 0x084fe400010f0cc1 */
[----:B------:R-:W-:-:S03]  /*aae0*/  @!P5 LEA.HI.X R5, R16, R5, R192, 0x1, P3 ;  /* 0x000000051005d211 */ /* 0x000fc600018f0cc0 */
[----:B------:R3:W-:Y:S04]  /*aaf0*/  @!P4 ST.E.128 desc[UR48][R12.64], RZ ;  /* 0x000000ff0c00c985 */ /* 0x0007e8000c101d30 */
[----:B------:R3:W-:Y:S02]  /*ab00*/  @!P5 ST.E.128 desc[UR48][R4.64], RZ ;  /* 0x000000ff0400d985 */ /* 0x0007e4000c101d30 */
.L_x_321:
[----:B------:R-:W-:Y:S05]  /*ab10*/  BSYNC B1 ;  /* 0x0000000000017941 */ /* 0x000fea0003800000 */
.L_x_320:
[----:B--23--:R2:W3:Y:S01]  /*ab20*/  SHFL.IDX PT, R5, R3, 0x1, 0x181f ;  /* 0x00381f0003057f89 */ /* 0x00c4e200000e0000 */
[----:B------:R-:W-:Y:S03]  /*ab30*/  BSSY B1, `(.L_x_322) ;  /* 0x000000c000017945 */ /* 0x000fe60003800000 */
[----:B-1----:R2:W1:Y:S01]  /*ab40*/  SHFL.IDX PT, R7, R6, 0x1, 0x181f ;  /* 0x00381f0006077f89 */ /* 0x00246200000e0000 */
[----:B------:R-:W-:Y:S05]  /*ab50*/  @P1 BRA `(.L_x_323) ;  /* 0x0000000000241947 */ /* 0x000fea0003800000 */
[----:B------:R-:W-:Y:S02]  /*ab60*/  ULDC UR4, c[0x0][0xac8] ;  /* 0x0002b20000047ab9 */ /* 0x000fe40000000800 */
[----:B------:R-:W-:Y:S02]  /*ab70*/  ISETP.GE.AND P3, PT, R2, UR4, PT ;  /* 0x0000000402007c0c */ /* 0x000fe4000bf66270 */
[----:B------:R-:W-:-:S11]  /*ab80*/  ISETP.GE.AND P4, PT, R16, UR4, PT ;  /* 0x0000000410007c0c */ /* 0x000fd6000bf86270 */
[-C--:B-1----:R-:W-:Y:S02]  /*ab90*/  @!P3 LEA R12, P1, R2, R7.reuse, 0x1 ;  /* 0x00000007020cb211 */ /* 0x082fe400078208ff */
[----:B------:R-:W-:Y:S02]  /*aba0*/  @!P4 LEA R4, P2, R16, R7, 0x1 ;  /* 0x000000071004c211 */ /* 0x000fe400078408ff */
[-C--:B---3--:R-:W-:Y:S02]  /*abb0*/  @!P3 LEA.HI.X R13, R2, R5.reuse, R193, 0x1, P1 ;  /* 0x00000005020db211 */ /* 0x088fe400008f0cc1 */
[----:B------:R-:W-:-:S03]  /*abc0*/  @!P4 LEA.HI.X R5, R16, R5, R192, 0x1, P2 ;  /* 0x000000051005c211 */ /* 0x000fc600010f0cc0 */
[----:B------:R4:W-:Y:S04]  /*abd0*/  @!P3 ST.E.128 desc[UR48][R12.64], RZ ;  /* 0x000000ff0c00b985 */ /* 0x0009e8000c101d30 */
[----:B------:R4:W-:Y:S02]  /*abe0*/  @!P4 ST.E.128 desc[UR48][R4.64], RZ ;  /* 0x000000ff0400c985 */ /* 0x0009e4000c101d30 */
.L_x_323:
[----:B------:R-:W-:Y:S05]  /*abf0*/  BSYNC B1 ;  /* 0x0000000000017941 */ /* 0x000fea0003800000 */
.L_x_322:
[----:B---34-:R3:W4:Y:S01]  /*ac00*/  SHFL.IDX PT, R5, R3, 0x2, 0x181f ;  /* 0x00581f0003057f89 */ /* 0x01872200000e0000 */
        /* <DEDUP_REMOVED lines=8> */
[-C--:B----4-:R-:W-:Y:S02]  /*ac90*/  @!P2 LEA.HI.X R13, R2, R5.reuse, R193, 0x1, P0 ;  /* 0x00000005020da211 */ /* 0x090fe400000f0cc1 */
[----:B------:R-:W-:-:S03]  /*aca0*/  @!P3 LEA.HI.X R5, R16, R5, R192, 0x1, P1 ;  /* 0x000000051005b211 */ /* 0x000fc600008f0cc0 */
[----:B------:R1:W-:Y:S04]  /*acb0*/  @!P2 ST.E.128 desc[UR48][R12.64], RZ ;  /* 0x000000ff0c00a985 */ /* 0x0003e8000c101d30 */
[----:B------:R1:W-:Y:S02]  /*acc0*/  @!P3 ST.E.128 desc[UR48][R4.64], RZ ;  /* 0x000000ff0400b985 */ /* 0x0003e4000c101d30 */
.L_x_325:
[----:B------:R-:W-:Y:S05]  /*acd0*/  BSYNC B1 ;  /* 0x0000000000017941 */ /* 0x000fea0003800000 */
.L_x_324:
[----:B------:R-:W-:Y:S01]  /*ace0*/  VIADD R0, R8, 0x60 ;  /* 0x0000006008007836 */ /* 0x000fe20000000000 */
[----:B0-23--:R-:W0:Y:S04]  /*acf0*/  SHFL.IDX PT, R3, R3, 0x3, 0x181f ;  /* 0x00781f0003037f89 */ /* 0x00de2800000e0000 */
[----:B------:R-:W-:Y:S01]  /*ad00*/  ISETP.GE.AND P0, PT, R0, R11, PT ;  /* 0x0000000b0000720c */ /* 0x000fe20003f06270 */
[----:B-1--4-:R1:W2:-:S12]  /*ad10*/  SHFL.IDX PT, R5, R6, 0x3, 0x181f ;  /* 0x00781f0006057f89 */ /* 0x01229800000e0000 */
[----:B-1----:R-:W-:Y:S05]  /*ad20*/  @P0 BRA `(.L_x_316) ;  /* 0x0000000000240947 */ /* 0x002fea0003800000 */
[----:B------:R-:W-:Y:S02]  /*ad30*/  ULDC UR4, c[0x0][0xac8] ;  /* 0x0002b20000047ab9 */ /* 0x000fe40000000800 */
[----:B------:R-:W-:Y:S02]  /*ad40*/  ISETP.GE.AND P2, PT, R2, UR4, PT ;  /* 0x0000000402007c0c */ /* 0x000fe4000bf46270 */
[----:B------:R-:W-:-:S11]  /*ad50*/  ISETP.GE.AND P3, PT, R16, UR4, PT ;  /* 0x0000000410007c0c */ /* 0x000fd6000bf66270 */
[-C--:B--2---:R-:W-:Y:S02]  /*ad60*/  @!P2 LEA R6, P0, R2, R5.reuse, 0x1 ;  /* 0x000000050206a211 */ /* 0x084fe400078008ff */
[----:B------:R-:W-:Y:S02]  /*ad70*/  @!P3 LEA R4, P1, R16, R5, 0x1 ;  /* 0x000000051004b211 */ /* 0x000fe400078208ff */
[-C--:B0-----:R-:W-:Y:S02]  /*ad80*/  @!P2 LEA.HI.X R7, R2, R3.reuse, R193, 0x1, P0 ;  /* 0x000000030207a211 */ /* 0x081fe400000f0cc1 */
[----:B------:R-:W-:-:S03]  /*ad90*/  @!P3 LEA.HI.X R5, R16, R3, R192, 0x1, P1 ;  /* 0x000000031005b211 */ /* 0x000fc600008f0cc0 */
[----:B------:R1:W-:Y:S04]  /*ada0*/  @!P2 ST.E.128 desc[UR48][R6.64], RZ ;  /* 0x000000ff0600a985 */ /* 0x0003e8000c101d30 */
[----:B------:R1:W-:Y:S02]  /*adb0*/  @!P3 ST.E.128 desc[UR48][R4.64], RZ ;  /* 0x000000ff0400b985 */ /* 0x0003e4000c101d30 */
.L_x_316:
[----:B------:R-:W-:Y:S05]  /*adc0*/  BSYNC B0 ;  /* 0x0000000000007941 */ /* 0x000fea0003800000 */
.L_x_307:
[----:B------:R-:W-:Y:S02]  /*add0*/  ULDC UR4, c[0x0][0xc3c] ;  /* 0x00030f0000047ab9 */ /* 0x000fe40000000800 */
[----:B------:R-:W-:-:S13]  /*ade0*/  ISETP.GE.AND P0, PT, R51, UR4, PT ;  /* 0x0000000433007c0c */ /* 0x000fda000bf06270 */
[----:B------:R-:W-:Y:S05]  /*adf0*/  @!P0 BRA `(.L_x_326) ;  /* 0xffffff6000088947 */ /* 0x000fea000383ffff */
[----:B------:R-:W-:Y:S05]  /*ae00*/  EXIT ;  /* 0x000000000000794d */ /* 0x000fea0003800000 */
.L_x_281:
[----:B------:R-:W-:-:S08]  /*ae10*/  NOP ;  /* 0x0000000000007918 */ /* 0x000fd00000000000 */
[----:B------:R-:W0:-:S00]  /*ae20*/  USETMAXREG.DEALLOC.CTAPOOL 0x18 ;  /* 0x00000018000079c8 */ /* 0x000e0000080e0500 */
[----:B0-----:R-:W2:Y:S01]  /*ae30*/  LDL.LU R2, [R1+0x8] ;  /* 0x0000080001027983 */ /* 0x001ea20000300800 */
[----:B------:R-:W-:-:S06]  /*ae40*/  LOP3.LUT R0, R0, 0x3, RZ, 0xc0, !PT ;  /* 0x0000000300007812 */ /* 0x000fcc00078ec0ff */
[----:B------:R-:W0:Y:S02]  /*ae50*/  SHFL.IDX PT, R0, R0, RZ, 0x1f ;  /* 0x00001fff00007589 */ /* 0x000e2400000e0000 */
[----:B0-----:R-:W-:Y:S01]  /*ae60*/  ISETP.NE.AND P0, PT, R0, RZ, PT ;  /* 0x000000ff0000720c */ /* 0x001fe20003f05270 */
[----:B------:R-:W-:Y:S01]  /*ae70*/  IMAD.MOV.U32 R0, RZ, RZ, RZ ;  /* 0x000000ffff007224 */ /* 0x000fe200078e00ff */
[----:B--2---:R-:W-:-:S11]  /*ae80*/  LOP3.LUT R2, R2, 0xfffffffd, RZ, 0xc0, !PT ;  /* 0xfffffffd02027812 */ /* 0x004fd600078ec0ff */
[----:B------:R-:W-:-:S05]  /*ae90*/  @P0 LOP3.LUT R2, R2, 0x2, RZ, 0xfc, !PT ;  /* 0x0000000202020812 */ /* 0x000fca00078efcff */
[----:B------:R0:W-:Y:S01]  /*aea0*/  STL [R1+0x8], R2 ;  /* 0x0000080201007387 */ /* 0x0001e20000100800 */
[----:B------:R-:W-:Y:S05]  /*aeb0*/  @!P0 BRA `(.L_x_327) ;  /* 0x00000000002c8947 */ /* 0x000fea0003800000 */
[----:B------:R-:W1:Y:S08]  /*aec0*/  S2UR UR5, SR_CgaCtaId ;  /* 0x00000000000579c3 */ /* 0x000e700000008800 */
[----:B------:R-:W-:Y:S06]  /*aed0*/  BAR.SYNC.DEFER_BLOCKING 0x5, 0x180 ;  /* 0x0146000000007b1d */ /* 0x000fec0000010000 */
[----:B------:R-:W-:-:S02]  /*aee0*/  UMOV UR4, 0x400 ;  /* 0x0000040000047882 */ /* 0x000fc40000000000 */
[----:B-1----:R-:W-:-:S09]  /*aef0*/  ULEA UR4, UR5, UR4, 0x18 ;  /* 0x0000000405047291 */ /* 0x002fd2000f8ec03f */
[----:B------:R-:W1:Y:S04]  /*af00*/  LDS.128 R4, [UR4+0x298d0] ;  /* 0x0298d004ff047984 */ /* 0x000e680008000c00 */
[----:B-1----:R1:W-:Y:S01]  /*af10*/  STL [R1+0x14], R5 ;  /* 0x0000140501007387 */ /* 0x0023e20000100800 */
[----:B------:R-:W-:Y:S02]  /*af20*/  R2UR UR45, R7 ;  /* 0x00000000072d72ca */ /* 0x000fe400000e0000 */
[----:B------:R-:W-:Y:S01]  /*af30*/  R2UR UR36, R6 ;  /* 0x00000000062472ca */ /* 0x000fe200000e0000 */
[----:B------:R1:W-:Y:S01]  /*af40*/  STL [R1+0x10], R4 ;  /* 0x0000100401007387 */ /* 0x0003e20000100800 */
[----:B------:R-:W-:Y:S06]  /*af50*/  BAR.ARV 0x4, 0x180 ;  /* 0x0106000000007b1d */ /* 0x000fec0000002000 */
[----:B------:R-:W-:Y:S07]  /*af60*/  BRA `(.L_x_328) ;  /* 0x0000000800247947 */ /* 0x000fee0003800000 */
.L_x_327:
[----:B0-----:R-:W0:Y:S01]  /*af70*/  S2R R2, SR_TID.X ;  /* 0x0000000000027919 */ /* 0x001e220000002100 */
[----:B------:R-:W-:Y:S01]  /*af80*/  ULDC UR4, c[0x0][0xc3c] ;  /* 0x00030f0000047ab9 */ /* 0x000fe20000000800 */
[----:B------:R-:W1:Y:S01]  /*af90*/  LDC R9, c[0x0][0xc38] ;  /* 0x00030e00ff097b82 */ /* 0x000e620000000800 */
[----:B0-----:R-:W-:-:S04]  /*afa0*/  LOP3.LUT R5, R2, 0x1f, RZ, 0xc0, !PT ;  /* 0x0000001f02057812 */ /* 0x001fc800078ec0ff */
[----:B------:R-:W-:-:S04]  /*afb0*/  ISETP.NE.AND P0, PT, R5, 0x1f, PT ;  /* 0x0000001f0500780c */ /* 0x000fc80003f05270 */
[----:B------:R-:W-:-:S13]  /*afc0*/  ISETP.GE.OR P1, PT, R5, UR4, !P0 ;  /* 0x0000000405007c0c */ /* 0x000fda000c726670 */
[----:B------:R-:W0:Y:S02]  /*afd0*/  @!P1 LDC.64 R2, c[0x0][0xc80] ;  /* 0x00032000ff029b82 */ /* 0x000e240000000a00 */
[----:B0-----:R-:W-:-:S05]  /*afe0*/  @!P1 IMAD.WIDE.U32 R2, R5, 0x4, R2 ;  /* 0x0000000405029825 */ /* 0x001fca00078e0002 */
[----:B------:R-:W2:Y:S01]  /*aff0*/  @!P1 LDG.E R0, desc[UR48][R2.64] ;  /* 0x0000003002009981 */ /* 0x000ea2000c1e1900 */
[C---:B------:R-:W-:Y:S01]  /*b000*/  ISETP.NE.AND P1, PT, R5.reuse, RZ, PT ;  /* 0x000000ff0500720c */ /* 0x040fe20003f25270 */
[----:B------:R-:W-:Y:S01]  /*b010*/  UMOV UR45, URZ ;  /* 0x0000003f002d7c82 */ /* 0x000fe20008000000 */
[C---:B------:R-:W-:Y:S02]  /*b020*/  ISETP.GE.U32.AND P2, PT, R5.reuse, 0x2, PT ;  /* 0x000000020500780c */ /* 0x040fe40003f46070 */
[C---:B------:R-:W-:Y:S02]  /*b030*/  ISETP.GE.U32.AND P3, PT, R5.reuse, 0x4, PT ;  /* 0x000000040500780c */ /* 0x040fe40003f66070 */
[C---:B------:R-:W-:Y:S02]  /*b040*/  ISETP.GE.U32.AND P4, PT, R5.reuse, 0x8, PT ;  /* 0x000000080500780c */ /* 0x040fe40003f86070 */
[----:B------:R-:W-:Y:S01]  /*b050*/  ISETP.GE.U32.AND P5, PT, R5, 0x10, PT ;  /* 0x000000100500780c */ /* 0x000fe20003fa6070 */
[----:B--2---:R-:W0:Y:S02]  /*b060*/  SHFL.UP PT, R4, R0, 0x1, RZ ;  /* 0x0420000000047989 */ /* 0x004e2400000e00ff */
[----:B0-----:R-:W-:-:S05]  /*b070*/  SEL R7, R4, RZ, P1 ;  /* 0x000000ff04077207 */ /* 0x001fca0000800000 */
[----:B------:R-:W-:-:S05]  /*b080*/  IMAD.IADD R7, R0, 0x1, R7 ;  /* 0x0000000100077824 */ /* 0x000fca00078e0207 */
[----:B------:R-:W0:Y:S02]  /*b090*/  SHFL.UP PT, R4, R7, 0x2, RZ ;  /* 0x0440000007047989 */ /* 0x000e2400000e00ff */
[----:B0-----:R-:W-:-:S05]  /*b0a0*/  SEL R4, R4, RZ, P2 ;  /* 0x000000ff04047207 */ /* 0x001fca0001000000 */
[----:B------:R-:W-:-:S05]  /*b0b0*/  IMAD.IADD R4, R7, 0x1, R4 ;  /* 0x0000000107047824 */ /* 0x000fca00078e0204 */
[----:B------:R-:W0:Y:S02]  /*b0c0*/  SHFL.UP PT, R6, R4, 0x4, RZ ;  /* 0x0480000004067989 */ /* 0x000e2400000e00ff */
[----:B0-----:R-:W-:-:S05]  /*b0d0*/  SEL R3, R6, RZ, P3 ;  /* 0x000000ff06037207 */ /* 0x001fca0001800000 */
[----:B------:R-:W-:Y:S02]  /*b0e0*/  IMAD.IADD R3, R4, 0x1, R3 ;  /* 0x0000000104037824 */ /* 0x000fe400078e0203 */
[----:B------:R-:W0:Y:S03]  /*b0f0*/  S2R R4, SR_CTAID.X ;  /* 0x0000000000047919 */ /* 0x000e260000002500 */
[----:B------:R-:W2:Y:S02]  /*b100*/  SHFL.UP PT, R2, R3, 0x8, RZ ;  /* 0x0500000003027989 */ /* 0x000ea400000e00ff */
[----:B--2---:R-:W-:-:S05]  /*b110*/  SEL R2, R2, RZ, P4 ;  /* 0x000000ff02027207 */ /* 0x004fca0002000000 */
[----:B------:R-:W-:-:S05]  /*b120*/  IMAD.IADD R8, R3, 0x1, R2 ;  /* 0x0000000103087824 */ /* 0x000fca00078e0202 */
[----:B------:R-:W2:Y:S02]  /*b130*/  SHFL.UP PT, R2, R8, 0x10, RZ ;  /* 0x0600000008027989 */ /* 0x000ea400000e00ff */
[----:B--2---:R-:W-:-:S05]  /*b140*/  SEL R7, R2, RZ, P5 ;  /* 0x000000ff02077207 */ /* 0x004fca0002800000 */
[----:B------:R-:W-:-:S05]  /*b150*/  IMAD.IADD R2, R8, 0x1, R7 ;  /* 0x0000000108027824 */ /* 0x000fca00078e0207 */
[----:B------:R-:W1:Y:S02]  /*b160*/  SHFL.IDX PT, R6, R2, 0x1f, 0x1f ;  /* 0x03e01f0002067f89 */ /* 0x000e6400000e0000 */
[----:B-1----:R-:W-:Y:S02]  /*b170*/  IMAD R7, R6, R9, RZ ;  /* 0x0000000906077224 */ /* 0x002fe400078e02ff */
[----:B------:R-:W-:Y:S02]  /*b180*/  IMAD.MOV.U32 R6, RZ, RZ, RZ ;  /* 0x000000ffff067224 */ /* 0x000fe400078e00ff */
[----:B------:R-:W-:Y:S01]  /*b190*/  IMAD.MOV.U32 R10, RZ, RZ, R7 ;  /* 0x000000ffff0a7224 */ /* 0x000fe200078e0007 */
[----:B0-----:R-:W-:-:S13]  /*b1a0*/  ISETP.GT.AND P6, PT, R7, R4, PT ;  /* 0x000000040700720c */ /* 0x001fda0003fc4270 */
[----:B------:R-:W-:Y:S05]  /*b1b0*/  @P6 BRA `(.L_x_329) ;  /* 0x0000000000a46947 */ /* 0x000fea0003800000 */
[----:B------:R-:W-:Y:S01]  /*b1c0*/  IMAD.MOV.U32 R7, RZ, RZ, R10 ;  /* 0x000000ffff077224 */ /* 0x000fe200078e000a */
[----:B------:R-:W-:Y:S01]  /*b1d0*/  UMOV UR45, URZ ;  /* 0x0000003f002d7c82 */ /* 0x000fe20008000000 */
[----:B------:R-:W-:Y:S01]  /*b1e0*/  ULDC UR6, c[0x0][0xc3c] ;  /* 0x00030f0000067ab9 */ /* 0x000fe20000000800 */
[----:B------:R-:W-:-:S05]  /*b1f0*/  ULDC UR5, c[0x0][0xc3c] ;  /* 0x00030f0000057ab9 */ /* 0x000fca0000000800 */
.L_x_333:
[----:B------:R-:W-:-:S03]  /*b200*/  UIADD3 UR4, UR45, 0x1f, URZ ;  /* 0x0000001f2d047890 */ /* 0x000fc6000fffe03f */
[----:B------:R-:W-:Y:S01]  /*b210*/  UMOV UR45, UR5 ;  /* 0x00000005002d7c82 */ /* 0x000fe20008000000 */
[----:B------:R-:W-:-:S06]  /*b220*/  UISETP.GE.AND UP0, UPT, UR4, UR6, UPT ;  /* 0x000000060400728c */ /* 0x000fcc000bf06270 */
[----:B------:R-:W-:-:S13]  /*b230*/  PLOP3.LUT P6, PT, PT, PT, UP0, 0x40, 0x0 ;  /* 0x000000000000781c */ /* 0x000fda0003fce808 */
[----:B------:R-:W-:Y:S05]  /*b240*/  @!P6 BRA `(.L_x_330) ;  /* 0x000000040034e947 */ /* 0x000fea0003800000 */
[----:B------:R-:W-:Y:S01]  /*b250*/  UMOV UR45, UR4 ;  /* 0x00000004002d7c82 */ /* 0x000fe20008000000 */
[----:B------:R-:W-:Y:S01]  /*b260*/  BSSY B0, `(.L_x_331) ;  /* 0x0000008000007945 */ /* 0x000fe20003800000 */
[----:B------:R-:W-:Y:S02]  /*b270*/  VIADD R9, R5, UR45 ;  /* 0x0000002d05097c36 */ /* 0x000fe40008000000 */
[----:B------:R-:W-:-:S03]  /*b280*/  IMAD.MOV.U32 R0, RZ, RZ, RZ ;  /* 0x000000ffff007224 */ /* 0x000fc600078e00ff */
[----:B------:R-:W-:-:S13]  /*b290*/  ISETP.GE.OR P6, PT, R9, UR6, !P0 ;  /* 0x0000000609007c0c */ /* 0x000fda000c7c6670 */
[----:B------:R-:W-:Y:S05]  /*b2a0*/  @P6 BRA `(.L_x_332) ;  /* 0x00000000000c6947 */ /* 0x000fea0003800000 */
[----:B------:R-:W0:Y:S02]  /*b2b0*/  LDC.64 R2, c[0x0][0xc80] ;  /* 0x00032000ff027b82 */ /* 0x000e240000000a00 */
[----:B0-----:R-:W-:-:S05]  /*b2c0*/  IMAD.WIDE R2, R9, 0x4, R2 ;  /* 0x0000000409027825 */ /* 0x001fca00078e0202 */
[----:B------:R0:W5:Y:S02]  /*b2d0*/  LDG.E R0, desc[UR48][R2.64] ;  /* 0x0000003002007981 */ /* 0x000164000c1e1900 */
.L_x_332:
[----:B------:R-:W-:Y:S05]  /*b2e0*/  BSYNC B0 ;  /* 0x0000000000007941 */ /* 0x000fea0003800000 */
.L_x_331:
[----:B0----5:R-:W0:Y:S02]  /*b2f0*/  SHFL.UP PT, R2, R0, 0x1, RZ ;  /* 0x0420000000027989 */ /* 0x021e2400000e00ff */
[----:B0-----:R-:W-:-:S05]  /*b300*/  SEL R3, R2, RZ, P1 ;  /* 0x000000ff02037207 */ /* 0x001fca0000800000 */
[----:B------:R-:W-:-:S05]  /*b310*/  IMAD.IADD R3, R0, 0x1, R3 ;  /* 0x0000000100037824 */ /* 0x000fca00078e0203 */
[----:B------:R-:W0:Y:S02]  /*b320*/  SHFL.UP PT, R2, R3, 0x2, RZ ;  /* 0x0440000003027989 */ /* 0x000e2400000e00ff */
        /* <DEDUP_REMOVED lines=11> */
[----:B------:R-:W0:Y:S03]  /*b3e0*/  LDC R9, c[0x0][0xc38] ;  /* 0x00030e00ff097b82 */ /* 0x000e260000000800 */
[----:B------:R-:W0:Y:S02]  /*b3f0*/  SHFL.IDX PT, R12, R2, 0x1f, 0x1f ;  /* 0x03e01f00020c7f89 */ /* 0x000e2400000e0000 */
[----:B0-----:R-:W-:-:S04]  /*b400*/  IMAD R12, R12, R9, RZ ;  /* 0x000000090c0c7224 */ /* 0x001fc800078e02ff */
[----:B------:R-:W-:-:S05]  /*b410*/  IMAD.IADD R7, R12, 0x1, R7 ;  /* 0x000000010c077824 */ /* 0x000fca00078e0207 */
[----:B------:R-:W-:-:S13]  /*b420*/  ISETP.GT.AND P6, PT, R7, R4, PT ;  /* 0x000000040700720c */ /* 0x000fda0003fc4270 */
[----:B------:R-:W-:Y:S05]  /*b430*/  @!P6 BRA `(.L_x_333) ;  /* 0xfffffffc0070e947 */ /* 0x000fea000383ffff */
[----:B------:R-:W-:-:S07]  /*b440*/  IMAD.MOV.U32 R10, RZ, RZ, R12 ;  /* 0x000000ffff0a7224 */ /* 0x000fce00078e000c */
.L_x_329:
[----:B------:R-:W-:-:S04]  /*b450*/  IMAD.IADD R8, R7, 0x1, -R10 ;  /* 0x0000000107087824 */ /* 0x000fc800078e0a0a */
[----:B------:R-:W-:-:S05]  /*b460*/  IMAD R3, R2, R9, R8 ;  /* 0x0000000902037224 */ /* 0x000fca00078e0208 */
[----:B------:R-:W-:-:S13]  /*b470*/  ISETP.GT.AND P0, PT, R3, R4, PT ;  /* 0x000000040300720c */ /* 0x000fda0003f04270 */
[----:B------:R-:W-:Y:S02]  /*b480*/  VOTEU.ANY UR5, UPT, !P0 ;  /* 0x0000000000057886 */ /* 0x000fe400040e0100 */
[----:B------:R-:W-:Y:S02]  /*b490*/  UPOPC UR4, UR5 ;  /* 0x00000005000472bf */ /* 0x000fe40008000000 */
[----:B------:R-:W-:-:S04]  /*b4a0*/  ISETP.NE.AND P0, PT, RZ, UR5, PT ;  /* 0x00000005ff007c0c */ /* 0x000fc8000bf05270 */
[----:B------:R-:W-:-:S05]  /*b4b0*/  IMAD.U32 R11, RZ, RZ, UR4 ;  /* 0x00000004ff0b7e24 */ /* 0x000fca000f8e00ff */
[----:B------:R-:W0:Y:S02]  /*b4c0*/  SHFL.IDX PT, R0, R0, R11, 0x1f ;  /* 0x00001f0b00007589 */ /* 0x000e2400000e0000 */
[----:B0-----:R-:W-:-:S04]  /*b4d0*/  IABS R7, R0 ;  /* 0x0000000000077213 */ /* 0x001fc80000000000 */
[----:B------:R-:W0:Y:S08]  /*b4e0*/  I2F.RP R10, R7 ;  /* 0x00000007000a7306 */ /* 0x000e300000209400 */
[----:B0-----:R-:W0:Y:S02]  /*b4f0*/  MUFU.RCP R10, R10 ;  /* 0x0000000a000a7308 */ /* 0x001e240000001000 */
[----:B0-----:R-:W-:-:S06]  /*b500*/  VIADD R3, R10, 0xffffffe ;  /* 0x0ffffffe0a037836 */ /* 0x001fcc0000000000 */
[----:B------:R-:W0:Y:S01]  /*b510*/  F2I.FTZ.U32.TRUNC.NTZ R3, R3 ;  /* 0x0000000300037305 */ /* 0x000e22000021f000 */
[----:B------:R-:W-:Y:S05]  /*b520*/  @!P0 BRA `(.L_x_334) ;  /* 0x00000000000c8947 */ /* 0x000fea0003800000 */
[----:B------:R-:W-:-:S06]  /*b530*/  UIADD3 UR5, UR4, -0x1, URZ ;  /* 0xffffffff04057890 */ /* 0x000fcc000fffe03f */
[----:B------:R-:W-:-:S05]  /*b540*/  IMAD.U32 R11, RZ, RZ, UR5 ;  /* 0x00000005ff0b7e24 */ /* 0x000fca000f8e00ff */
[----:B------:R1:W2:Y:S02]  /*b550*/  SHFL.IDX PT, R6, R2, R11, 0x1f ;  /* 0x00001f0b02067589 */ /* 0x0002a400000e0000 */
.L_x_334:
[--C-:B01----:R-:W-:Y:S01]  /*b560*/  IMAD.MOV R2, RZ, RZ, -R3.reuse ;  /* 0x000000ffff027224 */ /* 0x103fe200078e0a03 */
[----:B------:R-:W-:Y:S01]  /*b570*/  UIADD3 UR45, UR4, UR45, URZ ;  /* 0x0000002d042d7290 */ /* 0x000fe2000fffe03f */
[----:B--2---:R-:W-:Y:S02]  /*b580*/  IMAD R6, R6, R9, R8 ;  /* 0x0000000906067224 */ /* 0x004fe400078e0208 */
[----:B------:R-:W-:Y:S02]  /*b590*/  IMAD R9, R2, R7, RZ ;  /* 0x0000000702097224 */ /* 0x000fe400078e02ff */
[----:B------:R-:W-:Y:S01]  /*b5a0*/  IMAD.MOV.U32 R2, RZ, RZ, RZ ;  /* 0x000000ffff027224 */ /* 0x000fe200078e00ff */
[----:B------:R1:W-:Y:S03]  /*b5b0*/  STL [R1+0x10], R6 ;  /* 0x0000100601007387 */ /* 0x0003e60000100800 */
[----:B------:R-:W-:-:S04]  /*b5c0*/  IMAD.HI.U32 R2, R3, R9, R2 ;  /* 0x0000000903027227 */ /* 0x000fc800078e0002 */
[----:B------:R-:W-:Y:S01]  /*b5d0*/  IMAD.IADD R9, R4, 0x1, -R6 ;  /* 0x0000000104097824 */ /* 0x000fe200078e0a06 */
[----:B------:R-:W-:-:S04]  /*b5e0*/  IABS R4, R0 ;  /* 0x0000000000047213 */ /* 0x000fc80000000000 */
[----:B------:R-:W-:Y:S01]  /*b5f0*/  IABS R3, R9 ;  /* 0x0000000900037213 */ /* 0x000fe20000000000 */
[----:B------:R-:W-:-:S04]  /*b600*/  IMAD.MOV R4, RZ, RZ, -R4 ;  /* 0x000000ffff047224 */ /* 0x000fc800078e0a04 */
[----:B------:R-:W-:-:S04]  /*b610*/  IMAD.HI.U32 R2, R2, R3, RZ ;  /* 0x0000000302027227 */ /* 0x000fc800078e00ff */
[----:B------:R-:W-:Y:S01]  /*b620*/  IMAD R4, R2, R4, R3 ;  /* 0x0000000402047224 */ /* 0x000fe200078e0203 */
[----:B------:R-:W-:-:S04]  /*b630*/  LOP3.LUT R3, R9, R0, RZ, 0x3c, !PT ;  /* 0x0000000009037212 */ /* 0x000fc800078e3cff */
[----:B------:R-:W-:Y:S02]  /*b640*/  ISETP.GT.U32.AND P1, PT, R7, R4, PT ;  /* 0x000000040700720c */ /* 0x000fe40003f24070 */
[----:B------:R-:W-:-:S11]  /*b650*/  ISETP.GE.AND P2, PT, R3, RZ, PT ;  /* 0x000000ff0300720c */ /* 0x000fd60003f46270 */
[----:B------:R-:W-:Y:S02]  /*b660*/  @!P1 IMAD.IADD R4, R4, 0x1, -R7 ;  /* 0x0000000104049824 */ /* 0x000fe400078e0a07 */
[----:B------:R-:W-:Y:S01]  /*b670*/  @!P1 VIADD R2, R2, 0x1 ;  /* 0x0000000102029836 */ /* 0x000fe20000000000 */
[----:B------:R-:W-:Y:S02]  /*b680*/  ISETP.NE.AND P1, PT, R0, RZ, PT ;  /* 0x000000ff0000720c */ /* 0x000fe40003f25270 */
[----:B------:R-:W-:-:S13]  /*b690*/  ISETP.GE.U32.AND P0, PT, R4, R7, PT ;  /* 0x000000070400720c */ /* 0x000fda0003f06070 */
[----:B------:R-:W-:-:S04]  /*b6a0*/  @P0 VIADD R2, R2, 0x1 ;  /* 0x0000000102020836 */ /* 0x000fc80000000000 */
[----:B------:R-:W-:Y:S01]  /*b6b0*/  @!P2 IMAD.MOV R2, RZ, RZ, -R2 ;  /* 0x000000ffff02a224 */ /* 0x000fe200078e0a02 */
[----:B------:R-:W-:-:S04]  /*b6c0*/  @!P1 LOP3.LUT R2, RZ, R0, RZ, 0x33, !PT ;  /* 0x00000000ff029212 */ /* 0x000fc800078e33ff */
[----:B------:R-:W-:Y:S01]  /*b6d0*/  R2UR UR36, R2 ;  /* 0x00000000022472ca */ /* 0x000fe200000e0000 */
[----:B------:R-:W-:-:S04]  /*b6e0*/  IMAD.MOV R3, RZ, RZ, -R2 ;  /* 0x000000ffff037224 */ /* 0x000fc800078e0a02 */
[----:B------:R-:W-:-:S05]  /*b6f0*/  IMAD R0, R0, R3, R9 ;  /* 0x0000000300007224 */ /* 0x000fca00078e0209 */
[----:B------:R1:W-:Y:S01]  /*b700*/  STL [R1+0x14], R0 ;  /* 0x0000140001007387 */ /* 0x0003e20000100800 */
[----:B------:R-:W-:Y:S05]  /*b710*/  BRA `(.L_x_335) ;  /* 0x00000000000c7947 */ /* 0x000fea0003800000 */
.L_x_330:
[----:B------:R0:W-:Y:S01]  /*b720*/  STL [R1+0x10], R4 ;  /* 0x0000100401007387 */ /* 0x0001e20000100800 */
[----:B------:R-:W-:-:S03]  /*b730*/  UMOV UR36, URZ ;  /* 0x0000003f00247c82 */ /* 0x000fc60008000000 */
[----:B------:R0:W-:Y:S02]  /*b740*/  STL [R1+0x14], RZ ;  /* 0x000014ff01007387 */ /* 0x0001e40000100800 */
.L_x_335:
[----:B------:R-:W2:Y:S04]  /*b750*/  LDL R2, [R1+0x14] ;  /* 0x0000140001027983 */ /* 0x000ea80000100800 */
[----:B0-----:R-:W3:Y:S01]  /*b760*/  LDL R4, [R1+0x10] ;  /* 0x0000100001047983 */ /* 0x001ee20000100800 */
[----:B------:R-:W-:-:S13]  /*b770*/  ISETP.NE.AND P0, PT, R5, RZ, PT ;  /* 0x000000ff0500720c */ /* 0x000fda0003f05270 */
[----:B------:R-:W0:Y:S01]  /*b780*/  @!P0 S2R R3, SR_CgaCtaId ;  /* 0x0000000000038919 */ /* 0x000e220000008800 */
[----:B-1----:R-:W-:Y:S01]  /*b790*/  @!P0 MOV R0, 0x400 ;  /* 0x0000040000008802 */ /* 0x002fe20000000f00 */
[----:B------:R-:W-:Y:S02]  /*b7a0*/  IMAD.U32 R6, RZ, RZ, UR36 ;  /* 0x00000024ff067e24 */ /* 0x000fe4000f8e00ff */
[----:B------:R-:W-:Y:S01]  /*b7b0*/  IMAD.U32 R7, RZ, RZ, UR45 ;  /* 0x0000002dff077e24 */ /* 0x000fe2000f8e00ff */
[----:B0-----:R-:W-:Y:S01]  /*b7c0*/  @!P0 LEA R0, R3, R0, 0x18 ;  /* 0x0000000003008211 */ /* 0x001fe200078ec0ff */
[----:B--2---:R-:W-:-:S05]  /*b7d0*/  IMAD.MOV.U32 R5, RZ, RZ, R2 ;  /* 0x000000ffff057224 */ /* 0x004fca00078e0002 */
[----:B---3--:R2:W-:Y:S01]  /*b7e0*/  @!P0 STS.128 [R0+0x298d0], R4 ;  /* 0x0298d00400008388 */ /* 0x0085e20000000c00 */
[----:B------:R-:W-:Y:S06]  /*b7f0*/  BAR.ARV 0x5, 0x180 ;  /* 0x0146000000007b1d */ /* 0x000fec0000002000 */
.L_x_328:
[----:B--2---:R-:W-:Y:S01]  /*b800*/  IMAD.MOV.U32 R0, RZ, RZ, 0x1 ;  /* 0x00000001ff007424 */ /* 0x004fe200078e00ff */
[----:B------:R-:W-:Y:S01]  /*b810*/  ULDC UR4, c[0x0][0xc3c] ;  /* 0x00030f0000047ab9 */ /* 0x000fe20000000800 */
[----:B------:R2:W-:Y:S01]  /*b820*/  STL [R1+0x28], RZ ;  /* 0x000028ff01007387 */ /* 0x0005e20000100800 */
[----:B------:R-:W-:Y:S01]  /*b830*/  UISETP.GE.AND UP0, UPT, UR45, UR4, UPT ;  /* 0x000000042d00728c */ /* 0x000fe2000bf06270 */
[----:B------:R-:W-:Y:S02]  /*b840*/  IMAD.MOV.U32 R18, RZ, RZ, RZ ;  /* 0x000000ffff127224 */ /* 0x000fe400078e00ff */
[----:B------:R2:W-:Y:S03]  /*b850*/  STL [R1], R0 ;  /* 0x0000000001007387 */ /* 0x0005e60000100800 */
[----:B------:R-:W-:-:S13]  /*b860*/  PLOP3.LUT P0, PT, PT, PT, UP0, 0x80, 0x0 ;  /* 0x000000000000781c */ /* 0x000fda0003f0f008 */
[----:B--2---:R-:W-:Y:S05]  /*b870*/  @P0 BRA `(.L_x_336) ;  /* 0x00000044000c0947 */ /* 0x004fea0003800000 */
[----:B------:R-:W2:Y:S01]  /*b880*/  S2R R11, SR_TID.X ;  /* 0x00000000000b7919 */ /* 0x000ea20000002100 */
[----:B------:R-:W3:Y:S01]  /*b890*/  S2UR UR5, SR_CgaCtaId ;  /* 0x00000000000579c3 */ /* 0x000ee20000008800 */
[----:B------:R-:W-:Y:S01]  /*b8a0*/  UMOV UR4, 0x400 ;  /* 0x0000040000047882 */ /* 0x000fe20000000000 */
[----:B------:R-:W-:Y:S01]  /*b8b0*/  IMAD.MOV.U32 R18, RZ, RZ, RZ ;  /* 0x000000ffff127224 */ /* 0x000fe200078e00ff */
[----:B------:R-:W-:Y:S01]  /*b8c0*/  ULDC UR43, c[0x0][0xc] ;  /* 0x00000300002b7ab9 */ /* 0x000fe20000000800 */
[----:B------:R-:W-:Y:S02]  /*b8d0*/  ULOP3.LUT UR39, UR38, 0x1, URZ, 0xfc, !UPT ;  /* 0x0000000126277892 */ /* 0x000fe4000f8efc3f */
[----:B------:R-:W-:Y:S01]  /*b8e0*/  ULOP3.LUT UR44, UR38, 0x2, URZ, 0xfc, !UPT ;  /* 0x00000002262c7892 */ /* 0x000fe2000f8efc3f */
[----:B------:R-:W-:Y:S01]  /*b8f0*/  ULDC.64 UR52, c[0x0][0x198] ;  /* 0x0000660000347ab9 */ /* 0x000fe20000000a00 */
[----:B---3--:R-:W-:-:S06]  /*b900*/  ULEA UR4, UR5, UR4, 0x18 ;  /* 0x0000000405047291 */ /* 0x008fcc000f8ec03f */
[----:B------:R-:W-:Y:S01]  /*b910*/  IMAD.U32 R17, RZ, RZ, UR4 ;  /* 0x00000004ff117e24 */ /* 0x000fe2000f8e00ff */
[C---:B--2---:R-:W-:Y:S01]  /*b920*/  LOP3.LUT R10, R11.reuse, 0x7f, RZ, 0xc0, !PT ;  /* 0x0000007f0b0a7812 */ /* 0x044fe200078ec0ff */
[C---:B-1----:R-:W-:Y:S01]  /*b930*/  IMAD.SHL.U32 R4, R11.reuse, 0x80, RZ ;  /* 0x000000800b047824 */ /* 0x042fe200078e00ff */
[C---:B------:R-:W-:Y:S01]  /*b940*/  LOP3.LUT P0, RZ, R11.reuse, 0x4, RZ, 0xc0, !PT ;  /* 0x000000040bff7812 */ /* 0x040fe2000780c0ff */
[C---:B------:R-:W-:Y:S01]  /*b950*/  IMAD.SHL.U32 R3, R11.reuse, 0x10, RZ ;  /* 0x000000100b037824 */ /* 0x040fe200078e00ff */
[----:B------:R-:W-:Y:S01]  /*b960*/  SHF.R.U32.HI R5, RZ, 0x5, R10 ;  /* 0x00000005ff057819 */ /* 0x000fe2000001160a */
[C---:B0-----:R-:W-:Y:S01]  /*b970*/  IMAD.SHL.U32 R2, R11.reuse, 0x20, RZ ;  /* 0x000000200b027824 */ /* 0x041fe200078e00ff */
[----:B------:R-:W-:Y:S01]  /*b980*/  LOP3.LUT R6, R4, 0x380, RZ, 0xc0, !PT ;  /* 0x0000038004067812 */ /* 0x000fe200078ec0ff */
[----:B------:R-:W-:Y:S01]  /*b990*/  IMAD.SHL.U32 R8, R11, 0x4, RZ ;  /* 0x000000040b087824 */ /* 0x000fe200078e00ff */
[----:B------:R-:W-:Y:S01]  /*b9a0*/  LOP3.LUT R0, R3, 0x1b0, RZ, 0xc0, !PT ;  /* 0x000001b003007812 */ /* 0x000fe200078ec0ff */
[----:B------:R-:W-:-:S02]  /*b9b0*/  IMAD.SHL.U32 R7, R5, 0x200, RZ ;  /* 0x0000020005077824 */ /* 0x000fc400078e00ff */
[----:B------:R-:W-:Y:S02]  /*b9c0*/  IMAD R6, R5, 0x10, R6 ;  /* 0x0000001005067824 */ /* 0x000fe400078e0206 */
[----:B------:R-:W-:Y:S01]  /*b9d0*/  IMAD.SHL.U32 R5, R11, 0x2, RZ ;  /* 0x000000020b057824 */ /* 0x000fe200078e00ff */
[----:B------:R-:W-:-:S04]  /*b9e0*/  LOP3.LUT R9, R7, 0x60, R2, 0xf8, !PT ;  /* 0x0000006007097812 */ /* 0x000fc800078ef802 */
[----:B------:R-:W-:Y:S02]  /*b9f0*/  LOP3.LUT R0, R0, 0x30, R5, 0x78, !PT ;  /* 0x0000003000007812 */ /* 0x000fe400078e7805 */
[----:B------:R-:W-:-:S04]  /*ba00*/  LOP3.LUT R5, R7, 0x40, R3, 0xf8, !PT ;  /* 0x0000004007057812 */ /* 0x000fc800078ef803 */
[----:B------:R-:W-:Y:S02]  /*ba10*/  LOP3.LUT R0, R5, R0, RZ, 0xfc, !PT ;  /* 0x0000000005007212 */ /* 0x000fe400078efcff */
[----:B------:R-:W-:-:S04]  /*ba20*/  LOP3.LUT R5, R2, 0x80, RZ, 0xc0, !PT ;  /* 0x0000008002057812 */ /* 0x000fc800078ec0ff */
[----:B------:R-:W-:-:S04]  /*ba30*/  LOP3.LUT R5, R5, 0x10, R11, 0xf8, !PT ;  /* 0x0000001005057812 */ /* 0x000fc800078ef80b */
[----:B------:R-:W-:Y:S02]  /*ba40*/  LOP3.LUT R7, R5, 0x10, R8, 0x78, !PT ;  /* 0x0000001005077812 */ /* 0x000fe400078e7808 */
[----:B------:R-:W-:Y:S02]  /*ba50*/  LOP3.LUT R5, R6, 0x70, R3, 0x78, !PT ;  /* 0x0000007006057812 */ /* 0x000fe400078e7803 */
[----:B------:R-:W-:Y:S02]  /*ba60*/  LOP3.LUT R6, R9, 0x100, R2, 0xf8, !PT ;  /* 0x0000010009067812 */ /* 0x000fe400078ef802 */
[----:B------:R-:W-:Y:S02]  /*ba70*/  LOP3.LUT R5, R5, 0xc00, R4, 0xf8, !PT ;  /* 0x00000c0005057812 */ /* 0x000fe400078ef804 */
[----:B------:R-:W-:-:S03]  /*ba80*/  LOP3.LUT R4, R6, R7, RZ, 0xfc, !PT ;  /* 0x0000000706047212 */ /* 0x000fc600078efcff */
[----:B------:R0:W-:Y:S04]  /*ba90*/  STL [R1+0x1c], R5 ;  /* 0x00001c0501007387 */ /* 0x0001e80000100800 */
[----:B------:R1:W-:Y:S01]  /*baa0*/  STL [R1+0x18], R4 ;  /* 0x0000180401007387 */ /* 0x0003e20000100800 */
[----:B0-----:R-:W-:Y:S02]  /*bab0*/  SHF.R.U32.HI R5, RZ, 0x2, R10 ;  /* 0x00000002ff057819 */ /* 0x001fe4000001160a */
[----:B-1----:R-:W-:Y:S01]  /*bac0*/  LOP3.LUT R4, R3, 0x30, RZ, 0xc0, !PT ;  /* 0x0000003003047812 */ /* 0x002fe200078ec0ff */
[----:B------:R-:W-:-:S05]  /*bad0*/  IMAD.MOV.U32 R3, RZ, RZ, 0x40 ;  /* 0x00000040ff037424 */ /* 0x000fca00078e00ff */
[----:B------:R-:W-:Y:S02]  /*bae0*/  SEL R6, R3, 0xffffffc0, !P0 ;  /* 0xffffffc003067807 */ /* 0x000fe40004000000 */
[----:B------:R-:W-:Y:S01]  /*baf0*/  LOP3.LUT R3, R5, 0x60, R2, 0xf8, !PT ;  /* 0x0000006005037812 */ /* 0x000fe200078ef802 */
[----:B------:R-:W-:Y:S02]  /*bb00*/  IMAD.IADD R2, R17, 0x1, R0 ;  /* 0x0000000111027824 */ /* 0x000fe400078e0200 */
[----:B------:R-:W-:Y:S01]  /*bb10*/  IMAD.MOV.U32 R0, RZ, RZ, 0x1 ;  /* 0x00000001ff007424 */ /* 0x000fe200078e00ff */
[----:B------:R-:W-:Y:S04]  /*bb20*/  STL [R1+0x20], R6 ;  /* 0x0000200601007387 */ /* 0x000fe80000100800 */
[----:B------:R0:W-:Y:S04]  /*bb30*/  STL [R1+0x24], R2 ;  /* 0x0000240201007387 */ /* 0x0001e80000100800 */
[----:B------:R1:W-:Y:S04]  /*bb40*/  STL [R1], R0 ;  /* 0x0000000001007387 */ /* 0x0003e80000100800 */
[----:B------:R2:W-:Y:S01]  /*bb50*/  STL [R1+0x28], RZ ;  /* 0x000028ff01007387 */ /* 0x0005e20000100800 */
[----:B0-----:R-:W-:-:S02]  /*bb60*/  LOP3.LUT R2, R4, 0x40, RZ, 0xfc, !PT ;  /* 0x0000004004027812 */ /* 0x001fc400078efcff */
[----:B-1----:R-:W-:-:S07]  /*bb70*/  LOP3.LUT R0, R4, 0x80, RZ, 0xfc, !PT ;  /* 0x0000008004007812 */ /* 0x002fce00078efcff */
.L_x_407:
[----:B------:R-:W-:Y:S01]  /*bb80*/  ULDC.64 UR4, c[0x0][0xc88] ;  /* 0x0003220000047ab9 */ /* 0x000fe20000000a00 */
[----:B------:R-:W-:Y:S01]  /*bb90*/  ULDC.64 UR6, c[0x0][0xa18] ;  /* 0x0002860000067ab9 */ /* 0x000fe20000000a00 */
[----:B------:R-:W-:-:S06]  /*bba0*/  UIMAD.WIDE UR4, UR45, 0x4, UR4 ;  /* 0x000000042d0478a5 */ /* 0x000fcc000f8e0204 */
[----:B------:R-:W-:Y:S02]  /*bbb0*/  IMAD.U32 R2, RZ, RZ, UR4 ;  /* 0x00000004ff027e24 */ /* 0x000fe4000f8e00ff */
[----:B------:R-:W-:Y:S01]  /*bbc0*/  IMAD.U32 R3, RZ, RZ, UR5 ;  /* 0x00000005ff037e24 */ /* 0x000fe2000f8e00ff */
[----:B------:R-:W-:Y:S01]  /*bbd0*/  UISETP.NE.U32.AND UP0, UPT, UR6, URZ, UPT ;  /* 0x0000003f0600728c */ /* 0x000fe2000bf05070 */
[----:B------:R-:W-:-:S03]  /*bbe0*/  ULDC.64 UR4, c[0x0][0xa28] ;  /* 0x00028a0000047ab9 */ /* 0x000fc60000000a00 */
[----:B------:R-:W3:Y:S01]  /*bbf0*/  LDG.E R2, desc[UR48][R2.64] ;  /* 0x0000003002027981 */ /* 0x000ee2000c1e1900 */
[----:B------:R-:W-:Y:S02]  /*bc00*/  UISETP.NE.AND.EX UP0, UPT, UR7, URZ, UPT, UP0 ;  /* 0x0000003f0700728c */ /* 0x000fe4000bf05300 */
[----:B------:R-:W-:Y:S01]  /*bc10*/  UISETP.NE.U32.AND UP1, UPT, UR4, URZ, UPT ;  /* 0x0000003f0400728c */ /* 0x000fe2000bf25070 */
[----:B------:R-:W-:-:S03]  /*bc20*/  ULDC UR8, c[0x0][0x288] ;  /* 0x0000a20000087ab9 */ /* 0x000fc60000000800 */
[----:B------:R-:W-:Y:S01]  /*bc30*/  UISETP.NE.AND.EX UP1, UPT, UR5, URZ, UPT, UP1 ;  /* 0x0000003f0500728c */ /* 0x000fe2000bf25310 */
[----:B------:R-:W-:Y:S01]  /*bc40*/  PLOP3.LUT P3, PT, PT, PT, UP0, 0x80, 0x0 ;  /* 0x000000000000781c */ /* 0x000fe20003f6f008 */
[----:B------:R-:W-:-:S04]  /*bc50*/  IMAD.U32 R19, RZ, RZ, UR8 ;  /* 0x00000008ff137e24 */ /* 0x000fc8000f8e00ff */
[----:B------:R-:W-:Y:S02]  /*bc60*/  PLOP3.LUT P2, PT, PT, PT, UP1, 0x80, 0x0 ;  /* 0x000000000000781c */ /* 0x000fe40003f4f018 */
[----:B---3--:R-:W-:-:S13]  /*bc70*/  R2UR UR46, R2 ;  /* 0x00000000022e72ca */ /* 0x008fda00000e0000 */
[----:B------:R-:W-:Y:S02]  /*bc80*/  USHF.R.S32.HI UR50, URZ, 0x1f, UR46 ;  /* 0x0000001f3f327899 */ /* 0x000fe4000801142e */
[----:B------:R-:W-:Y:S02]  /*bc90*/  USHF.L.U32 UR47, UR46, 0x2, URZ ;  /* 0x000000022e2f7899 */ /* 0x000fe4000800063f */
[----:B------:R-:W-:Y:S02]  /*bca0*/  USHF.L.U64.HI UR51, UR46, 0x2, UR50 ;  /* 0x000000022e337899 */ /* 0x000fe40008010232 */
[----:B------:R-:W-:Y:S02]  /*bcb0*/  @UP0 UIADD3 UR6, UP3, UR47, UR6, URZ ;  /* 0x000000062f060290 */ /* 0x000fe4000ff7e03f */
[----:B------:R-:W-:Y:S02]  /*bcc0*/  @UP1 ULEA UR4, UP2, UR46, UR4, 0x2 ;  /* 0x000000042e041291 */ /* 0x000fe4000f84103f */
[----:B------:R-:W-:-:S02]  /*bcd0*/  @UP0 UIADD3.X UR7, UR51, UR7, URZ, UP3, !UPT ;  /* 0x0000000733070290 */ /* 0x000fc40009ffe43f */
[----:B------:R-:W-:Y:S01]  /*bce0*/  @UP1 ULEA.HI.X UR5, UR46, UR5, UR50, 0x2, UP2 ;  /* 0x000000052e051291 */ /* 0x000fe200090f1432 */
[----:B------:R-:W-:-:S03]  /*bcf0*/  IMAD.U32 R2, RZ, RZ, UR6 ;  /* 0x00000006ff027e24 */ /* 0x000fc6000f8e00ff */
[----:B------:R-:W-:Y:S01]  /*bd00*/  IMAD.U32 R3, RZ, RZ, UR7 ;  /* 0x00000007ff037e24 */ /* 0x000fe2000f8e00ff */
[----:B------:R-:W-:-:S04]  /*bd10*/  ULDC.64 UR6, c[0x0][0xa08] ;  /* 0x0002820000067ab9 */ /* 0x000fc80000000a00 */
[----:B0-----:R0:W5:Y:S01]  /*bd20*/  @P3 LDG.E R19, desc[UR48][R2.64] ;  /* 0x0000003002133981 */ /* 0x001162000c1e1900 */
[----:B------:R-:W-:Y:S01]  /*bd30*/  ISETP.NE.U32.AND P1, PT, RZ, UR6, PT ;  /* 0x00000006ff007c0c */ /* 0x000fe2000bf25070 */
[----:B------:R-:W-:Y:S01]  /*bd40*/  UIADD3 UR6, UP1, UR47, UR6, URZ ;  /* 0x000000062f067290 */ /* 0x000fe2000ff3e03f */
[----:B0-----:R-:W-:Y:S02]  /*bd50*/  IMAD.U32 R2, RZ, RZ, UR4 ;  /* 0x00000004ff027e24 */ /* 0x001fe4000f8e00ff */
[----:B------:R-:W-:Y:S01]  /*bd60*/  IMAD.U32 R3, RZ, RZ, UR5 ;  /* 0x00000005ff037e24 */ /* 0x000fe2000f8e00ff */
[----:B------:R-:W-:Y:S02]  /*bd70*/  ULDC.64 UR4, c[0x0][0xa00] ;  /* 0x0002800000047ab9 */ /* 0x000fe40000000a00 */
[----:B------:R-:W-:Y:S01]  /*bd80*/  ISETP.NE.U32.AND P0, PT, RZ, UR4, PT ;  /* 0x00000004ff007c0c */ /* 0x000fe2000bf05070 */
[----:B------:R-:W-:Y:S01]  /*bd90*/  UIADD3 UR4, UP0, UR47, UR4, URZ ;  /* 0x000000042f047290 */ /* 0x000fe2000ff1e03f */
[----:B------:R-:W-:Y:S01]  /*bda0*/  ISETP.NE.AND.EX P1, PT, RZ, UR7, PT, P1 ;  /* 0x00000007ff007c0c */ /* 0x000fe2000bf25310 */
[----:B-1----:R0:W3:Y:S01]  /*bdb0*/  @P2 LDG.E R7, desc[UR48][R2.64] ;  /* 0x0000003002072981 */ /* 0x0020e2000c1e1900 */
[----:B------:R-:W-:Y:S01]  /*bdc0*/  ISETP.NE.AND.EX P0, PT, RZ, UR5, PT, P0 ;  /* 0x00000005ff007c0c */ /* 0x000fe2000bf05300 */
[----:B------:R-:W-:Y:S01]  /*bdd0*/  UIADD3.X UR5, UR51, UR5, URZ, UP0, !UPT ;  /* 0x0000000533057290 */ /* 0x000fe200087fe43f */
[----:B------:R-:W-:Y:S01]  /*bde0*/  IMAD.U32 R4, RZ, RZ, UR6 ;  /* 0x00000006ff047e24 */ /* 0x000fe2000f8e00ff */
[----:B------:R-:W-:Y:S01]  /*bdf0*/  UIADD3.X UR7, UR51, UR7, URZ, UP1, !UPT ;  /* 0x0000000733077290 */ /* 0x000fe20008ffe43f */
[----:B0-----:R-:W-:-:S03]  /*be00*/  IMAD.U32 R2, RZ, RZ, UR4 ;  /* 0x00000004ff027e24 */ /* 0x001fc6000f8e00ff */
[----:B------:R-:W-:Y:S02]  /*be10*/  IMAD.U32 R3, RZ, RZ, UR5 ;  /* 0x00000005ff037e24 */ /* 0x000fe4000f8e00ff */
[----:B------:R-:W-:-:S04]  /*be20*/  IMAD.U32 R5, RZ, RZ, UR7 ;  /* 0x00000007ff057e24 */ /* 0x000fc8000f8e00ff */
[----:B------:R0:W5:Y:S04]  /*be30*/  @P0 LDG.E R0, desc[UR48][R2.64] ;  /* 0x0000003002000981 */ /* 0x000168000c1e1900 */
[----:B------:R0:W5:Y:S01]  /*be40*/  @P1 LDG.E R6, desc[UR48][R4.64] ;  /* 0x0000003004061981 */ /* 0x000162000c1e1900 */
[----:B------:R-:W-:Y:S01]  /*be50*/  UMOV UR41, URZ ;  /* 0x0000003f00297c82 */ /* 0x000fe20008000000 */
[----:B---3--:R-:W-:Y:S01]  /*be60*/  @P2 R2UR UR41, R7 ;  /* 0x00000000072922ca */ /* 0x008fe200000e0000 */
[----:B0-----:R-:W-:-:S14]  /*be70*/  @P3 BRA `(.L_x_337) ;  /* 0x0000000000103947 */ /* 0x001fdc0003800000 */
[----:B------:R-:W-:Y:S05]  /*be80*/  @!P0 BRA `(.L_x_337) ;  /* 0x00000000000c8947 */ /* 0x000fea0003800000 */
[----:B-----5:R-:W3:Y:S04]  /*be90*/  LDG.E R19, desc[UR48][R2.64] ;  /* 0x0000003002137981 */ /* 0x020ee8000c1e1900 */
[----:B------:R-:W3:Y:S02]  /*bea0*/  LDG.E R2, desc[UR48][R2.64+0x4] ;  /* 0x0000043002027981 */ /* 0x000ee4000c1e1900 */
[----:B---3--:R-:W-:-:S07]  /*beb0*/  IMAD.IADD R19, R2, 0x1, -R19 ;  /* 0x0000000102137824 */ /* 0x008fce00078e0a13 */
.L_x_337:
[----:B------:R-:W-:Y:S01]  /*bec0*/  UMOV UR54, URZ ;  /* 0x0000003f00367c82 */ /* 0x000fe20008000000 */
[----:B-----5:R-:W-:Y:S01]  /*bed0*/  @P0 R2UR UR54, R0 ;  /* 0x00000000003602ca */ /* 0x020fe200000e0000 */
[----:B------:R-:W-:Y:S01]  /*bee0*/  IMAD.U32 R0, RZ, RZ, UR46 ;  /* 0x0000002eff007e24 */ /* 0x000fe2000f8e00ff */
[----:B------:R-:W-:Y:S01]  /*bef0*/  ULDC.64 UR6, c[0x0][0xa20] ;  /* 0x0002880000067ab9 */ /* 0x000fe20000000a00 */
[----:B------:R-:W-:Y:S01]  /*bf00*/  UMOV UR42, URZ ;  /* 0x0000003f002a7c82 */ /* 0x000fe20008000000 */
[----:B------:R-:W-:Y:S01]  /*bf10*/  ISETP.NE.U32.AND P0, PT, RZ, UR6, PT ;  /* 0x00000006ff007c0c */ /* 0x000fe2000bf05070 */
[----:B------:R-:W-:Y:S01]  /*bf20*/  ULDC.64 UR4, c[0x0][0x418] ;  /* 0x0001060000047ab9 */ /* 0x000fe20000000a00 */
[----:B------:R0:W-:Y:S01]  /*bf30*/  STL [R1+0x4], R0 ;  /* 0x0000040001007387 */ /* 0x0001e20000100800 */
[----:B------:R-:W-:Y:S01]  /*bf40*/  @P1 R2UR UR42, R6 ;  /* 0x00000000062a12ca */ /* 0x000fe200000e0000 */
[----:B------:R-:W-:Y:S01]  /*bf50*/  UISETP.NE.U32.AND UP0, UPT, UR4, URZ, UPT ;  /* 0x0000003f0400728c */ /* 0x000fe2000bf05070 */
[----:B------:R-:W-:-:S02]  /*bf60*/  ISETP.NE.AND.EX P0, PT, RZ, UR7, PT, P0 ;  /* 0x00000007ff007c0c */ /* 0x000fc4000bf05300 */
[----:B------:R-:W-:Y:S01]  /*bf70*/  ULDC UR4, c[0x0][0x424] ;  /* 0x0001090000047ab9 */ /* 0x000fe20000000800 */
[----:B------:R-:W-:-:S03]  /*bf80*/  UISETP.NE.AND.EX UP0, UPT, UR5, URZ, UPT, UP0 ;  /* 0x0000003f0500728c */ /* 0x000fc6000bf05300 */
[----:B------:R-:W-:Y:S01]  /*bf90*/  ULDC UR5, c[0x0][0x2f0] ;  /* 0x0000bc0000057ab9 */ /* 0x000fe20000000800 */
[----:B------:R-:W-:-:S04]  /*bfa0*/  USEL UR4, UR4, 0x1, UP0 ;  /* 0x0000000104047887 */ /* 0x000fc80008000000 */
[----:B------:R-:W-:Y:S02]  /*bfb0*/  UIMAD UR4, UR4, UR5, URZ ;  /* 0x00000005040472a4 */ /* 0x000fe4000f8e023f */
[----:B------:R-:W-:Y:S01]  /*bfc0*/  UIADD3 UR42, UR42, UR41, URZ ;  /* 0x000000292a2a7290 */ /* 0x000fe2000fffe03f */
[----:B0-----:R-:W-:Y:S11]  /*bfd0*/  @!P0 BRA `(.L_x_338) ;  /* 0x00000000001c8947 */ /* 0x001ff60003800000 */
[----:B------:R-:W-:-:S04]  /*bfe0*/  UIADD3 UR4, UP0, UR47, UR6, URZ ;  /* 0x000000062f047290 */ /* 0x000fc8000ff1e03f */
[----:B------:R-:W-:Y:S02]  /*bff0*/  UIADD3.X UR5, UR51, UR7, URZ, UP0, !UPT ;  /* 0x0000000733057290 */ /* 0x000fe400087fe43f */
[----:B------:R-:W-:-:S04]  /*c000*/  IMAD.U32 R2, RZ, RZ, UR4 ;  /* 0x00000004ff027e24 */ /* 0x000fc8000f8e00ff */
[----:B------:R-:W-:-:S05]  /*c010*/  IMAD.U32 R3, RZ, RZ, UR5 ;  /* 0x00000005ff037e24 */ /* 0x000fca000f8e00ff */
[----:B------:R-:W3:Y:S02]  /*c020*/  LDG.E R2, desc[UR48][R2.64] ;  /* 0x0000003002027981 */ /* 0x000ee4000c1e1900 */
[----:B---3--:R-:W-:Y:S01]  /*c030*/  R2UR UR4, R2 ;  /* 0x00000000020472ca */ /* 0x008fe200000e0000 */
[----:B------:R-:W-:-:S14]  /*c040*/  BRA `(.L_x_339) ;  /* 0x0000000000187947 */ /* 0x000fdc0003800000 */
.L_x_338:
[----:B------:R-:W-:Y:S05]  /*c050*/  @!P1 BRA `(.L_x_339) ;  /* 0x0000000000149947 */ /* 0x000fea0003800000 */
[----:B------:R-:W3:Y:S04]  /*c060*/  LDG.E R0, desc[UR48][R4.64] ;  /* 0x0000003004007981 */ /* 0x000ee8000c1e1900 */
[----:B------:R-:W4:Y:S01]  /*c070*/  LDG.E R4, desc[UR48][R4.64+0x4] ;  /* 0x0000043004047981 */ /* 0x000f22000c1e1900 */
[----:B---3--:R-:W-:Y:S02]  /*c080*/  R2UR UR5, R0 ;  /* 0x00000000000572ca */ /* 0x008fe400000e0000 */
[----:B----4-:R-:W-:-:S13]  /*c090*/  R2UR UR4, R4 ;  /* 0x00000000040472ca */ /* 0x010fda00000e0000 */
[----:B------:R-:W-:-:S12]  /*c0a0*/  UIADD3 UR4, -UR5, UR4, URZ ;  /* 0x0000000405047290 */ /* 0x000fd8000fffe13f */
.L_x_339:
[----:B------:R-:W-:Y:S01]  /*c0b0*/  UIADD3 UR41, -UR41, UR4, URZ ;  /* 0x0000000429297290 */ /* 0x000fe2000fffe13f */
[----:B------:R-:W-:Y:S03]  /*c0c0*/  BSSY B7, `(.L_x_340) ;  /* 0x000031c000077945 */ /* 0x000fe60003800000 */
[----:B------:R-:W-:Y:S02]  /*c0d0*/  UIADD3 UR4, UR41, 0x9f, URZ ;  /* 0x0000009f29047890 */ /* 0x000fe4000fffe03f */
[----:B------:R-:W-:Y:S02]  /*c0e0*/  ISETP.LT.AND P0, PT, RZ, UR41, PT ;  /* 0x00000029ff007c0c */ /* 0x000fe4000bf01270 */
[----:B------:R-:W-:-:S04]  /*c0f0*/  UIMAD.WIDE UR4, UR4, 0x66666667, URZ ;  /* 0x66666667040478a5 */ /* 0x000fc8000f8e023f */
[----:B------:R-:W-:-:S04]  /*c100*/  USHF.R.U32.HI UR40, URZ, 0x1f, UR5 ;  /* 0x0000001f3f287899 */ /* 0x000fc80008011605 */
[----:B------:R-:W-:-:S03]  /*c110*/  ULEA.HI.SX32 UR40, UR5, UR40, 0x1a ;  /* 0x0000002805287291 */ /* 0x000fc6000f8fd23f */
[----:B------:R-:W-:Y:S09]  /*c120*/  @P0 BRA `(.L_x_341) ;  /* 0x0000000000480947 */ /* 0x000ff20003800000 */
[----:B------:R-:W0:Y:S02]  /*c130*/  S2R R0, SR_TID.X ;  /* 0x0000000000007919 */ /* 0x000e240000002100 */
[----:B0-----:R-:W-:-:S04]  /*c140*/  LOP3.LUT R0, R0, 0x7f, RZ, 0xc0, !PT ;  /* 0x0000007f00007812 */ /* 0x001fc800078ec0ff */
[----:B------:R-:W-:-:S13]  /*c150*/  ISETP.NE.AND P0, PT, R0, RZ, PT ;  /* 0x000000ff0000720c */ /* 0x000fda0003f05270 */
[----:B------:R-:W-:Y:S05]  /*c160*/  @P0 BRA `(.L_x_342) ;  /* 0x0000003000440947 */ /* 0x000fea0003800000 */
[----:B------:R-:W0:Y:S01]  /*c170*/  S2R R3, SR_LANEID ;  /* 0x0000000000037919 */ /* 0x000e220000000000 */
[----:B------:R-:W-:Y:S02]  /*c180*/  VOTEU.ANY UR4, UPT, PT ;  /* 0x0000000000047886 */ /* 0x000fe400038e0100 */
[----:B------:R-:W0:Y:S08]  /*c190*/  FLO.U32 R0, UR4 ;  /* 0x0000000400007d00 */ /* 0x000e3000080e0000 */
[----:B------:R-:W1:Y:S01]  /*c1a0*/  POPC R5, UR4 ;  /* 0x0000000400057d09 */ /* 0x000e620008000000 */
[----:B0-----:R-:W-:-:S02]  /*c1b0*/  ISETP.EQ.U32.AND P0, PT, R0, R3, PT ;  /* 0x000000030000720c */ /* 0x001fc40003f02070 */
[----:B------:R-:W1:Y:S11]  /*c1c0*/  LDC.64 R2, c[0x0][0xc60] ;  /* 0x00031800ff027b82 */ /* 0x000e760000000a00 */
[----:B-1----:R-:W3:Y:S01]  /*c1d0*/  @P0 ATOMG.E.ADD.STRONG.GPU PT, R3, desc[UR48][R2.64], R5 ;  /* 0x00000005020309a8 */ /* 0x002ee200081ee1f0 */
[----:B------:R-:W0:Y:S02]  /*c1e0*/  S2R R4, SR_LTMASK ;  /* 0x0000000000047919 */ /* 0x000e240000003900 */
[----:B0-----:R-:W-:-:S04]  /*c1f0*/  LOP3.LUT R4, R4, UR4, RZ, 0xc0, !PT ;  /* 0x0000000404047c12 */ /* 0x001fc8000f8ec0ff */
[----:B------:R-:W0:Y:S01]  /*c200*/  POPC R7, R4 ;  /* 0x0000000400077309 */ /* 0x000e220000000000 */
[----:B---3--:R-:W0:Y:S02]  /*c210*/  SHFL.IDX PT, R0, R3, R0, 0x1f ;  /* 0x00001f0003007589 */ /* 0x008e2400000e0000 */
[----:B0-----:R-:W-:-:S05]  /*c220*/  IADD3 R0, R0, UR43, R7 ;  /* 0x0000002b00007c10 */ /* 0x001fca000fffe007 */
[----:B------:R0:W-:Y:S01]  /*c230*/  STL [R1+0x10], R0 ;  /* 0x0000100001007387 */ /* 0x0001e20000100800 */
[----:B------:R-:W-:Y:S05]  /*c240*/  BRA `(.L_x_342) ;  /* 0x00000030000c7947 */ /* 0x000fea0003800000 */
.L_x_341:
[----:B------:R-:W-:Y:S01]  /*c250*/  VIADD R0, R17, 0x1a400 ;  /* 0x0001a40011007836 */ /* 0x000fe20000000000 */
[----:B------:R-:W-:Y:S04]  /*c260*/  BSSY B6, `(.L_x_343) ;  /* 0x0000013000067945 */ /* 0x000fe80003800000 */
[----:B------:R-:W-:-:S13]  /*c270*/  LOP3.LUT P0, RZ, R0, 0x1bf, RZ, 0xc0, !PT ;  /* 0x000001bf00ff7812 */ /* 0x000fda000780c0ff */
[----:B------:R-:W-:Y:S05]  /*c280*/  @!P0 BRA `(.L_x_344) ;  /* 0x0000000000408947 */ /* 0x000fea0003800000 */
[----:B------:R-:W-:Y:S01]  /*c290*/  MOV R2, 0x0 ;  /* 0x0000000000027802 */ /* 0x000fe20000000f00 */
[----:B------:R-:W-:Y:S01]  /*c2a0*/  ULDC.64 UR6, c[0x4][0xa0] ;  /* 0x0100280000067ab9 */ /* 0x000fe20000000a00 */
[----:B------:R-:W-:Y:S01]  /*c2b0*/  ULDC.64 UR8, c[0x4][0xa8] ;  /* 0x01002a0000087ab9 */ /* 0x000fe20000000a00 */
[----:B------:R-:W-:Y:S01]  /*c2c0*/  ULDC.64 UR4, c[0x4][0x8] ;  /* 0x0100020000047ab9 */ /* 0x000fe20000000a00 */
[----:B------:R-:W-:Y:S02]  /*c2d0*/  IMAD.U32 R4, RZ, RZ, UR6 ;  /* 0x00000006ff047e24 */ /* 0x000fe4000f8e00ff */
        /* <DEDUP_REMOVED lines=10> */
[----:B0-2---:R-:W-:Y:S05]  /*c380*/  CALL.ABS.NOINC R2 ;  /* 0x0000000002007343 */ /* 0x005fea0003c00000 */
.L_x_344:
[----:B------:R-:W-:Y:S05]  /*c390*/  BSYNC B6 ;  /* 0x0000000000067941 */ /* 0x000fea0003800000 */
.L_x_343:
[----:B------:R-:W3:Y:S01]  /*c3a0*/  LDL.LU R16, [R1+0x8] ;  /* 0x0000080001107983 */ /* 0x000ee20000300800 */
[----:B------:R-:W-:Y:S01]  /*c3b0*/  VIADD R0, R17, 0xa400 ;  /* 0x0000a40011007836 */ /* 0x000fe20000000000 */
[----:B------:R-:W-:Y:S04]  /*c3c0*/  BSSY B6, `(.L_x_345) ;  /* 0x0000016000067945 */ /* 0x000fe80003800000 */
[----:B------:R-:W-:Y:S02]  /*c3d0*/  LOP3.LUT P0, RZ, R0, 0x3ff, RZ, 0xc0, !PT ;  /* 0x000003ff00ff7812 */ /* 0x000fe4000780c0ff */
[----:B---3--:R-:W-:-:S11]  /*c3e0*/  LOP3.LUT R16, R16, 0xfffffffe, RZ, 0xc0, !PT ;  /* 0xfffffffe10107812 */ /* 0x008fd600078ec0ff */
[----:B------:R-:W-:-:S05]  /*c3f0*/  @P0 LOP3.LUT R16, R16, 0x1, RZ, 0xfc, !PT ;  /* 0x0000000110100812 */ /* 0x000fca00078efcff */
[----:B------:R0:W-:Y:S01]  /*c400*/  STL [R1+0x8], R16 ;  /* 0x0000081001007387 */ /* 0x0001e20000100800 */
[----:B------:R-:W-:Y:S05]  /*c410*/  @!P0 BRA `(.L_x_346) ;  /* 0x0000000000408947 */ /* 0x000fea0003800000 */
[----:B------:R-:W-:Y:S01]  /*c420*/  MOV R2, 0x0 ;  /* 0x0000000000027802 */ /* 0x000fe20000000f00 */
[----:B------:R-:W-:Y:S01]  /*c430*/  ULDC.64 UR6, c[0x4][0xa0] ;  /* 0x0100280000067ab9 */ /* 0x000fe20000000a00 */
[----:B------:R-:W-:Y:S01]  /*c440*/  ULDC.64 UR8, c[0x4][0xa8] ;  /* 0x01002a0000087ab9 */ /* 0x000fe20000000a00 */
[----:B------:R-:W-:Y:S01]  /*c450*/  ULDC.64 UR4, c[0x4][0x10] ;  /* 0x0100040000047ab9 */ /* 0x000fe20000000a00 */
[----:B------:R-:W-:Y:S02]  /*c460*/  IMAD.U32 R4, RZ, RZ, UR6 ;  /* 0x00000006ff047e24 */ /* 0x000fe4000f8e00ff */
[----:B------:R-:W1:Y:S01]  /*c470*/  LDC.64 R2, c[0x4][R2] ;  /* 0x0100000002027b82 */ /* 0x000e620000000a00 */
        /* <DEDUP_REMOVED lines=10> */
.L_x_346:
[----:B------:R-:W-:Y:S05]  /*c520*/  BSYNC B6 ;  /* 0x0000000000067941 */ /* 0x000fea0003800000 */
.L_x_345:
        /* <DEDUP_REMOVED lines=20> */
.L_x_348:
[----:B------:R-:W-:Y:S05]  /*c670*/  BSYNC B6 ;  /* 0x0000000000067941 */ /* 0x000fea0003800000 */
.L_x_347:
[----:B------:R-:W-:Y:S01]  /*c680*/  LOP3.LUT P6, RZ, R16, 0x1, RZ, 0xc0, !PT ;  /* 0x0000000110ff7812 */ /* 0x000fe200078cc0ff */
[----:B------:R-:W-:-:S12]  /*c690*/  BSSY B6, `(.L_x_349) ;  /* 0x0000012000067945 */ /* 0x000fd80003800000 */
        /* <DEDUP_REMOVED lines=17> */
.L_x_350:
[----:B------:R-:W-:Y:S05]  /*c7b0*/  BSYNC B6 ;  /* 0x0000000000067941 */ /* 0x000fea0003800000 */
.L_x_349:
[----:B------:R-:W3:Y:S01]  /*c7c0*/  LDL R8, [R1+0x4] ;  /* 0x0000040001087983 */ /* 0x000ee20000100800 */
[----:B------:R-:W-:Y:S02]  /*c7d0*/  ULDC.64 UR4, c[0x0][0x9f8] ;  /* 0x00027e0000047ab9 */ /* 0x000fe40000000a00 */
[----:B------:R-:W-:-:S04]  /*c7e0*/  UISETP.NE.U32.AND UP0, UPT, UR4, URZ, UPT ;  /* 0x0000003f0400728c */ /* 0x000fc8000bf05070 */
[----:B------:R-:W-:-:S06]  /*c7f0*/  UISETP.NE.AND.EX UP0, UPT, UR5, URZ, UPT, UP0 ;  /* 0x0000003f0500728c */ /* 0x000fcc000bf05300 */
[----:B------:R-:W-:-:S05]  /*c800*/  PLOP3.LUT P0, PT, PT, PT, UP0, 0x80, 0x0 ;  /* 0x000000000000781c */ /* 0x000fca0003f0f008 */
[----:B------:R-:W-:-:S04]  /*c810*/  @UP0 UIADD3 UR4, UP1, UR47, UR4, URZ ;  /* 0x000000042f040290 */ /* 0x000fc8000ff3e03f */
[----:B------:R-:W-:Y:S02]  /*c820*/  @UP0 UIADD3.X UR5, UR51, UR5, URZ, UP1, !UPT ;  /* 0x0000000533050290 */ /* 0x000fe40008ffe43f */
[----:B------:R-:W-:-:S04]  /*c830*/  IMAD.U32 R2, RZ, RZ, UR4 ;  /* 0x00000004ff027e24 */ /* 0x000fc8000f8e00ff */
[----:B------:R-:W-:Y:S01]  /*c840*/  IMAD.U32 R3, RZ, RZ, UR5 ;  /* 0x00000005ff037e24 */ /* 0x000fe2000f8e00ff */
[----:B------:R-:W1:Y:S01]  /*c850*/  S2R R0, SR_TID.X ;  /* 0x0000000000007919 */ /* 0x000e620000002100 */
[----:B------:R-:W-:-:S03]  /*c860*/  ULDC.64 UR4, c[0x0][0xa08] ;  /* 0x0002820000047ab9 */ /* 0x000fc60000000a00 */
[----:B---3--:R3:W4:Y:S01]  /*c870*/  @P0 LDG.E R8, desc[UR48][R2.64] ;  /* 0x0000003002080981 */ /* 0x008722000c1e1900 */
[----:B-1----:R-:W-:-:S04]  /*c880*/  SHF.R.U32.HI R0, RZ, 0x5, R0 ;  /* 0x00000005ff007819 */ /* 0x002fc80000011600 */
[----:B------:R-:W-:Y:S01]  /*c890*/  LOP3.LUT R0, R0, 0x3, RZ, 0xc0, !PT ;  /* 0x0000000300007812 */ /* 0x000fe200078ec0ff */
[----:B---3--:R-:W1:Y:S01]  /*c8a0*/  LDC.64 R2, c[0x0][0x418] ;  /* 0x00010600ff027b82 */ /* 0x008e620000000a00 */
[----:B----4-:R-:W-:Y:S01]  /*c8b0*/  SHF.R.S32.HI R9, RZ, 0x1f, R8 ;  /* 0x0000001fff097819 */ /* 0x010fe20000011408 */
[----:B------:R3:W-:Y:S01]  /*c8c0*/  @P0 STL [R1+0x4], R8 ;  /* 0x0000040801000387 */ /* 0x0007e20000100800 */
[----:B-1----:R-:W-:Y:S01]  /*c8d0*/  LOP3.LUT P0, RZ, R2, UR4, RZ, 0xfc, !PT ;  /* 0x0000000402ff7c12 */ /* 0x002fe2000f80fcff */
[----:B------:R-:W-:Y:S02]  /*c8e0*/  UMOV UR4, 0xffffffff ;  /* 0xffffffff00047882 */ /* 0x000fe40000000000 */
[----:B------:R3:W-:Y:S01]  /*c8f0*/  STL [R1+0xc], R9 ;  /* 0x00000c0901007387 */ /* 0x0007e20000100800 */
[----:B------:R-:W-:-:S04]  /*c900*/  LOP3.LUT P0, RZ, R3, UR5, RZ, 0xfc, P0 ;  /* 0x0000000503ff7c12 */ /* 0x000fc8000800fcff */
[----:B0-----:R-:W-:Y:S01]  /*c910*/  SEL R16, R8, RZ, !P0 ;  /* 0x000000ff08107207 */ /* 0x001fe20004000000 */
[----:B------:R-:W-:Y:S08]  /*c920*/  BRA.DIV UR4, `(.L_x_351) ;  /* 0x0000003a04547947 */ /* 0x000ff0000b800000 */
[----:B------:R0:W1:Y:S02]  /*c930*/  SHFL.IDX PT, R14, R0, RZ, 0x1f ;  /* 0x00001fff000e7589 */ /* 0x00006400000e0000 */
.L_x_426:
[----:B0-----:R-:W4:Y:S01]  /*c940*/  LDL.LU R0, [R1+0x8] ;  /* 0x0000080001007983 */ /* 0x001f220000300800 */
[----:B------:R-:W-:Y:S02]  /*c950*/  PLOP3.LUT P1, PT, PT, PT, PT, 0x8, 0x0 ;  /* 0x000000000000781c */ /* 0x000fe40003f2e170 */
[----:B-1----:R-:W-:Y:S02]  /*c960*/  ISETP.NE.AND P0, PT, R14, RZ, PT ;  /* 0x000000ff0e00720c */ /* 0x002fe40003f05270 */
[----:B----4-:R-:W-:-:S09]  /*c970*/  LOP3.LUT R0, R0, 0xfffffffe, RZ, 0xc0, !PT ;  /* 0xfffffffe00007812 */ /* 0x010fd200078ec0ff */
[----:B------:R-:W-:-:S05]  /*c980*/  @P1 LOP3.LUT R0, R0, 0x1, RZ, 0xfc, !PT ;  /* 0x0000000100001812 */ /* 0x000fca00078efcff */
[----:B------:R0:W-:Y:S01]  /*c990*/  STL [R1+0x8], R0 ;  /* 0x0000080001007387 */ /* 0x0001e20000100800 */
[----:B------:R-:W-:Y:S05]  /*c9a0*/  @P0 BRA `(.L_x_352) ;  /* 0x0000000400940947 */ /* 0x000fea0003800000 */
[----:B------:R-:W-:-:S06]  /*c9b0*/  UIADD3 UR4, UR40, -0x1, URZ ;  /* 0xffffffff28047890 */ /* 0x000fcc000fffe03f */
[----:B0-----:R-:W-:Y:S01]  /*c9c0*/  IMAD.U32 R0, RZ, RZ, UR4 ;  /* 0x00000004ff007e24 */ /* 0x001fe2000f8e00ff */
[----:B------:R-:W-:-:S03]  /*c9d0*/  UMOV UR4, 0xffffffff ;  /* 0xffffffff00047882 */ /* 0x000fc60000000000 */
[----:B------:R-:W-:Y:S05]  /*c9e0*/  BRA.DIV UR4, `(.L_x_353) ;  /* 0x0000003a04447947 */ /* 0x000fea000b800000 */
[----:B------:R-:W-:-:S13]  /*c9f0*/  ELECT P6, URZ, PT ;  /* 0x00000000003f782f */ /* 0x000fda00038c0000 */
.L_x_429:
[----:B------:R-:W-:Y:S05]  /*ca00*/  @!P6 BRA `(.L_x_352) ;  /* 0x00000004007ce947 */ /* 0x000fea0003800000 */
[----:B------:R-:W-:-:S04]  /*ca10*/  ISETP.NE.U32.AND P0, PT, R2, RZ, PT ;  /* 0x000000ff0200720c */ /* 0x000fc80003f05070 */
[----:B------:R-:W-:-:S13]  /*ca20*/  ISETP.NE.AND.EX P0, PT, R3, RZ, PT, P0 ;  /* 0x000000ff0300720c */ /* 0x000fda0003f05300 */
[----:B------:R-:W-:Y:S05]  /*ca30*/  @!P0 BRA `(.L_x_354) ;  /* 0x0000000000448947 */ /* 0x000fea0003800000 */
[----:B------:R-:W0:Y:S01]  /*ca40*/  LDC R7, c[0x0][0x43c] ;  /* 0x00010f00ff077b82 */ /* 0x000e220000000800 */
[----:B------:R-:W-:Y:S01]  /*ca50*/  ULDC.64 UR4, c[0x0][0x428] ;  /* 0x00010a0000047ab9 */ /* 0x000fe20000000a00 */
[----:B0-----:R-:W-:-:S13]  /*ca60*/  ISETP.NE.AND P0, PT, R7, 0x1, PT ;  /* 0x000000010700780c */ /* 0x001fda0003f05270 */
[----:B------:R-:W0:Y:S02]  /*ca70*/  @P0 LDC.64 R4, c[0x0][0x440] ;  /* 0x00011000ff040b82 */ /* 0x000e240000000a00 */
        /* <DEDUP_REMOVED lines=13> */
.L_x_354:
[----:B0-----:R-:W4:Y:S01]  /*cb50*/  LDL R3, [R1] ;  /* 0x0000000001037983 */ /* 0x001f220000100800 */
[----:B------:R-:W-:Y:S01]  /*cb60*/  IMAD R2, R18, 0x8, R17 ;  /* 0x0000000812027824 */ /* 0x000fe200078e0211 */
[----:B---3--:R-:W0:Y:S02]  /*cb70*/  S2R R8, SR_TID.X ;  /* 0x0000000000087919 */ /* 0x008e240000002100 */
[----:B0-----:R-:W-:-:S04]  /*cb80*/  LOP3.LUT R8, R8, 0x7f, RZ, 0xc0, !PT ;  /* 0x0000007f08087812 */ /* 0x001fc800078ec0ff */
[----:B------:R-:W-:Y:S02]  /*cb90*/  ISETP.NE.AND P1, PT, R8, RZ, PT ;  /* 0x000000ff0800720c */ /* 0x000fe40003f25270 */
[----:B----4-:R-:W-:-:S04]  /*cba0*/  SHF.L.U32 R3, R3, 0x1f, RZ ;  /* 0x0000001f03037819 */ /* 0x010fc800000006ff */
[----:B------:R-:W0:Y:S02]  /*cbb0*/  SYNCS.PHASECHK.TRANS64.TRYWAIT P0, [R2+URZ+0x29880], R3 ;  /* 0x02988003020075a7 */ /* 0x000e24000800017f */
[----:B0-----:R-:W-:Y:S05]  /*cbc0*/  @!P0 BRA `(.L_x_355) ;  /* 0x0000003400ec8947 */ /* 0x001fea0003800000 */
.L_x_430:
        /* <DEDUP_REMOVED lines=8> */
.L_x_356:
[----:B------:R-:W-:Y:S01]  /*cc50*/  IMAD.MOV.U32 R4, RZ, RZ, 0xa0 ;  /* 0x000000a0ff047424 */ /* 0x000fe200078e00ff */
[----:B------:R-:W-:Y:S01]  /*cc60*/  R2UR UR33, R2 ;  /* 0x00000000022172ca */ /* 0x000fe200000e0000 */
[----:B------:R-:W-:Y:S01]  /*cc70*/  UIADD3 UR4, UP0, UR52, 0x470, URZ ;  /* 0x0000047034047890 */ /* 0x000fe2000ff1e03f */
[----:B-----5:R-:W-:Y:S01]  /*cc80*/  R2UR UR37, R16 ;  /* 0x00000000102572ca */ /* 0x020fe200000e0000 */
[----:B------:R-:W-:Y:S01]  /*cc90*/  IMAD R0, R0, R4, UR42 ;  /* 0x0000002a00007e24 */ /* 0x000fe2000f8e0204 */
[----:B------:R-:W-:Y:S01]  /*cca0*/  UMOV UR6, 0x0 ;  /* 0x0000000000067882 */ /* 0x000fe20000000000 */
[----:B------:R-:W-:Y:S01]  /*ccb0*/  IMAD R4, R18, 0x5000, R17 ;  /* 0x0000500012047824 */ /* 0x000fe200078e0211 */
[----:B------:R-:W-:Y:S02]  /*ccc0*/  UIADD3.X UR5, URZ, UR53, URZ, UP0, !UPT ;  /* 0x000000353f057290 */ /* 0x000fe400087fe43f */
[----:B------:R-:W-:Y:S01]  /*ccd0*/  R2UR UR35, R0 ;  /* 0x00000000002372ca */ /* 0x000fe200000e0000 */
[----:B------:R-:W-:Y:S01]  /*cce0*/  UMOV UR7, 0x14f00000 ;  /* 0x14f0000000077882 */ /* 0x000fe20000000000 */
[----:B------:R-:W-:Y:S01]  /*ccf0*/  R2UR UR32, R4 ;  /* 0x00000000042072ca */ /* 0x000fe200000e0000 */
[----:B------:R-:W-:-:S02]  /*cd00*/  UMOV UR34, URZ ;  /* 0x0000003f00227c82 */ /* 0x000fc40008000000 */
[----:B------:R-:W-:-:S10]  /*cd10*/  UIADD3 UR33, UR33, 0x29870, URZ ;  /* 0x0002987021217890 */ /* 0x000fd4000fffe03f */
[----:B------:R-:W-:-:S09]  /*cd20*/  UIADD3 UR32, UR32, 0xa400, URZ ;  /* 0x0000a40020207890 */ /* 0x000fd2000fffe03f */
[----:B------:R1:W-:Y:S01]  /*cd30*/  UTMALDG.4D [UR32], [UR4], desc[UR6] ;  /* 0x00000620040075b4 */ /* 0x0003e20008019000 */
[----:B------:R-:W3:Y:S02]  /*cd40*/  SYNCS.PHASECHK.TRANS64.TRYWAIT P0, [R2+URZ+0x29840], R3 ;  /* 0x02984003020075a7 */ /* 0x000ee4000800017f */
[----:B-1-3--:R-:W-:Y:S05]  /*cd50*/  @!P0 BRA `(.L_x_357) ;  /* 0x00000034009c8947 */ /* 0x00afea0003800000 */
.L_x_431:
[----:B------:R-:W-:Y:S05]  /*cd60*/  @P1 BRA `(.L_x_358) ;  /* 0x00000000001c1947 */ /* 0x000fea0003800000 */
[----:B------:R-:W3:Y:S01]  /*cd70*/  S2R R4, SR_TID.X ;  /* 0x0000000000047919 */ /* 0x000ee20000002100 */
[----:B01----:R-:W-:-:S04]  /*cd80*/  IMAD.MOV.U32 R3, RZ, RZ, 0x7800 ;  /* 0x00007800ff037424 */ /* 0x003fc800078e00ff */
[----:B------:R4:W-:Y:S01]  /*cd90*/  SYNCS.ARRIVE.TRANS64 RZ, [R2+URZ+0x29830], R3 ;  /* 0x0298300302ff79a7 */ /* 0x0009e2000800003f */
[----:B---3--:R-:W-:-:S04]  /*cda0*/  LOP3.LUT R4, R4, 0x1f, RZ, 0xc0, !PT ;  /* 0x0000001f04047812 */ /* 0x008fc800078ec0ff */
[----:B------:R-:W-:-:S13]  /*cdb0*/  ISETP.NE.AND P0, PT, R4, RZ, PT ;  /* 0x000000ff0400720c */ /* 0x000fda0003f05270 */
[----:B----4-:R-:W-:Y:S05]  /*cdc0*/  @!P0 BRA `(.L_x_358) ;  /* 0x0000000000048947 */ /* 0x010fea0003800000 */
[----:B------:R-:W-:Y:S01]  /*cdd0*/  BPT.TRAP 0x1 ;  /* 0x000000040000795c */ /* 0x000fe20000300000 */
.L_x_358:
[----:B01----:R-:W3:Y:S01]  /*cde0*/  LDL.LU R3, [R1+0x8] ;  /* 0x0000080001037983 */ /* 0x003ee20000300800 */
[----:B------:R-:W-:Y:S01]  /*cdf0*/  R2UR UR27, R0 ;  /* 0x00000000001b72ca */ /* 0x000fe200000e0000 */
[----:B------:R-:W-:Y:S01]  /*ce00*/  IMAD R0, R18, 0x7800, R17 ;  /* 0x0000780012007824 */ /* 0x000fe200078e0211 */
[----:B------:R-:W-:Y:S01]  /*ce10*/  R2UR UR25, R2 ;  /* 0x00000000021972ca */ /* 0x000fe200000e0000 */
[----:B------:R-:W-:Y:S01]  /*ce20*/  UIADD3 UR4, UP0, UR52, 0x370, URZ ;  /* 0x0000037034047890 */ /* 0x000fe2000ff1e03f */
[----:B------:R-:W-:Y:S01]  /*ce30*/  PLOP3.LUT P0, PT, PT, PT, PT, 0x80, 0x0 ;  /* 0x000000000000781c */ /* 0x000fe20003f0f070 */
[----:B------:R-:W-:Y:S01]  /*ce40*/  UMOV UR6, 0x0 ;  /* 0x0000000000067882 */ /* 0x000fe20000000000 */
[----:B------:R-:W-:Y:S01]  /*ce50*/  R2UR UR8, R0 ;  /* 0x00000000000872ca */ /* 0x000fe200000e0000 */
[----:B------:R-:W-:Y:S01]  /*ce60*/  UIADD3.X UR5, URZ, UR53, URZ, UP0, !UPT ;  /* 0x000000353f057290 */ /* 0x000fe200087fe43f */
[----:B------:R-:W-:Y:S01]  /*ce70*/  R2UR UR29, R16 ;  /* 0x00000000101d72ca */ /* 0x000fe200000e0000 */
[----:B------:R-:W-:Y:S01]  /*ce80*/  UMOV UR7, 0x14f00000 ;  /* 0x14f0000000077882 */ /* 0x000fe20000000000 */
[----:B------:R-:W-:Y:S01]  /*ce90*/  UMOV UR26, URZ ;  /* 0x0000003f001a7c82 */ /* 0x000fe20008000000 */
[----:B------:R-:W-:Y:S01]  /*cea0*/  UMOV UR28, UR36 ;  /* 0x00000024001c7c82 */ /* 0x000fe20008000000 */
[----:B------:R-:W-:Y:S01]  /*ceb0*/  UMOV UR18, 0x40 ;  /* 0x0000004000127882 */ /* 0x000fe20000000000 */
[----:B------:R-:W-:Y:S01]  /*cec0*/  UMOV UR20, UR36 ;  /* 0x0000002400147c82 */ /* 0x000fe20008000000 */
[----:B------:R-:W-:Y:S01]  /*ced0*/  UMOV UR19, UR27 ;  /* 0x0000001b00137c82 */ /* 0x000fe20008000000 */
[----:B------:R-:W-:Y:S01]  /*cee0*/  UIADD3 UR25, UR25, 0x29830, URZ ;  /* 0x0002983019197890 */ /* 0x000fe2000fffe03f */
[----:B------:R-:W-:Y:S01]  /*cef0*/  UMOV UR10, 0x80 ;  /* 0x00000080000a7882 */ /* 0x000fe20000000000 */
[----:B------:R-:W-:-:S02]  /*cf00*/  UMOV UR12, UR36 ;  /* 0x00000024000c7c82 */ /* 0x000fc40008000000 */
[----:B------:R-:W-:Y:S02]  /*cf10*/  UIADD3 UR24, UR8, 0x1a400, URZ ;  /* 0x0001a40008187890 */ /* 0x000fe4000fffe03f */
[----:B------:R-:W-:Y:S02]  /*cf20*/  UIADD3 UR16, UR8, 0x1cc00, URZ ;  /* 0x0001cc0008107890 */ /* 0x000fe4000fffe03f */
[----:B------:R-:W-:Y:S01]  /*cf30*/  UIADD3 UR8, UR8, 0x1f400, URZ ;  /* 0x0001f40008087890 */ /* 0x000fe2000fffe03f */
[----:B------:R-:W-:Y:S01]  /*cf40*/  UMOV UR21, UR29 ;  /* 0x0000001d00157c82 */ /* 0x000fe20008000000 */
[----:B------:R-:W-:Y:S01]  /*cf50*/  UMOV UR17, UR25 ;  /* 0x0000001900117c82 */ /* 0x000fe20008000000 */
[----:B------:R-:W-:Y:S01]  /*cf60*/  UMOV UR11, UR27 ;  /* 0x0000001b000b7c82 */ /* 0x000fe20008000000 */
[----:B------:R-:W-:Y:S01]  /*cf70*/  UMOV UR13, UR29 ;  /* 0x0000001d000d7c82 */ /* 0x000fe20008000000 */
[----:B------:R1:W-:Y:S01]  /*cf80*/  UTMALDG.4D [UR24], [UR4], desc[UR6] ;  /* 0x00000618040075b4 */ /* 0x0003e20008019000 */
[----:B------:R-:W-:Y:S01]  /*cf90*/  UMOV UR9, UR25 ;  /* 0x0000001900097c82 */ /* 0x000fe20008000000 */
[----:B------:R1:W-:Y:S02]  /*cfa0*/  UTMALDG.4D [UR16], [UR4], desc[UR6] ;  /* 0x00000610040075b4 */ /* 0x0003e40008019000 */
[----:B------:R1:W-:Y:S01]  /*cfb0*/  UTMALDG.4D [UR8], [UR4], desc[UR6] ;  /* 0x00000608040075b4 */ /* 0x0003e20008019000 */
[----:B---3--:R-:W-:-:S04]  /*cfc0*/  LOP3.LUT R3, R3, 0xfffffffe, RZ, 0xc0, !PT ;  /* 0xfffffffe03037812 */ /* 0x008fc800078ec0ff */
[----:B------:R-:W-:-:S05]  /*cfd0*/  @P0 LOP3.LUT R3, R3, 0x1, RZ, 0xfc, !PT ;  /* 0x0000000103030812 */ /* 0x000fca00078efcff */
[----:B------:R1:W-:Y:S01]  /*cfe0*/  STL [R1+0x8], R3 ;  /* 0x0000080301007387 */ /* 0x0003e20000100800 */
[----:B------:R-:W-:Y:S01]  /*cff0*/  NOP ;  /* 0x0000000000007918 */ /* 0x000fe20000000000 */
.L_x_352:
[----:B------:R-:W-:Y:S05]  /*d000*/  WARPSYNC.ALL ;  /* 0x0000000000007948 */ /* 0x000fea0003800000 */
[----:B0-----:R-:W-:Y:S01]  /*d010*/  VIADD R0, R17, 0x14400 ;  /* 0x0001440011007836 */ /* 0x001fe20000000000 */
[----:B-1----:R-:W-:Y:S01]  /*d020*/  USHF.R.S32.HI UR4, URZ, 0x1f, UR54 ;  /* 0x0000001f3f047899 */ /* 0x002fe20008011436 */
[----:B------:R-:W-:Y:S01]  /*d030*/  BAR.SYNC.DEFER_BLOCKING 0x8, 0x180 ;  /* 0x0206000000007b1d */ /* 0x000fe20000010000 */
[----:B------:R-:W-:Y:S02]  /*d040*/  USHF.R.S32.HI UR47, URZ, 0x1f, UR36 ;  /* 0x0000001f3f2f7899 */ /* 0x000fe40008011424 */
[----:B------:R-:W-:-:S03]  /*d050*/  LOP3.LUT P0, RZ, R0, 0x1bf, RZ, 0xc0, !PT ;  /* 0x000001bf00ff7812 */ /* 0x000fc6000780c0ff */
[----:B------:R-:W-:Y:S01]  /*d060*/  ULDC.64 UR6, c[0x0][0x298] ;  /* 0x0000a60000067ab9 */ /* 0x000fe20000000a00 */
[----:B------:R-:W-:Y:S01]  /*d070*/  ULDC.64 UR8, c[0x0][0xa00] ;  /* 0x0002800000087ab9 */ /* 0x000fe20000000a00 */
[----:B------:R-:W-:Y:S01]  /*d080*/  UIMAD UR4, UR4, UR6, URZ ;  /* 0x00000006040472a4 */ /* 0x000fe2000f8e023f */
[----:B------:R-:W-:Y:S01]  /*d090*/  BSSY B6, `(.L_x_359) ;  /* 0x0000019000067945 */ /* 0x000fe20003800000 */
[----:B------:R-:W-:Y:S02]  /*d0a0*/  UISETP.NE.U32.AND UP0, UPT, UR8, URZ, UPT ;  /* 0x0000003f0800728c */ /* 0x000fe4000bf05070 */
[----:B------:R-:W-:Y:S02]  /*d0b0*/  UIMAD.WIDE.U32 UR56, UR54, UR6, URZ ;  /* 0x00000006363872a5 */ /* 0x000fe4000f8e003f */
[----:B------:R-:W-:Y:S02]  /*d0c0*/  UIMAD UR4, UR54, UR7, UR4 ;  /* 0x00000007360472a4 */ /* 0x000fe4000f8e0204 */
[----:B------:R-:W-:-:S02]  /*d0d0*/  UISETP.NE.AND.EX UP0, UPT, UR9, URZ, UPT, UP0 ;  /* 0x0000003f0900728c */ /* 0x000fc4000bf05300 */
[----:B------:R-:W-:Y:S02]  /*d0e0*/  UIADD3 UR51, UR57, UR4, URZ ;  /* 0x0000000439337290 */ /* 0x000fe4000fffe03f */
[----:B------:R-:W-:Y:S02]  /*d0f0*/  USEL UR46, UR46, URZ, !UP0 ;  /* 0x0000003f2e2e7287 */ /* 0x000fe4000c000000 */
[----:B------:R-:W-:Y:S01]  /*d100*/  USEL UR37, UR50, URZ, !UP0 ;  /* 0x0000003f32257287 */ /* 0x000fe2000c000000 */
[----:B------:R-:W-:Y:S11]  /*d110*/  @!P0 BRA `(.L_x_360) ;  /* 0x0000000000408947 */ /* 0x000ff60003800000 */
        /* <DEDUP_REMOVED lines=11> */
[----:B---3--:R-:W-:Y:S02]  /*d1d0*/  IMAD.MOV.U32 R8, RZ, RZ, 0x70 ;  /* 0x00000070ff087424 */ /* 0x008fe400078e00ff */
[----:B------:R-:W-:Y:S02]  /*d1e0*/  IMAD.MOV.U32 R12, RZ, RZ, 0x1 ;  /* 0x00000001ff0c7424 */ /* 0x000fe400078e00ff */
[----:B------:R-:W-:-:S07]  /*d1f0*/  IMAD.MOV.U32 R13, RZ, RZ, RZ ;  /* 0x000000ffff0d7224 */ /* 0x000fce00078e00ff */
[----:B------:R-:W-:-:S07]  /*d200*/  LEPC R20, `(.L_x_360) ;  /* 0x000000001014794e */ /* 0x000fce0000000000 */
[----:B0-2---:R-:W-:Y:S05]  /*d210*/  CALL.ABS.NOINC R2 ;  /* 0x0000000002007343 */ /* 0x005fea0003c00000 */
.L_x_360:
[----:B------:R-:W-:Y:S05]  /*d220*/  BSYNC B6 ;  /* 0x0000000000067941 */ /* 0x000fea0003800000 */
.L_x_359:
[----:B------:R-:W4:Y:S01]  /*d230*/  LDL.LU R0, [R1+0x14] ;  /* 0x0000140001007983 */ /* 0x000f220000300800 */
[----:B---3--:R-:W0:Y:S01]  /*d240*/  LDC R8, c[0x0][0x448] ;  /* 0x00011200ff087b82 */ /* 0x008e220000000800 */
[----:B------:R-:W-:Y:S01]  /*d250*/  ULDC.64 UR8, c[0x0][0x2d8] ;  /* 0x0000b60000087ab9 */ /* 0x000fe20000000a00 */
[----:B------:R-:W1:Y:S01]  /*d260*/  S2R R2, SR_TID.X ;  /* 0x0000000000027919 */ /* 0x000e620000002100 */
[----:B------:R-:W3:Y:S01]  /*d270*/  S2R R3, SR_TID.X ;  /* 0x0000000000037919 */ /* 0x000ee20000002100 */
[----:B0-----:R-:W-:Y:S02]  /*d280*/  ISETP.NE.AND P0, PT, R8, 0x1, PT ;  /* 0x000000010800780c */ /* 0x001fe40003f05270 */
[----:B-1----:R-:W-:-:S04]  /*d290*/  LOP3.LUT R2, R2, 0x7f, RZ, 0xc0, !PT ;  /* 0x0000007f02027812 */ /* 0x002fc800078ec0ff */
[----:B------:R-:W-:Y:S01]  /*d2a0*/  SHF.R.U32.HI R2, RZ, 0x2, R2 ;  /* 0x00000002ff027819 */ /* 0x000fe20000011602 */
[----:B---3--:R-:W-:-:S06]  /*d2b0*/  IMAD.SHL.U32 R4, R3, 0x20, RZ ;  /* 0x0000002003047824 */ /* 0x008fcc00078e00ff */
[----:B------:R-:W0:Y:S01]  /*d2c0*/  @P0 LDC R3, c[0x0][0x450] ;  /* 0x00011400ff030b82 */ /* 0x000e220000000800 */
[----:B------:R-:W-:-:S07]  /*d2d0*/  LOP3.LUT R4, R2, 0x60, R4, 0xf8, !PT ;  /* 0x0000006002047812 */ /* 0x000fce00078ef804 */
[----:B------:R-:W1:Y:S01]  /*d2e0*/  @P0 LDC R2, c[0x0][0x44c] ;  /* 0x00011300ff020b82 */ /* 0x000e620000000800 */
[----:B------:R-:W3:Y:S01]  /*d2f0*/  S2R R9, SR_TID.X ;  /* 0x0000000000097919 */ /* 0x000ee20000002100 */
[----:B------:R-:W-:Y:S01]  /*d300*/  UIMAD UR6, UR47, UR8, URZ ;  /* 0x000000082f0672a4 */ /* 0x000fe2000f8e023f */
[----:B------:R-:W-:Y:S02]  /*d310*/  UMOV UR50, UR56 ;  /* 0x0000003800327c82 */ /* 0x000fe40008000000 */
[----:B------:R-:W-:Y:S02]  /*d320*/  UIMAD.WIDE.U32 UR4, UR36, UR8, UR50 ;  /* 0x00000008240472a5 */ /* 0x000fe4000f8e0032 */
[----:B------:R-:W-:-:S03]  /*d330*/  UIMAD UR6, UR36, UR9, UR6 ;  /* 0x00000009240672a4 */ /* 0x000fc6000f8e0206 */
[----:B------:R-:W-:Y:S01]  /*d340*/  ULDC.64 UR8, c[0x0][0x2e0] ;  /* 0x0000b80000087ab9 */ /* 0x000fe20000000a00 */
[----:B------:R-:W-:Y:S02]  /*d350*/  UIADD3 UR5, UR5, UR6, URZ ;  /* 0x0000000605057290 */ /* 0x000fe4000fffe03f */
[----:B------:R-:W-:Y:S02]  /*d360*/  UIMAD UR6, UR37, UR8, URZ ;  /* 0x00000008250672a4 */ /* 0x000fe4000f8e023f */
[----:B------:R-:W-:Y:S02]  /*d370*/  UIMAD.WIDE.U32 UR4, UR46, UR8, UR4 ;  /* 0x000000082e0472a5 */ /* 0x000fe4000f8e0004 */
[----:B------:R-:W-:-:S03]  /*d380*/  UIMAD UR6, UR46, UR9, UR6 ;  /* 0x000000092e0672a4 */ /* 0x000fc6000f8e0206 */
[----:B------:R-:W-:Y:S01]  /*d390*/  ULDC.64 UR8, c[0x0][0x2d0] ;  /* 0x0000b40000087ab9 */ /* 0x000fe20000000a00 */
[----:B------:R-:W-:Y:S01]  /*d3a0*/  UIADD3 UR5, UR5, UR6, URZ ;  /* 0x0000000605057290 */ /* 0x000fe2000fffe03f */
[----:B---3--:R-:W-:-:S05]  /*d3b0*/  IMAD.SHL.U32 R9, R9, 0x10, RZ ;  /* 0x0000001009097824 */ /* 0x008fca00078e00ff */
[----:B------:R-:W-:-:S04]  /*d3c0*/  LOP3.LUT R9, R9, 0x30, RZ, 0xc0, !PT ;  /* 0x0000003009097812 */ /* 0x000fc800078ec0ff */
[C---:B------:R-:W-:Y:S02]  /*d3d0*/  LOP3.LUT R11, R9.reuse, 0x40, RZ, 0xfc, !PT ;  /* 0x00000040090b7812 */ /* 0x040fe400078efcff */
[----:B------:R-:W-:Y:S01]  /*d3e0*/  LOP3.LUT R9, R9, 0x80, RZ, 0xfc, !PT ;  /* 0x0000008009097812 */ /* 0x000fe200078efcff */
[----:B----4-:R-:W-:-:S05]  /*d3f0*/  IMAD.SHL.U32 R0, R0, 0x80, RZ ;  /* 0x0000008000007824 */ /* 0x010fca00078e00ff */
[----:B------:R-:W-:-:S05]  /*d400*/  LOP3.LUT R4, R4, R0, RZ, 0xfc, !PT ;  /* 0x0000000004047212 */ /* 0x000fca00078efcff */
[----:B-1----:R-:W-:-:S04]  /*d410*/  @P0 IMAD.HI.U32 R5, R4, R2, RZ ;  /* 0x0000000204050227 */ /* 0x002fc800078e00ff */
[----:B------:R-:W-:Y:S01]  /*d420*/  IMAD.MOV.U32 R2, RZ, RZ, R4 ;  /* 0x000000ffff027224 */ /* 0x000fe200078e0004 */
[----:B0-----:R-:W-:-:S05]  /*d430*/  @P0 SHF.R.U32.HI R2, RZ, R3, R5 ;  /* 0x00000003ff020219 */ /* 0x001fca0000011605 */
[----:B------:R-:W-:-:S04]  /*d440*/  IMAD.MOV R6, RZ, RZ, -R2 ;  /* 0x000000ffff067224 */ /* 0x000fc800078e0a02 */
[----:B------:R-:W-:Y:S01]  /*d450*/  IMAD R6, R8, R6, R4 ;  /* 0x0000000608067224 */ /* 0x000fe200078e0204 */
[----:B------:R-:W-:Y:S01]  /*d460*/  SHF.R.S32.HI R4, RZ, 0x1f, R2 ;  /* 0x0000001fff047819 */ /* 0x000fe20000011402 */
[----:B------:R-:W-:-:S04]  /*d470*/  IMAD.U32 R3, RZ, RZ, UR8 ;  /* 0x00000008ff037e24 */ /* 0x000fc8000f8e00ff */
[----:B------:R-:W-:Y:S01]  /*d480*/  IMAD R4, R4, UR8, RZ ;  /* 0x0000000804047c24 */ /* 0x000fe2000f8e02ff */
[----:B------:R-:W-:-:S03]  /*d490*/  SHF.R.S32.HI R7, RZ, 0x1f, R6 ;  /* 0x0000001fff077819 */ /* 0x000fc60000011406 */
[C---:B------:R-:W-:Y:S02]  /*d4a0*/  IMAD R4, R2.reuse, UR9, R4 ;  /* 0x0000000902047c24 */ /* 0x040fe4000f8e0204 */
[----:B------:R-:W-:Y:S01]  /*d4b0*/  IMAD.WIDE.U32 R2, R2, R3, UR4 ;  /* 0x0000000402027e25 */ /* 0x000fe2000f8e0003 */
[----:B------:R-:W-:-:S03]  /*d4c0*/  ULDC.64 UR4, c[0x0][0x2c8] ;  /* 0x0000b20000047ab9 */ /* 0x000fc60000000a00 */
[----:B------:R-:W-:Y:S02]  /*d4d0*/  IMAD.IADD R3, R3, 0x1, R4 ;  /* 0x0000000103037824 */ /* 0x000fe400078e0204 */
[----:B------:R-:W-:Y:S02]  /*d4e0*/  IMAD R7, R7, UR4, RZ ;  /* 0x0000000407077c24 */ /* 0x000fe4000f8e02ff */
[----:B------:R-:W-:-:S04]  /*d4f0*/  IMAD.WIDE.U32 R4, R6, UR4, R2 ;  /* 0x0000000406047c25 */ /* 0x000fc8000f8e0002 */
[----:B------:R-:W-:Y:S01]  /*d500*/  IMAD R2, R6, UR5, R7 ;  /* 0x0000000506027c24 */ /* 0x000fe2000f8e0207 */
[----:B------:R-:W-:Y:S02]  /*d510*/  ULDC.64 UR4, c[0x0][0x280] ;  /* 0x0000a00000047ab9 */ /* 0x000fe40000000a00 */
[----:B------:R-:W-:Y:S01]  /*d520*/  IADD3 R3, P0, R4, UR4, RZ ;  /* 0x0000000404037c10 */ /* 0x000fe2000ff1e0ff */
[----:B------:R-:W-:Y:S02]  /*d530*/  ULDC UR4, c[0x0][0x2b8] ;  /* 0x0000ae0000047ab9 */ /* 0x000fe40000000800 */
[----:B------:R-:W-:Y:S02]  /*d540*/  ISETP.GE.AND P2, PT, R9, UR4, PT ;  /* 0x0000000409007c0c */ /* 0x000fe4000bf46270 */
[----:B------:R0:W5:Y:S01]  /*d550*/  LDL R9, [R1+0x24] ;  /* 0x0000240001097983 */ /* 0x0001620000100800 */
[----:B------:R-:W1:Y:S01]  /*d560*/  S2R R7, SR_TID.X ;  /* 0x0000000000077919 */ /* 0x000e620000002100 */
[----:B------:R-:W-:-:S02]  /*d570*/  IADD3.X R2, R5, UR5, R2, P0, !PT ;  /* 0x0000000505027c10 */ /* 0x000fc400087fe402 */
[----:B------:R-:W-:Y:S01]  /*d580*/  ISETP.GE.AND P1, PT, R11, UR4, PT ;  /* 0x000000040b007c0c */ /* 0x000fe2000bf26270 */
[----:B-1----:R-:W-:-:S05]  /*d590*/  IMAD.SHL.U32 R10, R7, 0x10, RZ ;  /* 0x00000010070a7824 */ /* 0x002fca00078e00ff */
[----:B------:R-:W-:-:S04]  /*d5a0*/  LOP3.LUT R10, R10, 0x30, RZ, 0xc0, !PT ;  /* 0x000000300a0a7812 */ /* 0x000fc800078ec0ff */
[----:B------:R-:W-:Y:S01]  /*d5b0*/  ISETP.GE.AND P0, PT, R10, UR4, PT ;  /* 0x000000040a007c0c */ /* 0x000fe2000bf06270 */
[----:B------:R-:W-:-:S03]  /*d5c0*/  UMOV UR4, 0xffffffff ;  /* 0xffffffff00047882 */ /* 0x000fc60000000000 */
[----:B0-----:R-:W-:Y:S09]  /*d5d0*/  BRA.DIV UR4, `(.L_x_361) ;  /* 0x0000002e04907947 */ /* 0x001ff2000b800000 */
[----:B------:R-:W0:Y:S01]  /*d5e0*/  S2R R6, SR_TID.X ;  /* 0x0000000000067919 */ /* 0x000e220000002100 */
[----:B------:R-:W-:Y:S01]  /*d5f0*/  IMAD R4, R19, R8, RZ ;  /* 0x0000000813047224 */ /* 0x000fe200078e02ff */
[----:B------:R-:W-:Y:S01]  /*d600*/  SHFL.IDX PT, R5, R2, RZ, 0x1c1f ;  /* 0x001c1fff02057589 */ /* 0x000fe200000e0000 */
[----:B0-----:R-:W-:-:S04]  /*d610*/  LOP3.LUT R6, R6, 0x7f, RZ, 0xc0, !PT ;  /* 0x0000007f06067812 */ /* 0x001fc800078ec0ff */
[----:B------:R-:W-:Y:S02]  /*d620*/  SHF.R.U32.HI R7, RZ, 0x2, R6 ;  /* 0x00000002ff077819 */ /* 0x000fe40000011606 */
[----:B------:R-:W0:Y:S03]  /*d630*/  SHFL.IDX PT, R6, R3, RZ, 0x1c1f ;  /* 0x001c1fff03067589 */ /* 0x000e2600000e0000 */
[----:B------:R-:W-:-:S05]  /*d640*/  IMAD.IADD R0, R7, 0x1, R0 ;  /* 0x0000000107007824 */ /* 0x000fca00078e0200 */
[----:B------:R-:W-:-:S13]  /*d650*/  ISETP.GE.AND P4, PT, R0, R4, PT ;  /* 0x000000040000720c */ /* 0x000fda0003f86270 */
[----:B0-----:R-:W-:-:S05]  /*d660*/  @!P4 IADD3 R6, P3, R10, R6, RZ ;  /* 0x000000060a06c210 */ /* 0x001fca0007f7e0ff */
[----:B------:R-:W-:-:S04]  /*d670*/  @!P4 IMAD.X R5, RZ, RZ, R5, P3 ;  /* 0x000000ffff05c224 */ /* 0x000fc800018e0605 */
[----:B------:R-:W-:Y:S02]  /*d680*/  @!P4 IMAD.MOV.U32 R7, RZ, RZ, R5 ;  /* 0x000000ffff07c224 */ /* 0x000fe400078e0005 */
[----:B------:R-:W-:-:S03]  /*d690*/  VIADD R5, R0, 0x20 ;  /* 0x0000002000057836 */ /* 0x000fc60000000000 */
[----:B------:R-:W-:Y:S01]  /*d6a0*/  @!PT LDS RZ, [RZ] ;  /* 0x00000000fffff984 */ /* 0x000fe20000000800 */
[----:B-----5:R-:W-:Y:S02]  /*d6b0*/  @!P4 LDGSTS.E.BYPASS.LTC128B.128 [R9+0x14400], desc[UR48][R6.64], !P0 ;  /* 0x144000000609cfae */ /* 0x020fe4000c101d70 */
[----:B------:R-:W-:Y:S02]  /*d6c0*/  ISETP.GE.AND P3, PT, R5, R4, PT ;  /* 0x000000040500720c */ /* 0x000fe40003f66270 */
[----:B------:R-:W-:Y:S04]  /*d6d0*/  @!P4 LDGSTS.E.BYPASS.LTC128B.128 [R9+0x16400], desc[UR48][R6.64+0x40], !P1 ;  /* 0x164000400609cfae */ /* 0x000fe8000c901d70 */
[----:B------:R0:W-:Y:S04]  /*d6e0*/  @!P4 LDGSTS.E.BYPASS.LTC128B.128 [R9+0x18400], desc[UR48][R6.64+0x80], !P2 ;  /* 0x184000800609cfae */ /* 0x0001e8000d101d70 */
[----:B------:R-:W-:Y:S04]  /*d6f0*/  SHFL.IDX PT, R5, R2, 0x1, 0x1c1f ;  /* 0x003c1f0002057f89 */ /* 0x000fe800000e0000 */
[----:B0-----:R-:W0:Y:S02]  /*d700*/  SHFL.IDX PT, R6, R3, 0x1, 0x1c1f ;  /* 0x003c1f0003067f89 */ /* 0x001e2400000e0000 */
[----:B0-----:R-:W-:-:S05]  /*d710*/  @!P3 IADD3 R6, P4, R10, R6, RZ ;  /* 0x000000060a06b210 */ /* 0x001fca0007f9e0ff */
        /* <DEDUP_REMOVED lines=8> */
[----:B0-----:R-:W0:Y:S04]  /*d7a0*/  SHFL.IDX PT, R6, R3, 0x2, 0x1c1f ;  /* 0x005c1f0003067f89 */ /* 0x001e2800000e0000 */
[----:B------:R-:W1:Y:S02]  /*d7b0*/  SHFL.IDX PT, R3, R3, 0x3, 0x1c1f ;  /* 0x007c1f0003037f89 */ /* 0x000e6400000e0000 */
[----:B0-----:R-:W-:-:S05]  /*d7c0*/  @!P3 IADD3 R6, P4, R10, R6, RZ ;  /* 0x000000060a06b210 */ /* 0x001fca0007f9e0ff */
[----:B------:R-:W-:-:S04]  /*d7d0*/  @!P3 IMAD.X R5, RZ, RZ, R5, P4 ;  /* 0x000000ffff05b224 */ /* 0x000fc800020e0605 */
[----:B------:R-:W-:Y:S02]  /*d7e0*/  @!P3 IMAD.MOV.U32 R7, RZ, RZ, R5 ;  /* 0x000000ffff07b224 */ /* 0x000fe400078e0005 */
[----:B------:R0:W3:Y:S04]  /*d7f0*/  SHFL.IDX PT, R5, R2, 0x3, 0x1c1f ;  /* 0x007c1f0002057f89 */ /* 0x0000e800000e0000 */
[----:B------:R0:W-:Y:S04]  /*d800*/  @!P3 LDGSTS.E.BYPASS.LTC128B.128 [R9+0x15400], desc[UR48][R6.64], !P0 ;  /* 0x154000000609bfae */ /* 0x0001e8000c101d70 */
[----:B------:R0:W-:Y:S04]  /*d810*/  @!P3 LDGSTS.E.BYPASS.LTC128B.128 [R9+0x17400], desc[UR48][R6.64+0x40], !P1 ;  /* 0x174000400609bfae */ /* 0x0001e8000c901d70 */
[----:B-1----:R0:W-:Y:S02]  /*d820*/  @!P3 LDGSTS.E.BYPASS.LTC128B.128 [R9+0x19400], desc[UR48][R6.64+0x80], !P2 ;  /* 0x194000800609bfae */ /* 0x0021e4000d101d70 */
.L_x_440:
[----:B------:R-:W-:Y:S01]  /*d830*/  VIADD R0, R0, 0x60 ;  /* 0x0000006000007836 */ /* 0x000fe20000000000 */
[----:B------:R-:W-:Y:S04]  /*d840*/  BSSY B0, `(.L_x_362) ;  /* 0x000000b000007945 */ /* 0x000fe80003800000 */
[----:B------:R-:W-:-:S13]  /*d850*/  ISETP.GE.AND P3, PT, R0, R4, PT ;  /* 0x000000040000720c */ /* 0x000fda0003f66270 */
[----:B------:R-:W-:Y:S05]  /*d860*/  @P3 BRA `(.L_x_363) ;  /* 0x0000000000203947 */ /* 0x000fea0003800000 */
[----:B0-----:R-:W-:-:S05]  /*d870*/  IADD3 R2, P3, R10, R3, RZ ;  /* 0x000000030a027210 */ /* 0x001fca0007f7e0ff */
[----:B---3--:R-:W-:-:S05]  /*d880*/  IMAD.X R3, RZ, RZ, R5, P3 ;  /* 0x000000ffff037224 */ /* 0x008fca00018e0605 */
[----:B------:R-:W-:Y:S01]  /*d890*/  @!PT LDS RZ, [RZ] ;  /* 0x00000000fffff984 */ /* 0x000fe20000000800 */
[----:B------:R-:W-:Y:S01]  /*d8a0*/  @!PT LDS RZ, [RZ] ;  /* 0x00000000fffff984 */ /* 0x000fe20000000800 */
[----:B------:R-:W-:Y:S01]  /*d8b0*/  @!PT LDS RZ, [RZ] ;  /* 0x00000000fffff984 */ /* 0x000fe20000000800 */
[----:B------:R1:W-:Y:S04]  /*d8c0*/  LDGSTS.E.BYPASS.LTC128B.128 [R9+0x15c00], desc[UR48][R2.64], !P0 ;  /* 0x15c0000002097fae */ /* 0x0003e8000c101d70 */
[----:B------:R1:W-:Y:S04]  /*d8d0*/  LDGSTS.E.BYPASS.LTC128B.128 [R9+0x17c00], desc[UR48][R2.64+0x40], !P1 ;  /* 0x17c0004002097fae */ /* 0x0003e8000c901d70 */
[----:B------:R1:W-:Y:S02]  /*d8e0*/  LDGSTS.E.BYPASS.LTC128B.128 [R9+0x19c00], desc[UR48][R2.64+0x80], !P2 ;  /* 0x19c0008002097fae */ /* 0x0003e4000d101d70 */
.L_x_363:
[----:B------:R-:W-:Y:S05]  /*d8f0*/  BSYNC B0 ;  /* 0x0000000000007941 */ /* 0x000fea0003800000 */
.L_x_362:
[----:B------:R-:W-:Y:S01]  /*d900*/  NOP ;  /* 0x0000000000007918 */ /* 0x000fe20000000000 */
[----:B------:R-:W-:-:S13]  /*d910*/  PLOP3.LUT P0, PT, PT, PT, PT, 0x80, 0x0 ;  /* 0x000000000000781c */ /* 0x000fda0003f0f070 */
.L_x_364:
[----:B------:R-:W-:Y:S02]  /*d920*/  PLOP3.LUT P1, PT, P1, P0, PT, 0xa2, 0x0 ;  /* 0x000000000000781c */ /* 0x000fe40000f21472 */
[----:B------:R-:W-:-:S08]  /*d930*/  @P0 R2UR P1, UR4, R17 ;  /* 0x00000000110402ca */ /* 0x000fd00000020000 */
[----:B------:R-:W-:-:S05]  /*d940*/  @P0 PLOP3.LUT P0, PT, P1, PT, PT, 0x80, 0x0 ;  /* 0x000000000000081c */ /* 0x000fca0000f0f070 */
[----:B------:R-:W-:Y:S01]  /*d950*/  @!P1 SYNCS.ARRIVE.TRANS64.RED.A0T1 RZ, [UR4+0x29800], RZ ;  /* 0x029800ffffff99a7 */ /* 0x000fe20008200404 */
[----:B------:R-:W-:Y:S07]  /*d960*/  @!P1 ARRIVES.LDGSTSBAR.64.TRANSCNT [UR4+0x29800] ;  /* 0x02980000ff0099b0 */ /* 0x000fee0008000a84 */
[----:B------:R-:W-:Y:S05]  /*d970*/  @P0 BRA.U.ANY `(.L_x_364) ;  /* 0xfffffffd00e80947 */ /* 0x000fea000393ffff */
[----:B01----:R-:W4:Y:S02]  /*d980*/  LDL.LU R2, [R1+0x28] ;  /* 0x0000280001027983 */ /* 0x003f240000300800 */
[----:B----4-:R-:W-:-:S05]  /*d990*/  VIADD R2, R2, 0x1 ;  /* 0x0000000102027836 */ /* 0x010fca0000000000 */
[----:B------:R0:W-:Y:S01]  /*d9a0*/  STL [R1+0x28], R2 ;  /* 0x0000280201007387 */ /* 0x0001e20000100800 */
[----:B------:R-:W-:-:S04]  /*d9b0*/  LEA.HI R0, R2, R2, RZ, 0x1 ;  /* 0x0000000202007211 */ /* 0x000fc800078f08ff */
[----:B------:R-:W-:-:S05]  /*d9c0*/  LOP3.LUT R0, R0, 0xfffffffe, RZ, 0xc0, !PT ;  /* 0xfffffffe00007812 */ /* 0x000fca00078ec0ff */
[----:B------:R-:W-:-:S05]  /*d9d0*/  IMAD.IADD R0, R2, 0x1, -R0 ;  /* 0x0000000102007824 */ /* 0x000fca00078e0a00 */
[----:B------:R-:W-:Y:S01]  /*d9e0*/  SHF.L.U32 R0, R0, 0x1f, RZ ;  /* 0x0000001f00007819 */ /* 0x000fe200000006ff */
[----:B------:R-:W-:Y:S01]  /*d9f0*/  NOP ;  /* 0x0000000000007918 */ /* 0x000fe20000000000 */
[----:B------:R0:W-:Y:S01]  /*da00*/  SYNCS.ARRIVE.TRANS64.A1T0 RZ, [R17+URZ+0x29800], RZ ;  /* 0x029800ff11ff79a7 */ /* 0x0001e2000810003f */
[----:B------:R-:W-:Y:S01]  /*da10*/  BSSY B0, `(.L_x_365) ;  /* 0x0000003000007945 */ /* 0x000fe20003800000 */
[----:B------:R-:W1:Y:S03]  /*da20*/  SYNCS.PHASECHK.TRANS64.TRYWAIT P0, [R17+URZ+0x29820], R0 ;  /* 0x02982000110075a7 */ /* 0x000e66000800017f */
[----:B01----:R-:W-:Y:S05]  /*da30*/  @!P0 BRA `(.L_x_366) ;  /* 0x0000002c00c48947 */ /* 0x003fea0003800000 */
.L_x_441:
[----:B------:R-:W-:Y:S05]  /*da40*/  BSYNC B0 ;  /* 0x0000000000007941 */ /* 0x000fea0003800000 */
.L_x_365:
[----:B------:R-:W-:-:S06]  /*da50*/  UISETP.GE.AND UP0, UPT, UR41, 0xa1, UPT ;  /* 0x000000a12900788c */ /* 0x000fcc000bf06270 */
[----:B------:R-:W-:-:S13]  /*da60*/  PLOP3.LUT P0, PT, PT, PT, UP0, 0x80, 0x0 ;  /* 0x000000000000781c */ /* 0x000fda0003f0f008 */
[----:B------:R-:W-:Y:S05]  /*da70*/  @!P0 BRA `(.L_x_367) ;  /* 0x0000000c00fc8947 */ /* 0x000fea0003800000 */
[----:B0-----:R0:W5:Y:S01]  /*da80*/  LDL.LU R0, [R1] ;  /* 0x0000000001007983 */ /* 0x0011620000300800 */
[----:B------:R-:W-:Y:S01]  /*da90*/  UIADD3 UR4, UR40, -0x2, URZ ;  /* 0xfffffffe28047890 */ /* 0x000fe2000fffe03f */
[----:B------:R-:W-:-:S05]  /*daa0*/  IMAD.MOV.U32 R3, RZ, RZ, R18 ;  /* 0x000000ffff037224 */ /* 0x000fca00078e0012 */
[----:B------:R-:W-:-:S07]  /*dab0*/  IMAD.U32 R2, RZ, RZ, UR4 ;  /* 0x00000004ff027e24 */ /* 0x000fce000f8e00ff */
.L_x_389:
[----:B-1----:R-:W4:Y:S01]  /*dac0*/  LDL R4, [R1+0x8] ;  /* 0x0000080001047983 */ /* 0x002f220000100800 */
[----:B------:R-:W-:Y:S01]  /*dad0*/  VIADD R18, R3, 0x1 ;  /* 0x0000000103127836 */ /* 0x000fe20000000000 */
[----:B------:R-:W-:Y:S05]  /*dae0*/  YIELD ;  /* 0x0000000000007946 */ /* 0x000fea0003800000 */
[C---:B------:R-:W-:Y:S01]  /*daf0*/  ISETP.NE.AND P0, PT, R18.reuse, 0x2, PT ;  /* 0x000000021200780c */ /* 0x040fe20003f05270 */
[----:B------:R-:W-:Y:S03]  /*db00*/  BSSY B0, `(.L_x_368) ;  /* 0x0000089000007945 */ /* 0x000fe60003800000 */
[----:B------:R-:W-:-:S02]  /*db10*/  SEL R18, R18, RZ, P0 ;  /* 0x000000ff12127207 */ /* 0x000fc40000000000 */
[----:B----4-:R-:W-:Y:S02]  /*db20*/  LOP3.LUT P1, RZ, R4, 0x1, RZ, 0xc0, !PT ;  /* 0x0000000104ff7812 */ /* 0x010fe4000782c0ff */
[----:B------:R-:W-:-:S04]  /*db30*/  SEL R4, RZ, 0x1, P0 ;  /* 0x00000001ff047807 */ /* 0x000fc80000000000 */
[----:B-----5:R-:W-:-:S05]  /*db40*/  LOP3.LUT R9, R0, R4, RZ, 0x3c, !PT ;  /* 0x0000000400097212 */ /* 0x020fca00078e3cff */
[----:B------:R1:W-:Y:S02]  /*db50*/  STL [R1], R9 ;  /* 0x0000000901007387 */ /* 0x0003e40000100800 */
[----:B------:R-:W-:Y:S05]  /*db60*/  @!P1 BRA `(.L_x_369) ;  /* 0x0000000800089947 */ /* 0x000fea0003800000 */
[----:B------:R-:W-:Y:S01]  /*db70*/  ULDC.64 UR4, c[0x0][0x418] ;  /* 0x0001060000047ab9 */ /* 0x000fe20000000a00 */
[----:B------:R-:W-:Y:S01]  /*db80*/  IMAD.MOV.U32 R8, RZ, RZ, R2 ;  /* 0x000000ffff087224 */ /* 0x000fe200078e0002 */
[----:B------:R-:W-:-:S04]  /*db90*/  ISETP.NE.U32.AND P0, PT, RZ, UR4, PT ;  /* 0x00000004ff007c0c */ /* 0x000fc8000bf05070 */
[----:B------:R-:W-:-:S13]  /*dba0*/  ISETP.NE.AND.EX P0, PT, RZ, UR5, PT, P0 ;  /* 0x00000005ff007c0c */ /* 0x000fda000bf05300 */
[----:B------:R-:W-:Y:S05]  /*dbb0*/  @!P0 BRA `(.L_x_370) ;  /* 0x00000000004c8947 */ /* 0x000fea0003800000 */
[----:B------:R-:W4:Y:S01]  /*dbc0*/  LDL R10, [R1+0xc] ;  /* 0x00000c00010a7983 */ /* 0x000f220000100800 */
[----:B------:R-:W0:Y:S01]  /*dbd0*/  LDC R8, c[0x0][0x43c] ;  /* 0x00010f00ff087b82 */ /* 0x000e220000000800 */
[----:B------:R-:W-:Y:S02]  /*dbe0*/  ULDC.64 UR6, c[0x0][0x428] ;  /* 0x00010a0000067ab9 */ /* 0x000fe40000000a00 */
[----:B------:R-:W2:Y:S01]  /*dbf0*/  LDL R7, [R1+0x4] ;  /* 0x0000040001077983 */ /* 0x000ea20000100800 */
[----:B0-----:R-:W-:-:S13]  /*dc00*/  ISETP.NE.AND P0, PT, R8, 0x1, PT ;  /* 0x000000010800780c */ /* 0x001fda0003f05270 */
[----:B---3--:R-:W0:Y:S02]  /*dc10*/  @P0 LDC.64 R4, c[0x0][0x440] ;  /* 0x00011000ff040b82 */ /* 0x008e240000000a00 */
[----:B0-----:R-:W-:-:S04]  /*dc20*/  @P0 IMAD.HI.U32 R6, R2, R4, RZ ;  /* 0x0000000402060227 */ /* 0x001fc800078e00ff */
[----:B------:R-:W-:Y:S01]  /*dc30*/  IMAD.MOV.U32 R4, RZ, RZ, R2 ;  /* 0x000000ffff047224 */ /* 0x000fe200078e0002 */
[----:B------:R-:W-:-:S05]  /*dc40*/  @P0 SHF.R.U32.HI R4, RZ, R5, R6 ;  /* 0x00000005ff040219 */ /* 0x000fca0000011606 */
[----:B------:R-:W-:-:S04]  /*dc50*/  IMAD.MOV R5, RZ, RZ, -R4 ;  /* 0x000000ffff057224 */ /* 0x000fc800078e0a04 */
[----:B------:R-:W-:Y:S01]  /*dc60*/  IMAD R8, R8, R5, R2 ;  /* 0x0000000508087224 */ /* 0x000fe200078e0202 */
[----:B------:R-:W-:Y:S01]  /*dc70*/  SHF.R.S32.HI R5, RZ, 0x1f, R4 ;  /* 0x0000001fff057819 */ /* 0x000fe20000011404 */
[----:B----4-:R-:W-:-:S04]  /*dc80*/  IMAD R6, R10, UR6, RZ ;  /* 0x000000060a067c24 */ /* 0x010fc8000f8e02ff */
[C---:B--2---:R-:W-:Y:S02]  /*dc90*/  IMAD R6, R7.reuse, UR7, R6 ;  /* 0x0000000707067c24 */ /* 0x044fe4000f8e0206 */
[----:B------:R-:W-:-:S04]  /*dca0*/  IMAD.WIDE.U32 R4, R7, UR6, R4 ;  /* 0x0000000607047c25 */ /* 0x000fc8000f8e0004 */
[----:B------:R-:W-:Y:S01]  /*dcb0*/  IMAD.IADD R5, R6, 0x1, R5 ;  /* 0x0000000106057824 */ /* 0x000fe200078e0205 */
[----:B------:R-:W-:-:S04]  /*dcc0*/  LEA R6, P0, R4, UR4, 0x2 ;  /* 0x0000000404067c11 */ /* 0x000fc8000f8010ff */
[----:B------:R-:W-:-:S05]  /*dcd0*/  LEA.HI.X R7, R4, UR5, R5, 0x2, P0 ;  /* 0x0000000504077c11 */ /* 0x000fca00080f1405 */
[----:B------:R4:W5:Y:S04]  /*dce0*/  LDG.E R16, desc[UR48][R6.64] ;  /* 0x0000003006107981 */ /* 0x000968000c1e1900 */
.L_x_370:
[----:B------:R-:W4:Y:S01]  /*dcf0*/  S2R R4, SR_TID.X ;  /* 0x0000000000047919 */ /* 0x000f220000002100 */
[----:B---3--:R-:W-:Y:S01]  /*dd00*/  IMAD R5, R18, 0x8, R17 ;  /* 0x0000000812057824 */ /* 0x008fe200078e0211 */
[----:B------:R-:W-:Y:S01]  /*dd10*/  BSSY B1, `(.L_x_371) ;  /* 0x0000006000017945 */ /* 0x000fe20003800000 */
[----:B----4-:R-:W-:Y:S02]  /*dd20*/  LOP3.LUT R6, R4, 0x7f, RZ, 0xc0, !PT ;  /* 0x0000007f04067812 */ /* 0x010fe400078ec0ff */
[----:B------:R-:W-:Y:S02]  /*dd30*/  SHF.L.U32 R4, R9, 0x1f, RZ ;  /* 0x0000001f09047819 */ /* 0x000fe400000006ff */
[----:B------:R-:W-:Y:S02]  /*dd40*/  ISETP.NE.AND P1, PT, R6, RZ, PT ;  /* 0x000000ff0600720c */ /* 0x000fe40003f25270 */
[----:B------:R-:W3:Y:S02]  /*dd50*/  SYNCS.PHASECHK.TRANS64.TRYWAIT P0, [R5+URZ+0x29880], R4 ;  /* 0x02988004050075a7 */ /* 0x000ee4000800017f */
[----:B---3--:R-:W-:Y:S09]  /*dd60*/  @!P0 BRA `(.L_x_372) ;  /* 0x0000002c000c8947 */ /* 0x008ff20003800000 */
.L_x_442:
[----:B------:R-:W-:Y:S05]  /*dd70*/  BSYNC B1 ;  /* 0x0000000000017941 */ /* 0x000fea0003800000 */
.L_x_371:
[----:B------:R-:W-:Y:S04]  /*dd80*/  BSSY B1, `(.L_x_373) ;  /* 0x0000009000017945 */ /* 0x000fe80003800000 */
[----:B------:R-:W-:Y:S05]  /*dd90*/  @P1 BRA `(.L_x_374) ;  /* 0x00000000001c1947 */ /* 0x000fea0003800000 */
[----:B------:R-:W4:Y:S02]  /*dda0*/  S2R R6, SR_TID.X ;  /* 0x0000000000067919 */ /* 0x000f240000002100 */
[----:B----4-:R-:W-:Y:S01]  /*ddb0*/  LOP3.LUT R7, R6, 0x1f, RZ, 0xc0, !PT ;  /* 0x0000001f06077812 */ /* 0x010fe200078ec0ff */
[----:B------:R-:W-:-:S03]  /*ddc0*/  IMAD.MOV.U32 R6, RZ, RZ, 0x5000 ;  /* 0x00005000ff067424 */ /* 0x000fc600078e00ff */
[----:B------:R-:W-:Y:S01]  /*ddd0*/  ISETP.NE.AND P0, PT, R7, RZ, PT ;  /* 0x000000ff0700720c */ /* 0x000fe20003f05270 */
[----:B------:R4:W-:-:S12]  /*dde0*/  SYNCS.ARRIVE.TRANS64 RZ, [R5+URZ+0x29870], R6 ;  /* 0x0298700605ff79a7 */ /* 0x0009d8000800003f */
[----:B----4-:R-:W-:Y:S05]  /*ddf0*/  @!P0 BRA `(.L_x_374) ;  /* 0x0000000000048947 */ /* 0x010fea0003800000 */
[----:B------:R-:W-:Y:S01]  /*de00*/  BPT.TRAP 0x1 ;  /* 0x000000040000795c */ /* 0x000fe20000300000 */
.L_x_374:
[----:B------:R-:W-:Y:S05]  /*de10*/  BSYNC B1 ;  /* 0x0000000000017941 */ /* 0x000fea0003800000 */
.L_x_373:
[----:B------:R-:W-:Y:S01]  /*de20*/  IMAD.MOV.U32 R10, RZ, RZ, RZ ;  /* 0x000000ffff0a7224 */ /* 0x000fe200078e00ff */
[----:B------:R-:W-:Y:S01]  /*de30*/  UIADD3 UR4, UP0, UR52, 0x470, URZ ;  /* 0x0000047034047890 */ /* 0x000fe2000ff1e03f */
[----:B------:R-:W-:Y:S01]  /*de40*/  IMAD.MOV.U32 R6, RZ, RZ, 0xa0 ;  /* 0x000000a0ff067424 */ /* 0x000fe200078e00ff */
[----:B------:R-:W-:Y:S01]  /*de50*/  PLOP3.LUT P0, PT, PT, PT, PT, 0x80, 0x0 ;  /* 0x000000000000781c */ /* 0x000fe20003f0f070 */
[----:B------:R-:W-:Y:S01]  /*de60*/  IMAD R7, R18, 0x5000, R17 ;  /* 0x0000500012077824 */ /* 0x000fe200078e0211 */
[----:B------:R-:W-:Y:S01]  /*de70*/  R2UR UR10, R10 ;  /* 0x000000000a0a72ca */ /* 0x000fe200000e0000 */
[----:B------:R-:W-:Y:S01]  /*de80*/  IMAD R6, R8, R6, UR42 ;  /* 0x0000002a08067e24 */ /* 0x000fe2000f8e0206 */
[----:B------:R-:W-:Y:S01]  /*de90*/  UIADD3.X UR5, URZ, UR53, URZ, UP0, !UPT ;  /* 0x000000353f057290 */ /* 0x000fe200087fe43f */
[----:B------:R-:W-:Y:S01]  /*dea0*/  VIADD R7, R7, 0xa400 ;  /* 0x0000a40007077836 */ /* 0x000fe20000000000 */
[----:B------:R-:W-:Y:S01]  /*deb0*/  UMOV UR6, 0x0 ;  /* 0x0000000000067882 */ /* 0x000fe20000000000 */
[----:B------:R-:W-:Y:S01]  /*dec0*/  VIADD R8, R5, 0x29870 ;  /* 0x0002987005087836 */ /* 0x000fe20000000000 */
[----:B------:R-:W-:-:S09]  /*ded0*/  UMOV UR7, 0x14f00000 ;  /* 0x14f0000000077882 */ /* 0x000fd20000000000 */
.L_x_375:
        /* <DEDUP_REMOVED lines=9> */
[----:B----4-:R-:W-:Y:S05]  /*df70*/  @P0 BRA.U.ANY `(.L_x_375) ;  /* 0xfffffffd00d80947 */ /* 0x010fea000393ffff */
[----:B------:R-:W4:Y:S01]  /*df80*/  SYNCS.PHASECHK.TRANS64.TRYWAIT P0, [R5+URZ+0x29840], R4 ;  /* 0x02984004050075a7 */ /* 0x000f22000800017f */
[----:B------:R-:W-:Y:S04]  /*df90*/  BSSY B1, `(.L_x_376) ;  /* 0x0000002000017945 */ /* 0x000fe80003800000 */
[----:B----4-:R-:W-:Y:S05]  /*dfa0*/  @!P0 BRA `(.L_x_377) ;  /* 0x0000002800908947 */ /* 0x010fea0003800000 */
.L_x_443:
[----:B------:R-:W-:Y:S05]  /*dfb0*/  BSYNC B1 ;  /* 0x0000000000017941 */ /* 0x000fea0003800000 */
.L_x_376:
[----:B------:R-:W-:Y:S01]  /*dfc0*/  BSSY B1, `(.L_x_378) ;  /* 0x000000b000017945 */ /* 0x000fe20003800000 */
[----:B------:R-:W-:Y:S02]  /*dfd0*/  IMAD.MOV.U32 R8, RZ, RZ, 0x0 ;  /* 0x00000000ff087424 */ /* 0x000fe400078e00ff */
[----:B-1----:R-:W-:Y:S01]  /*dfe0*/  IMAD.MOV.U32 R9, RZ, RZ, 0x14f00000 ;  /* 0x14f00000ff097424 */ /* 0x002fe200078e00ff */
[----:B------:R-:W-:Y:S06]  /*dff0*/  @P1 BRA `(.L_x_379) ;  /* 0x00000000001c1947 */ /* 0x000fec0003800000 */
[----:B------:R-:W1:Y:S01]  /*e000*/  S2R R7, SR_TID.X ;  /* 0x0000000000077919 */ /* 0x000e620000002100 */
[----:B---34-:R-:W-:-:S04]  /*e010*/  IMAD.MOV.U32 R4, RZ, RZ, 0x7800 ;  /* 0x00007800ff047424 */ /* 0x018fc800078e00ff */
[----:B------:R3:W-:Y:S01]  /*e020*/  SYNCS.ARRIVE.TRANS64 RZ, [R5+URZ+0x29830], R4 ;  /* 0x0298300405ff79a7 */ /* 0x0007e2000800003f */
[----:B-1----:R-:W-:-:S04]  /*e030*/  LOP3.LUT R7, R7, 0x1f, RZ, 0xc0, !PT ;  /* 0x0000001f07077812 */ /* 0x002fc800078ec0ff */
[----:B------:R-:W-:-:S13]  /*e040*/  ISETP.NE.AND P0, PT, R7, RZ, PT ;  /* 0x000000ff0700720c */ /* 0x000fda0003f05270 */
[----:B---3--:R-:W-:Y:S05]  /*e050*/  @!P0 BRA `(.L_x_379) ;  /* 0x0000000000048947 */ /* 0x008fea0003800000 */
[----:B------:R-:W-:Y:S01]  /*e060*/  BPT.TRAP 0x1 ;  /* 0x000000040000795c */ /* 0x000fe20000300000 */
.L_x_379:
[----:B------:R-:W-:Y:S05]  /*e070*/  BSYNC B1 ;  /* 0x0000000000017941 */ /* 0x000fea0003800000 */
.L_x_378:
[----:B------:R-:W-:Y:S01]  /*e080*/  R2UR UR10, R10 ;  /* 0x000000000a0a72ca */ /* 0x000fe200000e0000 */
[----:B---34-:R-:W-:Y:S01]  /*e090*/  IMAD R4, R18, 0x7800, R17 ;  /* 0x0000780012047824 */ /* 0x018fe200078e0211 */
[----:B------:R-:W-:Y:S01]  /*e0a0*/  R2UR UR6, R8 ;  /* 0x00000000080672ca */ /* 0x000fe200000e0000 */
[----:B------:R-:W-:Y:S01]  /*e0b0*/  UIADD3 UR4, UP0, UR52, 0x370, URZ ;  /* 0x0000037034047890 */ /* 0x000fe2000ff1e03f */
[----:B------:R-:W-:Y:S01]  /*e0c0*/  R2UR UR7, R9 ;  /* 0x00000000090772ca */ /* 0x000fe200000e0000 */
[----:B------:R-:W-:Y:S01]  /*e0d0*/  VIADD R5, R5, 0x29830 ;  /* 0x0002983005057836 */ /* 0x000fe20000000000 */
[----:B------:R-:W-:Y:S01]  /*e0e0*/  PLOP3.LUT P0, PT, PT, PT, PT, 0x80, 0x0 ;  /* 0x000000000000781c */ /* 0x000fe20003f0f070 */
[----:B------:R-:W-:Y:S01]  /*e0f0*/  VIADD R7, R4, 0x1a400 ;  /* 0x0001a40004077836 */ /* 0x000fe20000000000 */
[----:B------:R-:W-:-:S12]  /*e100*/  UIADD3.X UR5, URZ, UR53, URZ, UP0, !UPT ;  /* 0x000000353f057290 */ /* 0x000fd800087fe43f */
.L_x_380:
        /* <DEDUP_REMOVED lines=10> */
[----:B------:R-:W-:Y:S01]  /*e1b0*/  R2UR UR6, R8 ;  /* 0x00000000080672ca */ /* 0x000fe200000e0000 */
[----:B------:R-:W-:Y:S01]  /*e1c0*/  VIADD R7, R4, 0x1cc00 ;  /* 0x0001cc0004077836 */ /* 0x000fe20000000000 */
[----:B------:R-:W-:Y:S01]  /*e1d0*/  R2UR UR7, R9 ;  /* 0x00000000090772ca */ /* 0x000fe200000e0000 */
[----:B------:R-:W-:Y:S01]  /*e1e0*/  UMOV UR10, 0x40 ;  /* 0x00000040000a7882 */ /* 0x000fe20000000000 */
[----:B------:R-:W-:-:S13]  /*e1f0*/  PLOP3.LUT P0, PT, PT, PT, PT, 0x80, 0x0 ;  /* 0x000000000000781c */ /* 0x000fda0003f0f070 */
.L_x_381:
        /* <DEDUP_REMOVED lines=15> */
.L_x_382:
        /* <DEDUP_REMOVED lines=10> */
.L_x_369:
[----:B------:R-:W-:Y:S05]  /*e390*/  BSYNC B0 ;  /* 0x0000000000007941 */ /* 0x000fea0003800000 */
.L_x_368:
[----:B------:R-:W-:-:S06]  /*e3a0*/  UISETP.NE.AND UP0, UPT, UR39, 0x3, UPT ;  /* 0x000000032700788c */ /* 0x000fcc000bf05270 */
[----:B------:R-:W-:-:S13]  /*e3b0*/  PLOP3.LUT P0, PT, PT, PT, UP0, 0x80, 0x0 ;  /* 0x000000000000781c */ /* 0x000fda0003f0f008 */
[----:B------:R-:W-:Y:S05]  /*e3c0*/  @!P0 BRA `(.L_x_383) ;  /* 0x0000000000048947 */ /* 0x000fea0003800000 */
[----:B------:R-:W-:Y:S01]  /*e3d0*/  BPT.TRAP 0x1 ;  /* 0x000000040000795c */ /* 0x000fe20000300000 */
.L_x_383:
[----:B------:R-:W-:Y:S01]  /*e3e0*/  IMAD.U32 R4, RZ, RZ, UR44 ;  /* 0x0000002cff047e24 */ /* 0x000fe2000f8e00ff */
[----:B------:R-:W-:Y:S01]  /*e3f0*/  BSSY B0, `(.L_x_384) ;  /* 0x0000007000007945 */ /* 0x000fe20003800000 */
[----:B------:R-:W-:-:S03]  /*e400*/  IMAD R19, R3, 0x8, R17 ;  /* 0x0000000803137824 */ /* 0x000fc600078e0211 */
[----:B------:R-:W-:Y:S02]  /*e410*/  ISETP.NE.AND P1, PT, R4, 0x3, PT ;  /* 0x000000030400780c */ /* 0x000fe40003f25270 */
[----:B------:R-:W-:-:S04]  /*e420*/  LOP3.LUT R4, R0, 0x1, RZ, 0x3c, !PT ;  /* 0x0000000100047812 */ /* 0x000fc800078e3cff */
[----:B------:R-:W-:-:S04]  /*e430*/  SHF.L.U32 R4, R4, 0x1f, RZ ;  /* 0x0000001f04047819 */ /* 0x000fc800000006ff */
[----:B------:R-:W4:Y:S02]  /*e440*/  SYNCS.PHASECHK.TRANS64.TRYWAIT P0, [R19+URZ+0x29870], R4 ;  /* 0x02987004130075a7 */ /* 0x000f24000800017f */
[----:B----4-:R-:W-:Y:S05]  /*e450*/  @!P0 BRA `(.L_x_385) ;  /* 0x0000002400788947 */ /* 0x010fea0003800000 */
.L_x_444:
[----:B------:R-:W-:Y:S05]  /*e460*/  BSYNC B0 ;  /* 0x0000000000007941 */ /* 0x000fea0003800000 */
.L_x_384:
[----:B------:R-:W-:Y:S05]  /*e470*/  @!P1 BRA `(.L_x_386) ;  /* 0x0000000000049947 */ /* 0x000fea0003800000 */
[----:B------:R-:W-:Y:S01]  /*e480*/  BPT.TRAP 0x1 ;  /* 0x000000040000795c */ /* 0x000fe20000300000 */
.L_x_386:
[----:B------:R-:W-:Y:S01]  /*e490*/  SHF.L.U32 R0, R0, 0x1f, RZ ;  /* 0x0000001f00007819 */ /* 0x000fe200000006ff */
[----:B------:R-:W-:-:S03]  /*e4a0*/  IMAD R12, R3, 0x5000, RZ ;  /* 0x00005000030c7824 */ /* 0x000fc600078e02ff */
[----:B------:R-:W5:Y:S02]  /*e4b0*/  SYNCS.PHASECHK.TRANS64.TRYWAIT P0, [R19+URZ+0x29860], R0 ;  /* 0x02986000130075a7 */ /* 0x000f64000800017f */
[----:B-----5:R-:W-:Y:S05]  /*e4c0*/  @!P0 BRA `(.L_x_387) ;  /* 0x0000002400708947 */ /* 0x020fea0003800000 */
.L_x_445:
[----:B----4-:R-:W4:Y:S04]  /*e4d0*/  LDL R4, [R1+0x1c] ;  /* 0x00001c0001047983 */ /* 0x010f280000100800 */
[----:B------:R-:W5:Y:S04]  /*e4e0*/  LDL R3, [R1+0x20] ;  /* 0x0000200001037983 */ /* 0x000f680000100800 */
[----:B------:R-:W2:Y:S01]  /*e4f0*/  LDL R13, [R1+0x18] ;  /* 0x00001800010d7983 */ /* 0x000ea20000100800 */
[----:B------:R-:W-:Y:S05]  /*e500*/  WARPSYNC.ALL ;  /* 0x0000000000007948 */ /* 0x000fea0003800000 */
[----:B----4-:R-:W-:-:S05]  /*e510*/  LOP3.LUT R0, R12, R4, RZ, 0xfc, !PT ;  /* 0x000000040c007212 */ /* 0x010fca00078efcff */
[----:B------:R-:W-:Y:S01]  /*e520*/  IMAD.IADD R0, R17, 0x1, R0 ;  /* 0x0000000111007824 */ /* 0x000fe200078e0200 */
[----:B--2---:R-:W-:-:S03]  /*e530*/  LOP3.LUT R20, R12, R13, RZ, 0xfc, !PT ;  /* 0x0000000d0c147212 */ /* 0x004fc600078efcff */
[----:B-----5:R-:W-:Y:S01]  /*e540*/  IMAD.IADD R3, R3, 0x1, R0 ;  /* 0x0000000103037824 */ /* 0x020fe200078e0200 */
[----:B-1----:R-:W1:Y:S01]  /*e550*/  LDSM.16.MT88.4 R8, [R0+0xa400] ;  /* 0x00a400000008783b */ /* 0x002e620000004200 */
[----:B------:R-:W-:Y:S01]  /*e560*/  IMAD.IADD R20, R17, 0x1, R20 ;  /* 0x0000000111147824 */ /* 0x000fe200078e0214 */
[C-C-:B-1----:R-:W-:Y:S02]  /*e570*/  PRMT R4, R8.reuse, 0x6420, R9.reuse ;  /* 0x0000642008047816 */ /* 0x142fe40000000009 */
[----:B---3--:R-:W-:Y:S02]  /*e580*/  PRMT R5, R8, 0x7531, R9 ;  /* 0x0000753108057816 */ /* 0x008fe40000000009 */
        /* <DEDUP_REMOVED lines=9> */
[----:B------:R-:W1:Y:S02]  /*e620*/  LDSM.16.MT88.4 R8, [R0+0xb400] ;  /* 0x00b400000008783b */ /* 0x000e640000004200 */
        /* <DEDUP_REMOVED lines=55> */
.L_x_388:
[----:B------:R-:W3:Y:S01]  /*e9a0*/  S2R R0, SR_TID.X ;  /* 0x0000000000007919 */ /* 0x000ee20000002100 */
[----:B--2---:R2:W-:Y:S01]  /*e9b0*/  SYNCS.ARRIVE.TRANS64.A1T0 RZ, [R19+URZ+0x29850], RZ ;  /* 0x029850ff13ff79a7 */ /* 0x0045e2000810003f */
[----:B---3--:R-:W-:Y:S01]  /*e9c0*/  LOP3.LUT R0, R0, 0x7f, RZ, 0xc0, !PT ;  /* 0x0000007f00007812 */ /* 0x008fe200078ec0ff */
[----:B------:R-:W-:Y:S03]  /*e9d0*/  BAR.SYNC.DEFER_BLOCKING 0x2, 0x80 ;  /* 0x0082000000007b1d */ /* 0x000fe60000010000 */
[----:B------:R-:W-:-:S03]  /*e9e0*/  ISETP.NE.AND P0, PT, R0, RZ, PT ;  /* 0x000000ff0000720c */ /* 0x000fc60003f05270 */
[----:B------:R4:W5:Y:S10]  /*e9f0*/  LDL R0, [R1] ;  /* 0x0000000001007983 */ /* 0x0009740000100800 */
[----:B--2---:R-:W-:-:S05]  /*ea00*/  @!P0 VIADD R19, R19, 0x29880 ;  /* 0x0002988013138836 */ /* 0x004fca0000000000 */
[----:B------:R-:W-:-:S04]  /*ea10*/  @!P0 PRMT R19, RZ, 0x654, R19 ;  /* 0x00000654ff138816 */ /* 0x000fc80000000013 */
[----:B------:R4:W-:Y:S01]  /*ea20*/  @!P0 SYNCS.ARRIVE.TRANS64.RED.A1T0 RZ, [R19+URZ], RZ ;  /* 0x000000ff13ff89a7 */ /* 0x0009e2000810043f */
[C---:B------:R-:W-:Y:S01]  /*ea30*/  ISETP.GT.AND P0, PT, R2.reuse, RZ, PT ;  /* 0x000000ff0200720c */ /* 0x040fe20003f04270 */
[----:B------:R-:W-:Y:S02]  /*ea40*/  VIADD R2, R2, 0xffffffff ;  /* 0xffffffff02027836 */ /* 0x000fe40000000000 */
[----:B------:R-:W-:-:S10]  /*ea50*/  IMAD.MOV.U32 R3, RZ, RZ, R18 ;  /* 0x000000ffff037224 */ /* 0x000fd400078e0012 */
[----:B----4-:R-:W-:Y:S05]  /*ea60*/  @P0 BRA `(.L_x_389) ;  /* 0xfffffff000140947 */ /* 0x010fea000383ffff */
.L_x_367:
[----:B-1----:R-:W1:Y:S01]  /*ea70*/  S2R R4, SR_TID.X ;  /* 0x0000000000047919 */ /* 0x002e620000002100 */
[----:B------:R-:W-:Y:S01]  /*ea80*/  BSSY B0, `(.L_x_390) ;  /* 0x0000011000007945 */ /* 0x000fe20003800000 */
[----:B-1----:R-:W-:-:S04]  /*ea90*/  LOP3.LUT R4, R4, 0x7f, RZ, 0xc0, !PT ;  /* 0x0000007f04047812 */ /* 0x002fc800078ec0ff */
[----:B------:R-:W-:-:S13]  /*eaa0*/  ISETP.NE.AND P0, PT, R4, RZ, PT ;  /* 0x000000ff0400720c */ /* 0x000fda0003f05270 */
[----:B------:R-:W-:Y:S05]  /*eab0*/  @P0 BRA `(.L_x_391) ;  /* 0x0000000000340947 */ /* 0x000fea0003800000 */
[----:B------:R-:W1:Y:S01]  /*eac0*/  S2R R3, SR_LANEID ;  /* 0x0000000000037919 */ /* 0x000e620000000000 */
[----:B------:R-:W-:Y:S02]  /*ead0*/  VOTEU.ANY UR4, UPT, PT ;  /* 0x0000000000047886 */ /* 0x000fe400038e0100 */
[----:B0----5:R-:W1:Y:S08]  /*eae0*/  FLO.U32 R0, UR4 ;  /* 0x0000000400007d00 */ /* 0x021e7000080e0000 */
[----:B---3--:R-:W0:Y:S01]  /*eaf0*/  POPC R5, UR4 ;  /* 0x0000000400057d09 */ /* 0x008e220008000000 */
[----:B-1----:R-:W-:-:S02]  /*eb00*/  ISETP.EQ.U32.AND P1, PT, R0, R3, PT ;  /* 0x000000030000720c */ /* 0x002fc40003f22070 */
[----:B------:R-:W0:Y:S11]  /*eb10*/  LDC.64 R2, c[0x0][0xc60] ;  /* 0x00031800ff027b82 */ /* 0x000e360000000a00 */
[----:B0-----:R-:W3:Y:S01]  /*eb20*/  @P1 ATOMG.E.ADD.STRONG.GPU PT, R3, desc[UR48][R2.64], R5 ;  /* 0x00000005020319a8 */ /* 0x001ee200081ee1f0 */
[----:B------:R-:W0:Y:S02]  /*eb30*/  S2R R4, SR_LTMASK ;  /* 0x0000000000047919 */ /* 0x000e240000003900 */
[----:B0-----:R-:W-:-:S04]  /*eb40*/  LOP3.LUT R4, R4, UR4, RZ, 0xc0, !PT ;  /* 0x0000000404047c12 */ /* 0x001fc8000f8ec0ff */
[----:B------:R-:W0:Y:S01]  /*eb50*/  POPC R7, R4 ;  /* 0x0000000400077309 */ /* 0x000e220000000000 */
[----:B---3--:R-:W0:Y:S02]  /*eb60*/  SHFL.IDX PT, R0, R3, R0, 0x1f ;  /* 0x00001f0003007589 */ /* 0x008e2400000e0000 */
[----:B0-----:R-:W-:-:S05]  /*eb70*/  IADD3 R0, R0, UR43, R7 ;  /* 0x0000002b00007c10 */ /* 0x001fca000fffe007 */
[----:B------:R1:W-:Y:S02]  /*eb80*/  STL [R1+0x10], R0 ;  /* 0x0000100001007387 */ /* 0x0003e40000100800 */
.L_x_391:
[----:B------:R-:W-:Y:S05]  /*eb90*/  BSYNC B0 ;  /* 0x0000000000007941 */ /* 0x000fea0003800000 */
.L_x_390:
[----:B------:R-:W-:-:S06]  /*eba0*/  UISETP.NE.AND UP0, UPT, UR39, 0x3, UPT ;  /* 0x000000032700788c */ /* 0x000fcc000bf05270 */
[----:B------:R-:W-:-:S13]  /*ebb0*/  PLOP3.LUT P1, PT, PT, PT, UP0, 0x80, 0x0 ;  /* 0x000000000000781c */ /* 0x000fda0003f2f008 */
[----:B------:R-:W-:Y:S05]  /*ebc0*/  @!P1 BRA `(.L_x_392) ;  /* 0x0000000000049947 */ /* 0x000fea0003800000 */
[----:B------:R-:W-:Y:S01]  /*ebd0*/  BPT.TRAP 0x1 ;  /* 0x000000040000795c */ /* 0x000fe20000300000 */
.L_x_392:
[----:B------:R-:W4:Y:S01]  /*ebe0*/  LDL R2, [R1] ;  /* 0x0000000001027983 */ /* 0x000f220000100800 */
[----:B------:R-:W-:Y:S01]  /*ebf0*/  IMAD R16, R18, 0x8, R17 ;  /* 0x0000000812107824 */ /* 0x000fe200078e0211 */
[----:B------:R-:W-:Y:S01]  /*ec00*/  BSSY B0, `(.L_x_393) ;  /* 0x0000007000007945 */ /* 0x000fe20003800000 */
[----:B01---5:R-:W-:-:S05]  /*ec10*/  IMAD.U32 R0, RZ, RZ, UR44 ;  /* 0x0000002cff007e24 */ /* 0x023fca000f8e00ff */
[----:B------:R-:W-:Y:S02]  /*ec20*/  ISETP.NE.AND P2, PT, R0, 0x3, PT ;  /* 0x000000030000780c */ /* 0x000fe40003f45270 */
[----:B----4-:R-:W-:-:S04]  /*ec30*/  LOP3.LUT R3, R2, 0x1, RZ, 0x3c, !PT ;  /* 0x0000000102037812 */ /* 0x010fc800078e3cff */
[----:B------:R-:W-:-:S04]  /*ec40*/  SHF.L.U32 R3, R3, 0x1f, RZ ;  /* 0x0000001f03037819 */ /* 0x000fc800000006ff */
[----:B------:R-:W0:Y:S02]  /*ec50*/  SYNCS.PHASECHK.TRANS64.TRYWAIT P1, [R16+URZ+0x29870], R3 ;  /* 0x02987003100075a7 */ /* 0x000e24000802017f */
[----:B0-----:R-:W-:Y:S05]  /*ec60*/  @!P1 BRA `(.L_x_394) ;  /* 0x0000001c009c9947 */ /* 0x001fea0003800000 */
.L_x_446:
[----:B------:R-:W-:Y:S05]  /*ec70*/  BSYNC B0 ;  /* 0x0000000000007941 */ /* 0x000fea0003800000 */
.L_x_393:
[----:B------:R-:W-:Y:S05]  /*ec80*/  @!P2 BRA `(.L_x_395) ;  /* 0x000000000004a947 */ /* 0x000fea0003800000 */
[----:B------:R-:W-:Y:S01]  /*ec90*/  BPT.TRAP 0x1 ;  /* 0x000000040000795c */ /* 0x000fe20000300000 */
.L_x_395:
[----:B------:R-:W0:Y:S02]  /*eca0*/  LDL R0, [R1] ;  /* 0x0000000001007983 */ /* 0x000e240000100800 */
[----:B0-----:R-:W-:-:S04]  /*ecb0*/  SHF.L.U32 R3, R0, 0x1f, RZ ;  /* 0x0000001f00037819 */ /* 0x001fc800000006ff */
[----:B------:R-:W0:Y:S02]  /*ecc0*/  SYNCS.PHASECHK.TRANS64.TRYWAIT P1, [R16+URZ+0x29860], R3 ;  /* 0x02986003100075a7 */ /* 0x000e24000802017f */
[----:B0-----:R-:W-:Y:S05]  /*ecd0*/  @!P1 BRA `(.L_x_396) ;  /* 0x0000001c00949947 */ /* 0x001fea0003800000 */
.L_x_447:
[----:B------:R-:W4:Y:S04]  /*ece0*/  LDL R2, [R1+0x1c] ;  /* 0x00001c0001027983 */ /* 0x000f280000100800 */
[----:B------:R-:W0:Y:S04]  /*ecf0*/  LDL R13, [R1+0x20] ;  /* 0x00002000010d7983 */ /* 0x000e280000100800 */
[----:B------:R-:W5:Y:S01]  /*ed00*/  LDL R12, [R1+0x18] ;  /* 0x00001800010c7983 */ /* 0x000f620000100800 */
[----:B------:R-:W-:Y:S01]  /*ed10*/  IMAD R0, R18, 0x5000, RZ ;  /* 0x0000500012007824 */ /* 0x000fe200078e02ff */
[----:B------:R-:W-:Y:S05]  /*ed20*/  WARPSYNC.ALL ;  /* 0x0000000000007948 */ /* 0x000fea0003800000 */
[----:B----4-:R-:W-:-:S05]  /*ed30*/  LOP3.LUT R2, R0, R2, RZ, 0xfc, !PT ;  /* 0x0000000200027212 */ /* 0x010fca00078efcff */
[----:B------:R-:W-:Y:S01]  /*ed40*/  IMAD.IADD R2, R17, 0x1, R2 ;  /* 0x0000000111027824 */ /* 0x000fe200078e0202 */
[----:B-----5:R-:W-:-:S03]  /*ed50*/  LOP3.LUT R0, R0, R12, RZ, 0xfc, !PT ;  /* 0x0000000c00007212 */ /* 0x020fc600078efcff */
[----:B0-----:R-:W-:Y:S01]  /*ed60*/  IMAD.IADD R3, R13, 0x1, R2 ;  /* 0x000000010d037824 */ /* 0x001fe200078e0202 */
[----:B---3--:R-:W0:Y:S01]  /*ed70*/  LDSM.16.MT88.4 R4, [R2+0xa400] ;  /* 0x00a400000204783b */ /* 0x008e220000004200 */
[----:B------:R-:W-:Y:S01]  /*ed80*/  IMAD.IADD R0, R17, 0x1, R0 ;  /* 0x0000000111007824 */ /* 0x000fe200078e0200 */
        /* <DEDUP_REMOVED lines=11> */
[----:B------:R-:W0:Y:S02]  /*ee40*/  LDSM.16.MT88.4 R4, [R2+0xb400] ;  /* 0x00b400000204783b */ /* 0x000e240000004200 */
        /* <DEDUP_REMOVED lines=55> */
.L_x_397:
[----:B------:R-:W3:Y:S01]  /*f1c0*/  LDL.LU R2, [R1] ;  /* 0x0000000001027983 */ /* 0x000ee20000300800 */
[----:B0-----:R0:W-:Y:S01]  /*f1d0*/  SYNCS.ARRIVE.TRANS64.A1T0 RZ, [R16+URZ+0x29850], RZ ;  /* 0x029850ff10ff79a7 */ /* 0x0011e2000810003f */
[----:B------:R-:W-:Y:S02]  /*f1e0*/  VIADD R18, R18, 0x1 ;  /* 0x0000000112127836 */ /* 0x000fe40000000000 */
[----:B0-----:R-:W-:-:S05]  /*f1f0*/  @!P0 VIADD R16, R16, 0x29880 ;  /* 0x0002988010108836 */ /* 0x001fca0000000000 */
[----:B------:R-:W-:Y:S01]  /*f200*/  @!P0 PRMT R16, RZ, 0x654, R16 ;  /* 0x00000654ff108816 */ /* 0x000fe20000000010 */
[----:B------:R-:W-:Y:S06]  /*f210*/  BAR.SYNC.DEFER_BLOCKING 0x2, 0x80 ;  /* 0x0082000000007b1d */ /* 0x000fec0000010000 */
[----:B------:R4:W-:Y:S01]  /*f220*/  @!P0 SYNCS.ARRIVE.TRANS64.RED.A1T0 RZ, [R16+URZ], RZ ;  /* 0x000000ff10ff89a7 */ /* 0x0009e2000810043f */
[----:B------:R-:W-:-:S04]  /*f230*/  ISETP.NE.AND P0, PT, R18, 0x2, PT ;  /* 0x000000021200780c */ /* 0x000fc80003f05270 */
[----:B-1----:R-:W-:Y:S02]  /*f240*/  SEL R0, RZ, 0x1, P0 ;  /* 0x00000001ff007807 */ /* 0x002fe40000000000 */
[----:B------:R-:W-:Y:S02]  /*f250*/  SEL R18, R18, RZ, P0 ;  /* 0x000000ff12127207 */ /* 0x000fe40000000000 */
[----:B---3--:R-:W-:-:S05]  /*f260*/  LOP3.LUT R2, R2, R0, RZ, 0x3c, !PT ;  /* 0x0000000002027212 */ /* 0x008fca00078e3cff */
[----:B------:R4:W-:Y:S02]  /*f270*/  STL [R1], R2 ;  /* 0x0000000201007387 */ /* 0x0009e40000100800 */
.L_x_342:
[----:B------:R-:W-:Y:S05]  /*f280*/  BSYNC B7 ;  /* 0x0000000000077941 */ /* 0x000fea0003800000 */
.L_x_340:
[----:B0-----:R-:W3:Y:S02]  /*f290*/  LDL R0, [R1+0x8] ;  /* 0x0000080001007983 */ /* 0x001ee40000100800 */
[----:B---3--:R-:W-:-:S13]  /*f2a0*/  LOP3.LUT P0, RZ, R0, 0x2, RZ, 0xc0, !PT ;  /* 0x0000000200ff7812 */ /* 0x008fda000780c0ff */
[----:B------:R-:W-:Y:S05]  /*f2b0*/  @!P0 BRA `(.L_x_398) ;  /* 0x0000000000348947 */ /* 0x000fea0003800000 */
[----:B------:R-:W0:Y:S08]  /*f2c0*/  S2UR UR5, SR_CgaCtaId ;  /* 0x00000000000579c3 */ /* 0x000e300000008800 */
[----:B------:R-:W-:Y:S06]  /*f2d0*/  BAR.SYNC.DEFER_BLOCKING 0x5, 0x180 ;  /* 0x0146000000007b1d */ /* 0x000fec0000010000 */
[----:B------:R-:W-:-:S02]  /*f2e0*/  UMOV UR4, 0x400 ;  /* 0x0000040000047882 */ /* 0x000fc40000000000 */
[----:B0-----:R-:W-:-:S06]  /*f2f0*/  ULEA UR4, UR5, UR4, 0x18 ;  /* 0x0000000405047291 */ /* 0x001fcc000f8ec03f */
[----:B------:R-:W-:-:S05]  /*f300*/  IMAD.U32 R17, RZ, RZ, UR4 ;  /* 0x00000004ff117e24 */ /* 0x000fca000f8e00ff */
[----:B------:R-:W0:Y:S04]  /*f310*/  LDS.128 R4, [R17+0x298d0] ;  /* 0x0298d00011047984 */ /* 0x000e280000000c00 */
[----:B0-----:R0:W-:Y:S01]  /*f320*/  STL.64 [R1+0x10], R4 ;  /* 0x0000100401007387 */ /* 0x0011e20000100a00 */
[----:B----4-:R-:W-:Y:S02]  /*f330*/  IMAD.MOV.U32 R2, RZ, RZ, R6 ;  /* 0x000000ffff027224 */ /* 0x010fe400078e0006 */
[----:B------:R-:W-:-:S03]  /*f340*/  IMAD.MOV.U32 R0, RZ, RZ, R7 ;  /* 0x000000ffff007224 */ /* 0x000fc600078e0007 */
[----:B------:R-:W-:Y:S02]  /*f350*/  R2UR UR36, R2 ;  /* 0x00000000022472ca */ /* 0x000fe400000e0000 */
[----:B------:R-:W-:Y:S01]  /*f360*/  R2UR UR45, R0 ;  /* 0x00000000002d72ca */ /* 0x000fe200000e0000 */
[----:B------:R-:W-:Y:S06]  /*f370*/  BAR.ARV 0x4, 0x180 ;  /* 0x0106000000007b1d */ /* 0x000fec0000002000 */
[----:B------:R-:W-:Y:S08]  /*f380*/  BRA `(.L_x_399) ;  /* 0x0000000800387947 */ /* 0x000ff00003800000 */
.L_x_398:
[----:B----4-:R-:W0:Y:S01]  /*f390*/  S2R R2, SR_TID.X ;  /* 0x0000000000027919 */ /* 0x010e220000002100 */
[----:B------:R-:W-:Y:S01]  /*f3a0*/  ULDC UR4, c[0x0][0xc3c] ;  /* 0x00030f0000047ab9 */ /* 0x000fe20000000800 */
[----:B------:R-:W3:Y:S01]  /*f3b0*/  LDL.LU R0, [R1+0x10] ;  /* 0x0000100001007983 */ /* 0x000ee20000300800 */
[----:B0-----:R-:W-:-:S04]  /*f3c0*/  LOP3.LUT R10, R2, 0x1f, RZ, 0xc0, !PT ;  /* 0x0000001f020a7812 */ /* 0x001fc800078ec0ff */
[C---:B------:R-:W-:Y:S01]  /*f3d0*/  ISETP.NE.AND P0, PT, R10.reuse, 0x1f, PT ;  /* 0x0000001f0a00780c */ /* 0x040fe20003f05270 */
[----:B------:R-:W-:-:S05]  /*f3e0*/  VIADD R5, R10, UR45 ;  /* 0x0000002d0a057c36 */ /* 0x000fca0008000000 */
[----:B------:R-:W-:Y:S01]  /*f3f0*/  ISETP.GE.OR P1, PT, R5, UR4, !P0 ;  /* 0x0000000405007c0c */ /* 0x000fe2000c726670 */
[----:B------:R-:W-:-:S12]  /*f400*/  ULDC UR4, c[0x0][0xc3c] ;  /* 0x00030f0000047ab9 */ /* 0x000fd80000000800 */
[----:B------:R-:W0:Y:S02]  /*f410*/  @!P1 LDC.64 R2, c[0x0][0xc80] ;  /* 0x00032000ff029b82 */ /* 0x000e240000000a00 */
[----:B0-----:R-:W-:-:S04]  /*f420*/  @!P1 IMAD.WIDE R2, R5, 0x4, R2 ;  /* 0x0000000405029825 */ /* 0x001fc800078e0202 */
[----:B------:R-:W-:-:S06]  /*f430*/  IMAD.MOV.U32 R5, RZ, RZ, RZ ;  /* 0x000000ffff057224 */ /* 0x000fcc00078e00ff */
[----:B------:R-:W4:Y:S01]  /*f440*/  @!P1 LDG.E R5, desc[UR48][R2.64] ;  /* 0x0000003002059981 */ /* 0x000f22000c1e1900 */
[C---:B------:R-:W-:Y:S02]  /*f450*/  ISETP.NE.AND P1, PT, R10.reuse, RZ, PT ;  /* 0x000000ff0a00720c */ /* 0x040fe40003f25270 */
[C---:B------:R-:W-:Y:S02]  /*f460*/  ISETP.GE.U32.AND P2, PT, R10.reuse, 0x2, PT ;  /* 0x000000020a00780c */ /* 0x040fe40003f46070 */
[C---:B------:R-:W-:Y:S02]  /*f470*/  ISETP.GE.U32.AND P3, PT, R10.reuse, 0x4, PT ;  /* 0x000000040a00780c */ /* 0x040fe40003f66070 */
[C---:B------:R-:W-:Y:S02]  /*f480*/  ISETP.GE.U32.AND P4, PT, R10.reuse, 0x8, PT ;  /* 0x000000080a00780c */ /* 0x040fe40003f86070 */
[----:B------:R-:W-:Y:S01]  /*f490*/  ISETP.GE.U32.AND P5, PT, R10, 0x10, PT ;  /* 0x000000100a00780c */ /* 0x000fe20003fa6070 */
[----:B---3--:R-:W-:-:S02]  /*f4a0*/  IMAD.MOV.U32 R9, RZ, RZ, R0 ;  /* 0x000000ffff097224 */ /* 0x008fc400078e0000 */
[----:B----4-:R-:W0:Y:S02]  /*f4b0*/  SHFL.UP PT, R0, R5, 0x1, RZ ;  /* 0x0420000005007989 */ /* 0x010e2400000e00ff */
        /* <DEDUP_REMOVED lines=11> */
[----:B------:R-:W0:Y:S04]  /*f570*/  SHFL.UP PT, R0, R8, 0x10, RZ ;  /* 0x0600000008007989 */ /* 0x000e2800000e00ff */
[----:B------:R-:W-:Y:S01]  /*f580*/  SHFL.IDX PT, R4, R9, 0x1, 0x1f ;  /* 0x00201f0009047f89 */ /* 0x000fe200000e0000 */
[----:B0-----:R-:W-:-:S05]  /*f590*/  SEL R3, R0, RZ, P5 ;  /* 0x000000ff00037207 */ /* 0x001fca0002800000 */
[----:B------:R-:W-:Y:S02]  /*f5a0*/  IMAD.IADD R2, R8, 0x1, R3 ;  /* 0x0000000108027824 */ /* 0x000fe400078e0203 */
[----:B------:R-:W0:Y:S03]  /*f5b0*/  LDC R3, c[0x0][0xc38] ;  /* 0x00030e00ff037b82 */ /* 0x000e260000000800 */
[----:B------:R-:W0:Y:S04]  /*f5c0*/  SHFL.IDX PT, R6, R2, 0x1f, 0x1f ;  /* 0x03e01f0002067f89 */ /* 0x000e2800000e0000 */
[----:B------:R-:W1:Y:S01]  /*f5d0*/  SHFL.IDX PT, R0, R9, RZ, 0x1f ;  /* 0x00001fff09007589 */ /* 0x000e6200000e0000 */
[----:B0-----:R-:W-:-:S04]  /*f5e0*/  IMAD R6, R6, R3, RZ ;  /* 0x0000000306067224 */ /* 0x001fc800078e02ff */
[----:B------:R-:W-:-:S05]  /*f5f0*/  IMAD.IADD R4, R4, 0x1, R6 ;  /* 0x0000000104047824 */ /* 0x000fca00078e0206 */
[----:B-1----:R-:W-:-:S13]  /*f600*/  ISETP.GT.AND P6, PT, R4, R0, PT ;  /* 0x000000000400720c */ /* 0x002fda0003fc4270 */
[----:B------:R-:W-:Y:S05]  /*f610*/  @P6 BRA `(.L_x_400) ;  /* 0x0000000000906947 */ /* 0x000fea0003800000 */
.L_x_404:
[----:B------:R-:W-:-:S04]  /*f620*/  UIADD3 UR45, UR45, 0x1f, URZ ;  /* 0x0000001f2d2d7890 */ /* 0x000fc8000fffe03f */
[----:B------:R-:W-:-:S06]  /*f630*/  UISETP.GE.AND UP0, UPT, UR45, UR4, UPT ;  /* 0x000000042d00728c */ /* 0x000fcc000bf06270 */
[----:B------:R-:W-:-:S13]  /*f640*/  PLOP3.LUT P6, PT, PT, PT, UP0, 0x40, 0x0 ;  /* 0x000000000000781c */ /* 0x000fda0003fce808 */
[----:B------:R-:W-:Y:S05]  /*f650*/  @!P6 BRA `(.L_x_401) ;  /* 0x000000040038e947 */ /* 0x000fea0003800000 */
[----:B------:R-:W0:Y:S01]  /*f660*/  S2R R2, SR_TID.X ;  /* 0x0000000000027919 */ /* 0x000e220000002100 */
[----:B------:R-:W-:Y:S01]  /*f670*/  BSSY B0, `(.L_x_402) ;  /* 0x0000009000007945 */ /* 0x000fe20003800000 */
[----:B------:R-:W-:Y:S01]  /*f680*/  IMAD.MOV.U32 R5, RZ, RZ, RZ ;  /* 0x000000ffff057224 */ /* 0x000fe200078e00ff */
[----:B0-----:R-:W-:-:S05]  /*f690*/  LOP3.LUT R2, R2, 0x1f, RZ, 0xc0, !PT ;  /* 0x0000001f02027812 */ /* 0x001fca00078ec0ff */
[----:B------:R-:W-:-:S05]  /*f6a0*/  VIADD R6, R2, UR45 ;  /* 0x0000002d02067c36 */ /* 0x000fca0008000000 */
[----:B------:R-:W-:-:S13]  /*f6b0*/  ISETP.GE.OR P6, PT, R6, UR4, !P0 ;  /* 0x0000000406007c0c */ /* 0x000fda000c7c6670 */
[----:B------:R-:W-:Y:S05]  /*f6c0*/  @P6 BRA `(.L_x_403) ;  /* 0x00000000000c6947 */ /* 0x000fea0003800000 */
[----:B------:R-:W0:Y:S02]  /*f6d0*/  LDC.64 R2, c[0x0][0xc80] ;  /* 0x00032000ff027b82 */ /* 0x000e240000000a00 */
[----:B0-----:R-:W-:-:S05]  /*f6e0*/  IMAD.WIDE R2, R6, 0x4, R2 ;  /* 0x0000000406027825 */ /* 0x001fca00078e0202 */
[----:B------:R0:W5:Y:S02]  /*f6f0*/  LDG.E R5, desc[UR48][R2.64] ;  /* 0x0000003002057981 */ /* 0x000164000c1e1900 */
.L_x_403:
[----:B------:R-:W-:Y:S05]  /*f700*/  BSYNC B0 ;  /* 0x0000000000007941 */ /* 0x000fea0003800000 */
.L_x_402:
        /* <DEDUP_REMOVED lines=21> */
.L_x_400:
[----:B------:R-:W-:-:S04]  /*f860*/  IMAD.IADD R6, R4, 0x1, -R6 ;  /* 0x0000000104067824 */ /* 0x000fc800078e0a06 */
[----:B------:R-:W-:-:S05]  /*f870*/  IMAD R4, R2, R3, R6 ;  /* 0x0000000302047224 */ /* 0x000fca00078e0206 */
[----:B------:R-:W-:-:S13]  /*f880*/  ISETP.GT.AND P0, PT, R4, R0, PT ;  /* 0x000000000400720c */ /* 0x000fda0003f04270 */
[----:B------:R-:W-:Y:S02]  /*f890*/  VOTEU.ANY UR5, UPT, !P0 ;  /* 0x0000000000057886 */ /* 0x000fe400040e0100 */
[----:B------:R-:W-:Y:S02]  /*f8a0*/  UPOPC UR4, UR5 ;  /* 0x00000005000472bf */ /* 0x000fe40008000000 */
[----:B------:R-:W-:-:S04]  /*f8b0*/  ISETP.NE.AND P0, PT, RZ, UR5, PT ;  /* 0x00000005ff007c0c */ /* 0x000fc8000bf05270 */
[----:B------:R-:W-:-:S06]  /*f8c0*/  IMAD.U32 R4, RZ, RZ, UR4 ;  /* 0x00000004ff047e24 */ /* 0x000fcc000f8e00ff */
[----:B------:R0:W1:Y:S02]  /*f8d0*/  SHFL.IDX PT, R4, R5, R4, 0x1f ;  /* 0x00001f0405047589 */ /* 0x00006400000e0000 */
[----:B0-----:R-:W-:Y:S01]  /*f8e0*/  IMAD.MOV.U32 R5, RZ, RZ, RZ ;  /* 0x000000ffff057224 */ /* 0x001fe200078e00ff */
[----:B------:R-:W-:Y:S06]  /*f8f0*/  @!P0 BRA `(.L_x_405) ;  /* 0x00000000000c8947 */ /* 0x000fec0003800000 */
[----:B------:R-:W-:-:S06]  /*f900*/  UIADD3 UR5, UR4, -0x1, URZ ;  /* 0xffffffff04057890 */ /* 0x000fcc000fffe03f */
[----:B------:R-:W-:-:S06]  /*f910*/  IMAD.U32 R5, RZ, RZ, UR5 ;  /* 0x00000005ff057e24 */ /* 0x000fcc000f8e00ff */
[----:B------:R0:W3:Y:S02]  /*f920*/  SHFL.IDX PT, R5, R2, R5, 0x1f ;  /* 0x00001f0502057589 */ /* 0x0000e400000e0000 */
.L_x_405:
[----:B---3--:R-:W-:Y:S01]  /*f930*/  IMAD R7, R5, R3, R6 ;  /* 0x0000000305077224 */ /* 0x008fe200078e0206 */
[----:B-1----:R-:W-:Y:S01]  /*f940*/  IABS R5, R4 ;  /* 0x0000000400057213 */ /* 0x002fe20000000000 */
[----:B------:R-:W-:Y:S02]  /*f950*/  UIADD3 UR45, UR4, UR45, URZ ;  /* 0x0000002d042d7290 */ /* 0x000fe4000fffe03f */
[----:B------:R-:W-:Y:S01]  /*f960*/  IMAD.IADD R0, R0, 0x1, -R7 ;  /* 0x0000000100007824 */ /* 0x000fe200078e0a07 */
[----:B0-----:R-:W0:Y:S01]  /*f970*/  I2F.RP R2, R5 ;  /* 0x0000000500027306 */ /* 0x001e220000209400 */
[----:B------:R1:W-:Y:S07]  /*f980*/  STL [R1+0x10], R7 ;  /* 0x0000100701007387 */ /* 0x0003ee0000100800 */
[----:B0-----:R-:W0:Y:S02]  /*f990*/  MUFU.RCP R2, R2 ;  /* 0x0000000200027308 */ /* 0x001e240000001000 */
[----:B0-----:R-:W-:-:S06]  /*f9a0*/  VIADD R2, R2, 0xffffffe ;  /* 0x0ffffffe02027836 */ /* 0x001fcc0000000000 */
[----:B------:R-:W0:Y:S02]  /*f9b0*/  F2I.FTZ.U32.TRUNC.NTZ R3, R2 ;  /* 0x0000000200037305 */ /* 0x000e24000021f000 */
[----:B0-----:R-:W-:-:S04]  /*f9c0*/  IMAD.MOV R2, RZ, RZ, -R3 ;  /* 0x000000ffff027224 */ /* 0x001fc800078e0a03 */
[----:B------:R-:W-:Y:S02]  /*f9d0*/  IMAD R6, R2, R5, RZ ;  /* 0x0000000502067224 */ /* 0x000fe400078e02ff */
[----:B------:R-:W-:-:S04]  /*f9e0*/  IMAD.MOV.U32 R2, RZ, RZ, RZ ;  /* 0x000000ffff027224 */ /* 0x000fc800078e00ff */
[----:B------:R-:W-:Y:S01]  /*f9f0*/  IMAD.HI.U32 R2, R3, R6, R2 ;  /* 0x0000000603027227 */ /* 0x000fe200078e0002 */
[----:B------:R-:W-:Y:S02]  /*fa00*/  IABS R6, R4 ;  /* 0x0000000400067213 */ /* 0x000fe40000000000 */
[----:B------:R-:W-:-:S03]  /*fa10*/  IABS R3, R0 ;  /* 0x0000000000037213 */ /* 0x000fc60000000000 */
[----:B------:R-:W-:Y:S02]  /*fa20*/  IMAD.MOV R6, RZ, RZ, -R6 ;  /* 0x000000ffff067224 */ /* 0x000fe400078e0a06 */
[----:B------:R-:W-:-:S04]  /*fa30*/  IMAD.HI.U32 R2, R2, R3, RZ ;  /* 0x0000000302027227 */ /* 0x000fc800078e00ff */
[----:B------:R-:W-:-:S05]  /*fa40*/  IMAD R3, R2, R6, R3 ;  /* 0x0000000602037224 */ /* 0x000fca00078e0203 */
[----:B------:R-:W-:-:S13]  /*fa50*/  ISETP.GT.U32.AND P1, PT, R5, R3, PT ;  /* 0x000000030500720c */ /* 0x000fda0003f24070 */
[----:B------:R-:W-:Y:S02]  /*fa60*/  @!P1 IMAD.IADD R3, R3, 0x1, -R5 ;  /* 0x0000000103039824 */ /* 0x000fe400078e0a05 */
[----:B------:R-:W-:Y:S01]  /*fa70*/  @!P1 VIADD R2, R2, 0x1 ;  /* 0x0000000102029836 */ /* 0x000fe20000000000 */
[----:B------:R-:W-:Y:S02]  /*fa80*/  ISETP.NE.AND P1, PT, R4, RZ, PT ;  /* 0x000000ff0400720c */ /* 0x000fe40003f25270 */
[----:B------:R-:W-:Y:S02]  /*fa90*/  ISETP.GE.U32.AND P0, PT, R3, R5, PT ;  /* 0x000000050300720c */ /* 0x000fe40003f06070 */
[----:B------:R-:W-:-:S04]  /*faa0*/  LOP3.LUT R3, R0, R4, RZ, 0x3c, !PT ;  /* 0x0000000400037212 */ /* 0x000fc800078e3cff */
[----:B------:R-:W-:-:S07]  /*fab0*/  ISETP.GE.AND P2, PT, R3, RZ, PT ;  /* 0x000000ff0300720c */ /* 0x000fce0003f46270 */
[----:B------:R-:W-:-:S06]  /*fac0*/  @P0 VIADD R2, R2, 0x1 ;  /* 0x0000000102020836 */ /* 0x000fcc0000000000 */
[----:B------:R-:W-:Y:S01]  /*fad0*/  @!P2 IMAD.MOV R2, RZ, RZ, -R2 ;  /* 0x000000ffff02a224 */ /* 0x000fe200078e0a02 */
[----:B------:R-:W-:-:S04]  /*fae0*/  @!P1 LOP3.LUT R2, RZ, R4, RZ, 0x33, !PT ;  /* 0x00000004ff029212 */ /* 0x000fc800078e33ff */
[----:B------:R-:W-:Y:S01]  /*faf0*/  R2UR UR36, R2 ;  /* 0x00000000022472ca */ /* 0x000fe200000e0000 */
[----:B------:R-:W-:-:S04]  /*fb00*/  IMAD.MOV R3, RZ, RZ, -R2 ;  /* 0x000000ffff037224 */ /* 0x000fc800078e0a02 */
[----:B------:R-:W-:-:S05]  /*fb10*/  IMAD R0, R4, R3, R0 ;  /* 0x0000000304007224 */ /* 0x000fca00078e0200 */
[----:B------:R1:W-:Y:S01]  /*fb20*/  STL [R1+0x14], R0 ;  /* 0x0000140001007387 */ /* 0x0003e20000100800 */
[----:B------:R-:W-:Y:S05]  /*fb30*/  BRA `(.L_x_406) ;  /* 0x0000000000107947 */ /* 0x000fea0003800000 */
.L_x_401:
[----:B------:R0:W-:Y:S01]  /*fb40*/  STL [R1+0x10], R0 ;  /* 0x0000100001007387 */ /* 0x0001e20000100800 */
[----:B------:R-:W-:Y:S01]  /*fb50*/  ULDC UR45, c[0x0][0xc3c] ;  /* 0x00030f00002d7ab9 */ /* 0x000fe20000000800 */
[----:B------:R-:W-:Y:S02]  /*fb60*/  UMOV UR36, URZ ;  /* 0x0000003f00247c82 */ /* 0x000fe40008000000 */
[----:B------:R0:W-:Y:S03]  /*fb70*/  STL [R1+0x14], RZ ;  /* 0x000014ff01007387 */ /* 0x0001e60000100800 */
.L_x_406:
[----:B------:R-:W3:Y:S04]  /*fb80*/  LDL R3, [R1+0x10] ;  /* 0x0000100001037983 */ /* 0x000ee80000100800 */
[----:B------:R-:W4:Y:S01]  /*fb90*/  LDL R2, [R1+0x14] ;  /* 0x0000140001027983 */ /* 0x000f220000100800 */
[----:B------:R-:W-:Y:S02]  /*fba0*/  IMAD.U32 R6, RZ, RZ, UR36 ;  /* 0x00000024ff067e24 */ /* 0x000fe4000f8e00ff */
[----:B-1----:R-:W-:Y:S01]  /*fbb0*/  IMAD.U32 R7, RZ, RZ, UR45 ;  /* 0x0000002dff077e24 */ /* 0x002fe2000f8e00ff */
[----:B0-----:R-:W0:Y:S02]  /*fbc0*/  S2R R0, SR_TID.X ;  /* 0x0000000000007919 */ /* 0x001e240000002100 */
[----:B0-----:R-:W-:Y:S01]  /*fbd0*/  LOP3.LUT R0, R0, 0x1f, RZ, 0xc0, !PT ;  /* 0x0000001f00007812 */ /* 0x001fe200078ec0ff */
[----:B------:R-:W-:Y:S03]  /*fbe0*/  BAR.SYNC.DEFER_BLOCKING 0x4, 0x180 ;  /* 0x0106000000007b1d */ /* 0x000fe60000010000 */
[----:B------:R-:W-:-:S13]  /*fbf0*/  ISETP.NE.AND P0, PT, R0, RZ, PT ;  /* 0x000000ff0000720c */ /* 0x000fda0003f05270 */
[----:B------:R-:W-:Y:S01]  /*fc00*/  @!P0 MOV R0, 0x400 ;  /* 0x0000040000008802 */ /* 0x000fe20000000f00 */
[----:B---3--:R-:W-:Y:S02]  /*fc10*/  IMAD.MOV.U32 R4, RZ, RZ, R3 ;  /* 0x000000ffff047224 */ /* 0x008fe400078e0003 */
[----:B------:R-:W0:Y:S01]  /*fc20*/  @!P0 S2R R3, SR_CgaCtaId ;  /* 0x0000000000038919 */ /* 0x000e220000008800 */
[----:B----4-:R-:W-:Y:S01]  /*fc30*/  IMAD.MOV.U32 R5, RZ, RZ, R2 ;  /* 0x000000ffff057224 */ /* 0x010fe200078e0002 */
[----:B0-----:R-:W-:-:S05]  /*fc40*/  @!P0 LEA R17, R3, R0, 0x18 ;  /* 0x0000000003118211 */ /* 0x001fca00078ec0ff */
[----:B------:R1:W-:Y:S01]  /*fc50*/  @!P0 STS.128 [R17+0x298d0], R4 ;  /* 0x0298d00411008388 */ /* 0x0003e20000000c00 */
[----:B------:R-:W-:Y:S06]  /*fc60*/  BAR.ARV 0x5, 0x180 ;  /* 0x0146000000007b1d */ /* 0x000fec0000002000 */
.L_x_399:
[----:B------:R-:W-:Y:S02]  /*fc70*/  ULDC UR4, c[0x0][0xc3c] ;  /* 0x00030f0000047ab9 */ /* 0x000fe40000000800 */
[----:B------:R-:W-:-:S06]  /*fc80*/  UISETP.GE.AND UP0, UPT, UR45, UR4, UPT ;  /* 0x000000042d00728c */ /* 0x000fcc000bf06270 */
[----:B------:R-:W-:-:S13]  /*fc90*/  PLOP3.LUT P0, PT, PT, PT, UP0, 0x80, 0x0 ;  /* 0x000000000000781c */ /* 0x000fda0003f0f008 */
[----:B------:R-:W-:Y:S05]  /*fca0*/  @!P0 BRA `(.L_x_407) ;  /* 0xffffffbc00b48947 */ /* 0x000fea000383ffff */
.L_x_336:
[----:B------:R-:W3:Y:S01]  /*fcb0*/  LDL.LU R0, [R1+0x28] ;  /* 0x0000280001007983 */ /* 0x000ee20000300800 */
[----:B------:R-:W-:Y:S01]  /*fcc0*/  BSSY B0, `(.L_x_408) ;  /* 0x000000b000007945 */ /* 0x000fe20003800000 */
[----:B01----:R-:W0:Y:S01]  /*fcd0*/  S2R R4, SR_CgaCtaId ;  /* 0x0000000000047919 */ /* 0x003e220000008800 */
[----:B---3--:R-:W-:-:S05]  /*fce0*/  VIADD R0, R0, 0x1 ;  /* 0x0000000100007836 */ /* 0x008fca0000000000 */
[----:B------:R-:W-:-:S04]  /*fcf0*/  LEA.HI R2, R0, R0, RZ, 0x1 ;  /* 0x0000000000027211 */ /* 0x000fc800078f08ff */
[----:B------:R-:W-:-:S05]  /*fd00*/  LOP3.LUT R3, R2, 0xfffffffe, RZ, 0xc0, !PT ;  /* 0xfffffffe02037812 */ /* 0x000fca00078ec0ff */
[----:B------:R-:W-:Y:S01]  /*fd10*/  IMAD.IADD R0, R0, 0x1, -R3 ;  /* 0x0000000100007824 */ /* 0x000fe200078e0a03 */
[----:B------:R-:W-:-:S04]  /*fd20*/  MOV R3, 0x400 ;  /* 0x0000040000037802 */ /* 0x000fc80000000f00 */
[----:B0-----:R-:W-:Y:S02]  /*fd30*/  LEA R3, R4, R3, 0x18 ;  /* 0x0000000304037211 */ /* 0x001fe400078ec0ff */
[----:B------:R-:W-:-:S04]  /*fd40*/  SHF.L.U32 R0, R0, 0x1f, RZ ;  /* 0x0000001f00007819 */ /* 0x000fc800000006ff */
[----:B------:R-:W0:Y:S02]  /*fd50*/  SYNCS.PHASECHK.TRANS64.TRYWAIT P0, [R3+URZ+0x29820], R0 ;  /* 0x02982000030075a7 */ /* 0x000e24000800017f */
[----:B0-----:R-:W-:Y:S05]  /*fd60*/  @!P0 BRA `(.L_x_409) ;  /* 0x0000000c00848947 */ /* 0x001fea0003800000 */
.L_x_448:
[----:B------:R-:W-:Y:S05]  /*fd70*/  BSYNC B0 ;  /* 0x0000000000007941 */ /* 0x000fea0003800000 */
.L_x_408:
[----:B------:R-:W-:-:S03]  /*fd80*/  UMOV UR4, 0xffffffff ;  /* 0xffffffff00047882 */ /* 0x000fc60000000000 */
[----:B------:R-:W-:Y:S05]  /*fd90*/  BRA.DIV UR4, `(.L_x_410) ;  /* 0x0000000e048c7947 */ /* 0x000fea000b800000 */
[----:B0-----:R-:W0:Y:S02]  /*fda0*/  S2R R0, SR_TID.X ;  /* 0x0000000000007919 */ /* 0x001e240000002100 */
[----:B0-----:R-:W-:-:S04]  /*fdb0*/  SHF.R.U32.HI R0, RZ, 0x5, R0 ;  /* 0x00000005ff007819 */ /* 0x001fc80000011600 */
[----:B------:R-:W-:-:S05]  /*fdc0*/  LOP3.LUT R0, R0, 0x3, RZ, 0xc0, !PT ;  /* 0x0000000300007812 */ /* 0x000fca00078ec0ff */
[----:B------:R0:W1:Y:S02]  /*fdd0*/  SHFL.IDX PT, R14, R0, RZ, 0x1f ;  /* 0x00001fff000e7589 */ /* 0x00006400000e0000 */
.L_x_451:
[----:B-1----:R-:W-:Y:S01]  /*fde0*/  ISETP.NE.AND P0, PT, R14, RZ, PT ;  /* 0x000000ff0e00720c */ /* 0x002fe20003f05270 */
[----:B------:R-:W-:-:S12]  /*fdf0*/  BSSY B0, `(.L_x_411) ;  /* 0x000002c000007945 */ /* 0x000fd80003800000 */
[----:B------:R-:W-:Y:S05]  /*fe00*/  @P0 BRA `(.L_x_412) ;  /* 0x0000000000a80947 */ /* 0x000fea0003800000 */
[----:B------:R-:W-:-:S03]  /*fe10*/  UMOV UR4, 0xffffffff ;  /* 0xffffffff00047882 */ /* 0x000fc60000000000 */
[----:B------:R-:W-:Y:S05]  /*fe20*/  BRA.DIV UR4, `(.L_x_413) ;  /* 0x0000000e049c7947 */ /* 0x000fea000b800000 */
[----:B------:R-:W-:-:S13]  /*fe30*/  ELECT P6, URZ, PT ;  /* 0x00000000003f782f */ /* 0x000fda00038c0000 */
.L_x_454:
[----:B------:R-:W-:Y:S05]  /*fe40*/  @!P6 BRA `(.L_x_412) ;  /* 0x000000000098e947 */ /* 0x000fea0003800000 */
[----:B------:R-:W-:-:S06]  /*fe50*/  ULOP3.LUT UR4, UR38, 0x2, URZ, 0xfc, !UPT ;  /* 0x0000000226047892 */ /* 0x000fcc000f8efc3f */
[----:B0-----:R-:W-:-:S05]  /*fe60*/  IMAD.U32 R0, RZ, RZ, UR4 ;  /* 0x00000004ff007e24 */ /* 0x001fca000f8e00ff */
[----:B------:R-:W-:-:S13]  /*fe70*/  ISETP.NE.AND P0, PT, R0, 0x3, PT ;  /* 0x000000030000780c */ /* 0x000fda0003f05270 */
[----:B------:R-:W-:Y:S05]  /*fe80*/  @!P0 BRA `(.L_x_414) ;  /* 0x0000000000048947 */ /* 0x000fea0003800000 */
[----:B------:R-:W-:Y:S01]  /*fe90*/  BPT.TRAP 0x1 ;  /* 0x000000040000795c */ /* 0x000fe20000300000 */
.L_x_414:
[----:B------:R-:W3:Y:S01]  /*fea0*/  LDL.LU R6, [R1] ;  /* 0x0000000001067983 */ /* 0x000ee20000300800 */
[----:B------:R-:W-:Y:S02]  /*feb0*/  VIADD R5, R3, 0x29840 ;  /* 0x0002984003057836 */ /* 0x000fe40000000000 */
[C---:B------:R-:W-:Y:S02]  /*fec0*/  VIADD R0, R18.reuse, 0x1 ;  /* 0x0000000112007836 */ /* 0x040fe40000000000 */
[----:B------:R-:W-:-:S03]  /*fed0*/  IMAD R7, R18, 0x8, R5 ;  /* 0x0000000812077824 */ /* 0x000fc600078e0205 */
[----:B------:R-:W-:-:S04]  /*fee0*/  ISETP.NE.AND P2, PT, R0, 0x2, PT ;  /* 0x000000020000780c */ /* 0x000fc80003f45270 */
[----:B------:R-:W-:Y:S02]  /*fef0*/  SEL R2, RZ, 0x1, P2 ;  /* 0x00000001ff027807 */ /* 0x000fe40001000000 */
[C---:B---3--:R-:W-:Y:S02]  /*ff00*/  SHF.L.U32 R4, R6.reuse, 0x1f, RZ ;  /* 0x0000001f06047819 */ /* 0x048fe400000006ff */
[----:B------:R-:W-:Y:S02]  /*ff10*/  LOP3.LUT R6, R6, R2, RZ, 0x3c, !PT ;  /* 0x0000000206067212 */ /* 0x000fe400078e3cff */
[----:B------:R-:W0:Y:S01]  /*ff20*/  SYNCS.PHASECHK.TRANS64.TRYWAIT P1, [R7+URZ], R4 ;  /* 0x00000004070075a7 */ /* 0x000e22000802017f */
[----:B------:R-:W-:Y:S02]  /*ff30*/  SEL R2, R0, RZ, P2 ;  /* 0x000000ff00027207 */ /* 0x000fe40001000000 */
[----:B------:R-:W-:-:S03]  /*ff40*/  SHF.L.U32 R0, R6, 0x1f, RZ ;  /* 0x0000001f06007819 */ /* 0x000fc600000006ff */
[----:B------:R-:W-:Y:S01]  /*ff50*/  IMAD R5, R2, 0x8, R5 ;  /* 0x0000000802057824 */ /* 0x000fe200078e0205 */
[----:B0-----:R-:W-:Y:S06]  /*ff60*/  @!P1 BRA `(.L_x_415) ;  /* 0x0000000c006c9947 */ /* 0x001fec0003800000 */
.L_x_455:
[----:B------:R-:W1:Y:S02]  /*ff70*/  SYNCS.PHASECHK.TRANS64.TRYWAIT P1, [R5+URZ], R0 ;  /* 0x00000000050075a7 */ /* 0x000e64000802017f */
[----:B-1----:R-:W-:Y:S05]  /*ff80*/  @!P1 BRA `(.L_x_416) ;  /* 0x0000000c00789947 */ /* 0x002fea0003800000 */
.L_x_456:
[----:B------:R-:W-:Y:S05]  /*ff90*/  @!P0 BRA `(.L_x_417) ;  /* 0x0000000000048947 */ /* 0x000fea0003800000 */
[----:B------:R-:W-:Y:S01]  /*ffa0*/  BPT.TRAP 0x1 ;  /* 0x000000040000795c */ /* 0x000fe20000300000 */
.L_x_417:
[----:B-1----:R-:W-:-:S04]  /*ffb0*/  IMAD R5, R18, 0x8, R3 ;  /* 0x0000000812057824 */ /* 0x002fc800078e0203 */
[----:B------:R-:W1:Y:S02]  /*ffc0*/  SYNCS.PHASECHK.TRANS64.TRYWAIT P1, [R5+URZ+0x29860], R4 ;  /* 0x02986004050075a7 */ /* 0x000e64000802017f */
[----:B-1----:R-:W-:Y:S05]  /*ffd0*/  @!P1 BRA `(.L_x_418) ;  /* 0x0000000c00789947 */ /* 0x002fea0003800000 */
.L_x_457:
[----:B------:R-:W-:Y:S05]  /*ffe0*/  @!P0 BRA `(.L_x_419) ;  /* 0x0000000000048947 */ /* 0x000fea0003800000 */
[----:B------:R-:W-:Y:S01]  /*fff0*/  BPT.TRAP 0x1 ;  /* 0x000000040000795c */ /* 0x000fe20000300000 */
.L_x_419:
[----:B------:R-:W-:-:S04]  /*10000*/  IMAD R3, R2, 0x8, R3 ;  /* 0x0000000802037824 */ /* 0x000fc800078e0203 */
[----:B------:R-:W3:Y:S02]  /*10010*/  SYNCS.PHASECHK.TRANS64.TRYWAIT P1, [R3+URZ+0x29860], R0 ;  /* 0x02986000030075a7 */ /* 0x000ee4000802017f */
[----:B---3--:R-:W-:Y:S05]  /*10020*/  @!P1 BRA `(.L_x_420) ;  /* 0x0000000c00789947 */ /* 0x008fea0003800000 */
.L_x_458:
[----:B------:R-:W-:Y:S05]  /*10030*/  @!P0 BRA `(.L_x_421) ;  /* 0x0000000000048947 */ /* 0x000fea0003800000 */
[----:B------:R-:W-:Y:S01]  /*10040*/  BPT.TRAP 0x1 ;  /* 0x000000040000795c */ /* 0x000fe20000300000 */
.L_x_421:
[----:B------:R-:W4:Y:S02]  /*10050*/  SYNCS.PHASECHK.TRANS64.TRYWAIT P0, [R5+URZ+0x29880], R4 ;  /* 0x02988004050075a7 */ /* 0x000f24000800017f */
[----:B----4-:R-:W-:Y:S05]  /*10060*/  @!P0 BRA `(.L_x_422) ;  /* 0x0000000c007c8947 */ /* 0x010fea0003800000 */
.L_x_423:
[----:B------:R0:W0:Y:S02]  /*10070*/  SYNCS.PHASECHK.TRANS64.TRYWAIT P0, [R3+URZ+0x29880], R0 ;  /* 0x02988000030075a7 */ /* 0x000024000800017f */
[----:B0-----:R-:W-:Y:S05]  /*10080*/  @!P0 NANOSLEEP.SYNCS 0x989680 ;  /* 0x009896800000895d */ /* 0x001fea0003900000 */
[----:B------:R-:W0:Y:S02]  /*10090*/  @!P0 SYNCS.PHASECHK.TRANS64 P0, [R3+URZ+0x29880], R0 ;  /* 0x02988000030085a7 */ /* 0x000e24000800007f */
[----:B0-----:R-:W-:Y:S05]  /*100a0*/  @!P0 BRA `(.L_x_423) ;  /* 0xfffffffc00f08947 */ /* 0x001fea000383ffff */
.L_x_412:
[----:B------:R-:W-:Y:S05]  /*100b0*/  BSYNC B0 ;  /* 0x0000000000007941 */ /* 0x000fea0003800000 */
.L_x_411:
[----:B------:R-:W-:Y:S05]  /*100c0*/  EXIT ;  /* 0x000000000000794d */ /* 0x000fea0003800000 */
.L_x_286:
[----:B0-----:R0:W1:Y:S02]  /*100d0*/  SYNCS.PHASECHK.TRANS64.TRYWAIT P1, [R0+URZ+0x29800], R5 ;  /* 0x02980005000075a7 */ /* 0x001064000802017f */
[----:B-1----:R-:W-:Y:S05]  /*100e0*/  @!P1 NANOSLEEP.SYNCS 0x989680 ;  /* 0x009896800000995d */ /* 0x002fea0003900000 */
[----:B------:R-:W1:Y:S02]  /*100f0*/  @!P1 SYNCS.PHASECHK.TRANS64 P1, [R0+URZ+0x29800], R5 ;  /* 0x02980005000095a7 */ /* 0x000e64000802007f */
[----:B-1----:R-:W-:Y:S05]  /*10100*/  @!P1 BRA `(.L_x_286) ;  /* 0xfffffffc00f09947 */ /* 0x002fea000383ffff */
[----:B------:R-:W-:Y:S05]  /*10110*/  BRA `(.L_x_424) ;  /* 0xffffff1800207947 */ /* 0x000fea000383ffff */
.L_x_290:
[----:B-1----:R1:W2:Y:S02]  /*10120*/  SYNCS.PHASECHK.TRANS64.TRYWAIT P1, [R6+URZ+0x29830], R5 ;  /* 0x02983005060075a7 */ /* 0x0022a4000802017f */
[----:B--2---:R-:W-:Y:S05]  /*10130*/  @!P1 NANOSLEEP.SYNCS 0x989680 ;  /* 0x009896800000995d */ /* 0x004fea0003900000 */
[----:B------:R-:W2:Y:S02]  /*10140*/  @!P1 SYNCS.PHASECHK.TRANS64 P1, [R6+URZ+0x29830], R5 ;  /* 0x02983005060095a7 */ /* 0x000ea4000802007f */
[----:B--2---:R-:W-:Y:S05]  /*10150*/  @!P1 BRA `(.L_x_290) ;  /* 0xfffffffc00f09947 */ /* 0x004fea000383ffff */
[----:B------:R-:W-:Y:S05]  /*10160*/  BRA `(.L_x_289) ;  /* 0xffffff1800487947 */ /* 0x000fea000383ffff */
.L_x_295:
[----:B-1----:R-:W-:-:S04]  /*10170*/  IMAD.U32 R3, RZ, RZ, UR6 ;  /* 0x00000006ff037e24 */ /* 0x002fc8000f8e00ff */
[----:B------:R1:W2:Y:S03]  /*10180*/  SYNCS.PHASECHK.TRANS64.TRYWAIT P1, [R3+URZ+0x29830], R0 ;  /* 0x02983000030075a7 */ /* 0x0002a6000802017f */
[----:B--2---:R-:W-:Y:S05]  /*10190*/  @!P1 NANOSLEEP.SYNCS 0x989680 ;  /* 0x009896800000995d */ /* 0x004fea0003900000 */
[----:B------:R-:W2:Y:S02]  /*101a0*/  @!P1 SYNCS.PHASECHK.TRANS64 P1, [R3+URZ+0x29830], R0 ;  /* 0x02983000030095a7 */ /* 0x000ea4000802007f */
[----:B--2---:R-:W-:Y:S05]  /*101b0*/  @!P1 BRA `(.L_x_295) ;  /* 0xfffffffc00ec9947 */ /* 0x004fea000383ffff */
[----:B------:R-:W-:Y:S05]  /*101c0*/  BRA `(.L_x_292) ;  /* 0xffffff4c00287947 */ /* 0x000fea000383ffff */
.L_x_299:
[----:B-1----:R-:W-:-:S04]  /*101d0*/  IMAD.U32 R3, RZ, RZ, UR6 ;  /* 0x00000006ff037e24 */ /* 0x002fc8000f8e00ff */
[----:B------:R1:W2:Y:S03]  /*101e0*/  SYNCS.PHASECHK.TRANS64.TRYWAIT P1, [R3+URZ+0x29850], R0 ;  /* 0x02985000030075a7 */ /* 0x0002a6000802017f */
[----:B--2---:R-:W-:Y:S05]  /*101f0*/  @!P1 NANOSLEEP.SYNCS 0x989680 ;  /* 0x009896800000995d */ /* 0x004fea0003900000 */
[----:B------:R-:W2:Y:S02]  /*10200*/  @!P1 SYNCS.PHASECHK.TRANS64 P1, [R3+URZ+0x29850], R0 ;  /* 0x02985000030095a7 */ /* 0x000ea4000802007f */
[----:B--2---:R-:W-:Y:S05]  /*10210*/  @!P1 BRA `(.L_x_299) ;  /* 0xfffffffc00ec9947 */ /* 0x004fea000383ffff */
[----:B------:R-:W-:Y:S05]  /*10220*/  BRA `(.L_x_296) ;  /* 0xffffff5800347947 */ /* 0x000fea000383ffff */
.L_x_305:
[----:B-1----:R1:W2:Y:S02]  /*10230*/  SYNCS.PHASECHK.TRANS64.TRYWAIT P1, [R15+URZ+0x29850], R8 ;  /* 0x029850080f0075a7 */ /* 0x0022a4000802017f */
[----:B--2---:R-:W-:Y:S05]  /*10240*/  @!P1 NANOSLEEP.SYNCS 0x989680 ;  /* 0x009896800000995d */ /* 0x004fea0003900000 */
[----:B------:R-:W2:Y:S02]  /*10250*/  @!P1 SYNCS.PHASECHK.TRANS64 P1, [R15+URZ+0x29850], R8 ;  /* 0x029850080f0095a7 */ /* 0x000ea4000802007f */
[----:B--2---:R-:W-:Y:S05]  /*10260*/  @!P1 BRA `(.L_x_305) ;  /* 0xfffffffc00f09947 */ /* 0x004fea000383ffff */
[----:B------:R-:W-:Y:S05]  /*10270*/  BRA `(.L_x_304) ;  /* 0xffffff78003c7947 */ /* 0x000fea000383ffff */
.L_x_351:
[----:B------:R-:W-:Y:S02]  /*10280*/  IMAD.MOV.U32 R13, RZ, RZ, R0 ;  /* 0x000000ffff0d7224 */ /* 0x000fe400078e0000 */
[----:B------:R-:W-:Y:S02]  /*10290*/  IMAD.MOV.U32 R12, RZ, RZ, RZ ;  /* 0x000000ffff0c7224 */ /* 0x000fe400078e00ff */
[----:B------:R-:W-:Y:S02]  /*102a0*/  IMAD.MOV.U32 R11, RZ, RZ, 0x1f ;  /* 0x0000001fff0b7424 */ /* 0x000fe400078e00ff */
[----:B------:R-:W-:-:S07]  /*102b0*/  IMAD.MOV.U32 R15, RZ, RZ, -0x1 ;  /* 0xffffffffff0f7424 */ /* 0x000fce00078e00ff */
[----:B--23--:R-:W-:Y:S05]  /*102c0*/  WARPSYNC.COLLECTIVE R15, `(.L_x_425) ;  /* 0x000000000f087348 */ /* 0x00cfea0003c00000 */
[----:B------:R0:W1:Y:S02]  /*102d0*/  SHFL.IDX P6, R14, R13, R12, R11 ;  /* 0x0000000c0d0e7389 */ /* 0x00006400000c000b */
[----:B0123--:R-:W-:Y:S01]  /*102e0*/  ENDCOLLECTIVE ;  /* 0x000000000000791b */ /* 0x00ffe20003800000 */
.L_x_425:
[----:B------:R-:W-:Y:S05]  /*102f0*/  BRA `(.L_x_426) ;  /* 0xffffffc400907947 */ /* 0x000fea000383ffff */
.L_x_353:
[----:B------:R-:W-:Y:S01]  /*10300*/  BSSY B0, `(.L_x_427) ;  /* 0x0000006000007945 */ /* 0x000fe20003800000 */
[----:B------:R-:W-:-:S07]  /*10310*/  IMAD.MOV.U32 R15, RZ, RZ, -0x1 ;  /* 0xffffffffff0f7424 */ /* 0x000fce00078e00ff */
[----:B--23--:R-:W-:Y:S05]  /*10320*/  WARPSYNC.COLLECTIVE R15, `(.L_x_428) ;  /* 0x000000000f0c7348 */ /* 0x00cfea0003c00000 */
[----:B------:R-:W-:Y:S02]  /*10330*/  ELECT P6, UR62, PT ;  /* 0x00000000003e782f */ /* 0x000fe400038c0000 */
[----:B------:R-:W-:Y:S01]  /*10340*/  MOV R14, UR62 ;  /* 0x0000003e000e7c02 */ /* 0x000fe20008000f00 */
[----:B--23--:R-:W-:Y:S10]  /*10350*/  ENDCOLLECTIVE ;  /* 0x000000000000791b */ /* 0x00cff40003800000 */
.L_x_428:
[----:B------:R-:W-:Y:S05]  /*10360*/  BSYNC B0 ;  /* 0x0000000000007941 */ /* 0x000fea0003800000 */
.L_x_427:
[----:B------:R-:W-:Y:S05]  /*10370*/  BRA `(.L_x_429) ;  /* 0xffffffc400a07947 */ /* 0x000fea000383ffff */
.L_x_355:
[----:B0-----:R0:W1:Y:S02]  /*10380*/  SYNCS.PHASECHK.TRANS64.TRYWAIT P0, [R2+URZ+0x29880], R3 ;  /* 0x02988003020075a7 */ /* 0x001064000800017f */
[----:B-1----:R-:W-:Y:S05]  /*10390*/  @!P0 NANOSLEEP.SYNCS 0x989680 ;  /* 0x009896800000895d */ /* 0x002fea0003900000 */
[----:B------:R-:W1:Y:S02]  /*103a0*/  @!P0 SYNCS.PHASECHK.TRANS64 P0, [R2+URZ+0x29880], R3 ;  /* 0x02988003020085a7 */ /* 0x000e64000800007f */
[----:B-1----:R-:W-:Y:S05]  /*103b0*/  @!P0 BRA `(.L_x_355) ;  /* 0xfffffffc00f08947 */ /* 0x002fea000383ffff */
[----:B------:R-:W-:Y:S05]  /*103c0*/  BRA `(.L_x_430) ;  /* 0xffffffc800007947 */ /* 0x000fea000383ffff */
.L_x_357:
[----:B-1----:R1:W3:Y:S02]  /*103d0*/  SYNCS.PHASECHK.TRANS64.TRYWAIT P0, [R2+URZ+0x29840], R3 ;  /* 0x02984003020075a7 */ /* 0x0022e4000800017f */
[----:B---3--:R-:W-:Y:S05]  /*103e0*/  @!P0 NANOSLEEP.SYNCS 0x989680 ;  /* 0x009896800000895d */ /* 0x008fea0003900000 */
[----:B------:R-:W3:Y:S02]  /*103f0*/  @!P0 SYNCS.PHASECHK.TRANS64 P0, [R2+URZ+0x29840], R3 ;  /* 0x02984003020085a7 */ /* 0x000ee4000800007f */
[----:B---3--:R-:W-:Y:S05]  /*10400*/  @!P0 BRA `(.L_x_357) ;  /* 0xfffffffc00f08947 */ /* 0x008fea000383ffff */
[----:B------:R-:W-:Y:S05]  /*10410*/  BRA `(.L_x_431) ;  /* 0xffffffc800507947 */ /* 0x000fea000383ffff */
.L_x_361:
[----:B------:R-:W-:Y:S01]  /*10420*/  IMAD.MOV.U32 R13, RZ, RZ, R2 ;  /* 0x000000ffff0d7224 */ /* 0x000fe200078e0002 */
[----:B------:R-:W-:Y:S01]  /*10430*/  LOP3.LUT R7, R7, 0x7f, RZ, 0xc0, !PT ;  /* 0x0000007f07077812 */ /* 0x000fe200078ec0ff */
[----:B------:R-:W-:Y:S02]  /*10440*/  IMAD.MOV.U32 R12, RZ, RZ, RZ ;  /* 0x000000ffff0c7224 */ /* 0x000fe400078e00ff */
[----:B------:R-:W-:Y:S01]  /*10450*/  IMAD.MOV.U32 R11, RZ, RZ, 0x1c1f ;  /* 0x00001c1fff0b7424 */ /* 0x000fe200078e00ff */
[----:B------:R-:W-:Y:S01]  /*10460*/  SHF.R.U32.HI R7, RZ, 0x2, R7 ;  /* 0x00000002ff077819 */ /* 0x000fe20000011607 */
[----:B------:R-:W-:Y:S02]  /*10470*/  IMAD.MOV.U32 R15, RZ, RZ, -0x1 ;  /* 0xffffffffff0f7424 */ /* 0x000fe400078e00ff */
[----:B------:R-:W-:Y:S02]  /*10480*/  IMAD R4, R19, R8, RZ ;  /* 0x0000000813047224 */ /* 0x000fe400078e02ff */
[----:B------:R-:W-:-:S07]  /*10490*/  IMAD.IADD R0, R7, 0x1, R0 ;  /* 0x0000000107007824 */ /* 0x000fce00078e0200 */
[----:B--2--5:R-:W-:Y:S05]  /*104a0*/  WARPSYNC.COLLECTIVE R15, `(.L_x_432) ;  /* 0x000000000f087348 */ /* 0x024fea0003c00000 */
[----:B------:R0:W1:Y:S02]  /*104b0*/  SHFL.IDX P6, R14, R13, R12, R11 ;  /* 0x0000000c0d0e7389 */ /* 0x00006400000c000b */
[----:B012--5:R-:W-:Y:S01]  /*104c0*/  ENDCOLLECTIVE ;  /* 0x000000000000791b */ /* 0x027fe20003800000 */
.L_x_432:
[----:B------:R-:W-:Y:S01]  /*104d0*/  ISETP.GE.AND P4, PT, R0, R4, PT ;  /* 0x000000040000720c */ /* 0x000fe20003f86270 */
[----:B------:R-:W-:Y:S02]  /*104e0*/  IMAD.MOV.U32 R13, RZ, RZ, R3 ;  /* 0x000000ffff0d7224 */ /* 0x000fe400078e0003 */
[----:B------:R-:W-:-:S10]  /*104f0*/  IMAD.MOV.U32 R5, RZ, RZ, R14 ;  /* 0x000000ffff057224 */ /* 0x000fd400078e000e */
[----:B------:R-:W-:Y:S05]  /*10500*/  WARPSYNC.COLLECTIVE R15, `(.L_x_433) ;  /* 0x000000000f087348 */ /* 0x000fea0003c00000 */
[----:B------:R0:W1:Y:S02]  /*10510*/  SHFL.IDX P6, R14, R13, R12, R11 ;  /* 0x0000000c0d0e7389 */ /* 0x00006400000c000b */
[----:B01----:R-:W-:Y:S01]  /*10520*/  ENDCOLLECTIVE ;  /* 0x000000000000791b */ /* 0x003fe20003800000 */
.L_x_433:
[----:B------:R-:W-:Y:S02]  /*10530*/  IMAD.MOV.U32 R13, RZ, RZ, R2 ;  /* 0x000000ffff0d7224 */ /* 0x000fe400078e0002 */
[----:B------:R-:W-:Y:S02]  /*10540*/  IMAD.MOV.U32 R12, RZ, RZ, 0x1 ;  /* 0x00000001ff0c7424 */ /* 0x000fe400078e00ff */
[----:B------:R-:W-:-:S07]  /*10550*/  IMAD.MOV.U32 R6, RZ, RZ, R14 ;  /* 0x000000ffff067224 */ /* 0x000fce00078e000e */
[----:B------:R-:W-:Y:S05]  /*10560*/  WARPSYNC.COLLECTIVE R15, `(.L_x_434) ;  /* 0x000000000f087348 */ /* 0x000fea0003c00000 */
[----:B------:R0:W1:Y:S02]  /*10570*/  SHFL.IDX P6, R14, R13, R12, R11 ;  /* 0x0000000c0d0e7389 */ /* 0x00006400000c000b */
[----:B01----:R-:W-:Y:S01]  /*10580*/  ENDCOLLECTIVE ;  /* 0x000000000000791b */ /* 0x003fe20003800000 */
.L_x_434:
        /* <DEDUP_REMOVED lines=8> */
[----:B------:R0:W-:Y:S02]  /*10610*/  @!P4 LDGSTS.E.BYPASS.LTC128B.128 [R9+0x14400], desc[UR48][R6.64], !P0 ;  /* 0x144000000609cfae */ /* 0x0001e4000c101d70 */
[----:B------:R-:W-:Y:S02]  /*10620*/  ISETP.GE.AND P3, PT, R5, R4, PT ;  /* 0x000000040500720c */ /* 0x000fe40003f66270 */
[----:B------:R0:W-:Y:S01]  /*10630*/  @!P4 LDGSTS.E.BYPASS.LTC128B.128 [R9+0x16400], desc[UR48][R6.64+0x40], !P1 ;  /* 0x164000400609cfae */ /* 0x0001e2000c901d70 */
[----:B------:R-:W-:-:S03]  /*10640*/  IMAD.MOV.U32 R5, RZ, RZ, R14 ;  /* 0x000000ffff057224 */ /* 0x000fc600078e000e */
[----:B------:R0:W-:Y:S07]  /*10650*/  @!P4 LDGSTS.E.BYPASS.LTC128B.128 [R9+0x18400], desc[UR48][R6.64+0x80], !P2 ;  /* 0x184000800609cfae */ /* 0x0001ee000d101d70 */
[----:B0-----:R-:W-:Y:S05]  /*10660*/  WARPSYNC.COLLECTIVE R15, `(.L_x_435) ;  /* 0x000000000f087348 */ /* 0x001fea0003c00000 */
[----:B------:R1:W2:Y:S02]  /*10670*/  SHFL.IDX P6, R14, R13, R12, R11 ;  /* 0x0000000c0d0e7389 */ /* 0x0002a400000c000b */
[----:B012---:R-:W-:Y:S01]  /*10680*/  ENDCOLLECTIVE ;  /* 0x000000000000791b */ /* 0x007fe20003800000 */
.L_x_435:
[----:B------:R-:W-:Y:S02]  /*10690*/  IMAD.MOV.U32 R13, RZ, RZ, R2 ;  /* 0x000000ffff0d7224 */ /* 0x000fe400078e0002 */
[----:B------:R-:W-:Y:S02]  /*106a0*/  IMAD.MOV.U32 R12, RZ, RZ, 0x2 ;  /* 0x00000002ff0c7424 */ /* 0x000fe400078e00ff */
[----:B------:R-:W-:-:S07]  /*106b0*/  IMAD.MOV.U32 R6, RZ, RZ, R14 ;  /* 0x000000ffff067224 */ /* 0x000fce00078e000e */
[----:B------:R-:W-:Y:S05]  /*106c0*/  WARPSYNC.COLLECTIVE R15, `(.L_x_436) ;  /* 0x000000000f087348 */ /* 0x000fea0003c00000 */
[----:B------:R0:W1:Y:S02]  /*106d0*/  SHFL.IDX P6, R14, R13, R12, R11 ;  /* 0x0000000c0d0e7389 */ /* 0x00006400000c000b */
[----:B01----:R-:W-:Y:S01]  /*106e0*/  ENDCOLLECTIVE ;  /* 0x000000000000791b */ /* 0x003fe20003800000 */
.L_x_436:
        /* <DEDUP_REMOVED lines=16> */
.L_x_437:
[----:B------:R-:W-:Y:S02]  /*107f0*/  IMAD.MOV.U32 R13, RZ, RZ, R2 ;  /* 0x000000ffff0d7224 */ /* 0x000fe400078e0002 */
[----:B------:R-:W-:Y:S02]  /*10800*/  IMAD.MOV.U32 R12, RZ, RZ, 0x3 ;  /* 0x00000003ff0c7424 */ /* 0x000fe400078e00ff */
[----:B------:R-:W-:-:S07]  /*10810*/  IMAD.MOV.U32 R6, RZ, RZ, R14 ;  /* 0x000000ffff067224 */ /* 0x000fce00078e000e */
[----:B------:R-:W-:Y:S05]  /*10820*/  WARPSYNC.COLLECTIVE R15, `(.L_x_438) ;  /* 0x000000000f087348 */ /* 0x000fea0003c00000 */
[----:B------:R0:W1:Y:S02]  /*10830*/  SHFL.IDX P6, R14, R13, R12, R11 ;  /* 0x0000000c0d0e7389 */ /* 0x00006400000c000b */
[----:B01----:R-:W-:Y:S01]  /*10840*/  ENDCOLLECTIVE ;  /* 0x000000000000791b */ /* 0x003fe20003800000 */
.L_x_438:
        /* <DEDUP_REMOVED lines=14> */
.L_x_439:
[----:B------:R-:W-:Y:S01]  /*10930*/  IMAD.MOV.U32 R3, RZ, RZ, R14 ;  /* 0x000000ffff037224 */ /* 0x000fe200078e000e */
[----:B------:R-:W-:Y:S06]  /*10940*/  BRA `(.L_x_440) ;  /* 0xffffffcc00b87947 */ /* 0x000fec000383ffff */
.L_x_366:
[----:B0-----:R0:W1:Y:S02]  /*10950*/  SYNCS.PHASECHK.TRANS64.TRYWAIT P0, [R17+URZ+0x29820], R0 ;  /* 0x02982000110075a7 */ /* 0x001064000800017f */
[----:B-1----:R-:W-:Y:S05]  /*10960*/  @!P0 NANOSLEEP.SYNCS 0x989680 ;  /* 0x009896800000895d */ /* 0x002fea0003900000 */
[----:B------:R-:W1:Y:S02]  /*10970*/  @!P0 SYNCS.PHASECHK.TRANS64 P0, [R17+URZ+0x29820], R0 ;  /* 0x02982000110085a7 */ /* 0x000e64000800007f */
[----:B-1----:R-:W-:Y:S05]  /*10980*/  @!P0 BRA `(.L_x_366) ;  /* 0xfffffffc00f08947 */ /* 0x002fea000383ffff */
[----:B------:R-:W-:Y:S05]  /*10990*/  BRA `(.L_x_441) ;  /* 0xffffffd000287947 */ /* 0x000fea000383ffff */
.L_x_372:
[----:B---3--:R3:W4:Y:S02]  /*109a0*/  SYNCS.PHASECHK.TRANS64.TRYWAIT P0, [R5+URZ+0x29880], R4 ;  /* 0x02988004050075a7 */ /* 0x008724000800017f */
[----:B----4-:R-:W-:Y:S05]  /*109b0*/  @!P0 NANOSLEEP.SYNCS 0x989680 ;  /* 0x009896800000895d */ /* 0x010fea0003900000 */
[----:B------:R-:W4:Y:S02]  /*109c0*/  @!P0 SYNCS.PHASECHK.TRANS64 P0, [R5+URZ+0x29880], R4 ;  /* 0x02988004050085a7 */ /* 0x000f24000800007f */
[----:B----4-:R-:W-:Y:S05]  /*109d0*/  @!P0 BRA `(.L_x_372) ;  /* 0xfffffffc00f08947 */ /* 0x010fea000383ffff */
[----:B------:R-:W-:Y:S05]  /*109e0*/  BRA `(.L_x_442) ;  /* 0xffffffd000e07947 */ /* 0x000fea000383ffff */
.L_x_377:
[----:B----4-:R4:W0:Y:S02]  /*109f0*/  SYNCS.PHASECHK.TRANS64.TRYWAIT P0, [R5+URZ+0x29840], R4 ;  /* 0x02984004050075a7 */ /* 0x010824000800017f */
[----:B0-----:R-:W-:Y:S05]  /*10a00*/  @!P0 NANOSLEEP.SYNCS 0x989680 ;  /* 0x009896800000895d */ /* 0x001fea0003900000 */
[----:B------:R-:W0:Y:S02]  /*10a10*/  @!P0 SYNCS.PHASECHK.TRANS64 P0, [R5+URZ+0x29840], R4 ;  /* 0x02984004050085a7 */ /* 0x000e24000800007f */
[----:B0-----:R-:W-:Y:S05]  /*10a20*/  @!P0 BRA `(.L_x_377) ;  /* 0xfffffffc00f08947 */ /* 0x001fea000383ffff */
[----:B------:R-:W-:Y:S05]  /*10a30*/  BRA `(.L_x_443) ;  /* 0xffffffd4005c7947 */ /* 0x000fea000383ffff */
.L_x_385:
[----:B----4-:R4:W0:Y:S02]  /*10a40*/  SYNCS.PHASECHK.TRANS64.TRYWAIT P0, [R19+URZ+0x29870], R4 ;  /* 0x02987004130075a7 */ /* 0x010824000800017f */
[----:B0-----:R-:W-:Y:S05]  /*10a50*/  @!P0 NANOSLEEP.SYNCS 0x989680 ;  /* 0x009896800000895d */ /* 0x001fea0003900000 */
[----:B------:R-:W0:Y:S02]  /*10a60*/  @!P0 SYNCS.PHASECHK.TRANS64 P0, [R19+URZ+0x29870], R4 ;  /* 0x02987004130085a7 */ /* 0x000e24000800007f */
[----:B0-----:R-:W-:Y:S05]  /*10a70*/  @!P0 BRA `(.L_x_385) ;  /* 0xfffffffc00f08947 */ /* 0x001fea000383ffff */
[----:B------:R-:W-:Y:S05]  /*10a80*/  BRA `(.L_x_444) ;  /* 0xffffffd800747947 */ /* 0x000fea000383ffff */
.L_x_387:
[----:B------:R0:W0:Y:S02]  /*10a90*/  SYNCS.PHASECHK.TRANS64.TRYWAIT P0, [R19+URZ+0x29860], R0 ;  /* 0x02986000130075a7 */ /* 0x000024000800017f */
[----:B0-----:R-:W-:Y:S05]  /*10aa0*/  @!P0 NANOSLEEP.SYNCS 0x989680 ;  /* 0x009896800000895d */ /* 0x001fea0003900000 */
[----:B------:R-:W0:Y:S02]  /*10ab0*/  @!P0 SYNCS.PHASECHK.TRANS64 P0, [R19+URZ+0x29860], R0 ;  /* 0x02986000130085a7 */ /* 0x000e24000800007f */
[----:B0-----:R-:W-:Y:S05]  /*10ac0*/  @!P0 BRA `(.L_x_387) ;  /* 0xfffffffc00f08947 */ /* 0x001fea000383ffff */
[----:B------:R-:W-:Y:S05]  /*10ad0*/  BRA `(.L_x_445) ;  /* 0xffffffd8007c7947 */ /* 0x000fea000383ffff */
.L_x_394:
[----:B0-----:R0:W1:Y:S02]  /*10ae0*/  SYNCS.PHASECHK.TRANS64.TRYWAIT P1, [R16+URZ+0x29870], R3 ;  /* 0x02987003100075a7 */ /* 0x001064000802017f */
[----:B-1----:R-:W-:Y:S05]  /*10af0*/  @!P1 NANOSLEEP.SYNCS 0x989680 ;  /* 0x009896800000995d */ /* 0x002fea0003900000 */
[----:B------:R-:W1:Y:S02]  /*10b00*/  @!P1 SYNCS.PHASECHK.TRANS64 P1, [R16+URZ+0x29870], R3 ;  /* 0x02987003100095a7 */ /* 0x000e64000802007f */
[----:B-1----:R-:W-:Y:S05]  /*10b10*/  @!P1 BRA `(.L_x_394) ;  /* 0xfffffffc00f09947 */ /* 0x002fea000383ffff */
[----:B------:R-:W-:Y:S05]  /*10b20*/  BRA `(.L_x_446) ;  /* 0xffffffe000507947 */ /* 0x000fea000383ffff */
.L_x_396:
[----:B0-----:R0:W1:Y:S02]  /*10b30*/  SYNCS.PHASECHK.TRANS64.TRYWAIT P1, [R16+URZ+0x29860], R3 ;  /* 0x02986003100075a7 */ /* 0x001064000802017f */
[----:B-1----:R-:W-:Y:S05]  /*10b40*/  @!P1 NANOSLEEP.SYNCS 0x989680 ;  /* 0x009896800000995d */ /* 0x002fea0003900000 */
[----:B------:R-:W1:Y:S02]  /*10b50*/  @!P1 SYNCS.PHASECHK.TRANS64 P1, [R16+URZ+0x29860], R3 ;  /* 0x02986003100095a7 */ /* 0x000e64000802007f */
[----:B-1----:R-:W-:Y:S05]  /*10b60*/  @!P1 BRA `(.L_x_396) ;  /* 0xfffffffc00f09947 */ /* 0x002fea000383ffff */
[----:B------:R-:W-:Y:S05]  /*10b70*/  BRA `(.L_x_447) ;  /* 0xffffffe000587947 */ /* 0x000fea000383ffff */
.L_x_409:
[----:B0-----:R0:W1:Y:S02]  /*10b80*/  SYNCS.PHASECHK.TRANS64.TRYWAIT P0, [R3+URZ+0x29820], R0 ;  /* 0x02982000030075a7 */ /* 0x001064000800017f */
[----:B-1----:R-:W-:Y:S05]  /*10b90*/  @!P0 NANOSLEEP.SYNCS 0x989680 ;  /* 0x009896800000895d */ /* 0x002fea0003900000 */
[----:B------:R-:W1:Y:S02]  /*10ba0*/  @!P0 SYNCS.PHASECHK.TRANS64 P0, [R3+URZ+0x29820], R0 ;  /* 0x02982000030085a7 */ /* 0x000e64000800007f */
[----:B-1----:R-:W-:Y:S05]  /*10bb0*/  @!P0 BRA `(.L_x_409) ;  /* 0xfffffffc00f08947 */ /* 0x002fea000383ffff */
[----:B------:R-:W-:Y:S05]  /*10bc0*/  BRA `(.L_x_448) ;  /* 0xfffffff000687947 */ /* 0x000fea000383ffff */
.L_x_410:
[----:B------:R-:W1:Y:S01]  /*10bd0*/  S2R R2, SR_TID.X ;  /* 0x0000000000027919 */ /* 0x000e620000002100 */
[----:B------:R-:W-:Y:S01]  /*10be0*/  BSSY B0, `(.L_x_449) ;  /* 0x000000a000007945 */ /* 0x000fe20003800000 */
[----:B------:R-:W-:Y:S02]  /*10bf0*/  IMAD.MOV.U32 R12, RZ, RZ, RZ ;  /* 0x000000ffff0c7224 */ /* 0x000fe400078e00ff */
[----:B------:R-:W-:Y:S02]  /*10c00*/  IMAD.MOV.U32 R11, RZ, RZ, 0x1f ;  /* 0x0000001fff0b7424 */ /* 0x000fe400078e00ff */
[----:B------:R-:W-:Y:S01]  /*10c10*/  IMAD.MOV.U32 R15, RZ, RZ, -0x1 ;  /* 0xffffffffff0f7424 */ /* 0x000fe200078e00ff */
[----:B-1----:R-:W-:-:S04]  /*10c20*/  SHF.R.U32.HI R2, RZ, 0x5, R2 ;  /* 0x00000005ff027819 */ /* 0x002fc80000011602 */
[----:B------:R-:W-:-:S05]  /*10c30*/  LOP3.LUT R2, R2, 0x3, RZ, 0xc0, !PT ;  /* 0x0000000302027812 */ /* 0x000fca00078ec0ff */
[----:B------:R-:W-:-:S07]  /*10c40*/  IMAD.MOV.U32 R13, RZ, RZ, R2 ;  /* 0x000000ffff0d7224 */ /* 0x000fce00078e0002 */
[----:B0-2---:R-:W-:Y:S05]  /*10c50*/  WARPSYNC.COLLECTIVE R15, `(.L_x_450) ;  /* 0x000000000f087348 */ /* 0x005fea0003c00000 */
[----:B------:R1:W3:Y:S02]  /*10c60*/  SHFL.IDX P6, R14, R13, R12, R11 ;  /* 0x0000000c0d0e7389 */ /* 0x0002e400000c000b */
[----:B0123--:R-:W-:Y:S01]  /*10c70*/  ENDCOLLECTIVE ;  /* 0x000000000000791b */ /* 0x00ffe20003800000 */
.L_x_450:
[----:B------:R-:W-:Y:S05]  /*10c80*/  BSYNC B0 ;  /* 0x0000000000007941 */ /* 0x000fea0003800000 */
.L_x_449:
[----:B------:R-:W-:Y:S05]  /*10c90*/  BRA `(.L_x_451) ;  /* 0xfffffff000507947 */ /* 0x000fea000383ffff */
.L_x_413:
[----:B------:R-:W-:Y:S01]  /*10ca0*/  BSSY B1, `(.L_x_452) ;  /* 0x0000006000017945 */ /* 0x000fe20003800000 */
[----:B------:R-:W-:-:S07]  /*10cb0*/  IMAD.MOV.U32 R15, RZ, RZ, -0x1 ;  /* 0xffffffffff0f7424 */ /* 0x000fce00078e00ff */
[----:B0-2---:R-:W-:Y:S05]  /*10cc0*/  WARPSYNC.COLLECTIVE R15, `(.L_x_453) ;  /* 0x000000000f0c7348 */ /* 0x005fea0003c00000 */
[----:B------:R-:W-:Y:S02]  /*10cd0*/  ELECT P6, UR62, PT ;  /* 0x00000000003e782f */ /* 0x000fe400038c0000 */
[----:B------:R-:W-:Y:S01]  /*10ce0*/  MOV R14, UR62 ;  /* 0x0000003e000e7c02 */ /* 0x000fe20008000f00 */
[----:B0-2---:R-:W-:Y:S10]  /*10cf0*/  ENDCOLLECTIVE ;  /* 0x000000000000791b */ /* 0x005ff40003800000 */
.L_x_453:
[----:B------:R-:W-:Y:S05]  /*10d00*/  BSYNC B1 ;  /* 0x0000000000017941 */ /* 0x000fea0003800000 */
.L_x_452:
[----:B------:R-:W-:Y:S05]  /*10d10*/  BRA `(.L_x_454) ;  /* 0xfffffff000487947 */ /* 0x000fea000383ffff */
.L_x_415:
[----:B0-----:R0:W1:Y:S02]  /*10d20*/  SYNCS.PHASECHK.TRANS64.TRYWAIT P1, [R7+URZ], R4 ;  /* 0x00000004070075a7 */ /* 0x001064000802017f */
[----:B-1----:R-:W-:Y:S05]  /*10d30*/  @!P1 NANOSLEEP.SYNCS 0x989680 ;  /* 0x009896800000995d */ /* 0x002fea0003900000 */
[----:B------:R-:W1:Y:S02]  /*10d40*/  @!P1 SYNCS.PHASECHK.TRANS64 P1, [R7+URZ], R4 ;  /* 0x00000004070095a7 */ /* 0x000e64000802007f */
[----:B-1----:R-:W-:Y:S05]  /*10d50*/  @!P1 BRA `(.L_x_415) ;  /* 0xfffffffc00f09947 */ /* 0x002fea000383ffff */
[----:B------:R-:W-:Y:S05]  /*10d60*/  BRA `(.L_x_455) ;  /* 0xfffffff000807947 */ /* 0x000fea000383ffff */
.L_x_416:
[----:B-1----:R1:W3:Y:S02]  /*10d70*/  SYNCS.PHASECHK.TRANS64.TRYWAIT P1, [R5+URZ], R0 ;  /* 0x00000000050075a7 */ /* 0x0022e4000802017f */
[----:B---3--:R-:W-:Y:S05]  /*10d80*/  @!P1 NANOSLEEP.SYNCS 0x989680 ;  /* 0x009896800000995d */ /* 0x008fea0003900000 */
[----:B------:R-:W3:Y:S02]  /*10d90*/  @!P1 SYNCS.PHASECHK.TRANS64 P1, [R5+URZ], R0 ;  /* 0x00000000050095a7 */ /* 0x000ee4000802007f */
[----:B---3--:R-:W-:Y:S05]  /*10da0*/  @!P1 BRA `(.L_x_416) ;  /* 0xfffffffc00f09947 */ /* 0x008fea000383ffff */
[----:B------:R-:W-:Y:S05]  /*10db0*/  BRA `(.L_x_456) ;  /* 0xfffffff000747947 */ /* 0x000fea000383ffff */
.L_x_418:
[----:B-1----:R1:W3:Y:S02]  /*10dc0*/  SYNCS.PHASECHK.TRANS64.TRYWAIT P1, [R5+URZ+0x29860], R4 ;  /* 0x02986004050075a7 */ /* 0x0022e4000802017f */
[----:B---3--:R-:W-:Y:S05]  /*10dd0*/  @!P1 NANOSLEEP.SYNCS 0x989680 ;  /* 0x009896800000995d */ /* 0x008fea0003900000 */
[----:B------:R-:W3:Y:S02]  /*10de0*/  @!P1 SYNCS.PHASECHK.TRANS64 P1, [R5+URZ+0x29860], R4 ;  /* 0x02986004050095a7 */ /* 0x000ee4000802007f */
[----:B---3--:R-:W-:Y:S05]  /*10df0*/  @!P1 BRA `(.L_x_418) ;  /* 0xfffffffc00f09947 */ /* 0x008fea000383ffff */
[----:B------:R-:W-:Y:S05]  /*10e00*/  BRA `(.L_x_457) ;  /* 0xfffffff000747947 */ /* 0x000fea000383ffff */
.L_x_420:
[----:B---3--:R3:W4:Y:S02]  /*10e10*/  SYNCS.PHASECHK.TRANS64.TRYWAIT P1, [R3+URZ+0x29860], R0 ;  /* 0x02986000030075a7 */ /* 0x008724000802017f */
[----:B----4-:R-:W-:Y:S05]  /*10e20*/  @!P1 NANOSLEEP.SYNCS 0x989680 ;  /* 0x009896800000995d */ /* 0x010fea0003900000 */
[----:B------:R-:W4:Y:S02]  /*10e30*/  @!P1 SYNCS.PHASECHK.TRANS64 P1, [R3+URZ+0x29860], R0 ;  /* 0x02986000030095a7 */ /* 0x000f24000802007f */
[----:B----4-:R-:W-:Y:S05]  /*10e40*/  @!P1 BRA `(.L_x_420) ;  /* 0xfffffffc00f09947 */ /* 0x010fea000383ffff */
[----:B------:R-:W-:Y:S05]  /*10e50*/  BRA `(.L_x_458) ;  /* 0xfffffff000747947 */ /* 0x000fea000383ffff */
.L_x_422:
[----:B----4-:R4:W0:Y:S02]  /*10e60*/  SYNCS.PHASECHK.TRANS64.TRYWAIT P0, [R5+URZ+0x29880], R4 ;  /* 0x02988004050075a7 */ /* 0x010824000800017f */
[----:B0-----:R-:W-:Y:S05]  /*10e70*/  @!P0 NANOSLEEP.SYNCS 0x989680 ;  /* 0x009896800000895d */ /* 0x001fea0003900000 */
[----:B------:R-:W0:Y:S02]  /*10e80*/  @!P0 SYNCS.PHASECHK.TRANS64 P0, [R5+URZ+0x29880], R4 ;  /* 0x02988004050085a7 */ /* 0x000e24000800007f */
[----:B0-----:R-:W-:Y:S05]  /*10e90*/  @!P0 BRA `(.L_x_422) ;  /* 0xfffffffc00f08947 */ /* 0x001fea000383ffff */
[----:B------:R-:W-:Y:S05]  /*10ea0*/  BRA `(.L_x_423) ;  /* 0xfffffff000707947 */ /* 0x000fea000383ffff */
.L_x_459:
        /* <DEDUP_REMOVED lines=13> */
.L_x_2851:


//--------------------- .text._ZN7cutlass13device_kernelIN5flash11enable_sm90INS1_16FlashAttnFwdSm90INS1_25CollectiveMainloopFwdSm90ILi2EN4cute5tupleIJNS5_1CILi1EEES8_S8_EEENS6_IJNS7_ILi128EEENS7_ILi160EEENS7_ILi192EEEEEELi128ENS_12float_e4m3_tEfNS_4arch4Sm90ELb0ELb0ELb0ELb1ELb0ELb1ELb0ELb1ELb1ELb1ELb0ELb0EEENS1_21CollectiveEpilogueFwdINS6_IJSA_SA_SB_EEES9_NS_10bfloat16_tESG_Li256ELb1ELb1ELb0ELb1EEENS1_36VarlenDynamicPersistentTileSchedulerILi128ELi160ELi256ELi128ELb0ELb1ELb1ELb0ELb1ELb1EEEEEEEEEvNT_6ParamsE --------------------------
	.section	.text._ZN7cutlass13device_kernelIN5flash11enable_sm90INS1_16FlashAttnFwdSm90INS1_25CollectiveMainloopFwdSm90ILi2EN4cute5tupleIJNS5_1CILi1EEES8_S8_EEENS6_IJNS7_ILi128EEENS7_ILi160EEENS7_ILi192EEEEEELi128ENS_12float_e4m3_tEfNS_4arch4Sm90ELb0ELb0ELb0ELb1ELb0ELb1ELb0ELb1ELb1ELb1ELb0ELb0EEENS1_21CollectiveEpilogueFwdINS6_IJSA_SA_SB_EEES9_NS_10bfloat16_tESG_Li256ELb1ELb1ELb0ELb1EEENS1_36VarlenDynamicPersistentTileSchedulerILi128ELi160ELi256ELi128ELb0ELb1ELb1ELb0ELb1ELb1EEEEEEEEEvNT_6ParamsE,"ax",@progbits
	.align	128
.text._ZN7cutlass13device_kernelIN5flash11enable_sm90INS1_16FlashAttnFwdSm90INS1_25CollectiveMainloopFwdSm90ILi2EN4cute5tupleIJNS5_1CILi1EEES8_S8_EEENS6_IJNS7_ILi128EEENS7_ILi160EEENS7_ILi192EEEEEELi128ENS_12float_e4m3_tEfNS_4arch4Sm90ELb0ELb0ELb0ELb1ELb0ELb1ELb0ELb1ELb1ELb1ELb0ELb0EEENS1_21CollectiveEpilogueFwdINS6_IJSA_SA_SB_EEES9_NS_10bfloat16_tESG_Li256ELb1ELb1ELb0ELb1EEENS1_36VarlenDynamicPersistentTileSchedulerILi128ELi160ELi256ELi128ELb0ELb1ELb1ELb0ELb1ELb1EEEEEEEEEvNT_6ParamsE:
        .type           _ZN7cutlass13device_kernelIN5flash11enable_sm90INS1_16FlashAttnFwdSm90INS1_25CollectiveMainloopFwdSm90ILi2EN4cute5tupleIJNS5_1CILi1EEES8_S8_EEENS6_IJNS7_ILi128EEENS7_ILi160EEENS7_ILi192EEEEEELi128ENS_12float_e4m3_tEfNS_4arch4Sm90ELb0ELb0ELb0ELb1ELb0ELb1ELb0ELb1ELb1ELb1ELb0ELb0EEENS1_21CollectiveEpilogueFwdINS6_IJSA_SA_SB_EEES9_NS_10bfloat16_tESG_Li256ELb1ELb1ELb0ELb1EEENS1_36VarlenDynamicPersistentTileSchedulerILi128ELi160ELi256ELi128ELb0ELb1ELb1ELb0ELb1ELb1EEEEEEEEEvNT_6ParamsE,@function
        .size           _ZN7cutlass13device_kernelIN5flash11enable_sm90INS1_16FlashAttnFwdSm90INS1_25CollectiveMainloopFwdSm90ILi2EN4cute5tupleIJNS5_1CILi1EEES8_S8_EEENS6_IJNS7_ILi128EEENS7_ILi160EEENS7_ILi192EEEEEELi128ENS_12float_e4m3_tEfNS_4arch4Sm90ELb0ELb0ELb0ELb1ELb0ELb1ELb0ELb1ELb1ELb1ELb0ELb0EEENS1_21CollectiveEpilogueFwdINS6_IJSA_SA_SB_EEES9_NS_10bfloat16_tESG_Li256ELb1ELb1ELb0ELb1EEENS1_36VarlenDynamicPersistentTileSchedulerILi128ELi160ELi256ELi128ELb0ELb1ELb1ELb0ELb1ELb1EEEEEEEEEvNT_6ParamsE,(.L_x_2852 - _ZN7cutlass13device_kernelIN5flash11enable_sm90INS1_16FlashAttnFwdSm90INS1_25CollectiveMainloopFwdSm90ILi2EN4cute5tupleIJNS5_1CILi1EEES8_S8_EEENS6_IJNS7_ILi128EEENS7_ILi160EEENS7_ILi192EEEEEELi128ENS_12float_e4m3_tEfNS_4arch4Sm90ELb0ELb0ELb0ELb1ELb0ELb1ELb0ELb1ELb1ELb1ELb0ELb0EEENS1_21CollectiveEpilogueFwdINS6_IJSA_SA_SB_EEES9_NS_10bfloat16_tESG_Li256ELb1ELb1ELb0ELb1EEENS1_36VarlenDynamicPersistentTileSchedulerILi128ELi160ELi256ELi128ELb0ELb1ELb1ELb0ELb1ELb1EEEEEEEEEvNT_6ParamsE)
        .other          _ZN7cutlass13device_kernelIN5flash11enable_sm90INS1_16FlashAttnFwdSm90INS1_25CollectiveMainloopFwdSm90ILi2EN4cute5tupleIJNS5_1CILi1EEES8_S8_EEENS6_IJNS7_ILi128EEENS7_ILi160EEENS7_ILi192EEEEEELi128ENS_12float_e4m3_tEfNS_4arch4Sm90ELb0ELb0ELb0ELb1ELb0ELb1ELb0ELb1ELb1ELb1ELb0ELb0EEENS1_21CollectiveEpilogueFwdINS6_IJSA_SA_SB_EEES9_NS_10bfloat16_tESG_Li256ELb1ELb1ELb0ELb1EEENS1_36VarlenDynamicPersistentTileSchedulerILi128ELi160ELi256ELi128ELb0ELb1ELb1ELb0ELb1ELb1EEEEEEEEEvNT_6ParamsE,@"STO_CUDA_ENTRY STV_DEFAULT"
_ZN7cutlass13device_kernelIN5flash11enable_sm90INS1_16FlashAttnFwdSm90INS1_25CollectiveMainloopFwdSm90ILi2EN4cute5tupleIJNS5_1CILi1EEES8_S8_EEENS6_IJNS7_ILi128EEENS7_ILi160EEENS7_ILi192EEEEEELi128ENS_12float_e4m3_tEfNS_4arch4Sm90ELb0ELb0ELb0ELb1ELb0ELb1ELb0ELb1ELb1ELb1ELb0ELb0EEENS1_21CollectiveEpilogueFwdINS6_IJSA_SA_SB_EEES9_NS_10bfloat16_tESG_Li256ELb1ELb1ELb0ELb1EEENS1_36VarlenDynamicPersistentTileSchedulerILi128ELi160ELi256ELi128ELb0ELb1ELb1ELb0ELb1ELb1EEEEEEEEEvNT_6ParamsE:
        /* <DEDUP_REMOVED lines=13> */
[----:B------:R-:W-:Y:S02]  /*00d0*/  UIADD3 UR10, UP2, UR4, 0x570, URZ ;  /* 0x00000570040a7890 */ /* 0x000fe4000ff5e03f */
[----:B------:R-:W-:Y:S02]  /*00e0*/  UIADD3 UR4, UP3, UR4, 0x670, URZ ;  /* 0x0000067004047890 */ /* 0x000fe4000ff7e03f */
[----:B------:R-:W-:-:S02]  /*00f0*/  UIADD3.X UR7, URZ, UR5, URZ, UP0, !UPT ;  /* 0x000000053f077290 */ /* 0x000fc400087fe43f */
[----:B------:R-:W-:Y:S02]  /*0100*/  UIADD3.X UR9, URZ, UR5, URZ, UP1, !UPT ;  /* 0x000000053f097290 */ /* 0x000fe40008ffe43f */
[----:B------:R-:W-:Y:S02]  /*0110*/  UIADD3.X UR11, URZ, UR5, URZ, UP2, !UPT ;  /* 0x000000053f0b7290 */ /* 0x000fe400097fe43f */
[----:B------:R-:W-:-:S03]  /*0120*/  UIADD3.X UR5, URZ, UR5, URZ, UP3, !UPT ;  /* 0x000000053f057290 */ /* 0x000fc60009ffe43f */
[----:B------:R0:W-:Y:S02]  /*0130*/  UTMACCTL.PF [UR6] ;  /* 0x00000000060079b9 */ /* 0x0001e40008040000 */
[----:B------:R0:W-:Y:S02]  /*0140*/  UTMACCTL.PF [UR8] ;  /* 0x00000000080079b9 */ /* 0x0001e40008040000 */
[----:B------:R0:W-:Y:S02]  /*0150*/  UTMACCTL.PF [UR10] ;  /* 0x000000000a0079b9 */ /* 0x0001e40008040000 */
[----:B------:R0:W-:Y:S02]  /*0160*/  UTMACCTL.PF [UR4] ;  /* 0x00000000040079b9 */ /* 0x0001e40008040000 */
[----:B0-----:R-:W-:Y:S01]  /*0170*/  NOP ;  /* 0x0000000000007918 */ /* 0x001fe20000000000 */
.L_x_461:
[----:B------:R-:W-:Y:S05]  /*0180*/  BSYNC B0 ;  /* 0x0000000000007941 */ /* 0x000fea0003800000 */
.L_x_460:
        /* <DEDUP_REMOVED lines=41> */
.L_x_462:
        /* <DEDUP_REMOVED lines=22> */
.L_x_463:
        /* <DEDUP_REMOVED lines=18> */
.L_x_464:
        /* <DEDUP_REMOVED lines=22> */
.L_x_465:
        /* <DEDUP_REMOVED lines=22> */
.L_x_466:
[----:B------:R-:W-:Y:S01]  /*0960*/  PLOP3.LUT P0, PT, PT, PT, UP0, 0x80, 0x0 ;  /* 0x000000000000781c */ /* 0x000fe20003f0f008 */
[----:B------:R-:W-:Y:S01]  /*0970*/  UMOV UR36, 0x1 ;  /* 0x0000000100247882 */ /* 0x000fe20000000000 */
[----:B------:R-:W-:Y:S01]  /*0980*/  NOP ;  /* 0x0000000000007918 */ /* 0x000fe20000000000 */
[----:B------:R-:W-:Y:S01]  /*0990*/  USEL UR36, UR36, 0x2, !UP0 ;  /* 0x0000000224247887 */ /* 0x000fe2000c000000 */
[----:B------:R-:W-:Y:S01]  /*09a0*/  BSSY B8, `(.L_x_467) ;  /* 0x0002689000087945 */ /* 0x000fe20003800000 */
[----:B------:R-:W-:Y:S01]  /*09b0*/  ULDC.64 UR54, c[0x0][0x208] ;  /* 0x0000820000367ab9 */ /* 0x000fe20000000a00 */
[----:B012-4-:R-:W-:Y:S07]  /*09c0*/  BAR.SYNC.DEFER_BLOCKING 0x0 ;  /* 0x0000000000007b1d */ /* 0x017fee0000010000 */
[----:B------:R-:W-:Y:S05]  /*09d0*/  @!P0 BRA `(.L_x_468) ;  /* 0x0000020000208947 */ /* 0x000fea0003800000 */
.L_x_469:
[----:B------:R-:W-:-:S08]  /*09e0*/  NOP ;  /* 0x0000000000007918 */ /* 0x000fd00000000000 */
[----:B------:R-:W0:Y:S02]  /*09f0*/  USETMAXREG.TRY_ALLOC.CTAPOOL UP0, 0xf0 ;  /* 0x000000f0000079c8 */ /* 0x000e240008000600 */
[----:B0-----:R-:W-:-:S13]  /*0a00*/  PLOP3.LUT P0, PT, PT, PT, UP0, 0x80, 0x0 ;  /* 0x000000000000781c */ /* 0x001fda0003f0f008 */
[----:B------:R-:W-:Y:S05]  /*0a10*/  @!P0 BRA `(.L_x_469) ;  /* 0xfffffffc00f08947 */ /* 0x000fea000383ffff */
[----:B------:R-:W2:Y:S01]  /*0a20*/  LDL.LU R0, [R1+0x10] ;  /* 0x0000100001007983 */ /* 0x000ea20000300800 */
[----:B------:R-:W0:Y:S01]  /*0a30*/  S2R R2, SR_TID.X ;  /* 0x0000000000027919 */ /* 0x000e220000002100 */
[----:B------:R-:W1:Y:S01]  /*0a40*/  S2UR UR37, SR_CgaCtaId ;  /* 0x00000000002579c3 */ /* 0x000e620000008800 */
[----:B------:R-:W-:Y:S01]  /*0a50*/  UMOV UR4, 0x400 ;  /* 0x0000040000047882 */ /* 0x000fe20000000000 */
[----:B0-----:R-:W-:-:S06]  /*0a60*/  SHF.R.U32.HI R2, RZ, 0x7, R2 ;  /* 0x00000007ff027819 */ /* 0x001fcc0000011602 */
[----:B------:R-:W-:Y:S06]  /*0a70*/  BAR.ARV 0x8, 0x180 ;  /* 0x0206000000007b1d */ /* 0x000fec0000002000 */
[----:B------:R-:W-:-:S13]  /*0a80*/  ISETP.NE.AND P0, PT, R2, 0x1, PT ;  /* 0x000000010200780c */ /* 0x000fda0003f05270 */
[----:B------:R-:W-:Y:S08]  /*0a90*/  @!P0 BAR.ARV 0x9, 0x100 ;  /* 0x0244000000008b1d */ /* 0x000ff00000002000 */
[----:B------:R-:W-:Y:S01]  /*0aa0*/  BAR.SYNC.DEFER_BLOCKING 0x5, 0x180 ;  /* 0x0146000000007b1d */ /* 0x000fe20000010000 */
[----:B-1----:R-:W-:-:S06]  /*0ab0*/  ULEA UR4, UR37, UR4, 0x18 ;  /* 0x0000000425047291 */ /* 0x002fcc000f8ec03f */
[----:B------:R-:W-:Y:S01]  /*0ac0*/  IMAD.U32 R16, RZ, RZ, UR4 ;  /* 0x00000004ff107e24 */ /* 0x000fe2000f8e00ff */
[----:B------:R-:W-:-:S04]  /*0ad0*/  ULDC UR4, c[0x0][0xc3c] ;  /* 0x00030f0000047ab9 */ /* 0x000fc80000000800 */
[----:B------:R-:W0:Y:S01]  /*0ae0*/  LDS.128 R204, [R16+0x298d0] ;  /* 0x0298d00010cc7984 */ /* 0x000e220000000c00 */
[----:B------:R-:W-:Y:S06]  /*0af0*/  BAR.ARV 0x4, 0x180 ;  /* 0x0106000000007b1d */ /* 0x000fec0000002000 */
[----:B--2---:R-:W-:-:S04]  /*0b00*/  LOP3.LUT R0, R0, 0xffffffef, RZ, 0xc0, !PT ;  /* 0xffffffef00007812 */ /* 0x004fc800078ec0ff */
[----:B------:R-:W-:-:S05]  /*0b10*/  @P0 LOP3.LUT R0, R0, 0x10, RZ, 0xfc, !PT ;  /* 0x0000001000000812 */ /* 0x000fca00078efcff */
[----:B------:R1:W-:Y:S01]  /*0b20*/  STL [R1+0x10], R0 ;  /* 0x0000100001007387 */ /* 0x0003e20000100800 */
[----:B0-----:R-:W-:-:S13]  /*0b30*/  ISETP.GE.AND P0, PT, R207, UR4, PT ;  /* 0x00000004cf007c0c */ /* 0x001fda000bf06270 */
[----:B-1----:R-:W-:Y:S05]  /*0b40*/  @P0 BRA `(.L_x_470) ;  /* 0x0000026400b80947 */ /* 0x002fea0003800000 */
[----:B------:R-:W0:Y:S01]  /*0b50*/  S2R R0, SR_TID.X ;  /* 0x0000000000007919 */ /* 0x000e220000002100 */
[----:B------:R-:W-:Y:S01]  /*0b60*/  R2UR UR52, R16 ;  /* 0x00000000103472ca */ /* 0x000fe200000e0000 */
[----:B------:R-:W-:Y:S01]  /*0b70*/  IMAD.MOV.U32 R220, RZ, RZ, 0x20 ;  /* 0x00000020ffdc7424 */ /* 0x000fe200078e00ff */
[----:B------:R-:W-:Y:S01]  /*0b80*/  MOV R20, 0xfffffffe ;  /* 0xfffffffe00147802 */ /* 0x000fe20000000f00 */
[----:B------:R-:W-:Y:S01]  /*0b90*/  IMAD.MOV.U32 R169, RZ, RZ, RZ ;  /* 0x000000ffffa97224 */ /* 0x000fe200078e00ff */
[----:B------:R-:W-:Y:S01]  /*0ba0*/  MOV R17, RZ ;  /* 0x000000ff00117202 */ /* 0x000fe20000000f00 */
[----:B------:R-:W-:Y:S01]  /*0bb0*/  IMAD.MOV.U32 R198, RZ, RZ, RZ ;  /* 0x000000ffffc67224 */ /* 0x000fe200078e00ff */
[----:B------:R-:W-:Y:S01]  /*0bc0*/  ULOP3.LUT UR53, UR36, 0x1, URZ, 0xfc, !UPT ;  /* 0x0000000124357892 */ /* 0x000fe2000f8efc3f */
[----:B------:R-:W-:Y:S01]  /*0bd0*/  IMAD.MOV.U32 R156, RZ, RZ, RZ ;  /* 0x000000ffff9c7224 */ /* 0x000fe200078e00ff */
[----:B------:R-:W-:-:S05]  /*0be0*/  UMOV UR43, URZ ;  /* 0x0000003f002b7c82 */ /* 0x000fca0008000000 */
[----:B------:R-:W-:Y:S01]  /*0bf0*/  UIADD3 UR52, UR52, 0x14400, URZ ;  /* 0x0001440034347890 */ /* 0x000fe2000fffe03f */
[----:B0-----:R-:W-:-:S05]  /*0c00*/  VIADD R15, R0, 0xffffff80 ;  /* 0xffffff80000f7836 */ /* 0x001fca0000000000 */
[----:B------:R-:W-:Y:S02]  /*0c10*/  SHF.R.S32.HI R0, RZ, 0x1f, R15 ;  /* 0x0000001fff007819 */ /* 0x000fe4000001140f */
[-C--:B------:R-:W-:Y:S02]  /*0c20*/  LEA.HI R5, R15, R15.reuse, RZ, 0x1 ;  /* 0x0000000f0f057211 */ /* 0x080fe400078f08ff */
[CC--:B------:R-:W-:Y:S02]  /*0c30*/  LEA.HI R2, R0.reuse, R15.reuse, RZ, 0x4 ;  /* 0x0000000f00027211 */ /* 0x0c0fe400078f20ff */
[CC--:B------:R-:W-:Y:S02]  /*0c40*/  LEA.HI R6, R0.reuse, R15.reuse, RZ, 0x2 ;  /* 0x0000000f00067211 */ /* 0x0c0fe400078f10ff */
[----:B------:R-:W-:Y:S02]  /*0c50*/  LEA.HI R3, R0, R15, RZ, 0x5 ;  /* 0x0000000f00037211 */ /* 0x000fe400078f28ff */
[----:B------:R-:W-:-:S02]  /*0c60*/  SHF.R.S32.HI R209, RZ, 0x4, R2 ;  /* 0x00000004ffd17819 */ /* 0x000fc40000011402 */
[--C-:B------:R-:W-:Y:S01]  /*0c70*/  SHF.R.S32.HI R7, RZ, 0x2, R6.reuse ;  /* 0x00000002ff077819 */ /* 0x100fe20000011406 */
[----:B------:R-:W-:Y:S01]  /*0c80*/  IMAD.SHL.U32 R4, R3, 0x20, RZ ;  /* 0x0000002003047824 */ /* 0x000fe200078e00ff */
[----:B------:R-:W-:Y:S02]  /*0c90*/  SHF.R.S32.HI R8, RZ, 0x1f, R6 ;  /* 0x0000001fff087819 */ /* 0x000fe40000011406 */
[C---:B------:R-:W-:Y:S02]  /*0ca0*/  LOP3.LUT R3, R2.reuse, 0x3fffff0, RZ, 0xc0, !PT ;  /* 0x03fffff002037812 */ /* 0x040fe400078ec0ff */
[----:B------:R-:W-:Y:S02]  /*0cb0*/  LEA.HI R2, R2, R209, RZ, 0x1 ;  /* 0x000000d102027211 */ /* 0x000fe400078f08ff */
[----:B------:R-:W-:Y:S02]  /*0cc0*/  LEA.HI R8, R8, R7, RZ, 0x2 ;  /* 0x0000000708087211 */ /* 0x000fe400078f10ff */
[----:B------:R-:W-:-:S02]  /*0cd0*/  SHF.R.S32.HI R168, RZ, 0x1, R5 ;  /* 0x00000001ffa87819 */ /* 0x000fc40000011405 */
[----:B------:R-:W-:Y:S02]  /*0ce0*/  LOP3.LUT R4, R4, 0xfffffc00, RZ, 0xc0, !PT ;  /* 0xfffffc0004047812 */ /* 0x000fe400078ec0ff */
[----:B------:R-:W-:Y:S01]  /*0cf0*/  IADD3 R3, R15, -R3, RZ ;  /* 0x800000030f037210 */ /* 0x000fe20007ffe0ff */
[----:B------:R-:W-:Y:S01]  /*0d00*/  VIADD R218, R168, 0x80 ;  /* 0x00000080a8da7836 */ /* 0x000fe20000000000 */
[----:B------:R-:W-:Y:S02]  /*0d10*/  LOP3.LUT R2, R2, 0x1ffffffe, RZ, 0xc0, !PT ;  /* 0x1ffffffe02027812 */ /* 0x000fe400078ec0ff */
[----:B------:R-:W-:Y:S01]  /*0d20*/  LOP3.LUT R8, R8, 0xfffffffc, RZ, 0xc0, !PT ;  /* 0xfffffffc08087812 */ /* 0x000fe200078ec0ff */
[----:B------:R-:W-:Y:S01]  /*0d30*/  IMAD R3, R3, 0x40, R4 ;  /* 0x0000004003037824 */ /* 0x000fe200078e0204 */
[----:B------:R-:W-:Y:S01]  /*0d40*/  LOP3.LUT R223, R5, 0xfffffffe, RZ, 0xc0, !PT ;  /* 0xfffffffe05df7812 */ /* 0x000fe200078ec0ff */
[----:B------:R-:W-:Y:S01]  /*0d50*/  IMAD.IADD R2, R209, 0x1, -R2 ;  /* 0x00000001d1027824 */ /* 0x000fe200078e0a02 */
[----:B------:R-:W-:Y:S01]  /*0d60*/  LOP3.LUT R6, R6, 0xfffffffc, RZ, 0xc0, !PT ;  /* 0xfffffffc06067812 */ /* 0x000fe200078ec0ff */
[----:B------:R-:W-:Y:S01]  /*0d70*/  IMAD.IADD R8, R7, 0x1, -R8 ;  /* 0x0000000107087824 */ /* 0x000fe200078e0a08 */
[----:B------:R-:W-:Y:S01]  /*0d80*/  SHF.R.S32.HI R7, RZ, 0x1f, R218 ;  /* 0x0000001fff077819 */ /* 0x000fe200000114da */
[C---:B------:R-:W-:Y:S01]  /*0d90*/  IMAD.IADD R223, R15.reuse, 0x1, -R223 ;  /* 0x000000010fdf7824 */ /* 0x040fe200078e0adf */
[----:B------:R-:W-:Y:S01]  /*0da0*/  IADD3 R6, R15, -R6, RZ ;  /* 0x800000060f067210 */ /* 0x000fe20007ffe0ff */
[----:B------:R-:W-:Y:S01]  /*0db0*/  IMAD.SHL.U32 R175, R8, 0x80, RZ ;  /* 0x0000008008af7824 */ /* 0x000fe200078e00ff */
[----:B------:R-:W-:Y:S01]  /*0dc0*/  LEA R2, R2, R3, 0x3 ;  /* 0x0000000302027211 */ /* 0x000fe200078e18ff */
[----:B------:R-:W-:Y:S01]  /*0dd0*/  IMAD.SHL.U32 R22, R223, 0x8, RZ ;  /* 0x00000008df167824 */ /* 0x000fe200078e00ff */
[----:B------:R-:W-:Y:S01]  /*0de0*/  LEA.HI R7, R7, R218, RZ, 0x3 ;  /* 0x000000da07077211 */ /* 0x000fe200078f18ff */
[----:B------:R-:W-:Y:S01]  /*0df0*/  IMAD.SHL.U32 R18, R223, 0x10, RZ ;  /* 0x00000010df127824 */ /* 0x000fe200078e00ff */
[----:B------:R-:W-:Y:S01]  /*0e00*/  LEA.HI R3, R0, R15, RZ, 0x7 ;  /* 0x0000000f00037211 */ /* 0x000fe200078f38ff */
[----:B------:R-:W-:Y:S01]  /*0e10*/  VIADD R172, R22, 0x40 ;  /* 0x0000004016ac7836 */ /* 0x000fe20000000000 */
[----:B------:R-:W-:Y:S01]  /*0e20*/  LEA.HI R4, R6, R6, RZ, 0x1 ;  /* 0x0000000606047211 */ /* 0x000fe200078f08ff */
[----:B------:R-:W-:Y:S01]  /*0e30*/  IMAD.SHL.U32 R10, R7, 0x40, RZ ;  /* 0x00000040070a7824 */ /* 0x000fe200078e00ff */
[----:B------:R-:W-:Y:S01]  /*0e40*/  LOP3.LUT R225, R3, 0xffffff80, RZ, 0xc0, !PT ;  /* 0xffffff8003e17812 */ /* 0x000fe200078ec0ff */
[----:B------:R-:W-:Y:S01]  /*0e50*/  VIADD R170, R22, 0x20 ;  /* 0x0000002016aa7836 */ /* 0x000fe20000000000 */
[----:B------:R-:W-:Y:S01]  /*0e60*/  LOP3.LUT R7, R4, 0x1ffffffe, RZ, 0xc0, !PT ;  /* 0x1ffffffe04077812 */ /* 0x000fe200078ec0ff */
[----:B------:R-:W-:Y:S01]  /*0e70*/  IMAD.IADD R4, R22, 0x1, R172 ;  /* 0x0000000116047824 */ /* 0x000fe200078e02ac */
[----:B------:R-:W-:Y:S01]  /*0e80*/  LEA.HI R11, R218, R218, RZ, 0x1 ;  /* 0x000000dada0b7211 */ /* 0x000fe200078f08ff */
[----:B------:R-:W-:Y:S01]  /*0e90*/  IMAD.IADD R225, R15, 0x1, -R225 ;  /* 0x000000010fe17824 */ /* 0x000fe200078e0ae1 */
[----:B------:R-:W-:Y:S01]  /*0ea0*/  LOP3.LUT R10, R10, 0xfffffe00, RZ, 0xc0, !PT ;  /* 0xfffffe000a0a7812 */ /* 0x000fe200078ec0ff */
[----:B------:R-:W-:Y:S01]  /*0eb0*/  IMAD.IADD R12, R6, 0x1, -R7 ;  /* 0x00000001060c7824 */ /* 0x000fe200078e0a07 */
[----:B------:R-:W-:Y:S01]  /*0ec0*/  LOP3.LUT R9, R11, 0x3fffffe, RZ, 0xc0, !PT ;  /* 0x03fffffe0b097812 */ /* 0x000fe200078ec0ff */
[----:B------:R0:W-:Y:S01]  /*0ed0*/  STL [R1+0x8], R2 ;  /* 0x0000080201007387 */ /* 0x0001e20000100800 */
[----:B------:R-:W-:Y:S01]  /*0ee0*/  SHF.R.S32.HI R13, RZ, 0x1f, R4 ;  /* 0x0000001fff0d7819 */ /* 0x000fe20000011404 */
[----:B------:R-:W-:Y:S01]  /*0ef0*/  VIADD R171, R22, 0x10 ;  /* 0x0000001016ab7836 */ /* 0x000fe20000000000 */
[----:B------:R-:W-:Y:S01]  /*0f00*/  SHF.R.S32.HI R6, RZ, 0x1f, R225 ;  /* 0x0000001fff067819 */ /* 0x000fe200000114e1 */
[----:B------:R-:W-:Y:S01]  /*0f10*/  IMAD.IADD R9, R218, 0x1, -R9 ;  /* 0x00000001da097824 */ /* 0x000fe200078e0a09 */
[----:B------:R-:W-:Y:S01]  /*0f20*/  SHF.R.S32.HI R7, RZ, 0x1f, R5 ;  /* 0x0000001fff077819 */ /* 0x000fe20000011405 */
[C---:B------:R-:W-:Y:S01]  /*0f30*/  VIADD R173, R22.reuse, 0x30 ;  /* 0x0000003016ad7836 */ /* 0x040fe20000000000 */
[-C--:B------:R-:W-:Y:S01]  /*0f40*/  LEA.HI R224, R13, R4.reuse, RZ, 0x4 ;  /* 0x000000040de07211 */ /* 0x080fe200078f20ff */
[----:B------:R-:W-:Y:S01]  /*0f50*/  IMAD R200, R9, 0x40, R10 ;  /* 0x0000004009c87824 */ /* 0x000fe200078e020a */
[----:B------:R-:W-:Y:S01]  /*0f60*/  LEA.HI R13, R13, R4, RZ, 0x6 ;  /* 0x000000040d0d7211 */ /* 0x000fe200078f30ff */
[----:B------:R-:W-:Y:S01]  /*0f70*/  VIADD R174, R22, 0x50 ;  /* 0x0000005016ae7836 */ /* 0x000fe20000000000 */
[----:B------:R-:W-:-:S02]  /*0f80*/  LEA.HI R4, R6, R225, RZ, 0x2 ;  /* 0x000000e106047211 */ /* 0x000fc400078f10ff */
[----:B0-----:R-:W-:Y:S02]  /*0f90*/  IADD3 R2, R22, R170, RZ ;  /* 0x000000aa16027210 */ /* 0x001fe40007ffe0ff */
[----:B------:R-:W-:Y:S02]  /*0fa0*/  LEA.HI R7, R7, R168, RZ, 0x3 ;  /* 0x000000a807077211 */ /* 0x000fe400078f18ff */
[----:B------:R-:W-:Y:S02]  /*0fb0*/  LOP3.LUT R10, R4, 0x7ffffffc, RZ, 0xc0, !PT ;  /* 0x7ffffffc040a7812 */ /* 0x000fe400078ec0ff */
[----:B------:R-:W-:Y:S02]  /*0fc0*/  SHF.R.S32.HI R9, RZ, 0x1f, R2 ;  /* 0x0000001fff097819 */ /* 0x000fe40000011402 */
[----:B------:R-:W-:Y:S01]  /*0fd0*/  LOP3.LUT R7, R7, 0xfffffff8, RZ, 0xc0, !PT ;  /* 0xfffffff807077812 */ /* 0x000fe200078ec0ff */
[----:B------:R-:W-:Y:S01]  /*0fe0*/  IMAD.IADD R237, R225, 0x1, -R10 ;  /* 0x00000001e1ed7824 */ /* 0x000fe200078e0a0a */
[----:B------:R-:W-:-:S02]  /*0ff0*/  LEA.HI R222, R9, R2, RZ, 0x4 ;  /* 0x0000000209de7211 */ /* 0x000fc400078f20ff */
[----:B------:R-:W-:Y:S01]  /*1000*/  LEA.HI R14, R9, R2, RZ, 0x6 ;  /* 0x00000002090e7211 */ /* 0x000fe200078f30ff */
[----:B------:R-:W-:Y:S01]  /*1010*/  IMAD.IADD R236, R168, 0x1, -R7 ;  /* 0x00000001a8ec7824 */ /* 0x000fe200078e0a07 */
[--C-:B------:R-:W-:Y:S01]  /*1020*/  SHF.R.S32.HI R9, RZ, 0x2, R4.reuse ;  /* 0x00000002ff097819 */ /* 0x100fe20000011404 */
[----:B------:R-:W-:Y:S01]  /*1030*/  IMAD R237, R237, R20, 0xa0 ;  /* 0x000000a0eded7424 */ /* 0x000fe200078e0214 */
[----:B------:R-:W-:Y:S01]  /*1040*/  SHF.R.S32.HI R10, RZ, 0x1f, R4 ;  /* 0x0000001fff0a7819 */ /* 0x000fe20000011404 */
[----:B------:R-:W-:Y:S01]  /*1050*/  IMAD.SHL.U32 R2, R236, 0x80, RZ ;  /* 0x00000080ec027824 */ /* 0x000fe200078e00ff */
[----:B------:R-:W-:Y:S01]  /*1060*/  SHF.R.S32.HI R234, RZ, 0x7, R3 ;  /* 0x00000007ffea7819 */ /* 0x000fe20000011403 */
[----:B------:R-:W-:Y:S01]  /*1070*/  IMAD.SHL.U32 R14, R14, 0x80, RZ ;  /* 0x000000800e0e7824 */ /* 0x000fe200078e00ff */
[----:B------:R-:W-:Y:S02]  /*1080*/  LEA.HI R10, R10, R9, RZ, 0x3 ;  /* 0x000000090a0a7211 */ /* 0x000fe400078f18ff */
[----:B------:R-:W-:-:S02]  /*1090*/  LEA.HI R0, R0, R15, RZ, 0x3 ;  /* 0x0000000f00007211 */ /* 0x000fc400078f18ff */
[----:B------:R-:W-:Y:S02]  /*10a0*/  LOP3.LUT R10, R10, 0xfffffff8, RZ, 0xc0, !PT ;  /* 0xfffffff80a0a7812 */ /* 0x000fe400078ec0ff */
[----:B------:R-:W-:Y:S02]  /*10b0*/  LEA.HI R3, R3, R234, RZ, 0x1 ;  /* 0x000000ea03037211 */ /* 0x000fe400078f08ff */
[----:B------:R-:W-:Y:S01]  /*10c0*/  LEA.HI R6, R6, R225, RZ, 0x5 ;  /* 0x000000e106067211 */ /* 0x000fe200078f28ff */
[----:B------:R-:W-:Y:S01]  /*10d0*/  IMAD.IADD R9, R9, 0x1, -R10 ;  /* 0x0000000109097824 */ /* 0x000fe200078e0a0a */
[----:B------:R-:W-:Y:S02]  /*10e0*/  LOP3.LUT R7, R2, 0x380, RZ, 0xc0, !PT ;  /* 0x0000038002077812 */ /* 0x000fe400078ec0ff */
[----:B------:R-:W-:Y:S02]  /*10f0*/  LEA.HI R5, R5, R168, RZ, 0x1 ;  /* 0x000000a805057211 */ /* 0x000fe400078f08ff */
[----:B------:R-:W-:-:S02]  /*1100*/  LOP3.LUT R212, R0, 0xfffffff8, RZ, 0xc0, !PT ;  /* 0xfffffff800d47812 */ /* 0x000fc400078ec0ff */
[----:B------:R-:W-:Y:S02]  /*1110*/  LOP3.LUT R3, R3, 0x3fffffe, RZ, 0xc0, !PT ;  /* 0x03fffffe03037812 */ /* 0x000fe400078ec0ff */
[----:B------:R-:W-:Y:S01]  /*1120*/  SHF.R.S32.HI R6, RZ, 0x5, R6 ;  /* 0x00000005ff067819 */ /* 0x000fe20000011406 */
[----:B------:R-:W-:Y:S01]  /*1130*/  IMAD.IADD R212, R15, 0x1, -R212 ;  /* 0x000000010fd47824 */ /* 0x000fe200078e0ad4 */
[----:B------:R-:W-:Y:S01]  /*1140*/  SHF.R.U32.HI R2, RZ, 0x3, R7 ;  /* 0x00000003ff027819 */ /* 0x000fe20000011607 */
[----:B------:R-:W-:Y:S01]  /*1150*/  IMAD.IADD R3, R234, 0x1, -R3 ;  /* 0x00000001ea037824 */ /* 0x000fe200078e0a03 */
[----:B------:R-:W-:Y:S01]  /*1160*/  LOP3.LUT R5, R5, 0x3fffffe, RZ, 0xc0, !PT ;  /* 0x03fffffe05057812 */ /* 0x000fe200078ec0ff */
[----:B------:R-:W-:Y:S01]  /*1170*/  IMAD R6, R6, 0x10, R9 ;  /* 0x0000001006067824 */ /* 0x000fe200078e0209 */
[----:B------:R-:W-:Y:S02]  /*1180*/  LOP3.LUT R7, R7, 0x10, R18, 0xf8, !PT ;  /* 0x0000001007077812 */ /* 0x000fe400078ef812 */
[----:B------:R-:W-:Y:S01]  /*1190*/  LOP3.LUT R175, R175, 0x180, RZ, 0xc0, !PT ;  /* 0x00000180afaf7812 */ /* 0x000fe200078ec0ff */
[----:B------:R-:W-:Y:S01]  /*11a0*/  IMAD R235, R3, 0x40, R6 ;  /* 0x0000004003eb7824 */ /* 0x000fe200078e0206 */
[----:B------:R-:W-:Y:S01]  /*11b0*/  LOP3.LUT R4, R7, R2, RZ, 0x3c, !PT ;  /* 0x0000000207047212 */ /* 0x000fe200078e3cff */
[----:B------:R-:W-:Y:S01]  /*11c0*/  IMAD.IADD R2, R168, 0x1, -R5 ;  /* 0x00000001a8027824 */ /* 0x000fe200078e0a05 */
[----:B------:R-:W-:-:S02]  /*11d0*/  SHF.L.U32 R202, R212, 0x3, RZ ;  /* 0x00000003d4ca7819 */ /* 0x000fc400000006ff */
[----:B------:R-:W-:Y:S01]  /*11e0*/  SHF.R.U32.HI R196, RZ, 0x3, R175 ;  /* 0x00000003ffc47819 */ /* 0x000fe200000116af */
[----:B------:R-:W-:Y:S01]  /*11f0*/  IMAD R2, R209, 0x8, R2 ;  /* 0x00000008d1027824 */ /* 0x000fe200078e0202 */
[----:B------:R-:W-:Y:S02]  /*1200*/  LOP3.LUT R3, R175, 0x10, R18, 0xf8, !PT ;  /* 0x00000010af037812 */ /* 0x000fe400078ef812 */
[----:B------:R-:W-:Y:S01]  /*1210*/  SHF.R.S32.HI R221, RZ, 0x3, R0 ;  /* 0x00000003ffdd7819 */ /* 0x000fe20000011400 */
[----:B------:R-:W-:Y:S01]  /*1220*/  IMAD.SHL.U32 R197, R2, 0x40, RZ ;  /* 0x0000004002c57824 */ /* 0x000fe200078e00ff */
[----:B------:R-:W-:Y:S02]  /*1230*/  SHF.R.S32.HI R0, RZ, 0x1f, R202 ;  /* 0x0000001fff007819 */ /* 0x000fe400000114ca */
[----:B------:R-:W-:Y:S02]  /*1240*/  LOP3.LUT R0, R3, R196, RZ, 0x3c, !PT ;  /* 0x000000c403007212 */ /* 0x000fe400078e3cff */
[----:B------:R-:W-:-:S02]  /*1250*/  LOP3.LUT R5, R175, 0x30, R222, 0xf8, !PT ;  /* 0x00000030af057812 */ /* 0x000fc400078ef8de */
[----:B------:R-:W-:Y:S01]  /*1260*/  LOP3.LUT R7, R175, 0x30, R224, 0xf8, !PT ;  /* 0x00000030af077812 */ /* 0x000fe200078ef8e0 */
[----:B------:R-:W-:Y:S01]  /*1270*/  IMAD.IADD R203, R197, 0x1, R0 ;  /* 0x00000001c5cb7824 */ /* 0x000fe200078e0200 */
[----:B------:R-:W-:Y:S02]  /*1280*/  LEA R0, R12, R235, 0x3 ;  /* 0x000000eb0c007211 */ /* 0x000fe400078e18ff */
[----:B------:R-:W-:Y:S02]  /*1290*/  SHF.L.U32 R13, R13, 0x7, RZ ;  /* 0x000000070d0d7819 */ /* 0x000fe400000006ff */
[----:B------:R-:W-:Y:S01]  /*12a0*/  LOP3.LUT R14, R14, 0xffffe000, RZ, 0xc0, !PT ;  /* 0xffffe0000e0e7812 */ /* 0x000fe200078ec0ff */
[----:B------:R0:W-:Y:S01]  /*12b0*/  STL [R1+0x4], R0 ;  /* 0x0000040001007387 */ /* 0x0001e20000100800 */
[----:B------:R-:W-:Y:S02]  /*12c0*/  LOP3.LUT R5, R5, R196, RZ, 0x3c, !PT ;  /* 0x000000c405057212 */ /* 0x000fe400078e3cff */
[----:B------:R-:W-:-:S02]  /*12d0*/  LEA R209, R209, R4, 0xa ;  /* 0x00000004d1d17211 */ /* 0x000fc400078e50ff */
[----:B------:R-:W-:Y:S02]  /*12e0*/  LOP3.LUT P0, RZ, R8, 0x2, RZ, 0xc0, !PT ;  /* 0x0000000208ff7812 */ /* 0x000fe4000780c0ff */
[----:B------:R-:W-:Y:S02]  /*12f0*/  LOP3.LUT R4, R7, R196, RZ, 0x3c, !PT ;  /* 0x000000c407047212 */ /* 0x000fe400078e3cff */
[----:B------:R-:W-:Y:S02]  /*1300*/  SHF.R.S32.HI R11, RZ, 0x1, R11 ;  /* 0x00000001ff0b7819 */ /* 0x000fe4000001140b */
[----:B------:R-:W-:Y:S02]  /*1310*/  LOP3.LUT R2, R13, 0xffffe000, RZ, 0xc0, !PT ;  /* 0xffffe0000d027812 */ /* 0x000fe400078ec0ff */
[----:B------:R-:W-:Y:S01]  /*1320*/  IADD3 R7, R5, R197, R14 ;  /* 0x000000c505077210 */ /* 0x000fe20007ffe00e */
[----:B------:R-:W-:Y:S01]  /*1330*/  IMAD.SHL.U32 R11, R11, 0x80, RZ ;  /* 0x000000800b0b7824 */ /* 0x000fe200078e00ff */
[----:B------:R-:W-:-:S02]  /*1340*/  LOP3.LUT R5, R175, 0x30, R18, 0xf8, !PT ;  /* 0x00000030af057812 */ /* 0x000fc400078ef812 */
[----:B------:R-:W-:Y:S01]  /*1350*/  SEL R220, R220, 0xffffffe0, !P0 ;  /* 0xffffffe0dcdc7807 */ /* 0x000fe20004000000 */
[----:B------:R-:W-:Y:S01]  /*1360*/  IMAD.IADD R232, R16, 0x1, R7 ;  /* 0x0000000110e87824 */ /* 0x000fe200078e0207 */
[----:B------:R-:W-:Y:S02]  /*1370*/  IADD3 R231, R4, R197, R2 ;  /* 0x000000c504e77210 */ /* 0x000fe40007ffe002 */
[----:B------:R-:W-:Y:S01]  /*1380*/  IADD3 R211, R202, 0x40, RZ ;  /* 0x00000040cad37810 */ /* 0x000fe20007ffe0ff */
[----:B------:R-:W-:Y:S01]  /*1390*/  IMAD.IADD R208, R220, 0x1, R203 ;  /* 0x00000001dcd07824 */ /* 0x000fe200078e02cb */
[----:B------:R-:W-:Y:S01]  /*13a0*/  LOP3.LUT R5, R5, R196, RZ, 0x3c, !PT ;  /* 0x000000c405057212 */ /* 0x000fe200078e3cff */
[----:B------:R-:W-:Y:S01]  /*13b0*/  IMAD.IADD R231, R16, 0x1, R231 ;  /* 0x0000000110e77824 */ /* 0x000fe200078e02e7 */
[----:B------:R-:W-:Y:S02]  /*13c0*/  SHF.R.S32.HI R219, RZ, 0x1f, R168 ;  /* 0x0000001fffdb7819 */ /* 0x000fe400000114a8 */
[----:B------:R-:W-:-:S02]  /*13d0*/  SHF.R.S32.HI R230, RZ, 0x1f, R171 ;  /* 0x0000001fffe67819 */ /* 0x000fc400000114ab */
[----:B------:R-:W-:Y:S02]  /*13e0*/  SHF.R.S32.HI R229, RZ, 0x1f, R170 ;  /* 0x0000001fffe57819 */ /* 0x000fe400000114aa */
[----:B------:R-:W-:Y:S02]  /*13f0*/  SHF.R.S32.HI R228, RZ, 0x1f, R173 ;  /* 0x0000001fffe47819 */ /* 0x000fe400000114ad */
[----:B------:R-:W-:Y:S02]  /*1400*/  SHF.R.S32.HI R227, RZ, 0x1f, R172 ;  /* 0x0000001fffe37819 */ /* 0x000fe400000114ac */
[----:B------:R-:W-:Y:S02]  /*1410*/  SHF.R.S32.HI R226, RZ, 0x1f, R174 ;  /* 0x0000001fffe27819 */ /* 0x000fe400000114ae */
[----:B------:R-:W-:Y:S02]  /*1420*/  LOP3.LUT R199, R11, 0x180, RZ, 0xc0, !PT ;  /* 0x000001800bc77812 */ /* 0x000fe400078ec0ff */
[----:B------:R-:W-:-:S02]  /*1430*/  SHF.R.S32.HI R2, RZ, 0x1f, R211 ;  /* 0x0000001fff027819 */ /* 0x000fc400000114d3 */
[----:B------:R-:W-:Y:S02]  /*1440*/  SHF.R.S32.HI R222, RZ, 0x4, R222 ;  /* 0x00000004ffde7819 */ /* 0x000fe400000114de */
[----:B------:R-:W-:Y:S02]  /*1450*/  SHF.R.S32.HI R224, RZ, 0x4, R224 ;  /* 0x00000004ffe07819 */ /* 0x000fe400000114e0 */
[----:B------:R-:W-:Y:S02]  /*1460*/  IADD3 R233, R16, R197, R5 ;  /* 0x000000c510e97210 */ /* 0x000fe40007ffe005 */
[----:B0-----:R-:W-:-:S07]  /*1470*/  IADD3 R220, R220, UR52, R203 ;  /* 0x00000034dcdc7c10 */ /* 0x001fce000fffe0cb */
.L_x_661:
[----:B0---4-:R-:W0:Y:S02]  /*1480*/  LDC.64 R2, c[0x0][0xc88] ;  /* 0x00032200ff027b82 */ /* 0x011e240000000a00 */
[----:B0-----:R-:W-:-:S05]  /*1490*/  IMAD.WIDE R2, R207, 0x4, R2 ;  /* 0x00000004cf027825 */ /* 0x001fca00078e0202 */
[----:B--2---:R0:W2:Y:S01]  /*14a0*/  LDG.E R210, desc[UR54][R2.64] ;  /* 0x0000003602d27981 */ /* 0x0040a2000c1e1900 */
[----:B------:R-:W-:Y:S05]  /*14b0*/  YIELD ;  /* 0x0000000000007946 */ /* 0x000fea0003800000 */
[----:B------:R-:W-:Y:S01]  /*14c0*/  ULDC.64 UR4, c[0x0][0xa28] ;  /* 0x00028a0000047ab9 */ /* 0x000fe20000000a00 */
[----:B------:R-:W-:Y:S01]  /*14d0*/  ULDC.64 UR8, c[0x0][0xa18] ;  /* 0x0002860000087ab9 */ /* 0x000fe20000000a00 */
[----:B------:R-:W-:Y:S01]  /*14e0*/  ISETP.NE.U32.AND P1, PT, RZ, UR4, PT ;  /* 0x00000004ff007c0c */ /* 0x000fe2000bf25070 */
[----:B------:R-:W-:Y:S01]  /*14f0*/  ULDC.64 UR6, c[0x0][0xa08] ;  /* 0x0002820000067ab9 */ /* 0x000fe20000000a00 */
[----:B0-----:R-:W-:Y:S01]  /*1500*/  IMAD.MOV.U32 R3, RZ, RZ, RZ ;  /* 0x000000ffff037224 */ /* 0x001fe200078e00ff */
[----:B------:R-:W-:Y:S01]  /*1510*/  ISETP.NE.U32.AND P0, PT, RZ, UR6, PT ;  /* 0x00000006ff007c0c */ /* 0x000fe2000bf05070 */
[----:B------:R-:W-:Y:S01]  /*1520*/  IMAD.MOV.U32 R27, RZ, RZ, RZ ;  /* 0x000000ffff1b7224 */ /* 0x000fe200078e00ff */
[----:B------:R-:W-:-:S02]  /*1530*/  ISETP.NE.AND.EX P1, PT, RZ, UR5, PT, P1 ;  /* 0x00000005ff007c0c */ /* 0x000fc4000bf25310 */
[----:B------:R-:W-:Y:S02]  /*1540*/  ISETP.NE.AND.EX P0, PT, RZ, UR7, PT, P0 ;  /* 0x00000007ff007c0c */ /* 0x000fe4000bf05300 */
[----:B--2---:R-:W-:Y:S01]  /*1550*/  SHF.R.S32.HI R216, RZ, 0x1f, R210 ;  /* 0x0000001fffd87819 */ /* 0x004fe200000114d2 */
[----:B------:R-:W-:-:S08]  /*1560*/  IMAD.SHL.U32 R214, R210, 0x4, RZ ;  /* 0x00000004d2d67824 */ /* 0x000fd000078e00ff */
[C---:B---3--:R-:W-:Y:S02]  /*1570*/  @P1 LEA R4, P2, R210.reuse, UR4, 0x2 ;  /* 0x00000004d2041c11 */ /* 0x048fe4000f8410ff */
[C-C-:B------:R-:W-:Y:S02]  /*1580*/  SHF.L.U64.HI R215, R210.reuse, 0x2, R216.reuse ;  /* 0x00000002d2d77819 */ /* 0x140fe400000102d8 */
[----:B------:R-:W-:Y:S02]  /*1590*/  @P1 LEA.HI.X R5, R210, UR5, R216, 0x2, P2 ;  /* 0x00000005d2051c11 */ /* 0x000fe400090f14d8 */
[----:B------:R-:W-:Y:S01]  /*15a0*/  ISETP.NE.U32.AND P2, PT, RZ, UR8, PT ;  /* 0x00000008ff007c0c */ /* 0x000fe2000bf45070 */
[----:B------:R-:W-:Y:S01]  /*15b0*/  ULDC UR4, c[0x0][0x288] ;  /* 0x0000a20000047ab9 */ /* 0x000fe20000000800 */
[----:B------:R-:W-:Y:S01]  /*15c0*/  IADD3 R8, P3, R214, UR6, RZ ;  /* 0x00000006d6087c10 */ /* 0x000fe2000ff7e0ff */
[----:B------:R0:W5:Y:S01]  /*15d0*/  @P1 LDG.E R3, desc[UR54][R4.64] ;  /* 0x0000003604031981 */ /* 0x000162000c1e1900 */
[----:B------:R-:W-:Y:S01]  /*15e0*/  ISETP.NE.AND.EX P2, PT, RZ, UR9, PT, P2 ;  /* 0x00000009ff007c0c */ /* 0x000fe2000bf45320 */
[----:B------:R-:W-:Y:S01]  /*15f0*/  IMAD.U32 R157, RZ, RZ, UR4 ;  /* 0x00000004ff9d7e24 */ /* 0x000fe2000f8e00ff */
[----:B------:R-:W-:Y:S01]  /*1600*/  IADD3.X R9, R215, UR7, RZ, P3, !PT ;  /* 0x00000007d7097c10 */ /* 0x000fe20009ffe4ff */
[----:B------:R-:W-:-:S04]  /*1610*/  ULDC.64 UR4, c[0x0][0x418] ;  /* 0x0001060000047ab9 */ /* 0x000fc80000000a00 */
[----:B------:R0:W5:Y:S06]  /*1620*/  @P0 LDG.E R27, desc[UR54][R8.64] ;  /* 0x00000036081b0981 */ /* 0x00016c000c1e1900 */
[----:B------:R-:W-:-:S04]  /*1630*/  @P2 IADD3 R6, P1, R214, UR8, RZ ;  /* 0x00000008d6062c10 */ /* 0x000fc8000ff3e0ff */
[----:B------:R-:W-:-:S05]  /*1640*/  @P2 IADD3.X R7, R215, UR9, RZ, P1, !PT ;  /* 0x00000009d7072c10 */ /* 0x000fca0008ffe4ff */
[----:B------:R0:W5:Y:S01]  /*1650*/  @P2 LDG.E R157, desc[UR54][R6.64] ;  /* 0x00000036069d2981 */ /* 0x000162000c1e1900 */
[----:B------:R-:W-:-:S03]  /*1660*/  UISETP.NE.U32.AND UP0, UPT, UR4, URZ, UPT ;  /* 0x0000003f0400728c */ /* 0x000fc6000bf05070 */
[----:B------:R-:W-:Y:S01]  /*1670*/  ULDC UR4, c[0x0][0x424] ;  /* 0x0001090000047ab9 */ /* 0x000fe20000000800 */
[----:B------:R-:W-:-:S03]  /*1680*/  UISETP.NE.AND.EX UP0, UPT, UR5, URZ, UPT, UP0 ;  /* 0x0000003f0500728c */ /* 0x000fc6000bf05300 */
[----:B------:R-:W-:Y:S01]  /*1690*/  ULDC UR5, c[0x0][0x2f0] ;  /* 0x0000bc0000057ab9 */ /* 0x000fe20000000800 */
[----:B------:R-:W-:-:S04]  /*16a0*/  USEL UR4, UR4, 0x1, UP0 ;  /* 0x0000000104047887 */ /* 0x000fc80008000000 */
[----:B------:R-:W-:-:S03]  /*16b0*/  UIMAD UR4, UR4, UR5, URZ ;  /* 0x00000005040472a4 */ /* 0x000fc6000f8e023f */
[----:B------:R-:W-:Y:S02]  /*16c0*/  ULDC UR5, c[0x0][0x348] ;  /* 0x0000d20000057ab9 */ /* 0x000fe40000000800 */
[----:B------:R-:W-:Y:S01]  /*16d0*/  MOV R2, UR5 ;  /* 0x0000000500027c02 */ /* 0x000fe20008000f00 */
[----:B------:R-:W-:Y:S02]  /*16e0*/  IMAD.U32 R26, RZ, RZ, UR4 ;  /* 0x00000004ff1a7e24 */ /* 0x000fe4000f8e00ff */
[----:B------:R-:W-:Y:S01]  /*16f0*/  IMAD.MOV.U32 R25, RZ, RZ, R210 ;  /* 0x000000ffff197224 */ /* 0x000fe200078e00d2 */
[----:B0-----:R-:W-:Y:S06]  /*1700*/  @P2 BRA `(.L_x_471) ;  /* 0x0000000000242947 */ /* 0x001fec0003800000 */
[----:B------:R-:W-:Y:S02]  /*1710*/  ULDC.64 UR4, c[0x0][0xa00] ;  /* 0x0002800000047ab9 */ /* 0x000fe40000000a00 */
[----:B------:R-:W-:-:S04]  /*1720*/  ISETP.NE.U32.AND P1, PT, RZ, UR4, PT ;  /* 0x00000004ff007c0c */ /* 0x000fc8000bf25070 */
[----:B------:R-:W-:-:S13]  /*1730*/  ISETP.NE.AND.EX P1, PT, RZ, UR5, PT, P1 ;  /* 0x00000005ff007c0c */ /* 0x000fda000bf25310 */
[----:B------:R-:W-:Y:S05]  /*1740*/  @!P1 BRA `(.L_x_471) ;  /* 0x0000000000149947 */ /* 0x000fea0003800000 */
[----:B------:R-:W0:Y:S02]  /*1750*/  LDC.64 R4, c[0x0][0xa00] ;  /* 0x00028000ff047b82 */ /* 0x000e240000000a00 */
[----:B0-----:R-:W-:-:S05]  /*1760*/  IMAD.WIDE R4, R25, 0x4, R4 ;  /* 0x0000000419047825 */ /* 0x001fca00078e0204 */
[----:B-----5:R-:W2:Y:S04]  /*1770*/  LDG.E R157, desc[UR54][R4.64] ;  /* 0x00000036049d7981 */ /* 0x020ea8000c1e1900 */
[----:B------:R-:W2:Y:S02]  /*1780*/  LDG.E R0, desc[UR54][R4.64+0x4] ;  /* 0x0000043604007981 */ /* 0x000ea4000c1e1900 */
[----:B--2---:R-:W-:-:S07]  /*1790*/  IMAD.IADD R157, R0, 0x1, -R157 ;  /* 0x00000001009d7824 */ /* 0x004fce00078e0a9d */
.L_x_471:
[----:B------:R-:W-:Y:S01]  /*17a0*/  ULDC.64 UR4, c[0x0][0xa20] ;  /* 0x0002880000047ab9 */ /* 0x000fe20000000a00 */
[----:B------:R-:W-:Y:S01]  /*17b0*/  IMAD.MOV.U32 R217, RZ, RZ, R205 ;  /* 0x000000ffffd97224 */ /* 0x000fe200078e00cd */
[----:B------:R-:W-:Y:S02]  /*17c0*/  ISETP.NE.U32.AND P1, PT, RZ, UR4, PT ;  /* 0x00000004ff007c0c */ /* 0x000fe4000bf25070 */
[----:B------:R-:W-:Y:S02]  /*17d0*/  MOV R213, R206 ;  /* 0x000000ce00d57202 */ /* 0x000fe40000000f00 */
[----:B------:R-:W-:-:S13]  /*17e0*/  ISETP.NE.AND.EX P1, PT, RZ, UR5, PT, P1 ;  /* 0x00000005ff007c0c */ /* 0x000fda000bf25310 */
[----:B------:R-:W-:Y:S05]  /*17f0*/  @!P1 BRA `(.L_x_472) ;  /* 0x0000000000109947 */ /* 0x000fea0003800000 */
[----:B------:R-:W-:-:S04]  /*1800*/  IADD3 R4, P0, R214, UR4, RZ ;  /* 0x00000004d6047c10 */ /* 0x000fc8000ff1e0ff */
[----:B------:R-:W-:-:S05]  /*1810*/  IADD3.X R5, R215, UR5, RZ, P0, !PT ;  /* 0x00000005d7057c10 */ /* 0x000fca00087fe4ff */
[----:B------:R0:W5:Y:S01]  /*1820*/  LDG.E R26, desc[UR54][R4.64] ;  /* 0x00000036041a7981 */ /* 0x000162000c1e1900 */
[----:B------:R-:W-:Y:S05]  /*1830*/  BRA `(.L_x_473) ;  /* 0x0000000000107947 */ /* 0x000fea0003800000 */
.L_x_472:
[----:B------:R-:W-:Y:S05]  /*1840*/  @!P0 BRA `(.L_x_473) ;  /* 0x00000000000c8947 */ /* 0x000fea0003800000 */
[----:B------:R-:W2:Y:S04]  /*1850*/  LDG.E R5, desc[UR54][R8.64] ;  /* 0x0000003608057981 */ /* 0x000ea8000c1e1900 */
[----:B------:R-:W2:Y:S02]  /*1860*/  LDG.E R26, desc[UR54][R8.64+0x4] ;  /* 0x00000436081a7981 */ /* 0x000ea4000c1e1900 */
[----:B--2---:R-:W-:-:S07]  /*1870*/  IMAD.IADD R26, R26, 0x1, -R5 ;  /* 0x000000011a1a7824 */ /* 0x004fce00078e0a05 */
.L_x_473:
[----:B------:R-:W-:Y:S02]  /*1880*/  ULDC.64 UR4, c[0x0][0xa10] ;  /* 0x0002840000047ab9 */ /* 0x000fe40000000a00 */
[----:B------:R-:W-:-:S04]  /*1890*/  ISETP.NE.U32.AND P0, PT, RZ, UR4, PT ;  /* 0x00000004ff007c0c */ /* 0x000fc8000bf05070 */
[----:B------:R-:W-:Y:S01]  /*18a0*/  ISETP.NE.AND.EX P0, PT, RZ, UR5, PT, P0 ;  /* 0x00000005ff007c0c */ /* 0x000fe2000bf05300 */
[----:B-----5:R-:W-:Y:S01]  /*18b0*/  IMAD.IADD R11, R26, 0x1, -R3 ;  /* 0x000000011a0b7824 */ /* 0x020fe200078e0a03 */
[----:B------:R-:W-:-:S11]  /*18c0*/  ULDC.64 UR4, c[0x0][0xa30] ;  /* 0x00028c0000047ab9 */ /* 0x000fd60000000a00 */
[----:B0-----:R-:W0:Y:S02]  /*18d0*/  @P0 LDC.64 R4, c[0x0][0xa10] ;  /* 0x00028400ff040b82 */ /* 0x001e240000000a00 */
[----:B0-----:R-:W-:-:S05]  /*18e0*/  @P0 IMAD.WIDE R4, R25, 0x4, R4 ;  /* 0x0000000419040825 */ /* 0x001fca00078e0204 */
[----:B------:R-:W2:Y:S04]  /*18f0*/  @P0 LDG.E R0, desc[UR54][R4.64] ;  /* 0x0000003604000981 */ /* 0x000ea8000c1e1900 */
[----:B------:R-:W2:Y:S01]  /*1900*/  @P0 LDG.E R9, desc[UR54][R4.64+0x4] ;  /* 0x0000043604090981 */ /* 0x000ea2000c1e1900 */
[----:B------:R-:W-:Y:S01]  /*1910*/  IMAD.MOV R120, RZ, RZ, -R11 ;  /* 0x000000ffff787224 */ /* 0x000fe200078e0a0b */
[----:B------:R-:W-:Y:S01]  /*1920*/  ISETP.NE.U32.AND P1, PT, RZ, UR4, PT ;  /* 0x00000004ff007c0c */ /* 0x000fe2000bf25070 */
[----:B------:R-:W-:-:S03]  /*1930*/  IMAD.MOV.U32 R144, RZ, RZ, R26 ;  /* 0x000000ffff907224 */ /* 0x000fc600078e001a */
[----:B------:R-:W-:Y:S02]  /*1940*/  VIMNMX R120, RZ, R120, !PT ;  /* 0x00000078ff787248 */ /* 0x000fe40007fe0100 */
[----:B------:R-:W-:-:S13]  /*1950*/  ISETP.NE.AND.EX P1, PT, RZ, UR5, PT, P1 ;  /* 0x00000005ff007c0c */ /* 0x000fda000bf25310 */
[----:B------:R-:W-:-:S04]  /*1960*/  @P1 IADD3 R6, P2, R214, UR4, RZ ;  /* 0x00000004d6061c10 */ /* 0x000fc8000ff5e0ff */
[----:B------:R-:W-:-:S05]  /*1970*/  @P1 IADD3.X R7, R215, UR5, RZ, P2, !PT ;  /* 0x00000005d7071c10 */ /* 0x000fca00097fe4ff */
[----:B------:R0:W5:Y:S01]  /*1980*/  @P1 LDG.E R144, desc[UR54][R6.64] ;  /* 0x0000003606901981 */ /* 0x000162000c1e1900 */
[----:B--2---:R-:W-:-:S05]  /*1990*/  @P0 IMAD.IADD R2, R9, 0x1, -R0 ;  /* 0x0000000109020824 */ /* 0x004fca00078e0a00 */
[----:B------:R-:W-:-:S05]  /*19a0*/  IADD3 R158, R11, R2, RZ ;  /* 0x000000020b9e7210 */ /* 0x000fca0007ffe0ff */
[----:B------:R-:W-:-:S04]  /*19b0*/  VIADD R0, R158, 0x9f ;  /* 0x0000009f9e007836 */ /* 0x000fc80000000000 */
[----:B------:R-:W-:-:S05]  /*19c0*/  IMAD.HI R0, R0, 0x66666667, RZ ;  /* 0x6666666700007827 */ /* 0x000fca00078e02ff */
[----:B------:R-:W-:-:S04]  /*19d0*/  SHF.R.U32.HI R3, RZ, 0x1f, R0 ;  /* 0x0000001fff037819 */ /* 0x000fc80000011600 */
[----:B------:R-:W-:-:S05]  /*19e0*/  LEA.HI.SX32 R164, R0, R3, 0x1a ;  /* 0x0000000300a47211 */ /* 0x000fca00078fd2ff */
[----:B------:R-:W-:-:S05]  /*19f0*/  IMAD R3, R164, 0xa0, -R11 ;  /* 0x000000a0a4037824 */ /* 0x000fca00078e0a0b */
[----:B------:R-:W-:-:S04]  /*1a00*/  VIMNMX R3, R3, R2, PT ;  /* 0x0000000203037248 */ /* 0x000fc80003fe0100 */
[----:B------:R-:W-:Y:S01]  /*1a10*/  ISETP.GT.AND P0, PT, R3, R120, PT ;  /* 0x000000780300720c */ /* 0x000fe20003f04270 */
[----:B------:R-:W-:-:S05]  /*1a20*/  IMAD.WIDE.U32 R120, R120, -0x33333333, RZ ;  /* 0xcccccccd78787825 */ /* 0x000fca00078e00ff */
[----:B------:R-:W-:-:S05]  /*1a30*/  SHF.R.U32.HI R120, RZ, 0x7, R121 ;  /* 0x00000007ff787819 */ /* 0x000fca0000011679 */
[----:B------:R-:W-:Y:S02]  /*1a40*/  IMAD.MOV.U32 R24, RZ, RZ, R120 ;  /* 0x000000ffff187224 */ /* 0x000fe400078e0078 */
[----:B------:R-:W-:-:S04]  /*1a50*/  @P0 VIADD R0, R3, 0x9f ;  /* 0x0000009f03000836 */ /* 0x000fc80000000000 */
[----:B------:R-:W-:-:S05]  /*1a60*/  @P0 IMAD.HI R0, R0, 0x66666667, RZ ;  /* 0x6666666700000827 */ /* 0x000fca00078e02ff */
[----:B------:R-:W-:-:S04]  /*1a70*/  @P0 SHF.R.U32.HI R3, RZ, 0x1f, R0 ;  /* 0x0000001fff030819 */ /* 0x000fc80000011600 */
[----:B------:R-:W-:Y:S02]  /*1a80*/  @P0 LEA.HI.SX32 R24, R0, R3, 0x1a ;  /* 0x0000000300180211 */ /* 0x000fe400078fd2ff */
[----:B------:R-:W-:Y:S02]  /*1a90*/  PLOP3.LUT P0, PT, PT, PT, PT, 0x80, 0x0 ;  /* 0x000000000000781c */ /* 0x000fe40003f0f070 */
[----:B------:R-:W-:-:S13]  /*1aa0*/  ISETP.GT.AND P1, PT, R24, R120, PT ;  /* 0x000000781800720c */ /* 0x000fda0003f24270 */
[----:B0-----:R-:W-:Y:S05]  /*1ab0*/  @!P1 BRA `(.L_x_474) ;  /* 0x000000dc00f09947 */ /* 0x001fea0003800000 */
[----:B------:R-:W-:Y:S01]  /*1ac0*/  IADD3 R0, R16, 0x1a400, RZ ;  /* 0x0001a40010007810 */ /* 0x000fe20007ffe0ff */
[----:B------:R-:W-:Y:S03]  /*1ad0*/  BSSY B6, `(.L_x_475) ;  /* 0x0000013000067945 */ /* 0x000fe60003800000 */
[----:B------:R-:W-:-:S13]  /*1ae0*/  LOP3.LUT P0, RZ, R0, 0x1bf, RZ, 0xc0, !PT ;  /* 0x000001bf00ff7812 */ /* 0x000fda000780c0ff */
[----:B------:R-:W-:Y:S05]  /*1af0*/  @!P0 BRA `(.L_x_476) ;  /* 0x0000000000408947 */ /* 0x000fea0003800000 */
[----:B------:R-:W-:Y:S01]  /*1b00*/  MOV R0, 0x0 ;  /* 0x0000000000007802 */ /* 0x000fe20000000f00 */
[----:B------:R-:W-:Y:S01]  /*1b10*/  ULDC.64 UR4, c[0x4][0xa0] ;  /* 0x0100280000047ab9 */ /* 0x000fe20000000a00 */
[----:B------:R-:W-:Y:S01]  /*1b20*/  ULDC.64 UR6, c[0x4][0x30] ;  /* 0x01000c0000067ab9 */ /* 0x000fe20000000a00 */
[----:B------:R-:W-:Y:S01]  /*1b30*/  IMAD.U32 R4, RZ, RZ, UR4 ;  /* 0x00000004ff047e24 */ /* 0x000fe2000f8e00ff */
[----:B------:R0:W1:Y:S01]  /*1b40*/  LDC.64 R14, c[0x4][R0] ;  /* 0x01000000000e7b82 */ /* 0x0000620000000a00 */
[----:B------:R-:W-:Y:S01]  /*1b50*/  IMAD.U32 R5, RZ, RZ, UR5 ;  /* 0x00000005ff057e24 */ /* 0x000fe2000f8e00ff */
[----:B------:R-:W-:Y:S01]  /*1b60*/  ULDC.64 UR4, c[0x4][0xa8] ;  /* 0x01002a0000047ab9 */ /* 0x000fe20000000a00 */
[----:B------:R-:W-:Y:S01]  /*1b70*/  MOV R10, UR6 ;  /* 0x00000006000a7c02 */ /* 0x000fe20008000f00 */
[----:B------:R-:W-:Y:S02]  /*1b80*/  IMAD.U32 R6, RZ, RZ, UR4 ;  /* 0x00000004ff067e24 */ /* 0x000fe4000f8e00ff */
[----:B------:R-:W-:-:S02]  /*1b90*/  IMAD.U32 R7, RZ, RZ, UR5 ;  /* 0x00000005ff077e24 */ /* 0x000fc4000f8e00ff */
[----:B------:R-:W-:Y:S02]  /*1ba0*/  IMAD.U32 R11, RZ, RZ, UR7 ;  /* 0x00000007ff0b7e24 */ /* 0x000fe4000f8e00ff */
[----:B------:R-:W-:Y:S02]  /*1bb0*/  IMAD.MOV.U32 R8, RZ, RZ, 0x70 ;  /* 0x00000070ff087424 */ /* 0x000fe400078e00ff */
[----:B------:R-:W-:Y:S02]  /*1bc0*/  IMAD.MOV.U32 R12, RZ, RZ, 0x1 ;  /* 0x00000001ff0c7424 */ /* 0x000fe400078e00ff */
[----:B0-----:R-:W-:-:S07]  /*1bd0*/  IMAD.MOV.U32 R13, RZ, RZ, RZ ;  /* 0x000000ffff0d7224 */ /* 0x001fce00078e00ff */
[----:B------:R-:W-:-:S07]  /*1be0*/  LEPC R20, `(.L_x_476) ;  /* 0x000000001014794e */ /* 0x000fce0000000000 */
[----:B-1---5:R-:W-:Y:S05]  /*1bf0*/  CALL.ABS.NOINC R14 ;  /* 0x000000000e007343 */ /* 0x022fea0003c00000 */
.L_x_476:
[----:B------:R-:W-:Y:S05]  /*1c00*/  BSYNC B6 ;  /* 0x0000000000067941 */ /* 0x000fea0003800000 */
.L_x_475:
        /* <DEDUP_REMOVED lines=11> */
[----:B------:R-:W-:Y:S01]  /*1cc0*/  IMAD.U32 R6, RZ, RZ, UR6 ;  /* 0x00000006ff067e24 */ /* 0x000fe2000f8e00ff */
[----:B------:R-:W-:Y:S01]  /*1cd0*/  MOV R10, UR4 ;  /* 0x00000004000a7c02 */ /* 0x000fe20008000f00 */
[----:B------:R-:W-:Y:S02]  /*1ce0*/  IMAD.U32 R7, RZ, RZ, UR7 ;  /* 0x00000007ff077e24 */ /* 0x000fe4000f8e00ff */
[----:B------:R-:W-:-:S02]  /*1cf0*/  IMAD.U32 R11, RZ, RZ, UR5 ;  /* 0x00000005ff0b7e24 */ /* 0x000fc4000f8e00ff */
[----:B------:R-:W-:Y:S02]  /*1d00*/  IMAD.MOV.U32 R8, RZ, RZ, 0x70 ;  /* 0x00000070ff087424 */ /* 0x000fe400078e00ff */
[----:B------:R-:W-:Y:S02]  /*1d10*/  IMAD.MOV.U32 R12, RZ, RZ, 0x1 ;  /* 0x00000001ff0c7424 */ /* 0x000fe400078e00ff */
[----:B0-----:R-:W-:-:S07]  /*1d20*/  IMAD.MOV.U32 R13, RZ, RZ, RZ ;  /* 0x000000ffff0d7224 */ /* 0x001fce00078e00ff */
[----:B------:R-:W-:-:S07]  /*1d30*/  LEPC R20, `(.L_x_478) ;  /* 0x000000001014794e */ /* 0x000fce0000000000 */
[----:B-1---5:R-:W-:Y:S05]  /*1d40*/  CALL.ABS.NOINC R14 ;  /* 0x000000000e007343 */ /* 0x022fea0003c00000 */
.L_x_478:
[----:B------:R-:W-:Y:S05]  /*1d50*/  BSYNC B6 ;  /* 0x0000000000067941 */ /* 0x000fea0003800000 */
.L_x_477:
[----:B------:R-:W-:Y:S01]  /*1d60*/  ULDC.64 UR4, c[0x0][0x9f8] ;  /* 0x00027e0000047ab9 */ /* 0x000fe20000000a00 */
[----:B------:R-:W2:Y:S01]  /*1d70*/  LDL.LU R14, [R1+0x10] ;  /* 0x00001000010e7983 */ /* 0x000ea20000300800 */
[----:B------:R-:W-:Y:S01]  /*1d80*/  ISETP.NE.U32.AND P0, PT, RZ, UR4, PT ;  /* 0x00000004ff007c0c */ /* 0x000fe2000bf05070 */
[----:B------:R-:W0:Y:S01]  /*1d90*/  LDC.64 R112, c[0x0][0x300] ;  /* 0x0000c000ff707b82 */ /* 0x000e220000000a00 */
[----:B------:R-:W-:Y:S01]  /*1da0*/  IADD3 R27, R27, R26, RZ ;  /* 0x0000001a1b1b7210 */ /* 0x000fe20007ffe0ff */
[----:B------:R-:W-:Y:S01]  /*1db0*/  ULDC.64 UR6, c[0x0][0xa08] ;  /* 0x0002820000067ab9 */ /* 0x000fe20000000a00 */
[----:B------:R-:W-:Y:S01]  /*1dc0*/  ISETP.NE.AND.EX P0, PT, RZ, UR5, PT, P0 ;  /* 0x00000005ff007c0c */ /* 0x000fe2000bf05300 */
[----:B------:R-:W1:Y:S01]  /*1dd0*/  S2R R20, SR_TID.X ;  /* 0x0000000000147919 */ /* 0x000e620000002100 */
[----:B------:R-:W-:Y:S02]  /*1de0*/  SHF.R.S32.HI R8, RZ, 0x1f, R206 ;  /* 0x0000001fff087819 */ /* 0x000fe400000114ce */
[----:B------:R-:W-:Y:S01]  /*1df0*/  SHF.R.S32.HI R19, RZ, 0x1f, R18 ;  /* 0x0000001fff137819 */ /* 0x000fe20000011412 */
[----:B------:R-:W3:Y:S08]  /*1e00*/  LDC.64 R106, c[0x0][0x3f8] ;  /* 0x0000fe00ff6a7b82 */ /* 0x000ef00000000a00 */
[----:B------:R-:W-:Y:S01]  /*1e10*/  @P0 IADD3 R4, P1, R214, UR4, RZ ;  /* 0x00000004d6040c10 */ /* 0x000fe2000ff3e0ff */
[----:B------:R-:W4:Y:S03]  /*1e20*/  LDC R99, c[0x0][0x3f4] ;  /* 0x0000fd00ff637b82 */ /* 0x000f260000000800 */
[----:B------:R-:W-:Y:S01]  /*1e30*/  @P0 IADD3.X R5, R215, UR5, RZ, P1, !PT ;  /* 0x00000005d7050c10 */ /* 0x000fe20008ffe4ff */
[----:B------:R-:W-:-:S04]  /*1e40*/  ULDC.64 UR4, c[0x0][0x308] ;  /* 0x0000c20000047ab9 */ /* 0x000fc80000000a00 */
[----:B------:R1:W4:Y:S01]  /*1e50*/  @P0 LDG.E R25, desc[UR54][R4.64] ;  /* 0x0000003604190981 */ /* 0x000322000c1e1900 */
[----:B------:R-:W-:Y:S01]  /*1e60*/  SHF.R.S32.HI R29, RZ, 0x1f, R27 ;  /* 0x0000001fff1d7819 */ /* 0x000fe2000001141b */
[-C--:B0-----:R-:W-:Y:S01]  /*1e70*/  IMAD.WIDE.U32 R6, R27, R112.reuse, RZ ;  /* 0x000000701b067225 */ /* 0x081fe200078e00ff */
[----:B------:R-:W-:Y:S01]  /*1e80*/  ISETP.NE.U32.AND P0, PT, RZ, UR6, PT ;  /* 0x00000006ff007c0c */ /* 0x000fe2000bf05070 */
[----:B------:R-:W0:Y:S02]  /*1e90*/  LDC.64 R100, c[0x0][0x408] ;  /* 0x00010200ff647b82 */ /* 0x000e240000000a00 */
[----:B------:R-:W-:Y:S01]  /*1ea0*/  IMAD R0, R29, R112, RZ ;  /* 0x000000701d007224 */ /* 0x000fe200078e02ff */
[----:B------:R-:W-:-:S03]  /*1eb0*/  ISETP.NE.AND.EX P0, PT, RZ, UR7, PT, P0 ;  /* 0x00000007ff007c0c */ /* 0x000fc6000bf05300 */
[----:B------:R-:W-:Y:S01]  /*1ec0*/  IMAD R3, R27, R113, R0 ;  /* 0x000000711b037224 */ /* 0x000fe200078e0200 */
[----:B-1----:R-:W-:-:S03]  /*1ed0*/  SHF.R.U32.HI R31, RZ, 0x7, R20 ;  /* 0x00000007ff1f7819 */ /* 0x002fc60000011614 */
[----:B------:R-:W-:Y:S01]  /*1ee0*/  IMAD.IADD R7, R7, 0x1, R3 ;  /* 0x0000000107077824 */ /* 0x000fe200078e0203 */
[----:B------:R-:W-:Y:S01]  /*1ef0*/  ISETP.NE.AND P6, PT, R31, 0x1, PT ;  /* 0x000000011f00780c */ /* 0x000fe20003fc5270 */
[----:B------:R-:W-:Y:S02]  /*1f00*/  IMAD R3, R8, UR4, RZ ;  /* 0x0000000408037c24 */ /* 0x000fe4000f8e02ff */
[----:B------:R-:W-:-:S04]  /*1f10*/  IMAD.WIDE.U32 R4, R206, UR4, R6 ;  /* 0x00000004ce047c25 */ /* 0x000fc8000f8e0006 */
[----:B------:R-:W-:Y:S01]  /*1f20*/  IMAD R3, R206, UR5, R3 ;  /* 0x00000005ce037c24 */ /* 0x000fe2000f8e0203 */
[----:B------:R-:W-:-:S03]  /*1f30*/  ULDC.64 UR4, c[0x0][0x310] ;  /* 0x0000c40000047ab9 */ /* 0x000fc60000000a00 */
[----:B------:R-:W-:Y:S02]  /*1f40*/  IMAD.IADD R5, R5, 0x1, R3 ;  /* 0x0000000105057824 */ /* 0x000fe400078e0203 */
[----:B------:R-:W-:-:S04]  /*1f50*/  IMAD R3, R219, R112, RZ ;  /* 0x00000070db037224 */ /* 0x000fc800078e02ff */
[C---:B------:R-:W-:Y:S01]  /*1f60*/  IMAD R11, R168.reuse, R113, R3 ;  /* 0x00000071a80b7224 */ /* 0x040fe200078e0203 */
[----:B------:R-:W-:Y:S01]  /*1f70*/  SHF.R.S32.HI R23, RZ, 0x1f, R22 ;  /* 0x0000001fff177819 */ /* 0x000fe20000011416 */
[----:B---3--:R-:W-:-:S04]  /*1f80*/  IMAD.WIDE.U32 R108, R168, R106, R18 ;  /* 0x0000006aa86c7225 */ /* 0x008fc800078e0012 */
[----:B------:R-:W-:-:S04]  /*1f90*/  IMAD.WIDE.U32 R110, R168, R106, R22 ;  /* 0x0000006aa86e7225 */ /* 0x000fc800078e0016 */
[----:B0-----:R-:W-:-:S04]  /*1fa0*/  IMAD.WIDE.U32 R102, R168, R100, R18 ;  /* 0x00000064a8667225 */ /* 0x001fc800078e0012 */
[----:B------:R-:W-:-:S04]  /*1fb0*/  IMAD.WIDE.U32 R104, R168, R100, R22 ;  /* 0x00000064a8687225 */ /* 0x000fc800078e0016 */
[----:B------:R-:W-:Y:S02]  /*1fc0*/  IMAD.MOV.U32 R124, RZ, RZ, 0x20 ;  /* 0x00000020ff7c7424 */ /* 0x000fe400078e00ff */
[----:B------:R-:W-:Y:S01]  /*1fd0*/  IMAD.MOV.U32 R121, RZ, RZ, 0x40 ;  /* 0x00000040ff797424 */ /* 0x000fe200078e00ff */
[C---:B------:R-:W-:Y:S01]  /*1fe0*/  SHF.L.U64.HI R128, R112.reuse, 0x7, R113 ;  /* 0x0000000770807819 */ /* 0x040fe20000010271 */
[----:B------:R-:W-:Y:S01]  /*1ff0*/  IMAD R125, R113, 0xa0, RZ ;  /* 0x000000a0717d7824 */ /* 0x000fe200078e02ff */
[----:B------:R-:W-:Y:S01]  /*2000*/  SHF.L.U32 R129, R112, 0x7, RZ ;  /* 0x0000000770817819 */ /* 0x000fe200000006ff */
[----:B------:R-:W-:Y:S01]  /*2010*/  IMAD R127, R101, 0xa0, RZ ;  /* 0x000000a0657f7824 */ /* 0x000fe200078e02ff */
[----:B------:R-:W-:Y:S02]  /*2020*/  IADD3 R163, R31, 0x8, RZ ;  /* 0x000000081fa37810 */ /* 0x000fe40007ffe0ff */
[----:B------:R-:W-:Y:S02]  /*2030*/  SHF.R.S32.HI R145, RZ, 0x1f, R218 ;  /* 0x0000001fff917819 */ /* 0x000fe400000114da */
[----:B----4-:R-:W-:-:S04]  /*2040*/  SHF.R.S32.HI R0, RZ, 0x1f, R25 ;  /* 0x0000001fff007819 */ /* 0x010fc80000011419 */
[----:B------:R-:W-:Y:S02]  /*2050*/  SEL R12, R0, RZ, !P0 ;  /* 0x000000ff000c7207 */ /* 0x000fe40004000000 */
[----:B------:R-:W-:-:S03]  /*2060*/  SEL R13, R25, RZ, !P0 ;  /* 0x000000ff190d7207 */ /* 0x000fc60004000000 */
[----:B------:R-:W-:Y:S02]  /*2070*/  IMAD R0, R12, UR4, RZ ;  /* 0x000000040c007c24 */ /* 0x000fe4000f8e02ff */
[----:B------:R-:W-:-:S04]  /*2080*/  IMAD.WIDE.U32 R116, R13, UR4, R4 ;  /* 0x000000040d747c25 */ /* 0x000fc8000f8e0004 */
[----:B------:R-:W-:Y:S01]  /*2090*/  IMAD R9, R13, UR5, R0 ;  /* 0x000000050d097c24 */ /* 0x000fe2000f8e0200 */
[----:B------:R-:W-:Y:S05]  /*20a0*/  @!P6 WARPSYNC.ALL ;  /* 0x000000000000e948 */ /* 0x000fea0003800000 */
[----:B------:R-:W-:Y:S02]  /*20b0*/  ULDC.64 UR4, c[0x0][0x330] ;  /* 0x0000cc0000047ab9 */ /* 0x000fe40000000a00 */
[----:B------:R-:W-:Y:S02]  /*20c0*/  IMAD R5, R8, UR4, RZ ;  /* 0x0000000408057c24 */ /* 0x000fe4000f8e02ff */
[----:B------:R-:W-:-:S02]  /*20d0*/  VIADD R0, R18, 0x20 ;  /* 0x0000002012007836 */ /* 0x000fc40000000000 */
[----:B------:R-:W-:Y:S02]  /*20e0*/  IMAD R115, R206, UR5, R5 ;  /* 0x00000005ce737c24 */ /* 0x000fe4000f8e0205 */
[----:B------:R-:W-:-:S04]  /*20f0*/  IMAD.WIDE.U32 R4, R168, R112, R18 ;  /* 0x00000070a8047225 */ /* 0x000fc800078e0012 */
[----:B------:R-:W-:Y:S01]  /*2100*/  IMAD.WIDE.U32 R6, R206, UR4, R18 ;  /* 0x00000004ce067c25 */ /* 0x000fe2000f8e0012 */
[----:B------:R-:W-:Y:S01]  /*2110*/  ULDC UR4, c[0x0][0x2f4] ;  /* 0x0000bd0000047ab9 */ /* 0x000fe20000000800 */
[----:B------:R-:W-:Y:S02]  /*2120*/  IADD3 R3, P0, R116, R4, RZ ;  /* 0x0000000474037210 */ /* 0x000fe40007f1e0ff */
[----:B------:R-:W-:Y:S02]  /*2130*/  ISETP.GE.AND P1, PT, R0, UR4, PT ;  /* 0x0000000400007c0c */ /* 0x000fe4000bf26270 */
[----:B------:R-:W-:Y:S01]  /*2140*/  IADD3 R4, R117, R9, RZ ;  /* 0x0000000975047210 */ /* 0x000fe20007ffe0ff */
[C---:B------:R-:W-:Y:S02]  /*2150*/  VIADD R9, R18.reuse, 0xa0 ;  /* 0x000000a012097836 */ /* 0x040fe40000000000 */
[----:B------:R-:W-:Y:S01]  /*2160*/  IMAD.IADD R115, R7, 0x1, R115 ;  /* 0x0000000107737824 */ /* 0x000fe200078e0273 */
[----:B------:R-:W-:Y:S01]  /*2170*/  SEL R7, RZ, 0xffffffff, P1 ;  /* 0xffffffffff077807 */ /* 0x000fe20000800000 */
[----:B------:R-:W-:Y:S01]  /*2180*/  VIADD R8, R18, 0x80 ;  /* 0x0000008012087836 */ /* 0x000fe20000000000 */
[----:B------:R-:W-:Y:S01]  /*2190*/  @!P6 BAR.SYNC.DEFER_BLOCKING 0x9, 0x100 ;  /* 0x024400000000eb1d */ /* 0x000fe20000010000 */
[----:B------:R-:W-:Y:S01]  /*21a0*/  ISETP.GE.AND P4, PT, R9, UR4, PT ;  /* 0x0000000409007c0c */ /* 0x000fe2000bf86270 */
[----:B------:R-:W-:Y:S01]  /*21b0*/  IMAD.MOV.U32 R114, RZ, RZ, R6 ;  /* 0x000000ffff727224 */ /* 0x000fe200078e0006 */
[----:B------:R-:W-:Y:S01]  /*21c0*/  IADD3.X R5, R4, R5, R11, P0, !PT ;  /* 0x0000000504057210 */ /* 0x000fe200007fe40b */
[C---:B------:R-:W-:Y:S01]  /*21d0*/  VIADD R6, R18.reuse, 0x40 ;  /* 0x0000004012067836 */ /* 0x040fe20000000000 */
[----:B------:R-:W-:Y:S01]  /*21e0*/  SHF.L.U32 R9, R7, 0x1, RZ ;  /* 0x0000000107097819 */ /* 0x000fe200000006ff */
[C---:B------:R-:W-:Y:S01]  /*21f0*/  VIADD R7, R18.reuse, 0x60 ;  /* 0x0000006012077836 */ /* 0x040fe20000000000 */
[----:B------:R-:W-:-:S02]  /*2200*/  ISETP.GE.AND P0, PT, R18, UR4, PT ;  /* 0x0000000412007c0c */ /* 0x000fc4000bf06270 */
[----:B------:R-:W-:Y:S02]  /*2210*/  ISETP.GE.AND P2, PT, R8, UR4, PT ;  /* 0x0000000408007c0c */ /* 0x000fe4000bf46270 */
[----:B------:R-:W-:Y:S02]  /*2220*/  SEL R8, RZ, 0x1, P0 ;  /* 0x00000001ff087807 */ /* 0x000fe40000000000 */
[----:B------:R-:W-:Y:S02]  /*2230*/  ISETP.GE.AND P0, PT, R6, UR4, PT ;  /* 0x0000000406007c0c */ /* 0x000fe4000bf06270 */
[----:B------:R-:W-:Y:S01]  /*2240*/  ISETP.GE.AND P1, PT, R7, UR4, PT ;  /* 0x0000000407007c0c */ /* 0x000fe2000bf26270 */
[----:B------:R-:W-:Y:S01]  /*2250*/  IMAD R11, R219, R106, RZ ;  /* 0x0000006adb0b7224 */ /* 0x000fe200078e02ff */
[----:B------:R-:W-:Y:S01]  /*2260*/  LOP3.LUT R8, R9, 0x2, R8, 0xe2, !PT ;  /* 0x0000000209087812 */ /* 0x000fe200078ee208 */
[----:B------:R-:W-:Y:S01]  /*2270*/  ULDC.64 UR4, c[0x0][0x338] ;  /* 0x0000ce0000047ab9 */ /* 0x000fe20000000a00 */
[----:B------:R-:W-:-:S02]  /*2280*/  SEL R9, RZ, 0x4, P0 ;  /* 0x00000004ff097807 */ /* 0x000fc40000000000 */
[----:B------:R-:W-:Y:S01]  /*2290*/  SEL R10, RZ, 0x8, P1 ;  /* 0x00000008ff0a7807 */ /* 0x000fe20000800000 */
[----:B------:R-:W-:Y:S01]  /*22a0*/  IMAD R11, R168, R107, R11 ;  /* 0x0000006ba80b7224 */ /* 0x000fe200078e020b */
[-C--:B------:R-:W-:Y:S02]  /*22b0*/  ISETP.GE.AND P3, PT, R0, R99.reuse, PT ;  /* 0x000000630000720c */ /* 0x080fe40003f66270 */
[----:B------:R-:W-:Y:S02]  /*22c0*/  LOP3.LUT R8, R10, R8, R9, 0xfe, !PT ;  /* 0x000000080a087212 */ /* 0x000fe400078efe09 */
[----:B------:R-:W-:Y:S01]  /*22d0*/  SEL R9, RZ, 0x10, P2 ;  /* 0x00000010ff097807 */ /* 0x000fe20001000000 */
[----:B------:R-:W-:Y:S01]  /*22e0*/  IMAD.IADD R111, R111, 0x1, R11 ;  /* 0x000000016f6f7824 */ /* 0x000fe200078e020b */
[----:B------:R-:W-:Y:S01]  /*22f0*/  ISETP.GE.AND P0, PT, R18, R99, PT ;  /* 0x000000631200720c */ /* 0x000fe20003f06270 */
[----:B------:R-:W-:Y:S01]  /*2300*/  IMAD.IADD R109, R11, 0x1, R109 ;  /* 0x000000010b6d7824 */ /* 0x000fe200078e026d */
[----:B------:R-:W-:Y:S01]  /*2310*/  LOP3.LUT R35, R8, R9, RZ, 0xfc, !PT ;  /* 0x0000000908237212 */ /* 0x000fe200078efcff */
[----:B------:R-:W-:Y:S01]  /*2320*/  IMAD R10, R12, UR4, RZ ;  /* 0x000000040c0a7c24 */ /* 0x000fe2000f8e02ff */
[----:B------:R-:W-:Y:S01]  /*2330*/  SEL R11, R99, RZ, P3 ;  /* 0x000000ff630b7207 */ /* 0x000fe20001800000 */
[----:B------:R-:W-:Y:S01]  /*2340*/  IMAD R8, R219, R100, RZ ;  /* 0x00000064db087224 */ /* 0x000fe200078e02ff */
[----:B------:R-:W-:Y:S01]  /*2350*/  SEL R9, R99, RZ, P0 ;  /* 0x000000ff63097207 */ /* 0x000fe20000000000 */
[----:B------:R-:W-:-:S02]  /*2360*/  IMAD R33, R13, UR5, R10 ;  /* 0x000000050d217c24 */ /* 0x000fc4000f8e020a */
[----:B------:R-:W-:Y:S01]  /*2370*/  IMAD.WIDE.U32 R114, R13, UR4, R114 ;  /* 0x000000040d727c25 */ /* 0x000fe2000f8e0072 */
[----:B------:R-:W-:-:S03]  /*2380*/  ISETP.GE.AND P5, PT, R6, R99, PT ;  /* 0x000000630600720c */ /* 0x000fc60003fa6270 */
[----:B------:R-:W-:Y:S02]  /*2390*/  IMAD R13, R168, R101, R8 ;  /* 0x00000065a80d7224 */ /* 0x000fe400078e0208 */
[----:B------:R-:W-:Y:S02]  /*23a0*/  IMAD.IADD R11, R0, 0x1, R11 ;  /* 0x00000001000b7824 */ /* 0x000fe400078e020b */
[----:B------:R-:W-:Y:S01]  /*23b0*/  IMAD.IADD R9, R18, 0x1, R9 ;  /* 0x0000000112097824 */ /* 0x000fe200078e0209 */
[----:B------:R-:W-:Y:S01]  /*23c0*/  IADD3 R103, R13, R103, RZ ;  /* 0x000000670d677210 */ /* 0x000fe20007ffe0ff */
[----:B------:R-:W-:Y:S01]  /*23d0*/  IMAD.IADD R105, R105, 0x1, R13 ;  /* 0x0000000169697824 */ /* 0x000fe200078e020d */
[----:B------:R-:W-:Y:S02]  /*23e0*/  SHF.R.S32.HI R10, RZ, 0x1f, R11 ;  /* 0x0000001fff0a7819 */ /* 0x000fe4000001140b */
[----:B------:R-:W-:Y:S02]  /*23f0*/  SEL R13, R99, RZ, P5 ;  /* 0x000000ff630d7207 */ /* 0x000fe40002800000 */
[----:B------:R-:W-:-:S02]  /*2400*/  SHF.R.S32.HI R8, RZ, 0x1f, R9 ;  /* 0x0000001fff087819 */ /* 0x000fc40000011409 */
[-C--:B------:R-:W-:Y:S01]  /*2410*/  LEA.HI R28, R10, R11.reuse, RZ, 0x4 ;  /* 0x0000000b0a1c7211 */ /* 0x080fe200078f20ff */
[----:B------:R-:W-:Y:S01]  /*2420*/  IMAD.IADD R15, R6, 0x1, R13 ;  /* 0x00000001060f7824 */ /* 0x000fe200078e020d */
[----:B------:R-:W-:Y:S02]  /*2430*/  LEA.HI R11, R10, R11, RZ, 0x6 ;  /* 0x0000000b0a0b7211 */ /* 0x000fe400078f30ff */
[CC--:B------:R-:W-:Y:S02]  /*2440*/  LEA.HI R26, R8.reuse, R9.reuse, RZ, 0x4 ;  /* 0x00000009081a7211 */ /* 0x0c0fe400078f20ff */
[----:B------:R-:W-:Y:S02]  /*2450*/  LEA.HI R9, R8, R9, RZ, 0x6 ;  /* 0x0000000908097211 */ /* 0x000fe400078f30ff */
[----:B------:R-:W-:Y:S02]  /*2460*/  SHF.R.S32.HI R12, RZ, 0x6, R11 ;  /* 0x00000006ff0c7819 */ /* 0x000fe4000001140b */
[----:B------:R-:W-:-:S02]  /*2470*/  SHF.R.S32.HI R20, RZ, 0x1f, R15 ;  /* 0x0000001fff147819 */ /* 0x000fc4000001140f */
[C---:B------:R-:W-:Y:S02]  /*2480*/  LOP3.LUT R11, R175.reuse, 0x30, R28, 0xf8, !PT ;  /* 0x00000030af0b7812 */ /* 0x040fe400078ef81c */
[----:B------:R-:W-:Y:S01]  /*2490*/  SHF.R.S32.HI R10, RZ, 0x6, R9 ;  /* 0x00000006ff0a7819 */ /* 0x000fe20000011409 */
[--C-:B------:R-:W-:Y:S01]  /*24a0*/  IMAD R142, R12, 0x2800, R197.reuse ;  /* 0x000028000c8e7824 */ /* 0x100fe200078e02c5 */
[----:B--2---:R-:W-:Y:S02]  /*24b0*/  LOP3.LUT R14, R14, 0xfffffffe, RZ, 0xc0, !PT ;  /* 0xfffffffe0e0e7812 */ /* 0x004fe400078ec0ff */
[----:B------:R-:W-:Y:S02]  /*24c0*/  LOP3.LUT R9, R175, 0x30, R26, 0xf8, !PT ;  /* 0x00000030af097812 */ /* 0x000fe400078ef81a */
[-C--:B------:R-:W-:Y:S02]  /*24d0*/  LEA.HI R30, R20, R15.reuse, RZ, 0x4 ;  /* 0x0000000f141e7211 */ /* 0x080fe400078f20ff */
[----:B------:R-:W-:Y:S01]  /*24e0*/  LOP3.LUT R11, R11, R196, RZ, 0x3c, !PT ;  /* 0x000000c40b0b7212 */ /* 0x000fe200078e3cff */
[----:B------:R-:W-:Y:S01]  /*24f0*/  IMAD R143, R10, 0x2800, R197 ;  /* 0x000028000a8f7824 */ /* 0x000fe200078e02c5 */
[----:B------:R-:W-:Y:S01]  /*2500*/  LEA.HI R15, R20, R15, RZ, 0x6 ;  /* 0x0000000f140f7211 */ /* 0x000fe200078f30ff */
[----:B------:R-:W-:Y:S01]  /*2510*/  IMAD R141, R10, 0x2800, R200 ;  /* 0x000028000a8d7824 */ /* 0x000fe200078e02c8 */
[----:B------:R-:W-:-:S02]  /*2520*/  @P5 LOP3.LUT R14, R14, 0x1, RZ, 0xfc, !PT ;  /* 0x000000010e0e5812 */ /* 0x000fc400078efcff */
[----:B------:R-:W-:Y:S02]  /*2530*/  LOP3.LUT R10, R9, R196, RZ, 0x3c, !PT ;  /* 0x000000c4090a7212 */ /* 0x000fe400078e3cff */
[----:B------:R-:W-:Y:S02]  /*2540*/  IADD3 R142, R142, R11, RZ ;  /* 0x0000000b8e8e7210 */ /* 0x000fe40007ffe0ff */
[----:B------:R-:W-:Y:S02]  /*2550*/  SHF.R.U32.HI R8, RZ, 0x3, R199 ;  /* 0x00000003ff087819 */ /* 0x000fe400000116c7 */
[C---:B------:R-:W-:Y:S02]  /*2560*/  LOP3.LUT R13, R199.reuse, 0x30, R26, 0xf8, !PT ;  /* 0x00000030c70d7812 */ /* 0x040fe400078ef81a */
[----:B------:R-:W-:Y:S02]  /*2570*/  SHF.R.S32.HI R15, RZ, 0x6, R15 ;  /* 0x00000006ff0f7819 */ /* 0x000fe4000001140f */
[----:B------:R-:W-:-:S02]  /*2580*/  LOP3.LUT R11, R199, 0x30, R28, 0xf8, !PT ;  /* 0x00000030c70b7812 */ /* 0x000fc400078ef81c */
[----:B------:R-:W-:Y:S01]  /*2590*/  LOP3.LUT R9, R175, 0x30, R30, 0xf8, !PT ;  /* 0x00000030af097812 */ /* 0x000fe200078ef81e */
[----:B------:R0:W-:Y:S01]  /*25a0*/  STL [R1+0x10], R14 ;  /* 0x0000100e01007387 */ /* 0x0001e20000100800 */
[----:B------:R-:W-:Y:S01]  /*25b0*/  IMAD.IADD R143, R143, 0x1, R10 ;  /* 0x000000018f8f7824 */ /* 0x000fe200078e020a */
[----:B------:R-:W-:Y:S01]  /*25c0*/  LOP3.LUT R10, R11, R8, RZ, 0x3c, !PT ;  /* 0x000000080b0a7212 */ /* 0x000fe200078e3cff */
[----:B------:R-:W-:Y:S01]  /*25d0*/  IMAD R140, R15, 0x2800, R197 ;  /* 0x000028000f8c7824 */ /* 0x000fe200078e02c5 */
[----:B------:R-:W-:Y:S02]  /*25e0*/  LOP3.LUT R9, R9, R196, RZ, 0x3c, !PT ;  /* 0x000000c409097212 */ /* 0x000fe400078e3cff */
[----:B-----5:R-:W-:Y:S02]  /*25f0*/  SHF.R.S32.HI R11, RZ, 0x1f, R144 ;  /* 0x0000001fff0b7819 */ /* 0x020fe40000011490 */
[-C--:B0-----:R-:W-:Y:S02]  /*2600*/  LOP3.LUT R14, R13, R8.reuse, RZ, 0x3c, !PT ;  /* 0x000000080d0e7212 */ /* 0x081fe400078e3cff */
[----:B------:R-:W-:Y:S01]  /*2610*/  LOP3.LUT R13, R199, 0x30, R30, 0xf8, !PT ;  /* 0x00000030c70d7812 */ /* 0x000fe200078ef81e */
[----:B------:R-:W-:Y:S01]  /*2620*/  IMAD.IADD R140, R140, 0x1, R9 ;  /* 0x000000018c8c7824 */ /* 0x000fe200078e0209 */
[----:B------:R-:W-:Y:S01]  /*2630*/  R2P PR, R236, 0x6 ;  /* 0x00000006ec007804 */ /* 0x000fe20000000000 */
[--C-:B------:R-:W-:Y:S01]  /*2640*/  IMAD R133, R12, 0x2800, R200.reuse ;  /* 0x000028000c857824 */ /* 0x100fe200078e02c8 */
[----:B------:R-:W-:Y:S01]  /*2650*/  LOP3.LUT R13, R13, R8, RZ, 0x3c, !PT ;  /* 0x000000080d0d7212 */ /* 0x000fe200078e3cff */
[----:B------:R-:W-:-:S02]  /*2660*/  IMAD R132, R15, 0x2800, R200 ;  /* 0x000028000f847824 */ /* 0x000fc400078e02c8 */
[----:B------:R-:W-:Y:S02]  /*2670*/  IMAD R9, R11, R106, RZ ;  /* 0x0000006a0b097224 */ /* 0x000fe400078e02ff */
[----:B------:R-:W-:Y:S02]  /*2680*/  IMAD.IADD R133, R133, 0x1, R10 ;  /* 0x0000000185857824 */ /* 0x000fe400078e020a */
[----:B------:R-:W-:Y:S02]  /*2690*/  IMAD.IADD R132, R132, 0x1, R13 ;  /* 0x0000000184847824 */ /* 0x000fe400078e020d */
[----:B------:R-:W-:Y:S01]  /*26a0*/  IMAD R15, R144, R107, R9 ;  /* 0x0000006b900f7224 */ /* 0x000fe200078e0209 */
[----:B------:R-:W-:Y:S01]  /*26b0*/  SHF.L.U64.HI R9, R106, 0x7, R107 ;  /* 0x000000076a097819 */ /* 0x000fe2000001026b */
[----:B------:R-:W-:Y:S01]  /*26c0*/  IMAD R11, R11, R100, RZ ;  /* 0x000000640b0b7224 */ /* 0x000fe200078e02ff */
[----:B------:R-:W-:Y:S01]  /*26d0*/  SEL R124, R124, 0xffffffe0, !P1 ;  /* 0xffffffe07c7c7807 */ /* 0x000fe20004800000 */
[----:B------:R-:W-:-:S02]  /*26e0*/  IMAD R13, R107, 0xa0, RZ ;  /* 0x000000a06b0d7824 */ /* 0x000fc400078e02ff */
[----:B------:R-:W-:Y:S02]  /*26f0*/  IMAD.SHL.U32 R10, R106, 0x80, RZ ;  /* 0x000000806a0a7824 */ /* 0x000fe400078e00ff */
[----:B------:R-:W-:Y:S01]  /*2700*/  IMAD.WIDE.U32 R110, R144, R106, R110 ;  /* 0x0000006a906e7225 */ /* 0x000fe200078e006e */
[----:B------:R-:W-:-:S03]  /*2710*/  IADD3 R118, P1, R168, R27, RZ ;  /* 0x0000001ba8767210 */ /* 0x000fc60007f3e0ff */
[----:B------:R-:W-:Y:S01]  /*2720*/  IMAD.WIDE.U32 R108, R144, R106, R108 ;  /* 0x0000006a906c7225 */ /* 0x000fe200078e006c */
[----:B------:R-:W-:-:S03]  /*2730*/  SEL R32, RZ, 0x20, P4 ;  /* 0x00000020ff207807 */ /* 0x000fc60002000000 */
[----:B------:R-:W-:-:S04]  /*2740*/  IMAD.WIDE.U32 R106, R106, 0xa0, RZ ;  /* 0x000000a06a6a7825 */ /* 0x000fc800078e00ff */
[C---:B------:R-:W-:Y:S02]  /*2750*/  IMAD R21, R144.reuse, R101, R11 ;  /* 0x0000006590157224 */ /* 0x040fe400078e020b */
[----:B------:R-:W-:Y:S01]  /*2760*/  IMAD.WIDE.U32 R102, R144, R100, R102 ;  /* 0x0000006490667225 */ /* 0x000fe200078e0066 */
[----:B------:R-:W-:-:S03]  /*2770*/  IADD3 R126, R107, R13, RZ ;  /* 0x0000000d6b7e7210 */ /* 0x000fc60007ffe0ff */
[----:B------:R-:W-:Y:S01]  /*2780*/  IMAD.WIDE.U32 R104, R144, R100, R104 ;  /* 0x0000006490687225 */ /* 0x000fe200078e0068 */
[C---:B------:R-:W-:Y:S02]  /*2790*/  SHF.L.U64.HI R11, R100.reuse, 0x7, R101 ;  /* 0x00000007640b7819 */ /* 0x040fe40000010265 */
[----:B------:R-:W-:Y:S01]  /*27a0*/  SEL R121, R121, 0xffffffc0, !P2 ;  /* 0xffffffc079797807 */ /* 0x000fe20005000000 */
[----:B------:R-:W-:Y:S01]  /*27b0*/  IMAD.IADD R141, R141, 0x1, R14 ;  /* 0x000000018d8d7824 */ /* 0x000fe200078e020e */
[----:B------:R-:W-:Y:S01]  /*27c0*/  LOP3.LUT R39, R35, R32, RZ, 0xfc, !PT ;  /* 0x0000002023277212 */ /* 0x000fe200078efcff */
[----:B------:R-:W-:Y:S01]  /*27d0*/  IMAD.SHL.U32 R12, R100, 0x80, RZ ;  /* 0x00000080640c7824 */ /* 0x000fe200078e00ff */
[----:B------:R-:W-:Y:S01]  /*27e0*/  IADD3 R20, R21, R103, RZ ;  /* 0x0000006715147210 */ /* 0x000fe20007ffe0ff */
[----:B------:R-:W-:Y:S01]  /*27f0*/  IMAD.X R119, R219, 0x1, R29, P1 ;  /* 0x00000001db777824 */ /* 0x000fe200008e061d */
[----:B------:R-:W-:Y:S01]  /*2800*/  LOP3.LUT R25, R26, 0xfffffff0, RZ, 0xc0, !PT ;  /* 0xfffffff01a197812 */ /* 0x000fe200078ec0ff */
[----:B------:R-:W-:Y:S01]  /*2810*/  IMAD.IADD R13, R111, 0x1, R15 ;  /* 0x000000016f0d7824 */ /* 0x000fe200078e020f */
[----:B------:R-:W-:Y:S01]  /*2820*/  LOP3.LUT R27, R28, 0xfffffff0, RZ, 0xc0, !PT ;  /* 0xfffffff01c1b7812 */ /* 0x000fe200078ec0ff */
[----:B------:R-:W-:Y:S01]  /*2830*/  IMAD.IADD R14, R15, 0x1, R109 ;  /* 0x000000010f0e7824 */ /* 0x000fe200078e026d */
[----:B------:R-:W-:Y:S01]  /*2840*/  LOP3.LUT R29, R30, 0xfffffff0, RZ, 0xc0, !PT ;  /* 0xfffffff01e1d7812 */ /* 0x000fe200078ec0ff */
[----:B------:R-:W-:Y:S01]  /*2850*/  IMAD.WIDE.U32 R112, R112, 0xa0, RZ ;  /* 0x000000a070707825 */ /* 0x000fe200078e00ff */
[----:B------:R-:W-:-:S03]  /*2860*/  LOP3.LUT R34, R35, 0x1, RZ, 0xc0, !PT ;  /* 0x0000000123227812 */ /* 0x000fc600078ec0ff */
[----:B------:R-:W-:Y:S01]  /*2870*/  IMAD.WIDE.U32 R100, R100, 0xa0, RZ ;  /* 0x000000a064647825 */ /* 0x000fe200078e00ff */
[----:B------:R-:W-:-:S03]  /*2880*/  LOP3.LUT R35, R39, 0x2, RZ, 0xc0, !PT ;  /* 0x0000000227237812 */ /* 0x000fc600078ec0ff */
[----:B------:R-:W-:Y:S01]  /*2890*/  IMAD.IADD R15, R105, 0x1, R21 ;  /* 0x00000001690f7824 */ /* 0x000fe200078e0215 */
[----:B------:R-:W-:Y:S02]  /*28a0*/  SHF.R.S32.HI R21, RZ, 0x4, R26 ;  /* 0x00000004ff157819 */ /* 0x000fe4000001141a */
[----:B------:R-:W-:Y:S01]  /*28b0*/  SHF.R.S32.HI R26, RZ, 0x4, R28 ;  /* 0x00000004ff1a7819 */ /* 0x000fe2000001141c */
[----:B------:R-:W-:Y:S01]  /*28c0*/  IMAD.SHL.U32 R99, R99, 0x2, RZ ;  /* 0x0000000263637824 */ /* 0x000fe200078e00ff */
[----:B------:R-:W-:Y:S01]  /*28d0*/  SHF.R.S32.HI R28, RZ, 0x4, R30 ;  /* 0x00000004ff1c7819 */ /* 0x000fe2000001141e */
[----:B------:R-:W-:Y:S01]  /*28e0*/  IMAD.IADD R130, R124, 0x1, R121 ;  /* 0x000000017c827824 */ /* 0x000fe200078e0279 */
[----:B------:R-:W-:Y:S01]  /*28f0*/  LOP3.LUT R36, R39, 0x4, RZ, 0xc0, !PT ;  /* 0x0000000427247812 */ /* 0x000fe200078ec0ff */
[----:B------:R-:W-:Y:S01]  /*2900*/  IMAD.IADD R125, R113, 0x1, R125 ;  /* 0x00000001717d7824 */ /* 0x000fe200078e027d */
[----:B------:R-:W-:Y:S01]  /*2910*/  LOP3.LUT R37, R39, 0x8, RZ, 0xc0, !PT ;  /* 0x0000000827257812 */ /* 0x000fe200078ec0ff */
[----:B------:R-:W-:Y:S01]  /*2920*/  IMAD.IADD R127, R101, 0x1, R127 ;  /* 0x00000001657f7824 */ /* 0x000fe200078e027f */
[----:B------:R-:W-:Y:S01]  /*2930*/  LOP3.LUT R38, R39, 0x10, RZ, 0xc0, !PT ;  /* 0x0000001027267812 */ /* 0x000fe200078ec0ff */
[----:B------:R-:W-:Y:S01]  /*2940*/  IMAD.IADD R33, R115, 0x1, R33 ;  /* 0x0000000173217824 */ /* 0x000fe200078e0221 */
[----:B------:R-:W-:-:S02]  /*2950*/  SHF.R.S32.HI R30, RZ, 0x1f, R25 ;  /* 0x0000001fff1e7819 */ /* 0x000fc40000011419 */
[----:B------:R-:W-:Y:S02]  /*2960*/  SHF.R.S32.HI R31, RZ, 0x1f, R27 ;  /* 0x0000001fff1f7819 */ /* 0x000fe4000001141b */
[----:B------:R-:W-:Y:S02]  /*2970*/  SHF.R.S32.HI R32, RZ, 0x1f, R29 ;  /* 0x0000001fff207819 */ /* 0x000fe4000001141d */
[----:B------:R-:W-:-:S07]  /*2980*/  LOP3.LUT R39, R39, 0x20, RZ, 0xc0, !PT ;  /* 0x0000002027277812 */ /* 0x000fce00078ec0ff */
.L_x_578:
[----:B------:R-:W2:Y:S01]  /*2990*/  LDL.LU R42, [R1+0x10] ;  /* 0x00001000012a7983 */ /* 0x000ea20000300800 */
[----:B------:R-:W0:Y:S01]  /*29a0*/  LDC.64 R122, c[0x0][0x2e8] ;  /* 0x0000ba00ff7a7b82 */ /* 0x000e220000000a00 */
[----:B------:R-:W-:Y:S01]  /*29b0*/  VIADD R51, R24, 0xffffffff ;  /* 0xffffffff18337836 */ /* 0x000fe20000000000 */
[----:B------:R-:W-:Y:S05]  /*29c0*/  YIELD ;  /* 0x0000000000007946 */ /* 0x000fea0003800000 */
[----:B------:R-:W-:Y:S01]  /*29d0*/  ISETP.GT.AND P4, PT, R51, R120, PT ;  /* 0x000000783300720c */ /* 0x000fe20003f84270 */
[----:B------:R-:W1:Y:S01]  /*29e0*/  LDC R131, c[0x0][0x3f4] ;  /* 0x0000fd00ff837b82 */ /* 0x000e620000000800 */
[----:B------:R-:W-:Y:S01]  /*29f0*/  SHF.R.S32.HI R40, RZ, 0x1f, R51 ;  /* 0x0000001fff287819 */ /* 0x000fe20000011433 */
[-C--:B------:R-:W-:Y:S01]  /*2a00*/  IMAD R41, R125, R51.reuse, RZ ;  /* 0x000000337d297224 */ /* 0x080fe200078e02ff */
[----:B------:R-:W-:Y:S01]  /*2a10*/  BSSY B0, `(.L_x_479) ;  /* 0x0000ca0000007945 */ /* 0x000fe20003800000 */
[----:B------:R-:W-:-:S04]  /*2a20*/  IMAD.WIDE.U32 R136, R112, R51, RZ ;  /* 0x0000003370887225 */ /* 0x000fc800078e00ff */
[----:B------:R-:W-:Y:S01]  /*2a30*/  IMAD R41, R40, R112, R41 ;  /* 0x0000007028297224 */ /* 0x000fe200078e0229 */
[----:B------:R-:W-:Y:S01]  /*2a40*/  IADD3 R45, P1, P2, R3, R136, R129 ;  /* 0x00000088032d7210 */ /* 0x000fe20007a3e081 */
[----:B------:R-:W-:Y:S02]  /*2a50*/  IMAD R47, R17, 0x7800, R203 ;  /* 0x00007800112f7824 */ /* 0x000fe400078e02cb */
[----:B------:R-:W-:Y:S02]  /*2a60*/  IMAD.IADD R92, R137, 0x1, R41 ;  /* 0x00000001895c7824 */ /* 0x000fe400078e0229 */
[----:B------:R-:W-:Y:S01]  /*2a70*/  IMAD R41, R17, 0x7800, R208 ;  /* 0x0000780011297824 */ /* 0x000fe200078e02d0 */
[C---:B------:R-:W-:Y:S02]  /*2a80*/  IADD3 R47, R16.reuse, R47, RZ ;  /* 0x0000002f102f7210 */ /* 0x040fe40007ffe0ff */
[----:B------:R-:W-:Y:S01]  /*2a90*/  IADD3.X R24, R5, R92, R128, P1, P2 ;  /* 0x0000005c05187210 */ /* 0x000fe20000fe4480 */
[----:B------:R-:W-:Y:S01]  /*2aa0*/  IMAD.IADD R46, R16, 0x1, R41 ;  /* 0x00000001102e7824 */ /* 0x000fe200078e0229 */
[----:B0-----:R-:W-:-:S04]  /*2ab0*/  IADD3 R48, P1, P2, R136, R122, R3 ;  /* 0x0000007a88307210 */ /* 0x001fc80007a3e003 */
[----:B------:R-:W-:Y:S02]  /*2ac0*/  IADD3.X R49, R92, R123, R5, P1, P2 ;  /* 0x0000007b5c317210 */ /* 0x000fe40000fe4405 */
[----:B-1----:R-:W-:Y:S02]  /*2ad0*/  ISETP.GE.AND P1, PT, R131, 0x1, PT ;  /* 0x000000018300780c */ /* 0x002fe40003f26270 */
[----:B------:R-:W-:-:S05]  /*2ae0*/  IADD3 R44, P2, R45, R122, RZ ;  /* 0x0000007a2d2c7210 */ /* 0x000fca0007f5e0ff */
[----:B------:R-:W-:Y:S02]  /*2af0*/  IMAD.X R45, R24, 0x1, R123, P2 ;  /* 0x00000001182d7824 */ /* 0x000fe400010e067b */
[----:B------:R-:W-:Y:S01]  /*2b00*/  IMAD.MOV.U32 R24, RZ, RZ, R51 ;  /* 0x000000ffff187224 */ /* 0x000fe200078e0033 */
[----:B--2---:R-:W-:-:S04]  /*2b10*/  LOP3.LUT R42, R42, 0xfffffffd, RZ, 0xc0, !PT ;  /* 0xfffffffd2a2a7812 */ /* 0x004fc800078ec0ff */
[----:B------:R-:W-:-:S05]  /*2b20*/  @P4 LOP3.LUT R42, R42, 0x2, RZ, 0xfc, !PT ;  /* 0x000000022a2a4812 */ /* 0x000fca00078efcff */
[----:B------:R0:W-:Y:S01]  /*2b30*/  STL [R1+0x10], R42 ;  /* 0x0000102a01007387 */ /* 0x0001e20000100800 */
[----:B------:R-:W-:Y:S05]  /*2b40*/  @!P1 BRA `(.L_x_480) ;  /* 0x000000c400589947 */ /* 0x000fea0003800000 */
[----:B------:R-:W-:Y:S01]  /*2b50*/  ULDC.U8 UR4, c[0x0][0x410] ;  /* 0x0001040000047ab9 */ /* 0x000fe20000000000 */
[-C--:B------:R-:W-:Y:S01]  /*2b60*/  IMAD R41, R126, R51.reuse, RZ ;  /* 0x000000337e297224 */ /* 0x080fe200078e02ff */
[----:B------:R-:W-:Y:S01]  /*2b70*/  ISETP.NE.AND P1, PT, RZ, UR4, PT ;  /* 0x00000004ff007c0c */ /* 0x000fe2000bf25270 */
[-C--:B------:R-:W-:Y:S02]  /*2b80*/  IMAD R43, R127, R51.reuse, RZ ;  /* 0x000000337f2b7224 */ /* 0x080fe400078e02ff */
[----:B------:R-:W-:Y:S02]  /*2b90*/  IMAD R96, R24, -0xa0, R2 ;  /* 0xffffff6018607824 */ /* 0x000fe400078e0202 */
[C---:B------:R-:W-:Y:S02]  /*2ba0*/  IMAD R41, R40.reuse, R106, R41 ;  /* 0x0000006a28297224 */ /* 0x040fe400078e0229 */
[----:B------:R-:W-:Y:S01]  /*2bb0*/  IMAD R43, R40, R100, R43 ;  /* 0x00000064282b7224 */ /* 0x000fe200078e022b */
[----:B------:R-:W-:Y:S01]  /*2bc0*/  VIMNMX R96, R96, 0xa0, PT ;  /* 0x000000a060607848 */ /* 0x000fe20003fe0100 */
[----:B------:R-:W-:-:S04]  /*2bd0*/  IMAD.WIDE.U32 R90, R106, R51, RZ ;  /* 0x000000336a5a7225 */ /* 0x000fc800078e00ff */
[----:B------:R-:W-:-:S04]  /*2be0*/  IMAD.WIDE.U32 R88, R100, R51, RZ ;  /* 0x0000003364587225 */ /* 0x000fc800078e00ff */
[----:B------:R-:W-:Y:S02]  /*2bf0*/  IMAD.IADD R97, R91, 0x1, R41 ;  /* 0x000000015b617824 */ /* 0x000fe400078e0229 */
[----:B------:R-:W-:Y:S01]  /*2c00*/  IMAD.IADD R98, R89, 0x1, R43 ;  /* 0x0000000159627824 */ /* 0x000fe200078e022b */
[----:B------:R-:W-:Y:S06]  /*2c10*/  @!P1 BRA `(.L_x_481) ;  /* 0x0000005c00989947 */ /* 0x000fec0003800000 */
[----:B------:R-:W-:Y:S01]  /*2c20*/  ISETP.GE.AND P2, PT, R168, R96, PT ;  /* 0x00000060a800720c */ /* 0x000fe20003f46270 */
[----:B------:R-:W-:Y:S01]  /*2c30*/  BSSY B1, `(.L_x_482) ;  /* 0x0000033000017945 */ /* 0x000fe20003800000 */
        /* <DEDUP_REMOVED lines=13> */
[----:B------:R-:W-:Y:S06]  /*2d10*/  @P2 BRA `(.L_x_483) ;  /* 0x0000000000902947 */ /* 0x000fec0003800000 */
[----:B------:R-:W-:Y:S01]  /*2d20*/  ULDC.64 UR4, c[0x0][0x3e8] ;  /* 0x0000fa0000047ab9 */ /* 0x000fe20000000a00 */
[----:B------:R-:W-:Y:S02]  /*2d30*/  CS2R R134, SRZ ;  /* 0x0000000000867805 */ /* 0x000fe4000001ff00 */
[----:B------:R-:W-:Y:S02]  /*2d40*/  IADD3 R40, P1, P4, R110, UR4, R90 ;  /* 0x000000046e287c10 */ /* 0x000fe4000fc3e05a */
[----:B------:R-:W-:Y:S02]  /*2d50*/  CS2R R136, SRZ ;  /* 0x0000000000887805 */ /* 0x000fe4000001ff00 */
[----:B------:R-:W-:Y:S01]  /*2d60*/  IADD3.X R41, R13, UR5, R97, P1, P4 ;  /* 0x000000050d297c10 */ /* 0x000fe20008fe8461 */
[----:B------:R-:W-:Y:S02]  /*2d70*/  ULDC.64 UR4, c[0x0][0x400] ;  /* 0x0001000000047ab9 */ /* 0x000fe40000000a00 */
[----:B0-----:R-:W-:-:S04]  /*2d80*/  IADD3 R42, P1, P4, R104, UR4, R88 ;  /* 0x00000004682a7c10 */ /* 0x001fc8000fc3e058 */
[----:B------:R-:W-:Y:S02]  /*2d90*/  IADD3.X R43, R15, UR5, R98, P1, P4 ;  /* 0x000000050f2b7c10 */ /* 0x000fe40008fe8462 */
[----:B------:R-:W-:Y:S02]  /*2da0*/  ISETP.GE.AND P1, PT, R22, R131, PT ;  /* 0x000000831600720c */ /* 0x000fe40003f26270 */
[----:B------:R-:W-:Y:S02]  /*2db0*/  CS2R R94, SRZ ;  /* 0x00000000005e7805 */ /* 0x000fe4000001ff00 */
[----:B------:R-:W-:-:S09]  /*2dc0*/  CS2R R122, SRZ ;  /* 0x00000000007a7805 */ /* 0x000fd2000001ff00 */
[----:B------:R1:W5:Y:S04]  /*2dd0*/  @!P1 LDG.E.64 R134, desc[UR54][R40.64] ;  /* 0x0000003628869981 */ /* 0x000368000c1e1b00 */
[----:B------:R1:W5:Y:S01]  /*2de0*/  @!P1 LDG.E.64 R136, desc[UR54][R42.64] ;  /* 0x000000362a889981 */ /* 0x000362000c1e1b00 */
        /* <DEDUP_REMOVED lines=20> */
[----:B------:R-:W-:-:S13]  /*2f30*/  ISETP.GE.AND P1, PT, R174, R131, PT ;  /* 0x00000083ae00720c */ /* 0x000fda0003f26270 */
[----:B------:R1:W5:Y:S04]  /*2f40*/  @!P1 LDG.E.64 R74, desc[UR54][R40.64+0x50] ;  /* 0x00005036284a9981 */ /* 0x000368000c1e1b00 */
[----:B------:R1:W5:Y:S02]  /*2f50*/  @!P1 LDG.E.64 R76, desc[UR54][R42.64+0x50] ;  /* 0x000050362a4c9981 */ /* 0x000364000c1e1b00 */
.L_x_483:
[----:B------:R-:W-:Y:S05]  /*2f60*/  BSYNC B1 ;  /* 0x0000000000017941 */ /* 0x000fea0003800000 */
.L_x_482:
        /* <DEDUP_REMOVED lines=12> */
[----:B-----5:R-:W-:Y:S01]  /*3030*/  MOV R148, R74 ;  /* 0x0000004a00947202 */ /* 0x020fe20000000f00 */
[----:B------:R-:W-:Y:S01]  /*3040*/  IMAD.MOV.U32 R151, RZ, RZ, R78 ;  /* 0x000000ffff977224 */ /* 0x000fe200078e004e */
[----:B------:R-:W-:Y:S01]  /*3050*/  CS2R R72, SRZ ;  /* 0x0000000000487805 */ /* 0x000fe2000001ff00 */
[----:B------:R-:W-:Y:S06]  /*3060*/  @P4 BRA `(.L_x_485) ;  /* 0x0000000000a04947 */ /* 0x000fec0003800000 */
[----:B-1----:R-:W-:Y:S01]  /*3070*/  IADD3 R40, P1, P5, R110, R90, R10 ;  /* 0x0000005a6e287210 */ /* 0x002fe20007d3e00a */
[----:B------:R-:W-:Y:S01]  /*3080*/  ULDC.64 UR4, c[0x0][0x3e8] ;  /* 0x0000fa0000047ab9 */ /* 0x000fe20000000a00 */
[----:B------:R-:W-:Y:S02]  /*3090*/  CS2R R70, SRZ ;  /* 0x0000000000467805 */ /* 0x000fe4000001ff00 */
[----:B------:R-:W-:Y:S02]  /*30a0*/  CS2R R72, SRZ ;  /* 0x0000000000487805 */ /* 0x000fe4000001ff00 */
[----:B------:R-:W-:Y:S02]  /*30b0*/  IADD3.X R97, R13, R97, R9, P1, P5 ;  /* 0x000000610d617210 */ /* 0x000fe40000fea409 */
[----:B0-----:R-:W-:-:S04]  /*30c0*/  IADD3 R42, P1, P5, R104, R88, R12 ;  /* 0x00000058682a7210 */ /* 0x001fc80007d3e00c */
[----:B------:R-:W-:Y:S02]  /*30d0*/  IADD3.X R98, R15, R98, R11, P1, P5 ;  /* 0x000000620f627210 */ /* 0x000fe40000fea40b */
[----:B------:R-:W-:-:S04]  /*30e0*/  IADD3 R40, P1, R40, UR4, RZ ;  /* 0x0000000428287c10 */ /* 0x000fc8000ff3e0ff */
[----:B------:R-:W-:Y:S01]  /*30f0*/  IADD3.X R41, R97, UR5, RZ, P1, !PT ;  /* 0x0000000561297c10 */ /* 0x000fe20008ffe4ff */
[----:B------:R-:W-:Y:S02]  /*3100*/  ULDC.64 UR4, c[0x0][0x400] ;  /* 0x0001000000047ab9 */ /* 0x000fe40000000a00 */
[----:B------:R-:W-:-:S04]  /*3110*/  IADD3 R42, P1, R42, UR4, RZ ;  /* 0x000000042a2a7c10 */ /* 0x000fc8000ff3e0ff */
[----:B------:R-:W-:Y:S02]  /*3120*/  IADD3.X R43, R98, UR5, RZ, P1, !PT ;  /* 0x00000005622b7c10 */ /* 0x000fe40008ffe4ff */
        /* <DEDUP_REMOVED lines=28> */
.L_x_485:
[----:B------:R-:W-:Y:S05]  /*32f0*/  BSYNC B1 ;  /* 0x0000000000017941 */ /* 0x000fea0003800000 */
.L_x_484:
[----:B------:R-:W-:Y:S01]  /*3300*/  UISETP.NE.AND UP0, UPT, UR53, 0x3, UPT ;  /* 0x000000033500788c */ /* 0x000fe2000bf05270 */
[----:B------:R-:W-:Y:S01]  /*3310*/  IMAD.MOV.U32 R159, RZ, RZ, R82 ;  /* 0x000000ffff9f7224 */ /* 0x000fe200078e0052 */
[----:B------:R-:W-:Y:S01]  /*3320*/  MOV R167, R134 ;  /* 0x0000008600a77202 */ /* 0x000fe20000000f00 */
[----:B------:R-:W-:Y:S01]  /*3330*/  IMAD.MOV.U32 R161, RZ, RZ, R86 ;  /* 0x000000ffffa17224 */ /* 0x000fe200078e0056 */
[----:B------:R-:W-:Y:S01]  /*3340*/  MOV R166, R122 ;  /* 0x0000007a00a67202 */ /* 0x000fe20000000f00 */
[----:B------:R-:W-:Y:S01]  /*3350*/  IMAD.MOV.U32 R165, RZ, RZ, R94 ;  /* 0x000000ffffa57224 */ /* 0x000fe200078e005e */
[----:B------:R-:W-:Y:S01]  /*3360*/  PLOP3.LUT P1, PT, PT, PT, UP0, 0x80, 0x0 ;  /* 0x000000000000781c */ /* 0x000fe20003f2f008 */
[----:B------:R-:W-:Y:S01]  /*3370*/  IMAD.MOV.U32 R154, RZ, RZ, R76 ;  /* 0x000000ffff9a7224 */ /* 0x000fe200078e004c */
[----:B-----5:R-:W-:Y:S01]  /*3380*/  MOV R146, R62 ;  /* 0x0000003e00927202 */ /* 0x020fe20000000f00 */
[----:B------:R-:W-:Y:S01]  /*3390*/  IMAD.MOV.U32 R155, RZ, RZ, R80 ;  /* 0x000000ffff9b7224 */ /* 0x000fe200078e0050 */
[----:B------:R-:W-:Y:S01]  /*33a0*/  MOV R139, R60 ;  /* 0x0000003c008b7202 */ /* 0x000fe20000000f00 */
[----:B------:R-:W-:-:S02]  /*33b0*/  IMAD.MOV.U32 R160, RZ, RZ, R84 ;  /* 0x000000ffffa07224 */ /* 0x000fc400078e0054 */
[----:B------:R-:W-:Y:S02]  /*33c0*/  IMAD.MOV.U32 R162, RZ, RZ, R92 ;  /* 0x000000ffffa27224 */ /* 0x000fe400078e005c */
[----:B------:R-:W-:Y:S02]  /*33d0*/  IMAD.MOV.U32 R176, RZ, RZ, R136 ;  /* 0x000000ffffb07224 */ /* 0x000fe400078e0088 */
[----:B------:R-:W-:Y:S02]  /*33e0*/  IMAD.MOV.U32 R88, RZ, RZ, R50 ;  /* 0x000000ffff587224 */ /* 0x000fe400078e0032 */
[----:B------:R-:W-:Y:S02]  /*33f0*/  IMAD.MOV.U32 R90, RZ, RZ, R54 ;  /* 0x000000ffff5a7224 */ /* 0x000fe400078e0036 */
[----:B------:R-:W-:Y:S02]  /*3400*/  IMAD.MOV.U32 R138, RZ, RZ, R58 ;  /* 0x000000ffff8a7224 */ /* 0x000fe400078e003a */
[----:B------:R-:W-:-:S02]  /*3410*/  IMAD.MOV.U32 R149, RZ, RZ, R66 ;  /* 0x000000ffff957224 */ /* 0x000fc400078e0042 */
[----:B------:R-:W-:Y:S02]  /*3420*/  IMAD.MOV.U32 R152, RZ, RZ, R70 ;  /* 0x000000ffff987224 */ /* 0x000fe400078e0046 */
[----:B------:R-:W-:Y:S02]  /*3430*/  IMAD.MOV.U32 R89, RZ, RZ, R52 ;  /* 0x000000ffff597224 */ /* 0x000fe400078e0034 */
[----:B------:R-:W-:Y:S02]  /*3440*/  IMAD.MOV.U32 R91, RZ, RZ, R56 ;  /* 0x000000ffff5b7224 */ /* 0x000fe400078e0038 */
[----:B------:R-:W-:Y:S02]  /*3450*/  IMAD.MOV.U32 R147, RZ, RZ, R64 ;  /* 0x000000ffff937224 */ /* 0x000fe400078e0040 */
[----:B------:R-:W-:Y:S02]  /*3460*/  IMAD.MOV.U32 R150, RZ, RZ, R68 ;  /* 0x000000ffff967224 */ /* 0x000fe400078e0044 */
[----:B------:R-:W-:Y:S01]  /*3470*/  IMAD.MOV.U32 R153, RZ, RZ, R72 ;  /* 0x000000ffff997224 */ /* 0x000fe200078e0048 */
[----:B------:R-:W-:Y:S06]  /*3480*/  @!P1 BRA `(.L_x_486) ;  /* 0x0000000000049947 */ /* 0x000fec0003800000 */
[----:B------:R-:W-:Y:S01]  /*3490*/  BPT.TRAP 0x1 ;  /* 0x000000040000795c */ /* 0x000fe20000300000 */
.L_x_486:
[----:B------:R-:W-:Y:S01]  /*34a0*/  IMAD R97, R17, 0x8, R16 ;  /* 0x0000000811617824 */ /* 0x000fe200078e0210 */
[----:B------:R-:W-:Y:S01]  /*34b0*/  SHF.L.U32 R98, R169, 0x1f, RZ ;  /* 0x0000001fa9627819 */ /* 0x000fe200000006ff */
[----:B------:R-:W-:Y:S03]  /*34c0*/  BSSY B1, `(.L_x_487) ;  /* 0x0000003000017945 */ /* 0x000fe60003800000 */
[----:B------:R-:W3:Y:S02]  /*34d0*/  SYNCS.PHASECHK.TRANS64.TRYWAIT P5, [R97+URZ+0x29890], R98 ;  /* 0x02989062610075a7 */ /* 0x000ee400080a017f */
[----:B---3--:R-:W-:Y:S05]  /*34e0*/  @!P5 BRA `(.L_x_488) ;  /* 0x0000023c0058d947 */ /* 0x008fea0003800000 */
.L_x_796:
[----:B------:R-:W-:Y:S05]  /*34f0*/  BSYNC B1 ;  /* 0x0000000000017941 */ /* 0x000fea0003800000 */
.L_x_487:
[----:B------:R-:W-:Y:S04]  /*3500*/  BSSY B1, `(.L_x_489) ;  /* 0x00002ae000017945 */ /* 0x000fe80003800000 */
[----:B------:R-:W-:Y:S05]  /*3510*/  @P2 BRA `(.L_x_490) ;  /* 0x0000002800b02947 */ /* 0x000fea0003800000 */
[----:B------:R-:W-:Y:S01]  /*3520*/  ISETP.NE.AND P2, PT, R34, RZ, PT ;  /* 0x000000ff2200720c */ /* 0x000fe20003f45270 */
[----:B------:R-:W-:-:S12]  /*3530*/  BSSY B2, `(.L_x_491) ;  /* 0x0000073000027945 */ /* 0x000fd80003800000 */
[----:B------:R-:W-:Y:S05]  /*3540*/  @!P2 BRA `(.L_x_492) ;  /* 0x0000000400c4a947 */ /* 0x000fea0003800000 */
[----:B012---:R0:W1:Y:S01]  /*3550*/  LDS.128 R40, [R47+0x1a400] ;  /* 0x01a400002f287984 */ /* 0x0070620000000c00 */
[----:B------:R-:W-:Y:S01]  /*3560*/  ISETP.GE.AND P2, PT, R22, R131, PT ;  /* 0x000000831600720c */ /* 0x000fe20003f46270 */
[----:B------:R-:W-:-:S12]  /*3570*/  BSSY B3, `(.L_x_493) ;  /* 0x000006d000037945 */ /* 0x000fd80003800000 */
[----:B0-----:R-:W-:Y:S05]  /*3580*/  @P2 BRA `(.L_x_494) ;  /* 0x0000000400ac2947 */ /* 0x001fea0003800000 */
[----:B-1----:R-:W-:Y:S02]  /*3590*/  MOV R134, R41 ;  /* 0x0000002900867202 */ /* 0x002fe40000000f00 */
[----:B------:R-:W-:Y:S02]  /*35a0*/  F2FP.F16.E4M3.UNPACK_B R178, R176.H1 ;  /* 0x000000b0ffb2723e */ /* 0x000fe400030006ff */
[----:B------:R-:W-:Y:S02]  /*35b0*/  F2FP.F16.E4M3.UNPACK_B R136, R134 ;  /* 0x00000086ff88723e */ /* 0x000fe400020006ff */
[-C--:B------:R-:W-:Y:S01]  /*35c0*/  F2FP.F16.E4M3.UNPACK_B R41, R167.reuse.H1 ;  /* 0x000000a7ff29723e */ /* 0x080fe200030006ff */
[----:B------:R-:W-:Y:S01]  /*35d0*/  HADD2.F32 R180, -RZ, R178.H0_H0 ;  /* 0x200000b2ffb47230 */ /* 0x000fe20000004100 */
[----:B------:R-:W-:Y:S01]  /*35e0*/  F2FP.F16.E4M3.UNPACK_B R176, R176 ;  /* 0x000000b0ffb0723e */ /* 0x000fe200020006ff */
[--C-:B------:R-:W-:Y:S01]  /*35f0*/  HADD2.F32 R177, -RZ, R136.reuse.H1_H1 ;  /* 0x30000088ffb17230 */ /* 0x100fe20000004100 */
[----:B------:R-:W-:Y:S01]  /*3600*/  F2FP.F16.E4M3.UNPACK_B R167, R167 ;  /* 0x000000a7ffa7723e */ /* 0x000fe200020006ff */
[----:B------:R-:W-:-:S02]  /*3610*/  HADD2.F32 R136, -RZ, R136.H0_H0 ;  /* 0x20000088ff887230 */ /* 0x000fc40000004100 */
[--C-:B------:R-:W-:Y:S02]  /*3620*/  HADD2.F32 R179, -RZ, R41.reuse.H0_H0 ;  /* 0x20000029ffb37230 */ /* 0x100fe40000004100 */
[CC--:B------:R-:W-:Y:S01]  /*3630*/  FMUL.FTZ R181, R177.reuse, R180.reuse ;  /* 0x000000b4b1b57220 */ /* 0x0c0fe20000410000 */
[----:B------:R-:W-:Y:S02]  /*3640*/  HADD2.F32 R178, -RZ, R178.H1_H1 ;  /* 0x300000b2ffb27230 */ /* 0x000fe40000004100 */
[C---:B------:R-:W-:Y:S01]  /*3650*/  FMUL.FTZ R180, R136.reuse, R180 ;  /* 0x000000b488b47220 */ /* 0x040fe20000410000 */
[----:B------:R-:W-:Y:S02]  /*3660*/  HADD2.F32 R41, -RZ, R41.H1_H1 ;  /* 0x30000029ff297230 */ /* 0x000fe40000004100 */
[-C--:B------:R-:W-:Y:S01]  /*3670*/  FFMA.FTZ R136, R136, R179.reuse, -R181 ;  /* 0x000000b388887223 */ /* 0x080fe200000108b5 */
[----:B------:R-:W-:Y:S01]  /*3680*/  FFMA.FTZ R177, R177, R179, R180 ;  /* 0x000000b3b1b17223 */ /* 0x000fe200000100b4 */
[----:B------:R-:W-:Y:S01]  /*3690*/  F2FP.F16.E4M3.UNPACK_B R179, R134.H1 ;  /* 0x00000086ffb3723e */ /* 0x000fe200030006ff */
[----:B------:R-:W-:-:S04]  /*36a0*/  IMAD.MOV.U32 R134, RZ, RZ, R40 ;  /* 0x000000ffff867224 */ /* 0x000fc800078e0028 */
[--C-:B------:R-:W-:Y:S02]  /*36b0*/  HADD2.F32 R40, -RZ, R179.reuse.H1_H1 ;  /* 0x300000b3ff287230 */ /* 0x100fe40000004100 */
[----:B------:R-:W-:-:S03]  /*36c0*/  HADD2.F32 R179, -RZ, R179.H0_H0 ;  /* 0x200000b3ffb37230 */ /* 0x000fc60000004100 */
[CC--:B------:R-:W-:Y:S02]  /*36d0*/  FMUL.FTZ R180, R40.reuse, R178.reuse ;  /* 0x000000b228b47220 */ /* 0x0c0fe40000410000 */
[C---:B------:R-:W-:Y:S02]  /*36e0*/  FMUL.FTZ R181, R179.reuse, R178 ;  /* 0x000000b2b3b57220 */ /* 0x040fe40000410000 */
[-C--:B------:R-:W-:Y:S01]  /*36f0*/  FFMA.FTZ R178, R179, R41.reuse, -R180 ;  /* 0x00000029b3b27223 */ /* 0x080fe200000108b4 */
[----:B------:R-:W-:Y:S02]  /*3700*/  HADD2.F32 R180, -RZ, R167.H1_H1 ;  /* 0x300000a7ffb47230 */ /* 0x000fe40000004100 */
[----:B------:R-:W-:Y:S01]  /*3710*/  FFMA.FTZ R179, R40, R41, R181 ;  /* 0x0000002928b37223 */ /* 0x000fe200000100b5 */
[-C--:B------:R-:W-:Y:S01]  /*3720*/  F2FP.F16.E4M3.UNPACK_B R40, R134.reuse.H1 ;  /* 0x00000086ff28723e */ /* 0x080fe200030006ff */
[----:B------:R-:W-:Y:S01]  /*3730*/  HADD2.F32 R181, -RZ, R176.H1_H1 ;  /* 0x300000b0ffb57230 */ /* 0x000fe20000004100 */
[----:B------:R-:W-:-:S02]  /*3740*/  F2FP.F16.E4M3.UNPACK_B R134, R134 ;  /* 0x00000086ff86723e */ /* 0x000fc400020006ff */
[----:B------:R-:W-:Y:S01]  /*3750*/  F2FP.SATFINITE.E4M3.F32.PACK_AB_MERGE_C R178, R179, R178, RZ ;  /* 0x000000b2b3b2723e */ /* 0x000fe200048070ff */
[--C-:B------:R-:W-:Y:S02]  /*3760*/  HADD2.F32 R41, -RZ, R40.reuse.H1_H1 ;  /* 0x30000028ff297230 */ /* 0x100fe40000004100 */
[----:B------:R-:W-:Y:S01]  /*3770*/  HADD2.F32 R40, -RZ, R40.H0_H0 ;  /* 0x20000028ff287230 */ /* 0x000fe20000004100 */
[----:B------:R-:W-:Y:S01]  /*3780*/  F2FP.SATFINITE.E4M3.F32.PACK_AB_MERGE_C R136, R177, R136, R178 ;  /* 0x00000088b188723e */ /* 0x000fe200048070b2 */
[----:B------:R-:W-:Y:S02]  /*3790*/  HADD2.F32 R179, -RZ, R167.H0_H0 ;  /* 0x200000a7ffb37230 */ /* 0x000fe40000004100 */
[-C--:B------:R-:W-:Y:S01]  /*37a0*/  FMUL.FTZ R183, R41, R181.reuse ;  /* 0x000000b529b77220 */ /* 0x080fe20000410000 */
[----:B------:R-:W-:Y:S01]  /*37b0*/  SHF.R.U32.HI R177, RZ, 0x8, R137 ;  /* 0x00000008ffb17819 */ /* 0x000fe20000011689 */
[----:B------:R-:W-:Y:S01]  /*37c0*/  FMUL.FTZ R182, R40, R181 ;  /* 0x000000b528b67220 */ /* 0x000fe20000410000 */
[----:B------:R-:W-:-:S02]  /*37d0*/  HADD2.F32 R181, -RZ, R176.H0_H0 ;  /* 0x200000b0ffb57230 */ /* 0x000fc40000004100 */
[-C--:B------:R-:W-:Y:S01]  /*37e0*/  FFMA.FTZ R40, R40, R180.reuse, -R183 ;  /* 0x000000b428287223 */ /* 0x080fe200000108b7 */
[--C-:B------:R-:W-:Y:S02]  /*37f0*/  HADD2.F32 R176, -RZ, R134.reuse.H1_H1 ;  /* 0x30000086ffb07230 */ /* 0x100fe40000004100 */
[----:B------:R-:W-:Y:S01]  /*3800*/  FFMA.FTZ R41, R41, R180, R182 ;  /* 0x000000b429297223 */ /* 0x000fe200000100b6 */
[----:B------:R-:W-:Y:S01]  /*3810*/  HADD2.F32 R134, -RZ, R134.H0_H0 ;  /* 0x20000086ff867230 */ /* 0x000fe20000004100 */
[----:B------:R-:W-:Y:S01]  /*3820*/  SHF.R.U32.HI R180, RZ, 0x8, R135 ;  /* 0x00000008ffb47819 */ /* 0x000fe20000011687 */
[-C--:B------:R-:W-:Y:S01]  /*3830*/  FMUL.FTZ R167, R176, R181.reuse ;  /* 0x000000b5b0a77220 */ /* 0x080fe20000410000 */
[----:B------:R-:W-:Y:S02]  /*3840*/  LOP3.LUT R178, R137, 0xff0000ff, RZ, 0xc0, !PT ;  /* 0xff0000ff89b27812 */ /* 0x000fe400078ec0ff */
[C---:B------:R-:W-:Y:S01]  /*3850*/  FMUL.FTZ R181, R134.reuse, R181 ;  /* 0x000000b586b57220 */ /* 0x040fe20000410000 */
[----:B------:R-:W-:Y:S01]  /*3860*/  F2FP.SATFINITE.E4M3.F32.PACK_AB_MERGE_C R40, R41, R40, RZ ;  /* 0x000000282928723e */ /* 0x000fe200048070ff */
[----:B------:R-:W-:Y:S01]  /*3870*/  FFMA.FTZ R167, R134, R179, -R167 ;  /* 0x000000b386a77223 */ /* 0x000fe200000108a7 */
[----:B------:R-:W-:-:S02]  /*3880*/  IMAD.MOV.U32 R41, RZ, RZ, R136 ;  /* 0x000000ffff297224 */ /* 0x000fc400078e0088 */
[----:B------:R-:W-:Y:S01]  /*3890*/  FFMA.FTZ R134, R176, R179, R181 ;  /* 0x000000b3b0867223 */ /* 0x000fe200000100b5 */
[----:B------:R-:W-:Y:S01]  /*38a0*/  SHF.R.U32.HI R179, RZ, 0x10, R137 ;  /* 0x00000010ffb37819 */ /* 0x000fe20000011689 */
[----:B------:R-:W-:Y:S01]  /*38b0*/  IMAD.SHL.U32 R137, R177, 0x100, RZ ;  /* 0x00000100b1897824 */ /* 0x000fe200078e00ff */
[----:B------:R-:W-:Y:S01]  /*38c0*/  SHF.R.U32.HI R181, RZ, 0x10, R135 ;  /* 0x00000010ffb57819 */ /* 0x000fe20000011687 */
[----:B------:R-:W-:Y:S01]  /*38d0*/  IMAD.MOV.U32 R177, RZ, RZ, R43 ;  /* 0x000000ffffb17224 */ /* 0x000fe200078e002b */
[----:B------:R-:W-:Y:S01]  /*38e0*/  LOP3.LUT R176, R135, 0xff0000ff, RZ, 0xc0, !PT ;  /* 0xff0000ff87b07812 */ /* 0x000fe200078ec0ff */
[----:B------:R-:W-:Y:S01]  /*38f0*/  IMAD.SHL.U32 R135, R180, 0x100, RZ ;  /* 0x00000100b4877824 */ /* 0x000fe200078e00ff */
[----:B------:R-:W-:Y:S02]  /*3900*/  LOP3.LUT R178, R178, 0xff00, R137, 0xf8, !PT ;  /* 0x0000ff00b2b27812 */ /* 0x000fe400078ef889 */
[----:B------:R-:W-:Y:S02]  /*3910*/  SHF.L.U32 R137, R179, 0x10, RZ ;  /* 0x00000010b3897819 */ /* 0x000fe400000006ff */
[----:B------:R-:W-:Y:S01]  /*3920*/  LOP3.LUT R176, R176, 0xff00, R135, 0xf8, !PT ;  /* 0x0000ff00b0b07812 */ /* 0x000fe200078ef887 */
[----:B------:R-:W-:Y:S01]  /*3930*/  IMAD.U32 R135, R181, 0x10000, RZ ;  /* 0x00010000b5877824 */ /* 0x000fe200078e00ff */
[----:B------:R-:W-:-:S02]  /*3940*/  LOP3.LUT R137, R178, 0xff0000, R137, 0xf8, !PT ;  /* 0x00ff0000b2897812 */ /* 0x000fc400078ef889 */
[----:B------:R-:W-:Y:S02]  /*3950*/  F2FP.F16.E4M3.UNPACK_B R43, R177 ;  /* 0x000000b1ff2b723e */ /* 0x000fe400020006ff */
[----:B------:R-:W-:Y:S02]  /*3960*/  LOP3.LUT R135, R176, 0xff0000, R135, 0xf8, !PT ;  /* 0x00ff0000b0877812 */ /* 0x000fe400078ef887 */
[----:B------:R-:W-:Y:S01]  /*3970*/  F2FP.F16.E4M3.UNPACK_B R181, R137.H1 ;  /* 0x00000089ffb5723e */ /* 0x000fe200030006ff */
[--C-:B------:R-:W-:Y:S01]  /*3980*/  HADD2.F32 R179, -RZ, R43.reuse.H1_H1 ;  /* 0x3000002bffb37230 */ /* 0x100fe20000004100 */
[----:B------:R-:W-:Y:S01]  /*3990*/  F2FP.F16.E4M3.UNPACK_B R178, R135.H1 ;  /* 0x00000087ffb2723e */ /* 0x000fe200030006ff */
[----:B------:R-:W-:Y:S01]  /*39a0*/  HADD2.F32 R43, -RZ, R43.H0_H0 ;  /* 0x2000002bff2b7230 */ /* 0x000fe20000004100 */
[----:B------:R-:W-:Y:S01]  /*39b0*/  F2FP.SATFINITE.E4M3.F32.PACK_AB_MERGE_C R40, R134, R167, R40 ;  /* 0x000000a78628723e */ /* 0x000fe20004807028 */
[----:B------:R-:W-:Y:S02]  /*39c0*/  HADD2.F32 R176, -RZ, R181.H0_H0 ;  /* 0x200000b5ffb07230 */ /* 0x000fe40000004100 */
[----:B------:R-:W-:-:S02]  /*39d0*/  HADD2.F32 R180, -RZ, R178.H0_H0 ;  /* 0x200000b2ffb47230 */ /* 0x000fc40000004100 */
[----:B------:R-:W-:Y:S02]  /*39e0*/  HADD2.F32 R181, -RZ, R181.H1_H1 ;  /* 0x300000b5ffb57230 */ /* 0x000fe40000004100 */
[-C--:B------:R-:W-:Y:S01]  /*39f0*/  FMUL.FTZ R182, R179, R176.reuse ;  /* 0x000000b0b3b67220 */ /* 0x080fe20000410000 */
[C---:B------:R-:W-:Y:S01]  /*3a00*/  FMUL.FTZ R184, R43.reuse, R176 ;  /* 0x000000b02bb87220 */ /* 0x040fe20000410000 */
[----:B------:R-:W-:Y:S02]  /*3a10*/  HADD2.F32 R178, -RZ, R178.H1_H1 ;  /* 0x300000b2ffb27230 */ /* 0x000fe40000004100 */
[-C--:B------:R-:W-:Y:S01]  /*3a20*/  FFMA.FTZ R176, R43, R180.reuse, -R182 ;  /* 0x000000b42bb07223 */ /* 0x080fe200000108b6 */
[----:B------:R-:W-:Y:S01]  /*3a30*/  FFMA.FTZ R43, R179, R180, R184 ;  /* 0x000000b4b32b7223 */ /* 0x000fe200000100b8 */
[----:B------:R-:W-:Y:S01]  /*3a40*/  F2FP.F16.E4M3.UNPACK_B R179, R177.H1 ;  /* 0x000000b1ffb3723e */ /* 0x000fe200030006ff */
[----:B------:R-:W-:Y:S01]  /*3a50*/  IMAD.MOV.U32 R177, RZ, RZ, R42 ;  /* 0x000000ffffb17224 */ /* 0x000fe200078e002a */
[----:B------:R-:W-:-:S02]  /*3a60*/  F2FP.F16.E4M3.UNPACK_B R182, R137 ;  /* 0x00000089ffb6723e */ /* 0x000fc400020006ff */
[----:B------:R-:W-:Y:S01]  /*3a70*/  F2FP.F16.E4M3.UNPACK_B R137, R135 ;  /* 0x00000087ff89723e */ /* 0x000fe200020006ff */
[--C-:B------:R-:W-:Y:S02]  /*3a80*/  HADD2.F32 R180, -RZ, R179.reuse.H1_H1 ;  /* 0x300000b3ffb47230 */ /* 0x100fe40000004100 */
[----:B------:R-:W-:Y:S02]  /*3a90*/  HADD2.F32 R179, -RZ, R179.H0_H0 ;  /* 0x200000b3ffb37230 */ /* 0x000fe40000004100 */
[--C-:B------:R-:W-:Y:S02]  /*3aa0*/  HADD2.F32 R135, -RZ, R182.reuse.H1_H1 ;  /* 0x300000b6ff877230 */ /* 0x100fe40000004100 */
[-C--:B------:R-:W-:Y:S01]  /*3ab0*/  FMUL.FTZ R42, R180, R181.reuse ;  /* 0x000000b5b42a7220 */ /* 0x080fe20000410000 */
[----:B------:R-:W-:Y:S02]  /*3ac0*/  HADD2.F32 R182, -RZ, R182.H0_H0 ;  /* 0x200000b6ffb67230 */ /* 0x000fe40000004100 */
[C---:B------:R-:W-:Y:S01]  /*3ad0*/  FMUL.FTZ R181, R179.reuse, R181 ;  /* 0x000000b5b3b57220 */ /* 0x040fe20000410000 */
[----:B------:R-:W-:-:S03]  /*3ae0*/  FFMA.FTZ R42, R179, R178, -R42 ;  /* 0x000000b2b32a7223 */ /* 0x000fc6000001082a */
[----:B------:R-:W-:Y:S01]  /*3af0*/  FFMA.FTZ R179, R180, R178, R181 ;  /* 0x000000b2b4b37223 */ /* 0x000fe200000100b5 */
[-C--:B------:R-:W-:Y:S01]  /*3b00*/  F2FP.F16.E4M3.UNPACK_B R178, R177.reuse.H1 ;  /* 0x000000b1ffb2723e */ /* 0x080fe200030006ff */
[--C-:B------:R-:W-:Y:S01]  /*3b10*/  HADD2.F32 R181, -RZ, R137.reuse.H1_H1 ;  /* 0x30000089ffb57230 */ /* 0x100fe20000004100 */
[----:B------:R-:W-:Y:S01]  /*3b20*/  F2FP.F16.E4M3.UNPACK_B R177, R177 ;  /* 0x000000b1ffb1723e */ /* 0x000fe200020006ff */
[----:B------:R-:W-:Y:S01]  /*3b30*/  HADD2.F32 R137, -RZ, R137.H0_H0 ;  /* 0x20000089ff897230 */ /* 0x000fe20000004100 */
[----:B------:R-:W-:Y:S01]  /*3b40*/  F2FP.SATFINITE.E4M3.F32.PACK_AB_MERGE_C R179, R179, R42, RZ ;  /* 0x0000002ab3b3723e */ /* 0x000fe200048070ff */
[--C-:B------:R-:W-:Y:S02]  /*3b50*/  HADD2.F32 R180, -RZ, R178.reuse.H1_H1 ;  /* 0x300000b2ffb47230 */ /* 0x100fe40000004100 */
[----:B------:R-:W-:Y:S01]  /*3b60*/  HADD2.F32 R178, -RZ, R178.H0_H0 ;  /* 0x200000b2ffb27230 */ /* 0x000fe20000004100 */
[----:B------:R-:W-:Y:S02]  /*3b70*/  F2FP.SATFINITE.E4M3.F32.PACK_AB_MERGE_C R43, R43, R176, R179 ;  /* 0x000000b02b2b723e */ /* 0x000fe400048070b3 */
[----:B------:R-:W-:-:S02]  /*3b80*/  FMUL.FTZ R183, R180, R135 ;  /* 0x00000087b4b77220 */ /* 0x000fc40000410000 */
[C---:B------:R-:W-:Y:S02]  /*3b90*/  FMUL.FTZ R185, R178.reuse, R135 ;  /* 0x00000087b2b97220 */ /* 0x040fe40000410000 */
[-C--:B------:R-:W-:Y:S02]  /*3ba0*/  FFMA.FTZ R135, R178, R181.reuse, -R183 ;  /* 0x000000b5b2877223 */ /* 0x080fe400000108b7 */
[----:B------:R-:W-:Y:S01]  /*3bb0*/  FFMA.FTZ R178, R180, R181, R185 ;  /* 0x000000b5b4b27223 */ /* 0x000fe200000100b9 */
[--C-:B------:R-:W-:Y:S02]  /*3bc0*/  HADD2.F32 R180, -RZ, R177.reuse.H1_H1 ;  /* 0x300000b1ffb47230 */ /* 0x100fe40000004100 */
[----:B------:R-:W-:Y:S02]  /*3bd0*/  HADD2.F32 R177, -RZ, R177.H0_H0 ;  /* 0x200000b1ffb17230 */ /* 0x000fe40000004100 */
[----:B------:R-:W-:Y:S01]  /*3be0*/  F2FP.SATFINITE.E4M3.F32.PACK_AB_MERGE_C R135, R178, R135, RZ ;  /* 0x00000087b287723e */ /* 0x000fe200048070ff */
[----:B------:R-:W-:-:S02]  /*3bf0*/  FMUL.FTZ R184, R180, R182 ;  /* 0x000000b6b4b87220 */ /* 0x000fc40000410000 */
[C---:B------:R-:W-:Y:S02]  /*3c00*/  FMUL.FTZ R181, R177.reuse, R182 ;  /* 0x000000b6b1b57220 */ /* 0x040fe40000410000 */
[-C--:B------:R-:W-:Y:S02]  /*3c10*/  FFMA.FTZ R184, R177, R137.reuse, -R184 ;  /* 0x00000089b1b87223 */ /* 0x080fe400000108b8 */
[----:B------:R-:W-:-:S05]  /*3c20*/  FFMA.FTZ R181, R180, R137, R181 ;  /* 0x00000089b4b57223 */ /* 0x000fca00000100b5 */
[----:B------:R-:W-:-:S07]  /*3c30*/  F2FP.SATFINITE.E4M3.F32.PACK_AB_MERGE_C R42, R181, R184, R135 ;  /* 0x000000b8b52a723e */ /* 0x000fce0004807087 */
.L_x_494:
[----:B------:R-:W-:Y:S05]  /*3c40*/  BSYNC B3 ;  /* 0x0000000000037941 */ /* 0x000fea0003800000 */
.L_x_493:
[----:B-1----:R4:W-:Y:S02]  /*3c50*/  STG.E.128 desc[UR54][R48.64], R40 ;  /* 0x0000002830007986 */ /* 0x0029e4000c101d36 */
.L_x_492:
[----:B------:R-:W-:Y:S05]  /*3c60*/  BSYNC B2 ;  /* 0x0000000000027941 */ /* 0x000fea0003800000 */
.L_x_491:
[----:B------:R-:W-:Y:S01]  /*3c70*/  ISETP.NE.AND P2, PT, R35, RZ, PT ;  /* 0x000000ff2300720c */ /* 0x000fe20003f45270 */
[----:B------:R-:W-:-:S12]  /*3c80*/  BSSY B2, `(.L_x_495) ;  /* 0x0000072000027945 */ /* 0x000fd80003800000 */
[----:B------:R-:W-:Y:S05]  /*3c90*/  @!P2 BRA `(.L_x_496) ;  /* 0x0000000400c0a947 */ /* 0x000fea0003800000 */
[----:B012-4-:R0:W1:Y:S01]  /*3ca0*/  LDS.128 R40, [R46+0x1a400] ;  /* 0x01a400002e287984 */ /* 0x0170620000000c00 */
[----:B------:R-:W-:Y:S01]  /*3cb0*/  ISETP.GE.AND P2, PT, R171, R131, PT ;  /* 0x00000083ab00720c */ /* 0x000fe20003f46270 */
[----:B------:R-:W-:-:S12]  /*3cc0*/  BSSY B3, `(.L_x_497) ;  /* 0x000006c000037945 */ /* 0x000fd80003800000 */
[----:B0-----:R-:W-:Y:S05]  /*3cd0*/  @P2 BRA `(.L_x_498) ;  /* 0x0000000400a82947 */ /* 0x001fea0003800000 */
[----:B-1----:R-:W-:Y:S01]  /*3ce0*/  IMAD.MOV.U32 R122, RZ, RZ, R41 ;  /* 0x000000ffff7a7224 */ /* 0x002fe200078e0029 */
[----:B------:R-:W-:Y:S02]  /*3cf0*/  F2FP.F16.E4M3.UNPACK_B R135, R166.H1 ;  /* 0x000000a6ff87723e */ /* 0x000fe400030006ff */
[----:B------:R-:W-:Y:S02]  /*3d00*/  F2FP.F16.E4M3.UNPACK_B R136, R165.H1 ;  /* 0x000000a5ff88723e */ /* 0x000fe400030006ff */
[-C--:B------:R-:W-:Y:S01]  /*3d10*/  F2FP.F16.E4M3.UNPACK_B R41, R122.reuse ;  /* 0x0000007aff29723e */ /* 0x080fe200020006ff */
[----:B------:R-:W-:Y:S01]  /*3d20*/  HADD2.F32 R137, -RZ, R135.H0_H0 ;  /* 0x20000087ff897230 */ /* 0x000fe20000004100 */
[----:B------:R-:W-:Y:S01]  /*3d30*/  F2FP.F16.E4M3.UNPACK_B R122, R122.H1 ;  /* 0x0000007aff7a723e */ /* 0x000fe200030006ff */
[----:B------:R-:W-:Y:S01]  /*3d40*/  HADD2.F32 R134, -RZ, R136.H0_H0 ;  /* 0x20000088ff867230 */ /* 0x000fe20000004100 */
[----:B------:R-:W-:Y:S01]  /*3d50*/  F2FP.F16.E4M3.UNPACK_B R166, R166 ;  /* 0x000000a6ffa6723e */ /* 0x000fe200020006ff */
[----:B------:R-:W-:-:S02]  /*3d60*/  HADD2.F32 R94, -RZ, R41.H1_H1 ;  /* 0x30000029ff5e7230 */ /* 0x000fc40000004100 */
[----:B------:R-:W-:Y:S02]  /*3d70*/  HADD2.F32 R41, -RZ, R41.H0_H0 ;  /* 0x20000029ff297230 */ /* 0x000fe40000004100 */
[----:B------:R-:W-:Y:S02]  /*3d80*/  HADD2.F32 R136, -RZ, R136.H1_H1 ;  /* 0x30000088ff887230 */ /* 0x000fe40000004100 */
[CC--:B------:R-:W-:Y:S01]  /*3d90*/  FMUL.FTZ R176, R94.reuse, R137.reuse ;  /* 0x000000895eb07220 */ /* 0x0c0fe20000410000 */
[--C-:B------:R-:W-:Y:S02]  /*3da0*/  HADD2.F32 R167, -RZ, R166.reuse.H1_H1 ;  /* 0x300000a6ffa77230 */ /* 0x100fe40000004100 */
[C---:B------:R-:W-:Y:S01]  /*3db0*/  FMUL.FTZ R137, R41.reuse, R137 ;  /* 0x0000008929897220 */ /* 0x040fe20000410000 */
[----:B------:R-:W-:Y:S02]  /*3dc0*/  HADD2.F32 R166, -RZ, R166.H0_H0 ;  /* 0x200000a6ffa67230 */ /* 0x000fe40000004100 */
[-C--:B------:R-:W-:Y:S01]  /*3dd0*/  FFMA.FTZ R41, R41, R134.reuse, -R176 ;  /* 0x0000008629297223 */ /* 0x080fe200000108b0 */
[----:B------:R-:W-:Y:S01]  /*3de0*/  FFMA.FTZ R94, R94, R134, R137 ;  /* 0x000000865e5e7223 */ /* 0x000fe20000010089 */
[----:B------:R-:W-:Y:S01]  /*3df0*/  MOV R134, R40 ;  /* 0x0000002800867202 */ /* 0x000fe20000000f00 */
[----:B------:R-:W-:-:S02]  /*3e00*/  HADD2.F32 R40, -RZ, R135.H1_H1 ;  /* 0x30000087ff287230 */ /* 0x000fc40000004100 */
[--C-:B------:R-:W-:Y:S02]  /*3e10*/  HADD2.F32 R135, -RZ, R122.reuse.H1_H1 ;  /* 0x3000007aff877230 */ /* 0x100fe40000004100 */
[----:B------:R-:W-:-:S03]  /*3e20*/  HADD2.F32 R122, -RZ, R122.H0_H0 ;  /* 0x2000007aff7a7230 */ /* 0x000fc60000004100 */
[CC--:B------:R-:W-:Y:S02]  /*3e30*/  FMUL.FTZ R137, R135.reuse, R40.reuse ;  /* 0x0000002887897220 */ /* 0x0c0fe40000410000 */
[C---:B------:R-:W-:Y:S02]  /*3e40*/  FMUL.FTZ R176, R122.reuse, R40 ;  /* 0x000000287ab07220 */ /* 0x040fe40000410000 */
[----:B------:R-:W-:Y:S01]  /*3e50*/  FFMA.FTZ R40, R122, R136, -R137 ;  /* 0x000000887a287223 */ /* 0x000fe20000010889 */
[----:B------:R-:W-:Y:S01]  /*3e60*/  F2FP.F16.E4M3.UNPACK_B R122, R134.H1 ;  /* 0x00000086ff7a723e */ /* 0x000fe200030006ff */
[----:B------:R-:W-:Y:S01]  /*3e70*/  FFMA.FTZ R135, R135, R136, R176 ;  /* 0x0000008887877223 */ /* 0x000fe200000100b0 */
[----:B------:R-:W-:Y:S02]  /*3e80*/  F2FP.F16.E4M3.UNPACK_B R136, R165 ;  /* 0x000000a5ff88723e */ /* 0x000fe400020006ff */
[----:B------:R-:W-:Y:S01]  /*3e90*/  F2FP.F16.E4M3.UNPACK_B R134, R134 ;  /* 0x00000086ff86723e */ /* 0x000fe200020006ff */
[--C-:B------:R-:W-:Y:S01]  /*3ea0*/  HADD2.F32 R137, -RZ, R122.reuse.H1_H1 ;  /* 0x3000007aff897230 */ /* 0x100fe20000004100 */
[----:B------:R-:W-:Y:S01]  /*3eb0*/  F2FP.SATFINITE.E4M3.F32.PACK_AB_MERGE_C R40, R135, R40, RZ ;  /* 0x000000288728723e */ /* 0x000fe200048070ff */
[----:B------:R-:W-:-:S02]  /*3ec0*/  HADD2.F32 R122, -RZ, R122.H0_H0 ;  /* 0x2000007aff7a7230 */ /* 0x000fc40000004100 */
[--C-:B------:R-:W-:Y:S02]  /*3ed0*/  HADD2.F32 R165, -RZ, R136.reuse.H1_H1 ;  /* 0x30000088ffa57230 */ /* 0x100fe40000004100 */
[CC--:B------:R-:W-:Y:S01]  /*3ee0*/  FMUL.FTZ R177, R137.reuse, R167.reuse ;  /* 0x000000a789b17220 */ /* 0x0c0fe20000410000 */
[----:B------:R-:W-:Y:S02]  /*3ef0*/  HADD2.F32 R136, -RZ, R136.H0_H0 ;  /* 0x20000088ff887230 */ /* 0x000fe40000004100 */
[----:B------:R-:W-:Y:S01]  /*3f00*/  FMUL.FTZ R176, R122, R167 ;  /* 0x000000a77ab07220 */ /* 0x000fe20000410000 */
[----:B------:R-:W-:Y:S01]  /*3f10*/  F2FP.SATFINITE.E4M3.F32.PACK_AB_MERGE_C R41, R94, R41, R40 ;  /* 0x000000295e29723e */ /* 0x000fe20004807028 */
[-C--:B------:R-:W-:Y:S01]  /*3f20*/  FFMA.FTZ R122, R122, R165.reuse, -R177 ;  /* 0x000000a57a7a7223 */ /* 0x080fe200000108b1 */
[--C-:B------:R-:W-:Y:S01]  /*3f30*/  SHF.R.U32.HI R177, RZ, 0x8, R95.reuse ;  /* 0x00000008ffb17819 */ /* 0x100fe2000001165f */
[----:B------:R-:W-:Y:S01]  /*3f40*/  FFMA.FTZ R137, R137, R165, R176 ;  /* 0x000000a589897223 */ /* 0x000fe200000100b0 */
[--C-:B------:R-:W-:Y:S01]  /*3f50*/  HADD2.F32 R165, -RZ, R134.reuse.H1_H1 ;  /* 0x30000086ffa57230 */ /* 0x100fe20000004100 */
[----:B------:R-:W-:Y:S01]  /*3f60*/  SHF.R.U32.HI R176, RZ, 0x10, R95 ;  /* 0x00000010ffb07819 */ /* 0x000fe2000001165f */
[----:B------:R-:W-:-:S02]  /*3f70*/  HADD2.F32 R134, -RZ, R134.H0_H0 ;  /* 0x20000086ff867230 */ /* 0x000fc40000004100 */
[----:B------:R-:W-:Y:S01]  /*3f80*/  F2FP.SATFINITE.E4M3.F32.PACK_AB_MERGE_C R122, R137, R122, RZ ;  /* 0x0000007a897a723e */ /* 0x000fe200048070ff */
[CC--:B------:R-:W-:Y:S02]  /*3f90*/  FMUL.FTZ R167, R165.reuse, R166.reuse ;  /* 0x000000a6a5a77220 */ /* 0x0c0fe40000410000 */
[C---:B------:R-:W-:Y:S02]  /*3fa0*/  FMUL.FTZ R166, R134.reuse, R166 ;  /* 0x000000a686a67220 */ /* 0x040fe40000410000 */
[-C--:B------:R-:W-:Y:S01]  /*3fb0*/  FFMA.FTZ R134, R134, R136.reuse, -R167 ;  /* 0x0000008886867223 */ /* 0x080fe200000108a7 */
[--C-:B------:R-:W-:Y:S01]  /*3fc0*/  SHF.R.U32.HI R167, RZ, 0x8, R123.reuse ;  /* 0x00000008ffa77819 */ /* 0x100fe2000001167b */
[----:B------:R-:W-:Y:S01]  /*3fd0*/  FFMA.FTZ R165, R165, R136, R166 ;  /* 0x00000088a5a57223 */ /* 0x000fe200000100a6 */
[----:B------:R-:W-:Y:S02]  /*3fe0*/  LOP3.LUT R136, R123, 0xff0000ff, RZ, 0xc0, !PT ;  /* 0xff0000ff7b887812 */ /* 0x000fe400078ec0ff */
[----:B------:R-:W-:Y:S01]  /*3ff0*/  SHF.R.U32.HI R166, RZ, 0x10, R123 ;  /* 0x00000010ffa67819 */ /* 0x000fe2000001167b */
[----:B------:R-:W-:Y:S01]  /*4000*/  IMAD.SHL.U32 R167, R167, 0x100, RZ ;  /* 0x00000100a7a77824 */ /* 0x000fe200078e00ff */
[----:B------:R-:W-:-:S02]  /*4010*/  LOP3.LUT R123, R95, 0xff0000ff, RZ, 0xc0, !PT ;  /* 0xff0000ff5f7b7812 */ /* 0x000fc400078ec0ff */
[----:B------:R-:W-:Y:S01]  /*4020*/  F2FP.SATFINITE.E4M3.F32.PACK_AB_MERGE_C R40, R165, R134, R122 ;  /* 0x00000086a528723e */ /* 0x000fe2000480707a */
[----:B------:R-:W-:Y:S01]  /*4030*/  IMAD.U32 R166, R166, 0x10000, RZ ;  /* 0x00010000a6a67824 */ /* 0x000fe200078e00ff */
[----:B------:R-:W-:Y:S01]  /*4040*/  LOP3.LUT R167, R136, 0xff00, R167, 0xf8, !PT ;  /* 0x0000ff0088a77812 */ /* 0x000fe200078ef8a7 */
[----:B------:R-:W-:-:S05]  /*4050*/  IMAD.SHL.U32 R136, R177, 0x100, RZ ;  /* 0x00000100b1887824 */ /* 0x000fca00078e00ff */
[----:B------:R-:W-:Y:S01]  /*4060*/  LOP3.LUT R95, R123, 0xff00, R136, 0xf8, !PT ;  /* 0x0000ff007b5f7812 */ /* 0x000fe200078ef888 */
[----:B------:R-:W-:Y:S01]  /*4070*/  IMAD.U32 R136, R176, 0x10000, RZ ;  /* 0x00010000b0887824 */ /* 0x000fe200078e00ff */
[----:B------:R-:W-:Y:S02]  /*4080*/  LOP3.LUT R123, R167, 0xff0000, R166, 0xf8, !PT ;  /* 0x00ff0000a77b7812 */ /* 0x000fe400078ef8a6 */
[----:B------:R-:W-:Y:S02]  /*4090*/  MOV R166, R43 ;  /* 0x0000002b00a67202 */ /* 0x000fe40000000f00 */
[----:B------:R-:W-:Y:S02]  /*40a0*/  LOP3.LUT R95, R95, 0xff0000, R136, 0xf8, !PT ;  /* 0x00ff00005f5f7812 */ /* 0x000fe400078ef888 */
[----:B------:R-:W-:Y:S02]  /*40b0*/  F2FP.F16.E4M3.UNPACK_B R43, R166 ;  /* 0x000000a6ff2b723e */ /* 0x000fe400020006ff */
[----:B------:R-:W-:-:S02]  /*40c0*/  F2FP.F16.E4M3.UNPACK_B R176, R123.H1 ;  /* 0x0000007bffb0723e */ /* 0x000fc400030006ff */
[----:B------:R-:W-:Y:S01]  /*40d0*/  F2FP.F16.E4M3.UNPACK_B R177, R95.H1 ;  /* 0x0000005fffb1723e */ /* 0x000fe200030006ff */
[--C-:B------:R-:W-:Y:S02]  /*40e0*/  HADD2.F32 R136, -RZ, R43.reuse.H1_H1 ;  /* 0x3000002bff887230 */ /* 0x100fe40000004100 */
[----:B------:R-:W-:Y:S02]  /*40f0*/  HADD2.F32 R178, -RZ, R176.H0_H0 ;  /* 0x200000b0ffb27230 */ /* 0x000fe40000004100 */
[----:B------:R-:W-:Y:S02]  /*4100*/  HADD2.F32 R43, -RZ, R43.H0_H0 ;  /* 0x2000002bff2b7230 */ /* 0x000fe40000004100 */
[--C-:B------:R-:W-:Y:S02]  /*4110*/  HADD2.F32 R167, -RZ, R177.reuse.H0_H0 ;  /* 0x200000b1ffa77230 */ /* 0x100fe40000004100 */
[----:B------:R-:W-:Y:S01]  /*4120*/  FMUL.FTZ R180, R136, R178 ;  /* 0x000000b288b47220 */ /* 0x000fe20000410000 */
[----:B------:R-:W-:-:S02]  /*4130*/  HADD2.F32 R177, -RZ, R177.H1_H1 ;  /* 0x300000b1ffb17230 */ /* 0x000fc40000004100 */
[C---:B------:R-:W-:Y:S01]  /*4140*/  FMUL.FTZ R179, R43.reuse, R178 ;  /* 0x000000b22bb37220 */ /* 0x040fe20000410000 */
[----:B------:R-:W-:-:S03]  /*4150*/  FFMA.FTZ R43, R43, R167, -R180 ;  /* 0x000000a72b2b7223 */ /* 0x000fc600000108b4 */
[----:B------:R-:W-:Y:S01]  /*4160*/  FFMA.FTZ R136, R136, R167, R179 ;  /* 0x000000a788887223 */ /* 0x000fe200000100b3 */
[----:B------:R-:W-:Y:S01]  /*4170*/  F2FP.F16.E4M3.UNPACK_B R167, R166.H1 ;  /* 0x000000a6ffa7723e */ /* 0x000fe200030006ff */
[----:B------:R-:W-:Y:S02]  /*4180*/  IMAD.MOV.U32 R166, RZ, RZ, R42 ;  /* 0x000000ffffa67224 */ /* 0x000fe400078e002a */
[----:B------:R-:W-:Y:S02]  /*4190*/  HADD2.F32 R42, -RZ, R176.H1_H1 ;  /* 0x300000b0ff2a7230 */ /* 0x000fe40000004100 */
[--C-:B------:R-:W-:Y:S02]  /*41a0*/  HADD2.F32 R176, -RZ, R167.reuse.H1_H1 ;  /* 0x300000a7ffb07230 */ /* 0x100fe40000004100 */
[----:B------:R-:W-:-:S03]  /*41b0*/  HADD2.F32 R167, -RZ, R167.H0_H0 ;  /* 0x200000a7ffa77230 */ /* 0x000fc60000004100 */
[CC--:B------:R-:W-:Y:S02]  /*41c0*/  FMUL.FTZ R178, R176.reuse, R42.reuse ;  /* 0x0000002ab0b27220 */ /* 0x0c0fe40000410000 */
[C---:B------:R-:W-:Y:S02]  /*41d0*/  FMUL.FTZ R179, R167.reuse, R42 ;  /* 0x0000002aa7b37220 */ /* 0x040fe40000410000 */
[-C--:B------:R-:W-:Y:S02]  /*41e0*/  FFMA.FTZ R42, R167, R177.reuse, -R178 ;  /* 0x000000b1a72a7223 */ /* 0x080fe400000108b2 */
[----:B------:R-:W-:Y:S01]  /*41f0*/  FFMA.FTZ R167, R176, R177, R179 ;  /* 0x000000b1b0a77223 */ /* 0x000fe200000100b3 */
[----:B------:R-:W-:Y:S02]  /*4200*/  F2FP.F16.E4M3.UNPACK_B R179, R123 ;  /* 0x0000007bffb3723e */ /* 0x000fe400020006ff */
[-C--:B------:R-:W-:Y:S02]  /*4210*/  F2FP.F16.E4M3.UNPACK_B R123, R166.reuse.H1 ;  /* 0x000000a6ff7b723e */ /* 0x080fe400030006ff */
[----:B------:R-:W-:Y:S01]  /*4220*/  F2FP.F16.E4M3.UNPACK_B R177, R95 ;  /* 0x0000005fffb1723e */ /* 0x000fe200020006ff */
[----:B------:R-:W-:Y:S01]  /*4230*/  HADD2.F32 R95, -RZ, R179.H1_H1 ;  /* 0x300000b3ff5f7230 */ /* 0x000fe20000004100 */
[----:B------:R-:W-:Y:S01]  /*4240*/  F2FP.F16.E4M3.UNPACK_B R166, R166 ;  /* 0x000000a6ffa6723e */ /* 0x000fe200020006ff */
[--C-:B------:R-:W-:Y:S01]  /*4250*/  HADD2.F32 R176, -RZ, R123.reuse.H1_H1 ;  /* 0x3000007bffb07230 */ /* 0x100fe20000004100 */
[----:B------:R-:W-:Y:S01]  /*4260*/  F2FP.SATFINITE.E4M3.F32.PACK_AB_MERGE_C R167, R167, R42, RZ ;  /* 0x0000002aa7a7723e */ /* 0x000fe200048070ff */
[----:B------:R-:W-:-:S02]  /*4270*/  HADD2.F32 R123, -RZ, R123.H0_H0 ;  /* 0x2000007bff7b7230 */ /* 0x000fc40000004100 */
[----:B------:R-:W-:Y:S02]  /*4280*/  HADD2.F32 R178, -RZ, R177.H1_H1 ;  /* 0x300000b1ffb27230 */ /* 0x000fe40000004100 */
[CC--:B------:R-:W-:Y:S01]  /*4290*/  FMUL.FTZ R180, R176.reuse, R95.reuse ;  /* 0x0000005fb0b47220 */ /* 0x0c0fe20000410000 */
[----:B------:R-:W-:Y:S02]  /*42a0*/  HADD2.F32 R179, -RZ, R179.H0_H0 ;  /* 0x200000b3ffb37230 */ /* 0x000fe40000004100 */
[C---:B------:R-:W-:Y:S01]  /*42b0*/  FMUL.FTZ R181, R123.reuse, R95 ;  /* 0x0000005f7bb57220 */ /* 0x040fe20000410000 */
[----:B------:R-:W-:Y:S02]  /*42c0*/  HADD2.F32 R177, -RZ, R177.H0_H0 ;  /* 0x200000b1ffb17230 */ /* 0x000fe40000004100 */
[-C--:B------:R-:W-:Y:S01]  /*42d0*/  FFMA.FTZ R95, R123, R178.reuse, -R180 ;  /* 0x000000b27b5f7223 */ /* 0x080fe200000108b4 */
[--C-:B------:R-:W-:Y:S02]  /*42e0*/  HADD2.F32 R123, -RZ, R166.reuse.H1_H1 ;  /* 0x300000a6ff7b7230 */ /* 0x100fe40000004100 */
[----:B------:R-:W-:Y:S01]  /*42f0*/  FFMA.FTZ R178, R176, R178, R181 ;  /* 0x000000b2b0b27223 */ /* 0x000fe200000100b5 */
[----:B------:R-:W-:Y:S01]  /*4300*/  HADD2.F32 R166, -RZ, R166.H0_H0 ;  /* 0x200000a6ffa67230 */ /* 0x000fe20000004100 */
[----:B------:R-:W-:Y:S01]  /*4310*/  F2FP.SATFINITE.E4M3.F32.PACK_AB_MERGE_C R43, R136, R43, R167 ;  /* 0x0000002b882b723e */ /* 0x000fe200048070a7 */
[----:B------:R-:W-:-:S02]  /*4320*/  FMUL.FTZ R181, R123, R179 ;  /* 0x000000b37bb57220 */ /* 0x000fc40000410000 */
[----:B------:R-:W-:Y:S01]  /*4330*/  F2FP.SATFINITE.E4M3.F32.PACK_AB_MERGE_C R95, R178, R95, RZ ;  /* 0x0000005fb25f723e */ /* 0x000fe200048070ff */
[C---:B------:R-:W-:Y:S01]  /*4340*/  FMUL.FTZ R176, R166.reuse, R179 ;  /* 0x000000b3a6b07220 */ /* 0x040fe20000410000 */
[----:B------:R-:W-:-:S03]  /*4350*/  FFMA.FTZ R181, R166, R177, -R181 ;  /* 0x000000b1a6b57223 */ /* 0x000fc600000108b5 */
[----:B------:R-:W-:-:S05]  /*4360*/  FFMA.FTZ R176, R123, R177, R176 ;  /* 0x000000b17bb07223 */ /* 0x000fca00000100b0 */
[----:B------:R-:W-:-:S07]  /*4370*/  F2FP.SATFINITE.E4M3.F32.PACK_AB_MERGE_C R42, R176, R181, R95 ;  /* 0x000000b5b02a723e */ /* 0x000fce000480705f */
.L_x_498:
[----:B------:R-:W-:Y:S05]  /*4380*/  BSYNC B3 ;  /* 0x0000000000037941 */ /* 0x000fea0003800000 */
.L_x_497:
[----:B-1----:R0:W-:Y:S02]  /*4390*/  STG.E.128 desc[UR54][R48.64+0x20], R40 ;  /* 0x0000202830007986 */ /* 0x0021e4000c101d36 */
.L_x_496:
[----:B------:R-:W-:Y:S05]  /*43a0*/  BSYNC B2 ;  /* 0x0000000000027941 */ /* 0x000fea0003800000 */
.L_x_495:
[----:B------:R-:W-:Y:S01]  /*43b0*/  ISETP.NE.AND P2, PT, R36, RZ, PT ;  /* 0x000000ff2400720c */ /* 0x000fe20003f45270 */
[----:B------:R-:W-:-:S12]  /*43c0*/  BSSY B2, `(.L_x_499) ;  /* 0x000006f000027945 */ /* 0x000fd80003800000 */
[----:B------:R-:W-:Y:S05]  /*43d0*/  @!P2 BRA `(.L_x_500) ;  /* 0x0000000400b4a947 */ /* 0x000fea0003800000 */
[----:B012-4-:R0:W1:Y:S01]  /*43e0*/  LDS.128 R40, [R47+0x1cc00] ;  /* 0x01cc00002f287984 */ /* 0x0170620000000c00 */
[----:B------:R-:W-:Y:S01]  /*43f0*/  ISETP.GE.AND P2, PT, R170, R131, PT ;  /* 0x00000083aa00720c */ /* 0x000fe20003f46270 */
[----:B------:R-:W-:-:S12]  /*4400*/  BSSY B3, `(.L_x_501) ;  /* 0x0000069000037945 */ /* 0x000fd80003800000 */
[----:B0-----:R-:W-:Y:S05]  /*4410*/  @P2 BRA `(.L_x_502) ;  /* 0x00000004009c2947 */ /* 0x001fea0003800000 */
[----:B------:R-:W-:Y:S02]  /*4420*/  SHF.R.U32.HI R86, RZ, 0x8, R87 ;  /* 0x00000008ff567819 */ /* 0x000fe40000011657 */
[--C-:B------:R-:W-:Y:S02]  /*4430*/  SHF.R.U32.HI R92, RZ, 0x8, R93.reuse ;  /* 0x00000008ff5c7819 */ /* 0x100fe4000001165d */
[----:B------:R-:W-:Y:S01]  /*4440*/  SHF.R.U32.HI R95, RZ, 0x10, R93 ;  /* 0x00000010ff5f7819 */ /* 0x000fe2000001165d */
[----:B------:R-:W-:Y:S01]  /*4450*/  IMAD.SHL.U32 R86, R86, 0x100, RZ ;  /* 0x0000010056567824 */ /* 0x000fe200078e00ff */
[----:B------:R-:W-:Y:S01]  /*4460*/  LOP3.LUT R94, R93, 0xff0000ff, RZ, 0xc0, !PT ;  /* 0xff0000ff5d5e7812 */ /* 0x000fe200078ec0ff */
[----:B------:R-:W-:Y:S01]  /*4470*/  IMAD.SHL.U32 R93, R92, 0x100, RZ ;  /* 0x000001005c5d7824 */ /* 0x000fe200078e00ff */
[----:B------:R-:W-:Y:S01]  /*4480*/  SHF.R.U32.HI R123, RZ, 0x10, R87 ;  /* 0x00000010ff7b7819 */ /* 0x000fe20000011657 */
[----:B-1----:R-:W-:Y:S01]  /*4490*/  IMAD.MOV.U32 R92, RZ, RZ, R40 ;  /* 0x000000ffff5c7224 */ /* 0x002fe200078e0028 */
[----:B------:R-:W-:-:S02]  /*44a0*/  LOP3.LUT R87, R87, 0xff0000ff, RZ, 0xc0, !PT ;  /* 0xff0000ff57577812 */ /* 0x000fc400078ec0ff */
[----:B------:R-:W-:Y:S01]  /*44b0*/  LOP3.LUT R122, R94, 0xff00, R93, 0xf8, !PT ;  /* 0x0000ff005e7a7812 */ /* 0x000fe200078ef85d */
[----:B------:R-:W-:Y:S01]  /*44c0*/  IMAD.U32 R93, R95, 0x10000, RZ ;  /* 0x000100005f5d7824 */ /* 0x000fe200078e00ff */
[----:B------:R-:W-:Y:S02]  /*44d0*/  LOP3.LUT R87, R87, 0xff00, R86, 0xf8, !PT ;  /* 0x0000ff0057577812 */ /* 0x000fe400078ef856 */
[----:B------:R-:W-:Y:S02]  /*44e0*/  SHF.L.U32 R86, R123, 0x10, RZ ;  /* 0x000000107b567819 */ /* 0x000fe400000006ff */
[----:B------:R-:W-:Y:S02]  /*44f0*/  F2FP.F16.E4M3.UNPACK_B R94, R162.H1 ;  /* 0x000000a2ff5e723e */ /* 0x000fe400030006ff */
[----:B------:R-:W-:Y:S02]  /*4500*/  F2FP.F16.E4M3.UNPACK_B R40, R41 ;  /* 0x00000029ff28723e */ /* 0x000fe400020006ff */
[----:B------:R-:W-:Y:S01]  /*4510*/  LOP3.LUT R86, R87, 0xff0000, R86, 0xf8, !PT ;  /* 0x00ff000057567812 */ /* 0x000fe200078ef856 */
[----:B------:R-:W-:Y:S01]  /*4520*/  HADD2.F32 R134, -RZ, R94.H0_H0 ;  /* 0x2000005eff867230 */ /* 0x000fe20000004100 */
[----:B------:R-:W-:Y:S01]  /*4530*/  LOP3.LUT R87, R122, 0xff0000, R93, 0xf8, !PT ;  /* 0x00ff00007a577812 */ /* 0x000fe200078ef85d */
[--C-:B------:R-:W-:Y:S01]  /*4540*/  HADD2.F32 R93, -RZ, R40.reuse.H1_H1 ;  /* 0x30000028ff5d7230 */ /* 0x100fe20000004100 */
[----:B------:R-:W-:Y:S01]  /*4550*/  F2FP.F16.E4M3.UNPACK_B R122, R161.H1 ;  /* 0x000000a1ff7a723e */ /* 0x000fe200030006ff */
[----:B------:R-:W-:Y:S01]  /*4560*/  HADD2.F32 R40, -RZ, R40.H0_H0 ;  /* 0x20000028ff287230 */ /* 0x000fe20000004100 */
[----:B------:R-:W-:Y:S01]  /*4570*/  F2FP.F16.E4M3.UNPACK_B R41, R41.H1 ;  /* 0x00000029ff29723e */ /* 0x000fe200030006ff */
[----:B------:R-:W-:-:S02]  /*4580*/  HADD2.F32 R135, -RZ, R94.H1_H1 ;  /* 0x3000005eff877230 */ /* 0x000fc40000004100 */
[CC--:B------:R-:W-:Y:S01]  /*4590*/  FMUL.FTZ R137, R93.reuse, R134.reuse ;  /* 0x000000865d897220 */ /* 0x0c0fe20000410000 */
[--C-:B------:R-:W-:Y:S02]  /*45a0*/  HADD2.F32 R123, -RZ, R122.reuse.H0_H0 ;  /* 0x2000007aff7b7230 */ /* 0x100fe40000004100 */
[C---:B------:R-:W-:Y:S01]  /*45b0*/  FMUL.FTZ R134, R40.reuse, R134 ;  /* 0x0000008628867220 */ /* 0x040fe20000410000 */
[--C-:B------:R-:W-:Y:S01]  /*45c0*/  HADD2.F32 R95, -RZ, R41.reuse.H1_H1 ;  /* 0x30000029ff5f7230 */ /* 0x100fe20000004100 */
[----:B------:R-:W-:Y:S01]  /*45d0*/  F2FP.F16.E4M3.UNPACK_B R162, R162 ;  /* 0x000000a2ffa2723e */ /* 0x000fe200020006ff */
[----:B------:R-:W-:Y:S02]  /*45e0*/  HADD2.F32 R94, -RZ, R41.H0_H0 ;  /* 0x20000029ff5e7230 */ /* 0x000fe40000004100 */
[-C--:B------:R-:W-:Y:S01]  /*45f0*/  FFMA.FTZ R40, R40, R123.reuse, -R137 ;  /* 0x0000007b28287223 */ /* 0x080fe20000010889 */
[----:B------:R-:W-:Y:S02]  /*4600*/  HADD2.F32 R122, -RZ, R122.H1_H1 ;  /* 0x3000007aff7a7230 */ /* 0x000fe40000004100 */
[----:B------:R-:W-:Y:S01]  /*4610*/  FFMA.FTZ R41, R93, R123, R134 ;  /* 0x0000007b5d297223 */ /* 0x000fe20000010086 */
[-C--:B------:R-:W-:Y:S01]  /*4620*/  FMUL.FTZ R137, R95, R135.reuse ;  /* 0x000000875f897220 */ /* 0x080fe20000410000 */
[----:B------:R-:W-:Y:S01]  /*4630*/  FMUL.FTZ R136, R94, R135 ;  /* 0x000000875e887220 */ /* 0x000fe20000410000 */
[----:B------:R-:W-:Y:S01]  /*4640*/  F2FP.F16.E4M3.UNPACK_B R93, R92.H1 ;  /* 0x0000005cff5d723e */ /* 0x000fe200030006ff */
[----:B------:R-:W-:-:S02]  /*4650*/  HADD2.F32 R135, -RZ, R162.H1_H1 ;  /* 0x300000a2ff877230 */ /* 0x000fc40000004100 */
[-C--:B------:R-:W-:Y:S01]  /*4660*/  FFMA.FTZ R165, R94, R122.reuse, -R137 ;  /* 0x0000007a5ea57223 */ /* 0x080fe20000010889 */
[----:B------:R-:W-:Y:S01]  /*4670*/  FFMA.FTZ R166, R95, R122, R136 ;  /* 0x0000007a5fa67223 */ /* 0x000fe20000010088 */
[----:B------:R-:W-:Y:S01]  /*4680*/  F2FP.F16.E4M3.UNPACK_B R92, R92 ;  /* 0x0000005cff5c723e */ /* 0x000fe200020006ff */
[--C-:B------:R-:W-:Y:S01]  /*4690*/  HADD2.F32 R122, -RZ, R93.reuse.H1_H1 ;  /* 0x3000005dff7a7230 */ /* 0x100fe20000004100 */
[----:B------:R-:W-:Y:S01]  /*46a0*/  F2FP.F16.E4M3.UNPACK_B R161, R161 ;  /* 0x000000a1ffa1723e */ /* 0x000fe200020006ff */
[----:B------:R-:W-:Y:S02]  /*46b0*/  HADD2.F32 R94, -RZ, R93.H0_H0 ;  /* 0x2000005dff5e7230 */ /* 0x000fe40000004100 */
[----:B------:R-:W-:Y:S02]  /*46c0*/  HADD2.F32 R162, -RZ, R162.H0_H0 ;  /* 0x200000a2ffa27230 */ /* 0x000fe40000004100 */
[----:B------:R-:W-:Y:S01]  /*46d0*/  FMUL.FTZ R137, R122, R135 ;  /* 0x000000877a897220 */ /* 0x000fe20000410000 */
[----:B------:R-:W-:-:S02]  /*46e0*/  HADD2.F32 R95, -RZ, R92.H1_H1 ;  /* 0x3000005cff5f7230 */ /* 0x000fc40000004100 */
[C---:B------:R-:W-:Y:S01]  /*46f0*/  FMUL.FTZ R135, R94.reuse, R135 ;  /* 0x000000875e877220 */ /* 0x040fe20000410000 */
[--C-:B------:R-:W-:Y:S02]  /*4700*/  HADD2.F32 R123, -RZ, R161.reuse.H1_H1 ;  /* 0x300000a1ff7b7230 */ /* 0x100fe40000004100 */
[----:B------:R-:W-:Y:S02]  /*4710*/  HADD2.F32 R93, -RZ, R92.H0_H0 ;  /* 0x2000005cff5d7230 */ /* 0x000fe40000004100 */
[-C--:B------:R-:W-:Y:S01]  /*4720*/  FMUL.FTZ R92, R95, R162.reuse ;  /* 0x000000a25f5c7220 */ /* 0x080fe20000410000 */
[----:B------:R-:W-:Y:S02]  /*4730*/  HADD2.F32 R134, -RZ, R161.H0_H0 ;  /* 0x200000a1ff867230 */ /* 0x000fe40000004100 */
[-C--:B------:R-:W-:Y:S01]  /*4740*/  FFMA.FTZ R137, R94, R123.reuse, -R137 ;  /* 0x0000007b5e897223 */ /* 0x080fe20000010889 */
[----:B------:R-:W-:Y:S01]  /*4750*/  FFMA.FTZ R136, R122, R123, R135 ;  /* 0x0000007b7a887223 */ /* 0x000fe20000010087 */
[----:B------:R-:W-:Y:S01]  /*4760*/  F2FP.F16.E4M3.UNPACK_B R122, R43.H1 ;  /* 0x0000002bff7a723e */ /* 0x000fe200030006ff */
[C---:B------:R-:W-:Y:S01]  /*4770*/  FMUL.FTZ R162, R93.reuse, R162 ;  /* 0x000000a25da27220 */ /* 0x040fe20000410000 */
[----:B------:R-:W-:Y:S01]  /*4780*/  F2FP.F16.E4M3.UNPACK_B R135, R87.H1 ;  /* 0x00000057ff87723e */ /* 0x000fe200030006ff */
[-C--:B------:R-:W-:Y:S01]  /*4790*/  FFMA.FTZ R92, R93, R134.reuse, -R92 ;  /* 0x000000865d5c7223 */ /* 0x080fe2000001085c */
[----:B------:R-:W-:Y:S01]  /*47a0*/  F2FP.SATFINITE.E4M3.F32.PACK_AB_MERGE_C R93, R136, R137, RZ ;  /* 0x00000089885d723e */ /* 0x000fe200048070ff */
[----:B------:R-:W-:Y:S01]  /*47b0*/  FFMA.FTZ R95, R95, R134, R162 ;  /* 0x000000865f5f7223 */ /* 0x000fe200000100a2 */
[--C-:B------:R-:W-:Y:S01]  /*47c0*/  HADD2.F32 R137, -RZ, R122.reuse.H0_H0 ;  /* 0x2000007aff897230 */ /* 0x100fe20000004100 */
[----:B------:R-:W-:Y:S01]  /*47d0*/  F2FP.F16.E4M3.UNPACK_B R123, R42.H1 ;  /* 0x0000002aff7b723e */ /* 0x000fe200030006ff */
[----:B------:R-:W-:Y:S01]  /*47e0*/  HADD2.F32 R161, -RZ, R122.H1_H1 ;  /* 0x3000007affa17230 */ /* 0x000fe20000004100 */
[-C--:B------:R-:W-:Y:S01]  /*47f0*/  F2FP.F16.E4M3.UNPACK_B R122, R86.reuse.H1 ;  /* 0x00000056ff7a723e */ /* 0x080fe200030006ff */
[----:B------:R-:W-:Y:S01]  /*4800*/  HADD2.F32 R162, -RZ, R135.H1_H1 ;  /* 0x30000087ffa27230 */ /* 0x000fe20000004100 */
[----:B------:R-:W-:Y:S01]  /*4810*/  F2FP.F16.E4M3.UNPACK_B R134, R87 ;  /* 0x00000057ff86723e */ /* 0x000fe200020006ff */
[----:B------:R-:W-:Y:S01]  /*4820*/  HADD2.F32 R136, -RZ, R123.H1_H1 ;  /* 0x3000007bff887230 */ /* 0x000fe20000004100 */
[----:B------:R-:W-:Y:S01]  /*4830*/  F2FP.SATFINITE.E4M3.F32.PACK_AB_MERGE_C R94, R166, R165, RZ ;  /* 0x000000a5a65e723e */ /* 0x000fe200048070ff */
[----:B------:R-:W-:Y:S01]  /*4840*/  HADD2.F32 R166, -RZ, R122.H1_H1 ;  /* 0x3000007affa67230 */ /* 0x000fe20000004100 */
[----:B------:R-:W-:Y:S01]  /*4850*/  F2FP.F16.E4M3.UNPACK_B R87, R86 ;  /* 0x00000056ff57723e */ /* 0x000fe200020006ff */
[----:B------:R-:W-:-:S02]  /*4860*/  HADD2.F32 R165, -RZ, R134.H1_H1 ;  /* 0x30000086ffa57230 */ /* 0x000fc40000004100 */
[-C--:B------:R-:W-:Y:S01]  /*4870*/  FMUL.FTZ R86, R161, R162.reuse ;  /* 0x000000a2a1567220 */ /* 0x080fe20000410000 */
[----:B------:R-:W-:Y:S02]  /*4880*/  HADD2.F32 R123, -RZ, R123.H0_H0 ;  /* 0x2000007bff7b7230 */ /* 0x000fe40000004100 */
[C---:B------:R-:W-:Y:S01]  /*4890*/  FMUL.FTZ R178, R137.reuse, R162 ;  /* 0x000000a289b27220 */ /* 0x040fe20000410000 */
[----:B------:R-:W-:Y:S02]  /*48a0*/  HADD2.F32 R162, -RZ, R87.H1_H1 ;  /* 0x30000057ffa27230 */ /* 0x000fe40000004100 */
[----:B------:R-:W-:Y:S01]  /*48b0*/  FFMA.FTZ R86, R137, R166, -R86 ;  /* 0x000000a689567223 */ /* 0x000fe20000010856 */
[----:B------:R-:W-:Y:S01]  /*48c0*/  FMUL.FTZ R176, R136, R165 ;  /* 0x000000a588b07220 */ /* 0x000fe20000410000 */
[----:B------:R-:W-:Y:S01]  /*48d0*/  F2FP.F16.E4M3.UNPACK_B R137, R43 ;  /* 0x0000002bff89723e */ /* 0x000fe200020006ff */
[----:B------:R-:W-:Y:S01]  /*48e0*/  FMUL.FTZ R165, R123, R165 ;  /* 0x000000a57ba57220 */ /* 0x000fe20000410000 */
[----:B------:R-:W-:Y:S01]  /*48f0*/  F2FP.F16.E4M3.UNPACK_B R42, R42 ;  /* 0x0000002aff2a723e */ /* 0x000fe200020006ff */
[----:B------:R-:W-:Y:S01]  /*4900*/  FFMA.FTZ R43, R161, R166, R178 ;  /* 0x000000a6a12b7223 */ /* 0x000fe200000100b2 */
[----:B------:R-:W-:-:S02]  /*4910*/  HADD2.F32 R161, -RZ, R135.H0_H0 ;  /* 0x20000087ffa17230 */ /* 0x000fc40000004100 */
[-C--:B------:R-:W-:Y:S01]  /*4920*/  FFMA.FTZ R166, R136, R162.reuse, R165 ;  /* 0x000000a288a67223 */ /* 0x080fe200000100a5 */
[--C-:B------:R-:W-:Y:S02]  /*4930*/  HADD2.F32 R136, -RZ, R137.reuse.H0_H0 ;  /* 0x20000089ff887230 */ /* 0x100fe40000004100 */
[----:B------:R-:W-:Y:S01]  /*4940*/  FFMA.FTZ R123, R123, R162, -R176 ;  /* 0x000000a27b7b7223 */ /* 0x000fe200000108b0 */
[----:B------:R-:W-:Y:S01]  /*4950*/  HADD2.F32 R137, -RZ, R137.H1_H1 ;  /* 0x30000089ff897230 */ /* 0x000fe20000004100 */
[----:B------:R-:W-:Y:S01]  /*4960*/  F2FP.SATFINITE.E4M3.F32.PACK_AB_MERGE_C R43, R43, R86, RZ ;  /* 0x000000562b2b723e */ /* 0x000fe200048070ff */
[--C-:B------:R-:W-:Y:S02]  /*4970*/  HADD2.F32 R135, -RZ, R42.reuse.H0_H0 ;  /* 0x2000002aff877230 */ /* 0x100fe40000004100 */
[-C--:B------:R-:W-:Y:S01]  /*4980*/  FMUL.FTZ R176, R136, R161.reuse ;  /* 0x000000a188b07220 */ /* 0x080fe20000410000 */
[----:B------:R-:W-:Y:S02]  /*4990*/  HADD2.F32 R42, -RZ, R42.H1_H1 ;  /* 0x3000002aff2a7230 */ /* 0x000fe40000004100 */
[----:B------:R-:W-:Y:S01]  /*49a0*/  FMUL.FTZ R165, R137, R161 ;  /* 0x000000a189a57220 */ /* 0x000fe20000410000 */
[----:B------:R-:W-:Y:S01]  /*49b0*/  HADD2.F32 R134, -RZ, R134.H0_H0 ;  /* 0x20000086ff867230 */ /* 0x000fe20000004100 */
[----:B------:R-:W-:Y:S01]  /*49c0*/  F2FP.SATFINITE.E4M3.F32.PACK_AB_MERGE_C R123, R166, R123, RZ ;  /* 0x0000007ba67b723e */ /* 0x000fe200048070ff */
[----:B------:R-:W-:Y:S01]  /*49d0*/  HADD2.F32 R122, -RZ, R122.H0_H0 ;  /* 0x2000007aff7a7230 */ /* 0x000fe20000004100 */
[----:B------:R-:W-:Y:S01]  /*49e0*/  F2FP.SATFINITE.E4M3.F32.PACK_AB_MERGE_C R41, R41, R40, R94 ;  /* 0x000000282929723e */ /* 0x000fe2000480705e */
[----:B------:R-:W-:-:S02]  /*49f0*/  HADD2.F32 R87, -RZ, R87.H0_H0 ;  /* 0x20000057ff577230 */ /* 0x000fc40000004100 */
[-C--:B------:R-:W-:Y:S01]  /*4a00*/  FMUL.FTZ R162, R42, R134.reuse ;  /* 0x000000862aa27220 */ /* 0x080fe20000410000 */
[----:B------:R-:W-:Y:S01]  /*4a10*/  FMUL.FTZ R161, R135, R134 ;  /* 0x0000008687a17220 */ /* 0x000fe20000410000 */
[-C--:B------:R-:W-:Y:S01]  /*4a20*/  FFMA.FTZ R165, R136, R122.reuse, -R165 ;  /* 0x0000007a88a57223 */ /* 0x080fe200000108a5 */
[----:B------:R-:W-:Y:S01]  /*4a30*/  FFMA.FTZ R176, R137, R122, R176 ;  /* 0x0000007a89b07223 */ /* 0x000fe200000100b0 */
[-C--:B------:R-:W-:Y:S01]  /*4a40*/  FFMA.FTZ R162, R135, R87.reuse, -R162 ;  /* 0x0000005787a27223 */ /* 0x080fe200000108a2 */
[----:B------:R-:W-:Y:S01]  /*4a50*/  FFMA.FTZ R161, R42, R87, R161 ;  /* 0x000000572aa17223 */ /* 0x000fe200000100a1 */
[----:B------:R-:W-:Y:S02]  /*4a60*/  F2FP.SATFINITE.E4M3.F32.PACK_AB_MERGE_C R40, R95, R92, R93 ;  /* 0x0000005c5f28723e */ /* 0x000fe4000480705d */
[----:B------:R-:W-:Y:S02]  /*4a70*/  F2FP.SATFINITE.E4M3.F32.PACK_AB_MERGE_C R43, R176, R165, R43 ;  /* 0x000000a5b02b723e */ /* 0x000fe4000480702b */
[----:B------:R-:W-:-:S07]  /*4a80*/  F2FP.SATFINITE.E4M3.F32.PACK_AB_MERGE_C R42, R161, R162, R123 ;  /* 0x000000a2a12a723e */ /* 0x000fce000480707b */
.L_x_502:
[----:B------:R-:W-:Y:S05]  /*4a90*/  BSYNC B3 ;  /* 0x0000000000037941 */ /* 0x000fea0003800000 */
.L_x_501:
[----:B-1----:R0:W-:Y:S02]  /*4aa0*/  STG.E.128 desc[UR54][R48.64+0x40], R40 ;  /* 0x0000402830007986 */ /* 0x0021e4000c101d36 */
.L_x_500:
[----:B------:R-:W-:Y:S05]  /*4ab0*/  BSYNC B2 ;  /* 0x0000000000027941 */ /* 0x000fea0003800000 */
.L_x_499:
        /* <DEDUP_REMOVED lines=8> */
[----:B------:R-:W-:Y:S02]  /*4b40*/  SHF.R.U32.HI R84, RZ, 0x8, R85 ;  /* 0x00000008ff547819 */ /* 0x000fe40000011655 */
[----:B------:R-:W-:Y:S02]  /*4b50*/  LOP3.LUT R82, R83, 0xff0000ff, RZ, 0xc0, !PT ;  /* 0xff0000ff53527812 */ /* 0x000fe400078ec0ff */
[----:B------:R-:W-:Y:S01]  /*4b60*/  SHF.R.U32.HI R87, RZ, 0x10, R83 ;  /* 0x00000010ff577819 */ /* 0x000fe20000011653 */
[----:B------:R-:W-:Y:S01]  /*4b70*/  IMAD.SHL.U32 R83, R93, 0x100, RZ ;  /* 0x000001005d537824 */ /* 0x000fe200078e00ff */
[----:B------:R-:W-:Y:S02]  /*4b80*/  LOP3.LUT R86, R85, 0xff0000ff, RZ, 0xc0, !PT ;  /* 0xff0000ff55567812 */ /* 0x000fe400078ec0ff */
[----:B------:R-:W-:Y:S01]  /*4b90*/  SHF.R.U32.HI R92, RZ, 0x10, R85 ;  /* 0x00000010ff5c7819 */ /* 0x000fe20000011655 */
[----:B------:R-:W-:Y:S01]  /*4ba0*/  IMAD.SHL.U32 R85, R84, 0x100, RZ ;  /* 0x0000010054557824 */ /* 0x000fe200078e00ff */
[----:B------:R-:W-:Y:S01]  /*4bb0*/  LOP3.LUT R82, R82, 0xff00, R83, 0xf8, !PT ;  /* 0x0000ff0052527812 */ /* 0x000fe200078ef853 */
[----:B-1----:R-:W-:Y:S01]  /*4bc0*/  IMAD.MOV.U32 R84, RZ, RZ, R40 ;  /* 0x000000ffff547224 */ /* 0x002fe200078e0028 */
[----:B------:R-:W-:Y:S01]  /*4bd0*/  SHF.L.U32 R83, R87, 0x10, RZ ;  /* 0x0000001057537819 */ /* 0x000fe200000006ff */
[----:B------:R-:W-:Y:S01]  /*4be0*/  IMAD.U32 R92, R92, 0x10000, RZ ;  /* 0x000100005c5c7824 */ /* 0x000fe200078e00ff */
[----:B------:R-:W-:-:S02]  /*4bf0*/  LOP3.LUT R85, R86, 0xff00, R85, 0xf8, !PT ;  /* 0x0000ff0056557812 */ /* 0x000fc400078ef855 */
        /* <DEDUP_REMOVED lines=19> */
[CC--:B------:R-:W-:Y:S01]  /*4d30*/  FMUL.FTZ R123, R87.reuse, R95.reuse ;  /* 0x0000005f577b7220 */ /* 0x0c0fe20000410000 */
[C---:B------:R-:W-:Y:S01]  /*4d40*/  FMUL.FTZ R122, R86.reuse, R95 ;  /* 0x0000005f567a7220 */ /* 0x040fe20000410000 */
[-C--:B------:R-:W-:Y:S01]  /*4d50*/  F2FP.F16.E4M3.UNPACK_B R85, R84.reuse.H1 ;  /* 0x00000054ff55723e */ /* 0x080fe200030006ff */
[----:B------:R-:W-:Y:S01]  /*4d60*/  HADD2.F32 R93, -RZ, R160.H1_H1 ;  /* 0x300000a0ff5d7230 */ /* 0x000fe20000004100 */
[----:B------:R-:W-:Y:S01]  /*4d70*/  F2FP.F16.E4M3.UNPACK_B R84, R84 ;  /* 0x00000054ff54723e */ /* 0x000fe200020006ff */
[-C--:B------:R-:W-:Y:S01]  /*4d80*/  FFMA.FTZ R123, R86, R92.reuse, -R123 ;  /* 0x0000005c567b7223 */ /* 0x080fe2000001087b */
[----:B------:R-:W-:Y:S01]  /*4d90*/  FFMA.FTZ R134, R87, R92, R122 ;  /* 0x0000005c57867223 */ /* 0x000fe2000001007a */
[----:B------:R-:W-:Y:S01]  /*4da0*/  F2FP.F16.E4M3.UNPACK_B R159, R159 ;  /* 0x0000009fff9f723e */ /* 0x000fe200020006ff */
[--C-:B------:R-:W-:Y:S01]  /*4db0*/  HADD2.F32 R87, -RZ, R85.reuse.H0_H0 ;  /* 0x20000055ff577230 */ /* 0x100fe20000004100 */
[----:B------:R-:W-:Y:S01]  /*4dc0*/  F2FP.F16.E4M3.UNPACK_B R135, R83.H1 ;  /* 0x00000053ff87723e */ /* 0x000fe200030006ff */
[----:B------:R-:W-:-:S02]  /*4dd0*/  HADD2.F32 R92, -RZ, R85.H1_H1 ;  /* 0x30000055ff5c7230 */ /* 0x000fc40000004100 */
[----:B------:R-:W-:Y:S02]  /*4de0*/  HADD2.F32 R160, -RZ, R160.H0_H0 ;  /* 0x200000a0ffa07230 */ /* 0x000fe40000004100 */
[-C--:B------:R-:W-:Y:S01]  /*4df0*/  FMUL.FTZ R95, R87, R93.reuse ;  /* 0x0000005d575f7220 */ /* 0x080fe20000410000 */
[--C-:B------:R-:W-:Y:S02]  /*4e00*/  HADD2.F32 R86, -RZ, R84.reuse.H1_H1 ;  /* 0x30000054ff567230 */ /* 0x100fe40000004100 */
[----:B------:R-:W-:Y:S01]  /*4e10*/  FMUL.FTZ R122, R92, R93 ;  /* 0x0000005d5c7a7220 */ /* 0x000fe20000410000 */
[----:B------:R-:W-:Y:S02]  /*4e20*/  HADD2.F32 R85, -RZ, R84.H0_H0 ;  /* 0x20000054ff557230 */ /* 0x000fe40000004100 */
[--C-:B------:R-:W-:Y:S02]  /*4e30*/  HADD2.F32 R84, -RZ, R159.reuse.H1_H1 ;  /* 0x3000009fff547230 */ /* 0x100fe40000004100 */
[----:B------:R-:W-:Y:S01]  /*4e40*/  FMUL.FTZ R94, R86, R160 ;  /* 0x000000a0565e7220 */ /* 0x000fe20000410000 */
[----:B------:R-:W-:-:S02]  /*4e50*/  HADD2.F32 R159, -RZ, R159.H0_H0 ;  /* 0x2000009fff9f7230 */ /* 0x000fc40000004100 */
[----:B------:R-:W-:Y:S01]  /*4e60*/  FMUL.FTZ R93, R85, R160 ;  /* 0x000000a0555d7220 */ /* 0x000fe20000410000 */
[--C-:B------:R-:W-:Y:S02]  /*4e70*/  HADD2.F32 R137, -RZ, R135.reuse.H1_H1 ;  /* 0x30000087ff897230 */ /* 0x100fe40000004100 */
[-C--:B------:R-:W-:Y:S01]  /*4e80*/  FFMA.FTZ R87, R87, R84.reuse, -R122 ;  /* 0x0000005457577223 */ /* 0x080fe2000001087a */
[----:B------:R-:W-:Y:S01]  /*4e90*/  FFMA.FTZ R92, R92, R84, R95 ;  /* 0x000000545c5c7223 */ /* 0x000fe2000001005f */
[-C--:B------:R-:W-:Y:S01]  /*4ea0*/  FFMA.FTZ R84, R85, R159.reuse, -R94 ;  /* 0x0000009f55547223 */ /* 0x080fe2000001085e */
[----:B------:R-:W-:Y:S01]  /*4eb0*/  FFMA.FTZ R85, R86, R159, R93 ;  /* 0x0000009f56557223 */ /* 0x000fe2000001005d */
[----:B------:R-:W-:Y:S01]  /*4ec0*/  F2FP.F16.E4M3.UNPACK_B R93, R43.H1 ;  /* 0x0000002bff5d723e */ /* 0x000fe200030006ff */
[----:B------:R-:W-:Y:S01]  /*4ed0*/  HADD2.F32 R135, -RZ, R135.H0_H0 ;  /* 0x20000087ff877230 */ /* 0x000fe20000004100 */
[----:B------:R-:W-:Y:S02]  /*4ee0*/  F2FP.SATFINITE.E4M3.F32.PACK_AB_MERGE_C R86, R134, R123, RZ ;  /* 0x0000007b8656723e */ /* 0x000fe400048070ff */
[----:B------:R-:W-:Y:S01]  /*4ef0*/  F2FP.SATFINITE.E4M3.F32.PACK_AB_MERGE_C R87, R92, R87, RZ ;  /* 0x000000575c57723e */ /* 0x000fe200048070ff */
[--C-:B------:R-:W-:Y:S01]  /*4f00*/  HADD2.F32 R94, -RZ, R93.reuse.H0_H0 ;  /* 0x2000005dff5e7230 */ /* 0x100fe20000004100 */
[----:B------:R-:W-:Y:S01]  /*4f10*/  F2FP.F16.E4M3.UNPACK_B R122, R82.H1 ;  /* 0x00000052ff7a723e */ /* 0x000fe200030006ff */
[----:B------:R-:W-:Y:S01]  /*4f20*/  HADD2.F32 R93, -RZ, R93.H1_H1 ;  /* 0x3000005dff5d7230 */ /* 0x000fe20000004100 */
[----:B------:R-:W-:-:S02]  /*4f30*/  F2FP.F16.E4M3.UNPACK_B R92, R42.H1 ;  /* 0x0000002aff5c723e */ /* 0x000fc400030006ff */
[----:B------:R-:W-:Y:S01]  /*4f40*/  F2FP.F16.E4M3.UNPACK_B R134, R83 ;  /* 0x00000053ff86723e */ /* 0x000fe200020006ff */
[----:B------:R-:W-:Y:S01]  /*4f50*/  HADD2.F32 R123, -RZ, R122.H1_H1 ;  /* 0x3000007aff7b7230 */ /* 0x000fe20000004100 */
[----:B------:R-:W-:Y:S01]  /*4f60*/  F2FP.F16.E4M3.UNPACK_B R95, R82 ;  /* 0x00000052ff5f723e */ /* 0x000fe200020006ff */
[----:B------:R-:W-:Y:S02]  /*4f70*/  HADD2.F32 R83, -RZ, R92.H1_H1 ;  /* 0x3000005cff537230 */ /* 0x000fe40000004100 */
[-C--:B------:R-:W-:Y:S01]  /*4f80*/  FMUL.FTZ R159, R93, R137.reuse ;  /* 0x000000895d9f7220 */ /* 0x080fe20000410000 */
[----:B------:R-:W-:Y:S02]  /*4f90*/  HADD2.F32 R136, -RZ, R134.H1_H1 ;  /* 0x30000086ff887230 */ /* 0x000fe40000004100 */
[C---:B------:R-:W-:Y:S01]  /*4fa0*/  FMUL.FTZ R160, R94.reuse, R137 ;  /* 0x000000895ea07220 */ /* 0x040fe20000410000 */
[----:B------:R-:W-:Y:S02]  /*4fb0*/  HADD2.F32 R92, -RZ, R92.H0_H0 ;  /* 0x2000005cff5c7230 */ /* 0x000fe40000004100 */
[----:B------:R-:W-:Y:S01]  /*4fc0*/  FFMA.FTZ R82, R94, R123, -R159 ;  /* 0x0000007b5e527223 */ /* 0x000fe2000001089f */
[----:B------:R-:W-:-:S02]  /*4fd0*/  HADD2.F32 R94, -RZ, R95.H1_H1 ;  /* 0x3000005fff5e7230 */ /* 0x000fc40000004100 */
[CC--:B------:R-:W-:Y:S01]  /*4fe0*/  FMUL.FTZ R137, R83.reuse, R136.reuse ;  /* 0x0000008853897220 */ /* 0x0c0fe20000410000 */
[----:B------:R-:W-:Y:S01]  /*4ff0*/  F2FP.F16.E4M3.UNPACK_B R43, R43 ;  /* 0x0000002bff2b723e */ /* 0x000fe200020006ff */
[C---:B------:R-:W-:Y:S01]  /*5000*/  FMUL.FTZ R136, R92.reuse, R136 ;  /* 0x000000885c887220 */ /* 0x040fe20000410000 */
[----:B------:R-:W-:Y:S01]  /*5010*/  F2FP.F16.E4M3.UNPACK_B R42, R42 ;  /* 0x0000002aff2a723e */ /* 0x000fe200020006ff */
[-C--:B------:R-:W-:Y:S01]  /*5020*/  FFMA.FTZ R137, R92, R94.reuse, -R137 ;  /* 0x0000005e5c897223 */ /* 0x080fe20000010889 */
[----:B------:R-:W-:Y:S02]  /*5030*/  HADD2.F32 R134, -RZ, R134.H0_H0 ;  /* 0x20000086ff867230 */ /* 0x000fe40000004100 */
[----:B------:R-:W-:Y:S01]  /*5040*/  FFMA.FTZ R136, R83, R94, R136 ;  /* 0x0000005e53887223 */ /* 0x000fe20000010088 */
[--C-:B------:R-:W-:Y:S02]  /*5050*/  HADD2.F32 R83, -RZ, R43.reuse.H0_H0 ;  /* 0x2000002bff537230 */ /* 0x100fe40000004100 */
[----:B------:R-:W-:Y:S01]  /*5060*/  FFMA.FTZ R123, R93, R123, R160 ;  /* 0x0000007b5d7b7223 */ /* 0x000fe200000100a0 */
[----:B------:R-:W-:Y:S01]  /*5070*/  HADD2.F32 R92, -RZ, R43.H1_H1 ;  /* 0x3000002bff5c7230 */ /* 0x000fe20000004100 */
[----:B------:R-:W-:Y:S01]  /*5080*/  F2FP.SATFINITE.E4M3.F32.PACK_AB_MERGE_C R41, R41, R40, R86 ;  /* 0x000000282929723e */ /* 0x000fe20004807056 */
[--C-:B------:R-:W-:Y:S01]  /*5090*/  HADD2.F32 R43, -RZ, R42.reuse.H0_H0 ;  /* 0x2000002aff2b7230 */ /* 0x100fe20000004100 */
[----:B------:R-:W-:Y:S01]  /*50a0*/  F2FP.SATFINITE.E4M3.F32.PACK_AB_MERGE_C R136, R136, R137, RZ ;  /* 0x000000898888723e */ /* 0x000fe200048070ff */
[----:B------:R-:W-:-:S02]  /*50b0*/  HADD2.F32 R42, -RZ, R42.H1_H1 ;  /* 0x3000002aff2a7230 */ /* 0x000fc40000004100 */
[-C--:B------:R-:W-:Y:S01]  /*50c0*/  FMUL.FTZ R160, R92, R135.reuse ;  /* 0x000000875ca07220 */ /* 0x080fe20000410000 */
[----:B------:R-:W-:Y:S02]  /*50d0*/  HADD2.F32 R122, -RZ, R122.H0_H0 ;  /* 0x2000007aff7a7230 */ /* 0x000fe40000004100 */
[----:B------:R-:W-:Y:S01]  /*50e0*/  FMUL.FTZ R135, R83, R135 ;  /* 0x0000008753877220 */ /* 0x000fe20000410000 */
[----:B------:R-:W-:Y:S02]  /*50f0*/  HADD2.F32 R95, -RZ, R95.H0_H0 ;  /* 0x2000005fff5f7230 */ /* 0x000fe40000004100 */
[-C--:B------:R-:W-:Y:S01]  /*5100*/  FMUL.FTZ R94, R42, R134.reuse ;  /* 0x000000862a5e7220 */ /* 0x080fe20000410000 */
[----:B------:R-:W-:Y:S01]  /*5110*/  FMUL.FTZ R93, R43, R134 ;  /* 0x000000862b5d7220 */ /* 0x000fe20000410000 */
[-C--:B------:R-:W-:Y:S01]  /*5120*/  FFMA.FTZ R160, R83, R122.reuse, -R160 ;  /* 0x0000007a53a07223 */ /* 0x080fe200000108a0 */
[----:B------:R-:W-:Y:S01]  /*5130*/  FFMA.FTZ R135, R92, R122, R135 ;  /* 0x0000007a5c877223 */ /* 0x000fe20000010087 */
[-C--:B------:R-:W-:Y:S01]  /*5140*/  FFMA.FTZ R94, R43, R95.reuse, -R94 ;  /* 0x0000005f2b5e7223 */ /* 0x080fe2000001085e */
[----:B------:R-:W-:Y:S01]  /*5150*/  FFMA.FTZ R93, R42, R95, R93 ;  /* 0x0000005f2a5d7223 */ /* 0x000fe2000001005d */
[----:B------:R-:W-:-:S02]  /*5160*/  F2FP.SATFINITE.E4M3.F32.PACK_AB_MERGE_C R82, R123, R82, RZ ;  /* 0x000000527b52723e */ /* 0x000fc400048070ff */
[----:B------:R-:W-:Y:S02]  /*5170*/  F2FP.SATFINITE.E4M3.F32.PACK_AB_MERGE_C R40, R85, R84, R87 ;  /* 0x000000545528723e */ /* 0x000fe40004807057 */
[----:B------:R-:W-:Y:S02]  /*5180*/  F2FP.SATFINITE.E4M3.F32.PACK_AB_MERGE_C R42, R93, R94, R136 ;  /* 0x0000005e5d2a723e */ /* 0x000fe40004807088 */
[----:B------:R-:W-:-:S07]  /*5190*/  F2FP.SATFINITE.E4M3.F32.PACK_AB_MERGE_C R43, R135, R160, R82 ;  /* 0x000000a0872b723e */ /* 0x000fce0004807052 */
.L_x_506:
[----:B------:R-:W-:Y:S05]  /*51a0*/  BSYNC B3 ;  /* 0x0000000000037941 */ /* 0x000fea0003800000 */
.L_x_505:
[----:B-1----:R0:W-:Y:S02]  /*51b0*/  STG.E.128 desc[UR54][R48.64+0x60], R40 ;  /* 0x0000602830007986 */ /* 0x0021e4000c101d36 */
.L_x_504:
[----:B------:R-:W-:Y:S05]  /*51c0*/  BSYNC B2 ;  /* 0x0000000000027941 */ /* 0x000fea0003800000 */
.L_x_503:
[----:B------:R-:W-:Y:S01]  /*51d0*/  ISETP.NE.AND P2, PT, R38, RZ, PT ;  /* 0x000000ff2600720c */ /* 0x000fe20003f45270 */
[----:B------:R-:W-:-:S12]  /*51e0*/  BSSY B2, `(.L_x_507) ;  /* 0x0000070000027945 */ /* 0x000fd80003800000 */
[----:B------:R-:W-:Y:S05]  /*51f0*/  @!P2 BRA `(.L_x_508) ;  /* 0x0000000400b8a947 */ /* 0x000fea0003800000 */
[----:B012-4-:R0:W1:Y:S01]  /*5200*/  LDS.128 R40, [R47+0x1f400] ;  /* 0x01f400002f287984 */ /* 0x0170620000000c00 */
[----:B------:R-:W-:Y:S01]  /*5210*/  ISETP.GE.AND P2, PT, R172, R131, PT ;  /* 0x00000083ac00720c */ /* 0x000fe20003f46270 */
[----:B------:R-:W-:-:S12]  /*5220*/  BSSY B3, `(.L_x_509) ;  /* 0x000006a000037945 */ /* 0x000fd80003800000 */
[----:B0-----:R-:W-:Y:S05]  /*5230*/  @P2 BRA `(.L_x_510) ;  /* 0x0000000400a02947 */ /* 0x001fea0003800000 */
[--C-:B------:R-:W-:Y:S02]  /*5240*/  SHF.R.U32.HI R86, RZ, 0x10, R79.reuse ;  /* 0x00000010ff567819 */ /* 0x100fe4000001164f */
[----:B------:R-:W-:Y:S02]  /*5250*/  SHF.R.U32.HI R78, RZ, 0x8, R79 ;  /* 0x00000008ff4e7819 */ /* 0x000fe4000001164f */
[----:B------:R-:W-:Y:S02]  /*5260*/  LOP3.LUT R83, R79, 0xff0000ff, RZ, 0xc0, !PT ;  /* 0xff0000ff4f537812 */ /* 0x000fe400078ec0ff */
[--C-:B------:R-:W-:Y:S01]  /*5270*/  SHF.R.U32.HI R79, RZ, 0x8, R81.reuse ;  /* 0x00000008ff4f7819 */ /* 0x100fe20000011651 */
[----:B------:R-:W-:Y:S01]  /*5280*/  IMAD.SHL.U32 R78, R78, 0x100, RZ ;  /* 0x000001004e4e7824 */ /* 0x000fe200078e00ff */
[----:B------:R-:W-:Y:S02]  /*5290*/  SHF.R.U32.HI R85, RZ, 0x10, R81 ;  /* 0x00000010ff557819 */ /* 0x000fe40000011651 */
[----:B------:R-:W-:Y:S01]  /*52a0*/  LOP3.LUT R82, R81, 0xff0000ff, RZ, 0xc0, !PT ;  /* 0xff0000ff51527812 */ /* 0x000fe200078ec0ff */
[----:B------:R-:W-:Y:S01]  /*52b0*/  IMAD.SHL.U32 R81, R79, 0x100, RZ ;  /* 0x000001004f517824 */ /* 0x000fe200078e00ff */
[----:B-1----:R-:W-:Y:S01]  /*52c0*/  MOV R80, R40 ;  /* 0x0000002800507202 */ /* 0x002fe20000000f00 */
[----:B------:R-:W-:Y:S01]  /*52d0*/  IMAD.MOV.U32 R79, RZ, RZ, R41 ;  /* 0x000000ffff4f7224 */ /* 0x000fe200078e0029 */
[----:B------:R-:W-:Y:S01]  /*52e0*/  LOP3.LUT R78, R83, 0xff00, R78, 0xf8, !PT ;  /* 0x0000ff00534e7812 */ /* 0x000fe200078ef84e */
[----:B------:R-:W-:Y:S01]  /*52f0*/  IMAD.U32 R41, R86, 0x10000, RZ ;  /* 0x0001000056297824 */ /* 0x000fe200078e00ff */
[----:B------:R-:W-:Y:S01]  /*5300*/  LOP3.LUT R84, R82, 0xff00, R81, 0xf8, !PT ;  /* 0x0000ff0052547812 */ /* 0x000fe200078ef851 */
[----:B------:R-:W-:Y:S01]  /*5310*/  IMAD.U32 R81, R85, 0x10000, RZ ;  /* 0x0001000055517824 */ /* 0x000fe200078e00ff */
[----:B------:R-:W-:-:S02]  /*5320*/  F2FP.F16.E4M3.UNPACK_B R82, R155.H1 ;  /* 0x0000009bff52723e */ /* 0x000fc400030006ff */
        /* <DEDUP_REMOVED lines=8> */
[----:B------:R-:W-:Y:S02]  /*53b0*/  HADD2.F32 R87, -RZ, R82.H1_H1 ;  /* 0x30000052ff577230 */ /* 0x000fe40000004100 */
[----:B------:R-:W-:Y:S01]  /*53c0*/  FMUL.FTZ R93, R81, R86 ;  /* 0x00000056515d7220 */ /* 0x000fe20000410000 */
[----:B------:R-:W-:-:S02]  /*53d0*/  HADD2.F32 R85, -RZ, R84.H0_H0 ;  /* 0x20000054ff557230 */ /* 0x000fc40000004100 */
        /* <DEDUP_REMOVED lines=16> */
[----:B------:R-:W-:Y:S01]  /*54e0*/  HADD2.F32 R83, -RZ, R81.H0_H0 ;  /* 0x20000051ff537230 */ /* 0x000fe20000004100 */
[----:B------:R-:W-:Y:S01]  /*54f0*/  F2FP.F16.E4M3.UNPACK_B R95, R78.H1 ;  /* 0x0000004eff5f723e */ /* 0x000fe200030006ff */
[--C-:B------:R-:W-:Y:S02]  /*5500*/  HADD2.F32 R81, -RZ, R80.reuse.H0_H0 ;  /* 0x20000050ff517230 */ /* 0x100fe40000004100 */
[----:B------:R-:W-:Y:S01]  /*5510*/  FMUL.FTZ R92, R84, R85 ;  /* 0x00000055545c7220 */ /* 0x000fe20000410000 */
[----:B------:R-:W-:-:S02]  /*5520*/  HADD2.F32 R82, -RZ, R80.H1_H1 ;  /* 0x30000050ff527230 */ /* 0x000fc40000004100 */
[----:B------:R-:W-:Y:S01]  /*5530*/  FMUL.FTZ R85, R83, R85 ;  /* 0x0000005553557220 */ /* 0x000fe20000410000 */
[----:B------:R-:W-:Y:S01]  /*5540*/  HADD2.F32 R155, -RZ, R155.H0_H0 ;  /* 0x2000009bff9b7230 */ /* 0x000fe20000004100 */
[----:B------:R-:W-:Y:S01]  /*5550*/  F2FP.F16.E4M3.UNPACK_B R87, R41 ;  /* 0x00000029ff57723e */ /* 0x000fe200020006ff */
[--C-:B------:R-:W-:Y:S02]  /*5560*/  HADD2.F32 R80, -RZ, R151.reuse.H1_H1 ;  /* 0x30000097ff507230 */ /* 0x100fe40000004100 */
[----:B------:R-:W-:Y:S02]  /*5570*/  HADD2.F32 R151, -RZ, R151.H0_H0 ;  /* 0x20000097ff977230 */ /* 0x000fe40000004100 */
[-C--:B------:R-:W-:Y:S01]  /*5580*/  FMUL.FTZ R86, R82, R155.reuse ;  /* 0x0000009b52567220 */ /* 0x080fe20000410000 */
[----:B------:R-:W-:Y:S01]  /*5590*/  FMUL.FTZ R155, R81, R155 ;  /* 0x0000009b519b7220 */ /* 0x000fe20000410000 */
[-C--:B------:R-:W-:Y:S01]  /*55a0*/  FFMA.FTZ R84, R84, R80.reuse, R85 ;  /* 0x0000005054547223 */ /* 0x080fe20000010055 */
[----:B------:R-:W-:Y:S01]  /*55b0*/  FFMA.FTZ R83, R83, R80, -R92 ;  /* 0x0000005053537223 */ /* 0x000fe2000001085c */
[----:B------:R-:W-:Y:S01]  /*55c0*/  F2FP.F16.E4M3.UNPACK_B R85, R43.H1 ;  /* 0x0000002bff55723e */ /* 0x000fe200030006ff */
[-C--:B------:R-:W-:Y:S01]  /*55d0*/  FFMA.FTZ R80, R81, R151.reuse, -R86 ;  /* 0x0000009751507223 */ /* 0x080fe20000010856 */
[----:B------:R-:W-:Y:S01]  /*55e0*/  FFMA.FTZ R81, R82, R151, R155 ;  /* 0x0000009752517223 */ /* 0x000fe2000001009b */
[----:B------:R-:W-:Y:S01]  /*55f0*/  F2FP.SATFINITE.E4M3.F32.PACK_AB_MERGE_C R82, R94, R93, RZ ;  /* 0x0000005d5e52723e */ /* 0x000fe200048070ff */
[----:B------:R-:W-:Y:S01]  /*5600*/  HADD2.F32 R122, -RZ, R95.H1_H1 ;  /* 0x3000005fff7a7230 */ /* 0x000fe20000004100 */
[----:B------:R-:W-:Y:S01]  /*5610*/  F2FP.SATFINITE.E4M3.F32.PACK_AB_MERGE_C R83, R84, R83, RZ ;  /* 0x000000535453723e */ /* 0x000fe200048070ff */
[--C-:B------:R-:W-:Y:S01]  /*5620*/  HADD2.F32 R86, -RZ, R85.reuse.H0_H0 ;  /* 0x20000055ff567230 */ /* 0x100fe20000004100 */
[----:B------:R-:W-:Y:S01]  /*5630*/  F2FP.F16.E4M3.UNPACK_B R92, R41.H1 ;  /* 0x00000029ff5c723e */ /* 0x000fe200030006ff */
[----:B------:R-:W-:Y:S01]  /*5640*/  HADD2.F32 R85, -RZ, R85.H1_H1 ;  /* 0x30000055ff557230 */ /* 0x000fe20000004100 */
[----:B------:R-:W-:Y:S01]  /*5650*/  F2FP.F16.E4M3.UNPACK_B R84, R42.H1 ;  /* 0x0000002aff54723e */ /* 0x000fe200030006ff */
[----:B------:R-:W-:Y:S01]  /*5660*/  HADD2.F32 R95, -RZ, R95.H0_H0 ;  /* 0x2000005fff5f7230 */ /* 0x000fe20000004100 */
[----:B------:R-:W-:Y:S01]  /*5670*/  F2FP.F16.E4M3.UNPACK_B R94, R78 ;  /* 0x0000004eff5e723e */ /* 0x000fe200020006ff */
[----:B------:R-:W-:-:S02]  /*5680*/  HADD2.F32 R93, -RZ, R92.H1_H1 ;  /* 0x3000005cff5d7230 */ /* 0x000fc40000004100 */
[----:B------:R-:W-:Y:S01]  /*5690*/  FMUL.FTZ R41, R85, R122 ;  /* 0x0000007a55297220 */ /* 0x000fe20000410000 */
[----:B------:R-:W-:Y:S01]  /*56a0*/  HADD2.F32 R78, -RZ, R84.H1_H1 ;  /* 0x30000054ff4e7230 */ /* 0x000fe20000004100 */
[----:B------:R-:W-:Y:S01]  /*56b0*/  F2FP.F16.E4M3.UNPACK_B R43, R43 ;  /* 0x0000002bff2b723e */ /* 0x000fe200020006ff */
[----:B------:R-:W-:Y:S02]  /*56c0*/  HADD2.F32 R123, -RZ, R94.H1_H1 ;  /* 0x3000005eff7b7230 */ /* 0x000fe40000004100 */
[----:B------:R-:W-:Y:S01]  /*56d0*/  FFMA.FTZ R134, R86, R93, -R41 ;  /* 0x0000005d56867223 */ /* 0x000fe20000010829 */
[----:B------:R-:W-:Y:S01]  /*56e0*/  HADD2.F32 R84, -RZ, R84.H0_H0 ;  /* 0x20000054ff547230 */ /* 0x000fe20000004100 */
[----:B------:R-:W-:Y:S01]  /*56f0*/  F2FP.F16.E4M3.UNPACK_B R42, R42 ;  /* 0x0000002aff2a723e */ /* 0x000fe200020006ff */
[----:B------:R-:W-:Y:S02]  /*5700*/  HADD2.F32 R41, -RZ, R87.H1_H1 ;  /* 0x30000057ff297230 */ /* 0x000fe40000004100 */
[-C--:B------:R-:W-:Y:S01]  /*5710*/  FMUL.FTZ R135, R78, R123.reuse ;  /* 0x0000007b4e877220 */ /* 0x080fe20000410000 */
[----:B------:R-:W-:Y:S01]  /*5720*/  FMUL.FTZ R122, R86, R122 ;  /* 0x0000007a567a7220 */ /* 0x000fe20000410000 */
[----:B------:R-:W-:Y:S01]  /*5730*/  FMUL.FTZ R123, R84, R123 ;  /* 0x0000007b547b7220 */ /* 0x000fe20000410000 */
[----:B------:R-:W-:-:S02]  /*5740*/  HADD2.F32 R94, -RZ, R94.H0_H0 ;  /* 0x2000005eff5e7230 */ /* 0x000fc40000004100 */
[----:B------:R-:W-:Y:S01]  /*5750*/  FFMA.FTZ R135, R84, R41, -R135 ;  /* 0x0000002954877223 */ /* 0x000fe20000010887 */
[----:B------:R-:W-:Y:S01]  /*5760*/  FFMA.FTZ R137, R85, R93, R122 ;  /* 0x0000005d55897223 */ /* 0x000fe2000001007a */
[----:B------:R-:W-:Y:S01]  /*5770*/  FFMA.FTZ R86, R78, R41, R123 ;  /* 0x000000294e567223 */ /* 0x000fe2000001007b */
[--C-:B------:R-:W-:Y:S02]  /*5780*/  HADD2.F32 R78, -RZ, R43.reuse.H0_H0 ;  /* 0x2000002bff4e7230 */ /* 0x100fe40000004100 */
[--C-:B------:R-:W-:Y:S01]  /*5790*/  HADD2.F32 R41, -RZ, R42.reuse.H0_H0 ;  /* 0x2000002aff297230 */ /* 0x100fe20000004100 */
[----:B------:R-:W-:Y:S01]  /*57a0*/  F2FP.SATFINITE.E4M3.F32.PACK_AB_MERGE_C R134, R137, R134, RZ ;  /* 0x000000868986723e */ /* 0x000fe200048070ff */
[----:B------:R-:W-:Y:S02]  /*57b0*/  HADD2.F32 R43, -RZ, R43.H1_H1 ;  /* 0x3000002bff2b7230 */ /* 0x000fe40000004100 */
[----:B------:R-:W-:Y:S01]  /*57c0*/  FMUL.FTZ R122, R78, R95 ;  /* 0x0000005f4e7a7220 */ /* 0x000fe20000410000 */
[----:B------:R-:W-:-:S02]  /*57d0*/  HADD2.F32 R42, -RZ, R42.H1_H1 ;  /* 0x3000002aff2a7230 */ /* 0x000fc40000004100 */
[-C--:B------:R-:W-:Y:S01]  /*57e0*/  FMUL.FTZ R85, R41, R94.reuse ;  /* 0x0000005e29557220 */ /* 0x080fe20000410000 */
[----:B------:R-:W-:Y:S02]  /*57f0*/  HADD2.F32 R92, -RZ, R92.H0_H0 ;  /* 0x2000005cff5c7230 */ /* 0x000fe40000004100 */
[C---:B------:R-:W-:Y:S01]  /*5800*/  FMUL.FTZ R93, R43.reuse, R95 ;  /* 0x0000005f2b5d7220 */ /* 0x040fe20000410000 */
[----:B------:R-:W-:Y:S02]  /*5810*/  HADD2.F32 R87, -RZ, R87.H0_H0 ;  /* 0x20000057ff577230 */ /* 0x000fe40000004100 */
[----:B------:R-:W-:Y:S01]  /*5820*/  FMUL.FTZ R84, R42, R94 ;  /* 0x0000005e2a547220 */ /* 0x000fe20000410000 */
[----:B------:R-:W-:Y:S01]  /*5830*/  F2FP.SATFINITE.E4M3.F32.PACK_AB_MERGE_C R86, R86, R135, RZ ;  /* 0x000000875656723e */ /* 0x000fe200048070ff */
[-C--:B------:R-:W-:Y:S01]  /*5840*/  FFMA.FTZ R93, R78, R92.reuse, -R93 ;  /* 0x0000005c4e5d7223 */ /* 0x080fe2000001085d */
[----:B------:R-:W-:Y:S01]  /*5850*/  FFMA.FTZ R122, R43, R92, R122 ;  /* 0x0000005c2b7a7223 */ /* 0x000fe2000001007a */
[-C--:B------:R-:W-:Y:S01]  /*5860*/  FFMA.FTZ R84, R41, R87.reuse, -R84 ;  /* 0x0000005729547223 */ /* 0x080fe20000010854 */
[----:B------:R-:W-:Y:S01]  /*5870*/  FFMA.FTZ R85, R42, R87, R85 ;  /* 0x000000572a557223 */ /* 0x000fe20000010055 */
[----:B------:R-:W-:-:S02]  /*5880*/  F2FP.SATFINITE.E4M3.F32.PACK_AB_MERGE_C R41, R79, R40, R82 ;  /* 0x000000284f29723e */ /* 0x000fc40004807052 */
[----:B------:R-:W-:Y:S02]  /*5890*/  F2FP.SATFINITE.E4M3.F32.PACK_AB_MERGE_C R40, R81, R80, R83 ;  /* 0x000000505128723e */ /* 0x000fe40004807053 */
[----:B------:R-:W-:Y:S02]  /*58a0*/  F2FP.SATFINITE.E4M3.F32.PACK_AB_MERGE_C R42, R85, R84, R86 ;  /* 0x00000054552a723e */ /* 0x000fe40004807056 */
[----:B------:R-:W-:-:S07]  /*58b0*/  F2FP.SATFINITE.E4M3.F32.PACK_AB_MERGE_C R43, R122, R93, R134 ;  /* 0x0000005d7a2b723e */ /* 0x000fce0004807086 */
.L_x_510:
[----:B------:R-:W-:Y:S05]  /*58c0*/  BSYNC B3 ;  /* 0x0000000000037941 */ /* 0x000fea0003800000 */
.L_x_509:
[----:B-1----:R0:W-:Y:S02]  /*58d0*/  STG.E.128 desc[UR54][R48.64+0x80], R40 ;  /* 0x0000802830007986 */ /* 0x0021e4000c101d36 */
.L_x_508:
[----:B------:R-:W-:Y:S05]  /*58e0*/  BSYNC B2 ;  /* 0x0000000000027941 */ /* 0x000fea0003800000 */
.L_x_507:
[----:B------:R-:W-:-:S13]  /*58f0*/  ISETP.NE.AND P2, PT, R39, RZ, PT ;  /* 0x000000ff2700720c */ /* 0x000fda0003f45270 */
        /* <DEDUP_REMOVED lines=14> */
[----:B------:R-:W-:Y:S01]  /*59e0*/  IMAD.U32 R75, R79, 0x10000, RZ ;  /* 0x000100004f4b7824 */ /* 0x000fe200078e00ff */
[----:B-1----:R-:W-:Y:S01]  /*59f0*/  MOV R76, R40 ;  /* 0x00000028004c7202 */ /* 0x002fe20000000f00 */
[----:B------:R-:W-:Y:S01]  /*5a00*/  IMAD.U32 R80, R80, 0x10000, RZ ;  /* 0x0001000050507824 */ /* 0x000fe200078e00ff */
[----:B------:R-:W-:-:S02]  /*5a10*/  LOP3.LUT R77, R78, 0xff00, R77, 0xf8, !PT ;  /* 0x0000ff004e4d7812 */ /* 0x000fc400078ef84d */
[----:B------:R-:W-:Y:S02]  /*5a20*/  F2FP.F16.E4M3.UNPACK_B R78, R154.H1 ;  /* 0x0000009aff4e723e */ /* 0x000fe400030006ff */
[-C--:B------:R-:W-:Y:S02]  /*5a30*/  F2FP.F16.E4M3.UNPACK_B R40, R41.reuse ;  /* 0x00000029ff28723e */ /* 0x080fe400020006ff */
        /* <DEDUP_REMOVED lines=25> */
[----:B------:R-:W-:-:S02]  /*5bd0*/  HADD2.F32 R79, -RZ, R77.H0_H0 ;  /* 0x2000004dff4f7230 */ /* 0x000fc40000004100 */
[----:B------:R-:W-:Y:S02]  /*5be0*/  HADD2.F32 R80, -RZ, R77.H1_H1 ;  /* 0x3000004dff507230 */ /* 0x000fe40000004100 */
[----:B------:R-:W-:Y:S02]  /*5bf0*/  HADD2.F32 R154, -RZ, R154.H0_H0 ;  /* 0x2000009aff9a7230 */ /* 0x000fe40000004100 */
[-C--:B------:R-:W-:Y:S01]  /*5c00*/  FMUL.FTZ R83, R79, R81.reuse ;  /* 0x000000514f537220 */ /* 0x080fe20000410000 */
[--C-:B------:R-:W-:Y:S02]  /*5c10*/  HADD2.F32 R78, -RZ, R76.reuse.H1_H1 ;  /* 0x3000004cff4e7230 */ /* 0x100fe40000004100 */
[----:B------:R-:W-:Y:S01]  /*5c20*/  FMUL.FTZ R84, R80, R81 ;  /* 0x0000005150547220 */ /* 0x000fe20000410000 */
[----:B------:R-:W-:Y:S02]  /*5c30*/  HADD2.F32 R77, -RZ, R76.H0_H0 ;  /* 0x2000004cff4d7230 */ /* 0x000fe40000004100 */
[----:B------:R-:W-:-:S02]  /*5c40*/  HADD2.F32 R76, -RZ, R148.H1_H1 ;  /* 0x30000094ff4c7230 */ /* 0x000fc40000004100 */
[-C--:B------:R-:W-:Y:S01]  /*5c50*/  FMUL.FTZ R82, R78, R154.reuse ;  /* 0x0000009a4e527220 */ /* 0x080fe20000410000 */
[----:B------:R-:W-:Y:S02]  /*5c60*/  HADD2.F32 R148, -RZ, R148.H0_H0 ;  /* 0x20000094ff947230 */ /* 0x000fe40000004100 */
[----:B------:R-:W-:Y:S01]  /*5c70*/  FMUL.FTZ R81, R77, R154 ;  /* 0x0000009a4d517220 */ /* 0x000fe20000410000 */
[-C--:B------:R-:W-:Y:S01]  /*5c80*/  FFMA.FTZ R84, R79, R76.reuse, -R84 ;  /* 0x0000004c4f547223 */ /* 0x080fe20000010854 */
[----:B------:R-:W-:Y:S01]  /*5c90*/  FFMA.FTZ R83, R80, R76, R83 ;  /* 0x0000004c50537223 */ /* 0x000fe20000010053 */
[-C--:B------:R-:W-:Y:S01]  /*5ca0*/  FFMA.FTZ R76, R77, R148.reuse, -R82 ;  /* 0x000000944d4c7223 */ /* 0x080fe20000010852 */
[----:B------:R-:W-:Y:S01]  /*5cb0*/  FFMA.FTZ R77, R78, R148, R81 ;  /* 0x000000944e4d7223 */ /* 0x000fe20000010051 */
[----:B------:R-:W-:Y:S02]  /*5cc0*/  F2FP.F16.E4M3.UNPACK_B R80, R43.H1 ;  /* 0x0000002bff50723e */ /* 0x000fe400030006ff */
[----:B------:R-:W-:-:S02]  /*5cd0*/  F2FP.SATFINITE.E4M3.F32.PACK_AB_MERGE_C R78, R86, R85, RZ ;  /* 0x00000055564e723e */ /* 0x000fc400048070ff */
[-C--:B------:R-:W-:Y:S01]  /*5ce0*/  F2FP.F16.E4M3.UNPACK_B R86, R75.reuse.H1 ;  /* 0x0000004bff56723e */ /* 0x080fe200030006ff */
[--C-:B------:R-:W-:Y:S01]  /*5cf0*/  HADD2.F32 R81, -RZ, R80.reuse.H0_H0 ;  /* 0x20000050ff517230 */ /* 0x100fe20000004100 */
[----:B------:R-:W-:Y:S01]  /*5d00*/  F2FP.SATFINITE.E4M3.F32.PACK_AB_MERGE_C R95, R83, R84, RZ ;  /* 0x00000054535f723e */ /* 0x000fe200048070ff */
[----:B------:R-:W-:Y:S01]  /*5d10*/  HADD2.F32 R80, -RZ, R80.H1_H1 ;  /* 0x30000050ff507230 */ /* 0x000fe20000004100 */
[----:B------:R-:W-:Y:S01]  /*5d20*/  F2FP.F16.E4M3.UNPACK_B R83, R74.H1 ;  /* 0x0000004aff53723e */ /* 0x000fe200030006ff */
[--C-:B------:R-:W-:Y:S01]  /*5d30*/  HADD2.F32 R87, -RZ, R86.reuse.H1_H1 ;  /* 0x30000056ff577230 */ /* 0x100fe20000004100 */
[----:B------:R-:W-:Y:S01]  /*5d40*/  F2FP.F16.E4M3.UNPACK_B R79, R42.H1 ;  /* 0x0000002aff4f723e */ /* 0x000fe200030006ff */
[----:B------:R-:W-:Y:S01]  /*5d50*/  HADD2.F32 R86, -RZ, R86.H0_H0 ;  /* 0x20000056ff567230 */ /* 0x000fe20000004100 */
[----:B------:R-:W-:Y:S01]  /*5d60*/  F2FP.F16.E4M3.UNPACK_B R85, R75 ;  /* 0x0000004bff55723e */ /* 0x000fe200020006ff */
[----:B------:R-:W-:Y:S01]  /*5d70*/  HADD2.F32 R84, -RZ, R83.H1_H1 ;  /* 0x30000053ff547230 */ /* 0x000fe20000004100 */
[----:B------:R-:W-:Y:S01]  /*5d80*/  F2FP.F16.E4M3.UNPACK_B R82, R74 ;  /* 0x0000004aff52723e */ /* 0x000fe200020006ff */
[----:B------:R-:W-:Y:S01]  /*5d90*/  FMUL.FTZ R74, R80, R87 ;  /* 0x00000057504a7220 */ /* 0x000fe20000410000 */
[----:B------:R-:W-:-:S02]  /*5da0*/  HADD2.F32 R75, -RZ, R79.H1_H1 ;  /* 0x3000004fff4b7230 */ /* 0x000fc40000004100 */
[C---:B------:R-:W-:Y:S01]  /*5db0*/  FMUL.FTZ R93, R81.reuse, R87 ;  /* 0x00000057515d7220 */ /* 0x040fe20000410000 */
[----:B------:R-:W-:Y:S02]  /*5dc0*/  HADD2.F32 R92, -RZ, R85.H1_H1 ;  /* 0x30000055ff5c7230 */ /* 0x000fe40000004100 */
[----:B------:R-:W-:Y:S01]  /*5dd0*/  FFMA.FTZ R87, R81, R84, -R74 ;  /* 0x0000005451577223 */ /* 0x000fe2000001084a */
[----:B------:R-:W-:Y:S01]  /*5de0*/  HADD2.F32 R79, -RZ, R79.H0_H0 ;  /* 0x2000004fff4f7230 */ /* 0x000fe20000004100 */
[----:B------:R-:W-:Y:S01]  /*5df0*/  F2FP.F16.E4M3.UNPACK_B R43, R43 ;  /* 0x0000002bff2b723e */ /* 0x000fe200020006ff */
[----:B------:R-:W-:Y:S02]  /*5e00*/  HADD2.F32 R74, -RZ, R82.H1_H1 ;  /* 0x30000052ff4a7230 */ /* 0x000fe40000004100 */
[----:B------:R-:W-:Y:S01]  /*5e10*/  FMUL.FTZ R94, R75, R92 ;  /* 0x0000005c4b5e7220 */ /* 0x000fe20000410000 */
[----:B------:R-:W-:Y:S01]  /*5e20*/  F2FP.F16.E4M3.UNPACK_B R42, R42 ;  /* 0x0000002aff2a723e */ /* 0x000fe200020006ff */
[----:B------:R-:W-:Y:S01]  /*5e30*/  FMUL.FTZ R92, R79, R92 ;  /* 0x0000005c4f5c7220 */ /* 0x000fe20000410000 */
[----:B------:R-:W-:-:S02]  /*5e40*/  HADD2.F32 R85, -RZ, R85.H0_H0 ;  /* 0x20000055ff557230 */ /* 0x000fc40000004100 */
[----:B------:R-:W-:Y:S01]  /*5e50*/  FFMA.FTZ R94, R79, R74, -R94 ;  /* 0x0000004a4f5e7223 */ /* 0x000fe2000001085e */
[----:B------:R-:W-:Y:S01]  /*5e60*/  FFMA.FTZ R84, R80, R84, R93 ;  /* 0x0000005450547223 */ /* 0x000fe2000001005d */
[----:B------:R-:W-:Y:S01]  /*5e70*/  FFMA.FTZ R79, R75, R74, R92 ;  /* 0x0000004a4b4f7223 */ /* 0x000fe2000001005c */
[--C-:B------:R-:W-:Y:S01]  /*5e80*/  HADD2.F32 R74, -RZ, R43.reuse.H0_H0 ;  /* 0x2000002bff4a7230 */ /* 0x100fe20000004100 */
[----:B------:R-:W-:Y:S01]  /*5e90*/  F2FP.SATFINITE.E4M3.F32.PACK_AB_MERGE_C R41, R41, R40, R78 ;  /* 0x000000282929723e */ /* 0x000fe2000480704e */
[----:B------:R-:W-:Y:S01]  /*5ea0*/  HADD2.F32 R75, -RZ, R43.H1_H1 ;  /* 0x3000002bff4b7230 */ /* 0x000fe20000004100 */
[----:B------:R-:W-:Y:S01]  /*5eb0*/  F2FP.SATFINITE.E4M3.F32.PACK_AB_MERGE_C R84, R84, R87, RZ ;  /* 0x000000575454723e */ /* 0x000fe200048070ff */
[--C-:B------:R-:W-:Y:S01]  /*5ec0*/  HADD2.F32 R43, -RZ, R42.reuse.H0_H0 ;  /* 0x2000002aff2b7230 */ /* 0x100fe20000004100 */
[----:B------:R-:W-:Y:S01]  /*5ed0*/  F2FP.SATFINITE.E4M3.F32.PACK_AB_MERGE_C R79, R79, R94, RZ ;  /* 0x0000005e4f4f723e */ /* 0x000fe200048070ff */
[----:B------:R-:W-:Y:S02]  /*5ee0*/  HADD2.F32 R42, -RZ, R42.H1_H1 ;  /* 0x3000002aff2a7230 */ /* 0x000fe40000004100 */
[----:B------:R-:W-:Y:S01]  /*5ef0*/  FMUL.FTZ R81, R75, R86 ;  /* 0x000000564b517220 */ /* 0x000fe20000410000 */
[----:B------:R-:W-:-:S02]  /*5f00*/  HADD2.F32 R83, -RZ, R83.H0_H0 ;  /* 0x20000053ff537230 */ /* 0x000fc40000004100 */
        /* <DEDUP_REMOVED lines=8> */
[----:B------:R-:W-:Y:S02]  /*5f90*/  F2FP.SATFINITE.E4M3.F32.PACK_AB_MERGE_C R40, R77, R76, R95 ;  /* 0x0000004c4d28723e */ /* 0x000fe4000480705f */
[----:B------:R-:W-:-:S02]  /*5fa0*/  F2FP.SATFINITE.E4M3.F32.PACK_AB_MERGE_C R43, R86, R81, R84 ;  /* 0x00000051562b723e */ /* 0x000fc40004807054 */
[----:B------:R-:W-:-:S07]  /*5fb0*/  F2FP.SATFINITE.E4M3.F32.PACK_AB_MERGE_C R42, R85, R80, R79 ;  /* 0x00000050552a723e */ /* 0x000fce000480704f */
.L_x_512:
[----:B------:R-:W-:Y:S05]  /*5fc0*/  BSYNC B2 ;  /* 0x0000000000027941 */ /* 0x000fea0003800000 */
.L_x_511:
[----:B-1----:R0:W-:Y:S02]  /*5fd0*/  STG.E.128 desc[UR54][R48.64+0xa0], R40 ;  /* 0x0000a02830007986 */ /* 0x0021e4000c101d36 */
.L_x_490:
[----:B------:R-:W-:Y:S05]  /*5fe0*/  BSYNC B1 ;  /* 0x0000000000017941 */ /* 0x000fea0003800000 */
.L_x_489:
[----:B------:R-:W-:Y:S05]  /*5ff0*/  @P4 BRA `(.L_x_513) ;  /* 0x0000009400044947 */ /* 0x000fea0003800000 */
        /* <DEDUP_REMOVED lines=9> */
[----:B------:R-:W-:Y:S01]  /*6090*/  LOP3.LUT R49, R71, 0xff0000ff, RZ, 0xc0, !PT ;  /* 0xff0000ff47317812 */ /* 0x000fe200078ec0ff */
[----:B------:R-:W-:Y:S01]  /*60a0*/  IMAD.SHL.U32 R70, R70, 0x100, RZ ;  /* 0x0000010046467824 */ /* 0x000fe200078e00ff */
[----:B------:R-:W-:Y:S01]  /*60b0*/  SHF.R.U32.HI R74, RZ, 0x10, R71 ;  /* 0x00000010ff4a7819 */ /* 0x000fe20000011647 */
[----:B------:R-:W-:Y:S01]  /*60c0*/  IMAD.SHL.U32 R72, R72, 0x100, RZ ;  /* 0x0000010048487824 */ /* 0x000fe200078e00ff */
[----:B------:R-:W-:Y:S02]  /*60d0*/  LOP3.LUT R71, R73, 0xff0000ff, RZ, 0xc0, !PT ;  /* 0xff0000ff49477812 */ /* 0x000fe400078ec0ff */
[----:B------:R-:W-:-:S02]  /*60e0*/  SHF.R.U32.HI R73, RZ, 0x10, R73 ;  /* 0x00000010ff497819 */ /* 0x000fc40000011649 */
[----:B------:R-:W-:Y:S01]  /*60f0*/  LOP3.LUT R49, R49, 0xff00, R70, 0xf8, !PT ;  /* 0x0000ff0031317812 */ /* 0x000fe200078ef846 */
[----:B------:R-:W-:Y:S01]  /*6100*/  IMAD.U32 R70, R74, 0x10000, RZ ;  /* 0x000100004a467824 */ /* 0x000fe200078e00ff */
[----:B-1----:R-:W-:Y:S01]  /*6110*/  MOV R48, R40 ;  /* 0x0000002800307202 */ /* 0x002fe20000000f00 */
[----:B------:R-:W-:Y:S01]  /*6120*/  IMAD.U32 R73, R73, 0x10000, RZ ;  /* 0x0001000049497824 */ /* 0x000fe200078e00ff */
[----:B------:R-:W-:Y:S02]  /*6130*/  LOP3.LUT R72, R71, 0xff00, R72, 0xf8, !PT ;  /* 0x0000ff0047487812 */ /* 0x000fe400078ef848 */
[----:B------:R-:W-:Y:S02]  /*6140*/  F2FP.F16.E4M3.UNPACK_B R40, R41 ;  /* 0x00000029ff28723e */ /* 0x000fe400020006ff */
[----:B------:R-:W-:Y:S02]  /*6150*/  F2FP.F16.E4M3.UNPACK_B R71, R153.H1 ;  /* 0x00000099ff47723e */ /* 0x000fe400030006ff */
[----:B------:R-:W-:Y:S01]  /*6160*/  LOP3.LUT R74, R49, 0xff0000, R70, 0xf8, !PT ;  /* 0x00ff0000314a7812 */ /* 0x000fe200078ef846 */
[--C-:B------:R-:W-:Y:S01]  /*6170*/  HADD2.F32 R49, -RZ, R40.reuse.H1_H1 ;  /* 0x30000028ff317230 */ /* 0x100fe20000004100 */
[----:B------:R-:W-:Y:S01]  /*6180*/  LOP3.LUT R77, R72, 0xff0000, R73, 0xf8, !PT ;  /* 0x00ff0000484d7812 */ /* 0x000fe200078ef849 */
[--C-:B------:R-:W-:Y:S01]  /*6190*/  HADD2.F32 R75, -RZ, R71.reuse.H0_H0 ;  /* 0x20000047ff4b7230 */ /* 0x100fe20000004100 */
[----:B------:R-:W-:Y:S01]  /*61a0*/  F2FP.F16.E4M3.UNPACK_B R72, R152.H1 ;  /* 0x00000098ff48723e */ /* 0x000fe200030006ff */
[----:B------:R-:W-:Y:S01]  /*61b0*/  HADD2.F32 R40, -RZ, R40.H0_H0 ;  /* 0x20000028ff287230 */ /* 0x000fe20000004100 */
[----:B------:R-:W-:Y:S01]  /*61c0*/  F2FP.F16.E4M3.UNPACK_B R41, R41.H1 ;  /* 0x00000029ff29723e */ /* 0x000fe200030006ff */
[----:B------:R-:W-:-:S02]  /*61d0*/  HADD2.F32 R76, -RZ, R71.H1_H1 ;  /* 0x30000047ff4c7230 */ /* 0x000fc40000004100 */
[CC--:B------:R-:W-:Y:S01]  /*61e0*/  FMUL.FTZ R79, R49.reuse, R75.reuse ;  /* 0x0000004b314f7220 */ /* 0x0c0fe20000410000 */
[--C-:B------:R-:W-:Y:S02]  /*61f0*/  HADD2.F32 R73, -RZ, R72.reuse.H0_H0 ;  /* 0x20000048ff497230 */ /* 0x100fe40000004100 */
[----:B------:R-:W-:Y:S01]  /*6200*/  FMUL.FTZ R78, R40, R75 ;  /* 0x0000004b284e7220 */ /* 0x000fe20000410000 */
[--C-:B------:R-:W-:Y:S01]  /*6210*/  HADD2.F32 R71, -RZ, R41.reuse.H1_H1 ;  /* 0x30000029ff477230 */ /* 0x100fe20000004100 */
[----:B------:R-:W-:Y:S01]  /*6220*/  F2FP.F16.E4M3.UNPACK_B R153, R153 ;  /* 0x00000099ff99723e */ /* 0x000fe200020006ff */
[----:B------:R-:W-:Y:S02]  /*6230*/  HADD2.F32 R70, -RZ, R41.H0_H0 ;  /* 0x20000029ff467230 */ /* 0x000fe40000004100 */
[-C--:B------:R-:W-:Y:S01]  /*6240*/  FFMA.FTZ R41, R49, R73.reuse, R78 ;  /* 0x0000004931297223 */ /* 0x080fe2000001004e */
[----:B------:R-:W-:Y:S02]  /*6250*/  HADD2.F32 R72, -RZ, R72.H1_H1 ;  /* 0x30000048ff487230 */ /* 0x000fe40000004100 */
[C---:B------:R-:W-:Y:S01]  /*6260*/  FMUL.FTZ R75, R71.reuse, R76 ;  /* 0x0000004c474b7220 */ /* 0x040fe20000410000 */
[----:B------:R-:W-:Y:S01]  /*6270*/  F2FP.F16.E4M3.UNPACK_B R49, R48.H1 ;  /* 0x00000030ff31723e */ /* 0x000fe200030006ff */
[----:B------:R-:W-:Y:S01]  /*6280*/  FMUL.FTZ R76, R70, R76 ;  /* 0x0000004c464c7220 */ /* 0x000fe20000410000 */
[----:B------:R-:W-:Y:S01]  /*6290*/  FFMA.FTZ R40, R40, R73, -R79 ;  /* 0x0000004928287223 */ /* 0x000fe2000001084f */
[----:B------:R-:W-:Y:S01]  /*62a0*/  FFMA.FTZ R80, R70, R72, -R75 ;  /* 0x0000004846507223 */ /* 0x000fe2000001084b */
[----:B------:R-:W-:Y:S01]  /*62b0*/  F2FP.F16.E4M3.UNPACK_B R48, R48 ;  /* 0x00000030ff30723e */ /* 0x000fe200020006ff */
[----:B------:R-:W-:Y:S01]  /*62c0*/  FFMA.FTZ R81, R71, R72, R76 ;  /* 0x0000004847517223 */ /* 0x000fe2000001004c */
[----:B------:R-:W-:Y:S01]  /*62d0*/  F2FP.F16.E4M3.UNPACK_B R152, R152 ;  /* 0x00000098ff98723e */ /* 0x000fe200020006ff */
[----:B------:R-:W-:-:S02]  /*62e0*/  HADD2.F32 R73, -RZ, R153.H1_H1 ;  /* 0x30000099ff497230 */ /* 0x000fc40000004100 */
[--C-:B------:R-:W-:Y:S01]  /*62f0*/  HADD2.F32 R70, -RZ, R49.reuse.H0_H0 ;  /* 0x20000031ff467230 */ /* 0x100fe20000004100 */
[----:B------:R-:W-:Y:S01]  /*6300*/  F2FP.SATFINITE.E4M3.F32.PACK_AB_MERGE_C R83, R81, R80, RZ ;  /* 0x000000505153723e */ /* 0x000fe200048070ff */
[----:B------:R-:W-:Y:S02]  /*6310*/  HADD2.F32 R71, -RZ, R49.H1_H1 ;  /* 0x30000031ff477230 */ /* 0x000fe40000004100 */
[----:B------:R-:W-:Y:S02]  /*6320*/  HADD2.F32 R49, -RZ, R48.H0_H0 ;  /* 0x20000030ff317230 */ /* 0x000fe40000004100 */
[-C--:B------:R-:W-:Y:S01]  /*6330*/  FMUL.FTZ R78, R70, R73.reuse ;  /* 0x00000049464e7220 */ /* 0x080fe20000410000 */
[----:B------:R-:W-:Y:S02]  /*6340*/  HADD2.F32 R72, -RZ, R152.H1_H1 ;  /* 0x30000098ff487230 */ /* 0x000fe40000004100 */
[----:B------:R-:W-:Y:S01]  /*6350*/  FMUL.FTZ R75, R71, R73 ;  /* 0x00000049474b7220 */ /* 0x000fe20000410000 */
[----:B------:R-:W-:Y:S01]  /*6360*/  HADD2.F32 R153, -RZ, R153.H0_H0 ;  /* 0x20000099ff997230 */ /* 0x000fe20000004100 */
[----:B------:R-:W-:Y:S01]  /*6370*/  F2FP.SATFINITE.E4M3.F32.PACK_AB_MERGE_C R41, R41, R40, R83 ;  /* 0x000000282929723e */ /* 0x000fe20004807053 */
[----:B------:R-:W-:-:S02]  /*6380*/  HADD2.F32 R48, -RZ, R48.H1_H1 ;  /* 0x30000030ff307230 */ /* 0x000fc40000004100 */
[-C--:B------:R-:W-:Y:S01]  /*6390*/  FFMA.FTZ R75, R70, R72.reuse, -R75 ;  /* 0x00000048464b7223 */ /* 0x080fe2000001084b */
[----:B------:R-:W-:Y:S02]  /*63a0*/  HADD2.F32 R152, -RZ, R152.H0_H0 ;  /* 0x20000098ff987230 */ /* 0x000fe40000004100 */
[----:B------:R-:W-:Y:S01]  /*63b0*/  FFMA.FTZ R78, R71, R72, R78 ;  /* 0x00000048474e7223 */ /* 0x000fe2000001004e */
[-C--:B------:R-:W-:Y:S01]  /*63c0*/  F2FP.F16.E4M3.UNPACK_B R72, R74.reuse.H1 ;  /* 0x0000004aff48723e */ /* 0x080fe200030006ff */
[-C--:B------:R-:W-:Y:S01]  /*63d0*/  FMUL.FTZ R76, R48, R153.reuse ;  /* 0x00000099304c7220 */ /* 0x080fe20000410000 */
[C---:B------:R-:W-:Y:S01]  /*63e0*/  FMUL.FTZ R153, R49.reuse, R153 ;  /* 0x0000009931997220 */ /* 0x040fe20000410000 */
[----:B------:R-:W-:Y:S02]  /*63f0*/  F2FP.F16.E4M3.UNPACK_B R74, R74 ;  /* 0x0000004aff4a723e */ /* 0x000fe400020006ff */
[-C--:B------:R-:W-:Y:S01]  /*6400*/  FFMA.FTZ R79, R49, R152.reuse, -R76 ;  /* 0x00000098314f7223 */ /* 0x080fe2000001084c */
[----:B------:R-:W-:Y:S01]  /*6410*/  F2FP.SATFINITE.E4M3.F32.PACK_AB_MERGE_C R82, R78, R75, RZ ;  /* 0x0000004b4e52723e */ /* 0x000fe200048070ff */
[----:B------:R-:W-:Y:S01]  /*6420*/  FFMA.FTZ R152, R48, R152, R153 ;  /* 0x0000009830987223 */ /* 0x000fe20000010099 */
[----:B------:R-:W-:Y:S01]  /*6430*/  F2FP.F16.E4M3.UNPACK_B R49, R43.H1 ;  /* 0x0000002bff31723e */ /* 0x000fe200030006ff */
[--C-:B------:R-:W-:Y:S01]  /*6440*/  HADD2.F32 R73, -RZ, R72.reuse.H1_H1 ;  /* 0x30000048ff497230 */ /* 0x100fe20000004100 */
[-C--:B------:R-:W-:Y:S01]  /*6450*/  F2FP.F16.E4M3.UNPACK_B R75, R77.reuse.H1 ;  /* 0x0000004dff4b723e */ /* 0x080fe200030006ff */
[----:B------:R-:W-:Y:S01]  /*6460*/  HADD2.F32 R72, -RZ, R72.H0_H0 ;  /* 0x20000048ff487230 */ /* 0x000fe20000004100 */
[-C--:B------:R-:W-:Y:S01]  /*6470*/  F2FP.F16.E4M3.UNPACK_B R48, R42.reuse.H1 ;  /* 0x0000002aff30723e */ /* 0x080fe200030006ff */
[----:B------:R-:W-:Y:S01]  /*6480*/  HADD2.F32 R71, -RZ, R49.H1_H1 ;  /* 0x30000031ff477230 */ /* 0x000fe20000004100 */
[----:B------:R-:W-:Y:S01]  /*6490*/  F2FP.F16.E4M3.UNPACK_B R77, R77 ;  /* 0x0000004dff4d723e */ /* 0x000fe200020006ff */
[----:B------:R-:W-:Y:S01]  /*64a0*/  HADD2.F32 R78, -RZ, R75.H1_H1 ;  /* 0x3000004bff4e7230 */ /* 0x000fe20000004100 */
[----:B------:R-:W-:Y:S01]  /*64b0*/  F2FP.F16.E4M3.UNPACK_B R43, R43 ;  /* 0x0000002bff2b723e */ /* 0x000fe200020006ff */
[----:B------:R-:W-:Y:S01]  /*64c0*/  HADD2.F32 R70, -RZ, R49.H0_H0 ;  /* 0x20000031ff467230 */ /* 0x000fe20000004100 */
[----:B------:R-:W-:Y:S01]  /*64d0*/  F2FP.F16.E4M3.UNPACK_B R42, R42 ;  /* 0x0000002aff2a723e */ /* 0x000fe200020006ff */
[----:B------:R-:W-:-:S02]  /*64e0*/  HADD2.F32 R49, -RZ, R48.H1_H1 ;  /* 0x30000030ff317230 */ /* 0x000fc40000004100 */
[-C--:B------:R-:W-:Y:S01]  /*64f0*/  FMUL.FTZ R81, R71, R78.reuse ;  /* 0x0000004e47517220 */ /* 0x080fe20000410000 */
[--C-:B------:R-:W-:Y:S02]  /*6500*/  HADD2.F32 R76, -RZ, R77.reuse.H1_H1 ;  /* 0x3000004dff4c7230 */ /* 0x100fe40000004100 */
[C---:B------:R-:W-:Y:S01]  /*6510*/  FMUL.FTZ R78, R70.reuse, R78 ;  /* 0x0000004e464e7220 */ /* 0x040fe20000410000 */
[----:B------:R-:W-:Y:S02]  /*6520*/  HADD2.F32 R48, -RZ, R48.H0_H0 ;  /* 0x20000030ff307230 */ /* 0x000fe40000004100 */
[----:B------:R-:W-:Y:S01]  /*6530*/  FFMA.FTZ R80, R70, R73, -R81 ;  /* 0x0000004946507223 */ /* 0x000fe20000010851 */
[----:B------:R-:W-:Y:S02]  /*6540*/  HADD2.F32 R70, -RZ, R74.H1_H1 ;  /* 0x3000004aff467230 */ /* 0x000fe40000004100 */
[----:B------:R-:W-:Y:S01]  /*6550*/  FMUL.FTZ R81, R49, R76 ;  /* 0x0000004c31517220 */ /* 0x000fe20000410000 */
[----:B------:R-:W-:-:S02]  /*6560*/  HADD2.F32 R77, -RZ, R77.H0_H0 ;  /* 0x2000004dff4d7230 */ /* 0x000fc40000004100 */
[C---:B------:R-:W-:Y:S01]  /*6570*/  FMUL.FTZ R76, R48.reuse, R76 ;  /* 0x0000004c304c7220 */ /* 0x040fe20000410000 */
[----:B------:R-:W-:Y:S02]  /*6580*/  HADD2.F32 R75, -RZ, R75.H0_H0 ;  /* 0x2000004bff4b7230 */ /* 0x000fe40000004100 */
[-C--:B------:R-:W-:Y:S01]  /*6590*/  FFMA.FTZ R81, R48, R70.reuse, -R81 ;  /* 0x0000004630517223 */ /* 0x080fe20000010851 */
[--C-:B------:R-:W-:Y:S02]  /*65a0*/  HADD2.F32 R48, -RZ, R43.reuse.H0_H0 ;  /* 0x2000002bff307230 */ /* 0x100fe40000004100 */
[----:B------:R-:W-:Y:S01]  /*65b0*/  FFMA.FTZ R76, R49, R70, R76 ;  /* 0x00000046314c7223 */ /* 0x000fe2000001004c */
[----:B------:R-:W-:Y:S02]  /*65c0*/  HADD2.F32 R49, -RZ, R43.H1_H1 ;  /* 0x3000002bff317230 */ /* 0x000fe40000004100 */
[----:B------:R-:W-:Y:S01]  /*65d0*/  FFMA.FTZ R73, R71, R73, R78 ;  /* 0x0000004947497223 */ /* 0x000fe2000001004e */
[----:B------:R-:W-:-:S02]  /*65e0*/  HADD2.F32 R43, -RZ, R42.H0_H0 ;  /* 0x2000002aff2b7230 */ /* 0x000fc40000004100 */
[-C--:B------:R-:W-:Y:S01]  /*65f0*/  FMUL.FTZ R78, R48, R75.reuse ;  /* 0x0000004b304e7220 */ /* 0x080fe20000410000 */
[----:B------:R-:W-:Y:S02]  /*6600*/  HADD2.F32 R42, -RZ, R42.H1_H1 ;  /* 0x3000002aff2a7230 */ /* 0x000fe40000004100 */
[C---:B------:R-:W-:Y:S01]  /*6610*/  FMUL.FTZ R71, R49.reuse, R75 ;  /* 0x0000004b31477220 */ /* 0x040fe20000410000 */
[----:B------:R-:W-:Y:S02]  /*6620*/  HADD2.F32 R74, -RZ, R74.H0_H0 ;  /* 0x2000004aff4a7230 */ /* 0x000fe40000004100 */
[-C--:B------:R-:W-:Y:S01]  /*6630*/  FFMA.FTZ R78, R49, R72.reuse, R78 ;  /* 0x00000048314e7223 */ /* 0x080fe2000001004e */
[----:B------:R-:W-:Y:S01]  /*6640*/  F2FP.SATFINITE.E4M3.F32.PACK_AB_MERGE_C R76, R76, R81, RZ ;  /* 0x000000514c4c723e */ /* 0x000fe200048070ff */
[-C--:B------:R-:W-:Y:S01]  /*6650*/  FMUL.FTZ R70, R42, R77.reuse ;  /* 0x0000004d2a467220 */ /* 0x080fe20000410000 */
[----:B------:R-:W-:Y:S01]  /*6660*/  FMUL.FTZ R77, R43, R77 ;  /* 0x0000004d2b4d7220 */ /* 0x000fe20000410000 */
[----:B------:R-:W-:Y:S01]  /*6670*/  FFMA.FTZ R71, R48, R72, -R71 ;  /* 0x0000004830477223 */ /* 0x000fe20000010847 */
[----:B------:R-:W-:Y:S01]  /*6680*/  F2FP.SATFINITE.E4M3.F32.PACK_AB_MERGE_C R73, R73, R80, RZ ;  /* 0x000000504949723e */ /* 0x000fe200048070ff */
[-C--:B------:R-:W-:Y:S01]  /*6690*/  FFMA.FTZ R70, R43, R74.reuse, -R70 ;  /* 0x0000004a2b467223 */ /* 0x080fe20000010846 */
[----:B------:R-:W-:Y:S01]  /*66a0*/  FFMA.FTZ R77, R42, R74, R77 ;  /* 0x0000004a2a4d7223 */ /* 0x000fe2000001004d */
[----:B------:R-:W-:-:S02]  /*66b0*/  F2FP.SATFINITE.E4M3.F32.PACK_AB_MERGE_C R40, R152, R79, R82 ;  /* 0x0000004f9828723e */ /* 0x000fc40004807052 */
[----:B------:R-:W-:Y:S02]  /*66c0*/  F2FP.SATFINITE.E4M3.F32.PACK_AB_MERGE_C R43, R78, R71, R73 ;  /* 0x000000474e2b723e */ /* 0x000fe40004807049 */
[----:B------:R-:W-:-:S07]  /*66d0*/  F2FP.SATFINITE.E4M3.F32.PACK_AB_MERGE_C R42, R77, R70, R76 ;  /* 0x000000464d2a723e */ /* 0x000fce000480704c */
.L_x_517:
[----:B------:R-:W-:Y:S05]  /*66e0*/  BSYNC B2 ;  /* 0x0000000000027941 */ /* 0x000fea0003800000 */
.L_x_516:
[----:B-1----:R0:W-:Y:S02]  /*66f0*/  STG.E.128 desc[UR54][R44.64], R40 ;  /* 0x000000282c007986 */ /* 0x0021e4000c101d36 */
.L_x_515:
[----:B------:R-:W-:Y:S05]  /*6700*/  BSYNC B1 ;  /* 0x0000000000017941 */ /* 0x000fea0003800000 */
.L_x_514:
        /* <DEDUP_REMOVED lines=15> */
[----:B------:R-:W-:Y:S01]  /*6800*/  LOP3.LUT R66, R66, 0xff00, R49, 0xf8, !PT ;  /* 0x0000ff0042427812 */ /* 0x000fe200078ef831 */
[----:B------:R-:W-:Y:S01]  /*6810*/  IMAD.U32 R49, R71, 0x10000, RZ ;  /* 0x0001000047317824 */ /* 0x000fe200078e00ff */
[----:B-1----:R-:W-:-:S02]  /*6820*/  MOV R48, R40 ;  /* 0x0000002800307202 */ /* 0x002fc40000000f00 */
[----:B------:R-:W-:Y:S01]  /*6830*/  LOP3.LUT R69, R68, 0xff00, R67, 0xf8, !PT ;  /* 0x0000ff0044457812 */ /* 0x000fe200078ef843 */
[----:B------:R-:W-:Y:S01]  /*6840*/  IMAD.U32 R68, R70, 0x10000, RZ ;  /* 0x0001000046447824 */ /* 0x000fe200078e00ff */
        /* <DEDUP_REMOVED lines=40> */
[CC--:B------:R-:W-:Y:S01]  /*6ad0*/  FMUL.FTZ R69, R49.reuse, R150.reuse ;  /* 0x0000009631457220 */ /* 0x0c0fe20000410000 */
[----:B------:R-:W-:Y:S01]  /*6ae0*/  FMUL.FTZ R72, R48, R150 ;  /* 0x0000009630487220 */ /* 0x000fe20000410000 */
[----:B------:R-:W-:Y:S02]  /*6af0*/  F2FP.F16.E4M3.UNPACK_B R68, R70.H1 ;  /* 0x00000046ff44723e */ /* 0x000fe400030006ff */
[----:B------:R-:W-:Y:S01]  /*6b00*/  F2FP.SATFINITE.E4M3.F32.PACK_AB_MERGE_C R79, R74, R71, RZ ;  /* 0x000000474a4f723e */ /* 0x000fe200048070ff */
[----:B------:R-:W-:Y:S01]  /*6b10*/  FFMA.FTZ R75, R49, R149, -R72 ;  /* 0x00000095314b7223 */ /* 0x000fe20000010848 */
[----:B------:R-:W-:Y:S01]  /*6b20*/  F2FP.F16.E4M3.UNPACK_B R49, R43.H1 ;  /* 0x0000002bff31723e */ /* 0x000fe200030006ff */
[----:B------:R-:W-:Y:S01]  /*6b30*/  FFMA.FTZ R76, R48, R149, R69 ;  /* 0x00000095304c7223 */ /* 0x000fe20000010045 */
[-C--:B------:R-:W-:Y:S01]  /*6b40*/  F2FP.F16.E4M3.UNPACK_B R71, R73.reuse.H1 ;  /* 0x00000049ff47723e */ /* 0x080fe200030006ff */
[----:B------:R-:W-:Y:S01]  /*6b50*/  HADD2.F32 R69, -RZ, R68.H1_H1 ;  /* 0x30000044ff457230 */ /* 0x000fe20000004100 */
[----:B------:R-:W-:Y:S01]  /*6b60*/  F2FP.F16.E4M3.UNPACK_B R48, R42.H1 ;  /* 0x0000002aff30723e */ /* 0x000fe200030006ff */
        /* <DEDUP_REMOVED lines=14> */
[----:B------:R-:W-:Y:S01]  /*6c50*/  F2FP.F16.E4M3.UNPACK_B R42, R42 ;  /* 0x0000002aff2a723e */ /* 0x000fe200020006ff */
[----:B------:R-:W-:Y:S01]  /*6c60*/  FMUL.FTZ R72, R48, R72 ;  /* 0x0000004830487220 */ /* 0x000fe20000410000 */
[----:B------:R-:W-:-:S02]  /*6c70*/  HADD2.F32 R73, -RZ, R73.H0_H0 ;  /* 0x20000049ff497230 */ /* 0x000fc40000004100 */
[-C--:B------:R-:W-:Y:S01]  /*6c80*/  FFMA.FTZ R77, R48, R66.reuse, -R77 ;  /* 0x00000042304d7223 */ /* 0x080fe2000001084d */
[--C-:B------:R-:W-:Y:S02]  /*6c90*/  HADD2.F32 R48, -RZ, R43.reuse.H0_H0 ;  /* 0x2000002bff307230 */ /* 0x100fe40000004100 */
[----:B------:R-:W-:Y:S01]  /*6ca0*/  FFMA.FTZ R72, R49, R66, R72 ;  /* 0x0000004231487223 */ /* 0x000fe20000010048 */
[----:B------:R-:W-:Y:S02]  /*6cb0*/  HADD2.F32 R49, -RZ, R43.H1_H1 ;  /* 0x3000002bff317230 */ /* 0x000fe40000004100 */
[----:B------:R-:W-:Y:S01]  /*6cc0*/  FFMA.FTZ R69, R67, R69, R74 ;  /* 0x0000004543457223 */ /* 0x000fe2000001004a */
[--C-:B------:R-:W-:Y:S01]  /*6cd0*/  HADD2.F32 R43, -RZ, R42.reuse.H0_H0 ;  /* 0x2000002aff2b7230 */ /* 0x100fe20000004100 */
[----:B------:R-:W-:Y:S01]  /*6ce0*/  F2FP.SATFINITE.E4M3.F32.PACK_AB_MERGE_C R40, R76, R75, R79 ;  /* 0x0000004b4c28723e */ /* 0x000fe2000480704f */
[----:B------:R-:W-:Y:S01]  /*6cf0*/  HADD2.F32 R42, -RZ, R42.H1_H1 ;  /* 0x3000002aff2a7230 */ /* 0x000fe20000004100 */
[----:B------:R-:W-:Y:S01]  /*6d00*/  F2FP.SATFINITE.E4M3.F32.PACK_AB_MERGE_C R72, R72, R77, RZ ;  /* 0x0000004d4848723e */ /* 0x000fe200048070ff */
[----:B------:R-:W-:Y:S01]  /*6d10*/  HADD2.F32 R71, -RZ, R71.H0_H0 ;  /* 0x20000047ff477230 */ /* 0x000fe20000004100 */
[----:B------:R-:W-:Y:S01]  /*6d20*/  F2FP.SATFINITE.E4M3.F32.PACK_AB_MERGE_C R69, R69, R78, RZ ;  /* 0x0000004e4545723e */ /* 0x000fe200048070ff */
[----:B------:R-:W-:-:S02]  /*6d30*/  HADD2.F32 R68, -RZ, R68.H0_H0 ;  /* 0x20000044ff447230 */ /* 0x000fc40000004100 */
[----:B------:R-:W-:Y:S01]  /*6d40*/  FMUL.FTZ R66, R42, R73 ;  /* 0x000000492a427220 */ /* 0x000fe20000410000 */
[----:B------:R-:W-:Y:S02]  /*6d50*/  HADD2.F32 R70, -RZ, R70.H0_H0 ;  /* 0x20000046ff467230 */ /* 0x000fe40000004100 */
[-C--:B------:R-:W-:Y:S01]  /*6d60*/  FMUL.FTZ R67, R49, R71.reuse ;  /* 0x0000004731437220 */ /* 0x080fe20000410000 */
[C---:B------:R-:W-:Y:S01]  /*6d70*/  FMUL.FTZ R74, R48.reuse, R71 ;  /* 0x00000047304a7220 */ /* 0x040fe20000410000 */
[----:B------:R-:W-:Y:S02]  /*6d80*/  FMUL.FTZ R73, R43, R73 ;  /* 0x000000492b497220 */ /* 0x000fe40000410000 */
[-C--:B------:R-:W-:Y:S01]  /*6d90*/  FFMA.FTZ R67, R48, R68.reuse, -R67 ;  /* 0x0000004430437223 */ /* 0x080fe20000010843 */
[----:B------:R-:W-:Y:S01]  /*6da0*/  FFMA.FTZ R74, R49, R68, R74 ;  /* 0x00000044314a7223 */ /* 0x000fe2000001004a */
[-C--:B------:R-:W-:Y:S01]  /*6db0*/  FFMA.FTZ R66, R43, R70.reuse, -R66 ;  /* 0x000000462b427223 */ /* 0x080fe20000010842 */
[----:B------:R-:W-:-:S03]  /*6dc0*/  FFMA.FTZ R73, R42, R70, R73 ;  /* 0x000000462a497223 */ /* 0x000fc60000010049 */
[----:B------:R-:W-:Y:S02]  /*6dd0*/  F2FP.SATFINITE.E4M3.F32.PACK_AB_MERGE_C R43, R74, R67, R69 ;  /* 0x000000434a2b723e */ /* 0x000fe40004807045 */
[----:B------:R-:W-:-:S07]  /*6de0*/  F2FP.SATFINITE.E4M3.F32.PACK_AB_MERGE_C R42, R73, R66, R72 ;  /* 0x00000042492a723e */ /* 0x000fce0004807048 */
.L_x_521:
[----:B------:R-:W-:Y:S05]  /*6df0*/  BSYNC B2 ;  /* 0x0000000000027941 */ /* 0x000fea0003800000 */
.L_x_520:
[----:B-1----:R0:W-:Y:S02]  /*6e00*/  STG.E.128 desc[UR54][R44.64+0x20], R40 ;  /* 0x000020282c007986 */ /* 0x0021e4000c101d36 */
.L_x_519:
[----:B------:R-:W-:Y:S05]  /*6e10*/  BSYNC B1 ;  /* 0x0000000000017941 */ /* 0x000fea0003800000 */
.L_x_518:
        /* <DEDUP_REMOVED lines=110> */
.L_x_525:
[----:B------:R-:W-:Y:S05]  /*7500*/  BSYNC B2 ;  /* 0x0000000000027941 */ /* 0x000fea0003800000 */
.L_x_524:
[----:B-1----:R0:W-:Y:S02]  /*7510*/  STG.E.128 desc[UR54][R44.64+0x40], R40 ;  /* 0x000040282c007986 */ /* 0x0021e4000c101d36 */
.L_x_523:
[----:B------:R-:W-:Y:S05]  /*7520*/  BSYNC B1 ;  /* 0x0000000000017941 */ /* 0x000fea0003800000 */
.L_x_522:
        /* <DEDUP_REMOVED lines=20> */
[----:B------:R-:W-:Y:S02]  /*7670*/  F2FP.F16.E4M3.UNPACK_B R60, R139.H1 ;  /* 0x0000008bff3c723e */ /* 0x000fe400030006ff */
[-C--:B------:R-:W-:Y:S02]  /*7680*/  F2FP.F16.E4M3.UNPACK_B R40, R41.reuse ;  /* 0x00000029ff28723e */ /* 0x080fe400020006ff */
[----:B------:R-:W-:Y:S01]  /*7690*/  F2FP.F16.E4M3.UNPACK_B R41, R41.H1 ;  /* 0x00000029ff29723e */ /* 0x000fe200030006ff */
[--C-:B------:R-:W-:Y:S01]  /*76a0*/  HADD2.F32 R63, -RZ, R60.reuse.H1_H1 ;  /* 0x3000003cff3f7230 */ /* 0x100fe20000004100 */
[----:B------:R-:W-:Y:S01]  /*76b0*/  LOP3.LUT R64, R62, 0xff0000, R59, 0xf8, !PT ;  /* 0x00ff00003e407812 */ /* 0x000fe200078ef83b */
[----:B------:R-:W-:Y:S01]  /*76c0*/  HADD2.F32 R62, -RZ, R60.H0_H0 ;  /* 0x2000003cff3e7230 */ /* 0x000fe20000004100 */
[----:B------:R-:W-:Y:S01]  /*76d0*/  LOP3.LUT R61, R58, 0xff0000, R49, 0xf8, !PT ;  /* 0x00ff00003a3d7812 */ /* 0x000fe200078ef831 */
[--C-:B------:R-:W-:Y:S01]  /*76e0*/  HADD2.F32 R49, -RZ, R40.reuse.H1_H1 ;  /* 0x30000028ff317230 */ /* 0x100fe20000004100 */
[----:B------:R-:W-:Y:S01]  /*76f0*/  F2FP.F16.E4M3.UNPACK_B R59, R138.H1 ;  /* 0x0000008aff3b723e */ /* 0x000fe200030006ff */
[----:B------:R-:W-:Y:S01]  /*7700*/  HADD2.F32 R58, -RZ, R41.H1_H1 ;  /* 0x30000029ff3a7230 */ /* 0x000fe20000004100 */
[----:B------:R-:W-:Y:S01]  /*7710*/  F2FP.F16.E4M3.UNPACK_B R139, R139 ;  /* 0x0000008bff8b723e */ /* 0x000fe200020006ff */
[----:B------:R-:W-:-:S02]  /*7720*/  HADD2.F32 R40, -RZ, R40.H0_H0 ;  /* 0x20000028ff287230 */ /* 0x000fc40000004100 */
[-C--:B------:R-:W-:Y:S01]  /*7730*/  FMUL.FTZ R65, R49, R62.reuse ;  /* 0x0000003e31417220 */ /* 0x080fe20000410000 */
[----:B------:R-:W-:Y:S02]  /*7740*/  HADD2.F32 R60, -RZ, R59.H0_H0 ;  /* 0x2000003bff3c7230 */ /* 0x000fe40000004100 */
[-C--:B------:R-:W-:Y:S01]  /*7750*/  FMUL.FTZ R66, R58, R63.reuse ;  /* 0x0000003f3a427220 */ /* 0x080fe20000410000 */
[----:B------:R-:W-:Y:S02]  /*7760*/  HADD2.F32 R41, -RZ, R41.H0_H0 ;  /* 0x20000029ff297230 */ /* 0x000fe40000004100 */
[C---:B------:R-:W-:Y:S01]  /*7770*/  FMUL.FTZ R62, R40.reuse, R62 ;  /* 0x0000003e283e7220 */ /* 0x040fe20000410000 */
[----:B------:R-:W-:Y:S02]  /*7780*/  HADD2.F32 R59, -RZ, R59.H1_H1 ;  /* 0x3000003bff3b7230 */ /* 0x000fe40000004100 */
[----:B------:R-:W-:Y:S01]  /*7790*/  FFMA.FTZ R40, R40, R60, -R65 ;  /* 0x0000003c28287223 */ /* 0x000fe20000010841 */
[----:B------:R-:W-:Y:S01]  /*77a0*/  F2FP.F16.E4M3.UNPACK_B R138, R138 ;  /* 0x0000008aff8a723e */ /* 0x000fe200020006ff */
[----:B------:R-:W-:Y:S01]  /*77b0*/  FMUL.FTZ R63, R41, R63 ;  /* 0x0000003f293f7220 */ /* 0x000fe20000410000 */
[----:B------:R-:W-:Y:S01]  /*77c0*/  FFMA.FTZ R67, R49, R60, R62 ;  /* 0x0000003c31437223 */ /* 0x000fe2000001003e */
[-C--:B------:R-:W-:Y:S01]  /*77d0*/  FFMA.FTZ R65, R41, R59.reuse, -R66 ;  /* 0x0000003b29417223 */ /* 0x080fe20000010842 */
[-C--:B------:R-:W-:Y:S01]  /*77e0*/  F2FP.F16.E4M3.UNPACK_B R41, R48.reuse.H1 ;  /* 0x00000030ff29723e */ /* 0x080fe200030006ff */
[----:B------:R-:W-:Y:S01]  /*77f0*/  FFMA.FTZ R68, R58, R59, R63 ;  /* 0x0000003b3a447223 */ /* 0x000fe2000001003f */
[----:B------:R-:W-:Y:S01]  /*7800*/  F2FP.F16.E4M3.UNPACK_B R48, R48 ;  /* 0x00000030ff30723e */ /* 0x000fe200020006ff */
[----:B------:R-:W-:-:S02]  /*7810*/  HADD2.F32 R60, -RZ, R139.H1_H1 ;  /* 0x3000008bff3c7230 */ /* 0x000fc40000004100 */
[--C-:B------:R-:W-:Y:S01]  /*7820*/  HADD2.F32 R49, -RZ, R41.reuse.H0_H0 ;  /* 0x20000029ff317230 */ /* 0x100fe20000004100 */
[----:B------:R-:W-:Y:S01]  /*7830*/  F2FP.SATFINITE.E4M3.F32.PACK_AB_MERGE_C R71, R68, R65, RZ ;  /* 0x000000414447723e */ /* 0x000fe200048070ff */
[----:B------:R-:W-:Y:S02]  /*7840*/  HADD2.F32 R58, -RZ, R41.H1_H1 ;  /* 0x30000029ff3a7230 */ /* 0x000fe40000004100 */
[--C-:B------:R-:W-:Y:S02]  /*7850*/  HADD2.F32 R41, -RZ, R48.reuse.H0_H0 ;  /* 0x20000030ff297230 */ /* 0x100fe40000004100 */
[-C--:B------:R-:W-:Y:S01]  /*7860*/  FMUL.FTZ R63, R49, R60.reuse ;  /* 0x0000003c313f7220 */ /* 0x080fe20000410000 */
[----:B------:R-:W-:Y:S02]  /*7870*/  HADD2.F32 R139, -RZ, R139.H0_H0 ;  /* 0x2000008bff8b7230 */ /* 0x000fe40000004100 */
[----:B------:R-:W-:Y:S01]  /*7880*/  FMUL.FTZ R62, R58, R60 ;  /* 0x0000003c3a3e7220 */ /* 0x000fe20000410000 */
[----:B------:R-:W-:-:S02]  /*7890*/  HADD2.F32 R48, -RZ, R48.H1_H1 ;  /* 0x30000030ff307230 */ /* 0x000fc40000004100 */
[--C-:B------:R-:W-:Y:S02]  /*78a0*/  HADD2.F32 R59, -RZ, R138.reuse.H1_H1 ;  /* 0x3000008aff3b7230 */ /* 0x100fe40000004100 */
[----:B------:R-:W-:Y:S02]  /*78b0*/  HADD2.F32 R138, -RZ, R138.H0_H0 ;  /* 0x2000008aff8a7230 */ /* 0x000fe40000004100 */
[-C--:B------:R-:W-:Y:S01]  /*78c0*/  FMUL.FTZ R60, R48, R139.reuse ;  /* 0x0000008b303c7220 */ /* 0x080fe20000410000 */
[----:B------:R-:W-:Y:S01]  /*78d0*/  FMUL.FTZ R139, R41, R139 ;  /* 0x0000008b298b7220 */ /* 0x000fe20000410000 */
[-C--:B------:R-:W-:Y:S01]  /*78e0*/  FFMA.FTZ R62, R49, R59.reuse, -R62 ;  /* 0x0000003b313e7223 */ /* 0x080fe2000001083e */
[----:B------:R-:W-:Y:S01]  /*78f0*/  FFMA.FTZ R63, R58, R59, R63 ;  /* 0x0000003b3a3f7223 */ /* 0x000fe2000001003f */
[-C--:B------:R-:W-:Y:S01]  /*7900*/  FFMA.FTZ R66, R41, R138.reuse, -R60 ;  /* 0x0000008a29427223 */ /* 0x080fe2000001083c */
[----:B------:R-:W-:Y:S01]  /*7910*/  FFMA.FTZ R139, R48, R138, R139 ;  /* 0x0000008a308b7223 */ /* 0x000fe2000001008b */
[----:B------:R-:W-:-:S02]  /*7920*/  F2FP.F16.E4M3.UNPACK_B R48, R43.H1 ;  /* 0x0000002bff30723e */ /* 0x000fc400030006ff */
[----:B------:R-:W-:Y:S02]  /*7930*/  F2FP.SATFINITE.E4M3.F32.PACK_AB_MERGE_C R70, R63, R62, RZ ;  /* 0x0000003e3f46723e */ /* 0x000fe400048070ff */
[----:B------:R-:W-:Y:S01]  /*7940*/  F2FP.F16.E4M3.UNPACK_B R62, R64.H1 ;  /* 0x00000040ff3e723e */ /* 0x000fe200030006ff */
[--C-:B------:R-:W-:Y:S01]  /*7950*/  HADD2.F32 R58, -RZ, R48.reuse.H1_H1 ;  /* 0x30000030ff3a7230 */ /* 0x100fe20000004100 */
[-C--:B------:R-:W-:Y:S01]  /*7960*/  F2FP.F16.E4M3.UNPACK_B R59, R61.reuse.H1 ;  /* 0x0000003dff3b723e */ /* 0x080fe200030006ff */
[----:B------:R-:W-:Y:S01]  /*7970*/  HADD2.F32 R49, -RZ, R48.H0_H0 ;  /* 0x20000030ff317230 */ /* 0x000fe20000004100 */
[----:B------:R-:W-:Y:S01]  /*7980*/  F2FP.F16.E4M3.UNPACK_B R41, R42.H1 ;  /* 0x0000002aff29723e */ /* 0x000fe200030006ff */
[----:B------:R-:W-:Y:S01]  /*7990*/  HADD2.F32 R65, -RZ, R62.H1_H1 ;  /* 0x3000003eff417230 */ /* 0x000fe20000004100 */
[----:B------:R-:W-:Y:S01]  /*79a0*/  F2FP.F16.E4M3.UNPACK_B R64, R64 ;  /* 0x00000040ff40723e */ /* 0x000fe200020006ff */
[----:B------:R-:W-:Y:S01]  /*79b0*/  HADD2.F32 R60, -RZ, R59.H1_H1 ;  /* 0x3000003bff3c7230 */ /* 0x000fe20000004100 */
[----:B------:R-:W-:Y:S01]  /*79c0*/  F2FP.F16.E4M3.UNPACK_B R61, R61 ;  /* 0x0000003dff3d723e */ /* 0x000fe200020006ff */
[----:B------:R-:W-:-:S02]  /*79d0*/  HADD2.F32 R48, -RZ, R41.H1_H1 ;  /* 0x30000029ff307230 */ /* 0x000fc40000004100 */
[-C--:B------:R-:W-:Y:S01]  /*79e0*/  FMUL.FTZ R68, R58, R65.reuse ;  /* 0x000000413a447220 */ /* 0x080fe20000410000 */
[----:B------:R-:W-:Y:S02]  /*79f0*/  HADD2.F32 R63, -RZ, R64.H1_H1 ;  /* 0x30000040ff3f7230 */ /* 0x000fe40000004100 */
[C---:B------:R-:W-:Y:S01]  /*7a00*/  FMUL.FTZ R65, R49.reuse, R65 ;  /* 0x0000004131417220 */ /* 0x040fe20000410000 */
[----:B------:R-:W-:Y:S02]  /*7a10*/  HADD2.F32 R41, -RZ, R41.H0_H0 ;  /* 0x20000029ff297230 */ /* 0x000fe40000004100 */
[----:B------:R-:W-:Y:S01]  /*7a20*/  FFMA.FTZ R69, R49, R60, -R68 ;  /* 0x0000003c31457223 */ /* 0x000fe20000010844 */
[----:B------:R-:W-:Y:S02]  /*7a30*/  HADD2.F32 R49, -RZ, R61.H1_H1 ;  /* 0x3000003dff317230 */ /* 0x000fe40000004100 */
[----:B------:R-:W-:Y:S01]  /*7a40*/  FMUL.FTZ R68, R48, R63 ;  /* 0x0000003f30447220 */ /* 0x000fe20000410000 */
[----:B------:R-:W-:Y:S01]  /*7a50*/  F2FP.F16.E4M3.UNPACK_B R43, R43 ;  /* 0x0000002bff2b723e */ /* 0x000fe200020006ff */
[C---:B------:R-:W-:Y:S01]  /*7a60*/  FMUL.FTZ R63, R41.reuse, R63 ;  /* 0x0000003f293f7220 */ /* 0x040fe20000410000 */
[----:B------:R-:W-:Y:S01]  /*7a70*/  F2FP.F16.E4M3.UNPACK_B R42, R42 ;  /* 0x0000002aff2a723e */ /* 0x000fe200020006ff */
[----:B------:R-:W-:Y:S01]  /*7a80*/  FFMA.FTZ R68, R41, R49, -R68 ;  /* 0x0000003129447223 */ /* 0x000fe20000010844 */
[----:B------:R-:W-:-:S02]  /*7a90*/  HADD2.F32 R62, -RZ, R62.H0_H0 ;  /* 0x2000003eff3e7230 */ /* 0x000fc40000004100 */
[----:B------:R-:W-:Y:S01]  /*7aa0*/  FFMA.FTZ R63, R48, R49, R63 ;  /* 0x00000031303f7223 */ /* 0x000fe2000001003f */
[--C-:B------:R-:W-:Y:S02]  /*7ab0*/  HADD2.F32 R48, -RZ, R43.reuse.H0_H0 ;  /* 0x2000002bff307230 */ /* 0x100fe40000004100 */
[----:B------:R-:W-:Y:S01]  /*7ac0*/  FFMA.FTZ R60, R58, R60, R65 ;  /* 0x0000003c3a3c7223 */ /* 0x000fe20000010041 */
[----:B------:R-:W-:Y:S02]  /*7ad0*/  HADD2.F32 R43, -RZ, R43.H1_H1 ;  /* 0x3000002bff2b7230 */ /* 0x000fe40000004100 */
[--C-:B------:R-:W-:Y:S01]  /*7ae0*/  HADD2.F32 R41, -RZ, R42.reuse.H0_H0 ;  /* 0x2000002aff297230 */ /* 0x100fe20000004100 */
[----:B------:R-:W-:Y:S01]  /*7af0*/  F2FP.SATFINITE.E4M3.F32.PACK_AB_MERGE_C R63, R63, R68, RZ ;  /* 0x000000443f3f723e */ /* 0x000fe200048070ff */
[----:B------:R-:W-:Y:S02]  /*7b00*/  HADD2.F32 R42, -RZ, R42.H1_H1 ;  /* 0x3000002aff2a7230 */ /* 0x000fe40000004100 */
[----:B------:R-:W-:Y:S01]  /*7b10*/  FMUL.FTZ R65, R43, R62 ;  /* 0x0000003e2b417220 */ /* 0x000fe20000410000 */
[----:B------:R-:W-:-:S02]  /*7b20*/  HADD2.F32 R64, -RZ, R64.H0_H0 ;  /* 0x20000040ff407230 */ /* 0x000fc40000004100 */
[----:B------:R-:W-:Y:S01]  /*7b30*/  FMUL.FTZ R62, R48, R62 ;  /* 0x0000003e303e7220 */ /* 0x000fe20000410000 */
[----:B------:R-:W-:Y:S01]  /*7b40*/  HADD2.F32 R59, -RZ, R59.H0_H0 ;  /* 0x2000003bff3b7230 */ /* 0x000fe20000004100 */
[----:B------:R-:W-:Y:S01]  /*7b50*/  F2FP.SATFINITE.E4M3.F32.PACK_AB_MERGE_C R60, R60, R69, RZ ;  /* 0x000000453c3c723e */ /* 0x000fe200048070ff */
[----:B------:R-:W-:Y:S02]  /*7b60*/  HADD2.F32 R61, -RZ, R61.H0_H0 ;  /* 0x2000003dff3d7230 */ /* 0x000fe40000004100 */
[-C--:B------:R-:W-:Y:S01]  /*7b70*/  FMUL.FTZ R58, R42, R64.reuse ;  /* 0x000000402a3a7220 */ /* 0x080fe20000410000 */
[----:B------:R-:W-:Y:S01]  /*7b80*/  FMUL.FTZ R49, R41, R64 ;  /* 0x0000004029317220 */ /* 0x000fe20000410000 */
        /* <DEDUP_REMOVED lines=8> */
.L_x_529:
[----:B------:R-:W-:Y:S05]  /*7c10*/  BSYNC B2 ;  /* 0x0000000000027941 */ /* 0x000fea0003800000 */
.L_x_528:
[----:B-1----:R0:W-:Y:S02]  /*7c20*/  STG.E.128 desc[UR54][R44.64+0x60], R40 ;  /* 0x000060282c007986 */ /* 0x0021e4000c101d36 */
.L_x_527:
[----:B------:R-:W-:Y:S05]  /*7c30*/  BSYNC B1 ;  /* 0x0000000000017941 */ /* 0x000fea0003800000 */
.L_x_526:
[----:B------:R-:W-:Y:S01]  /*7c40*/  ISETP.NE.AND P2, PT, R38, RZ, PT ;  /* 0x000000ff2600720c */ /* 0x000fe20003f45270 */
[----:B------:R-:W-:-:S12]  /*7c50*/  BSSY B1, `(.L_x_530) ;  /* 0x0000070000017945 */ /* 0x000fd80003800000 */
[----:B------:R-:W-:Y:S05]  /*7c60*/  @!P2 BRA `(.L_x_531) ;  /* 0x0000000400b8a947 */ /* 0x000fea0003800000 */
[----:B012-4-:R0:W1:Y:S01]  /*7c70*/  LDS.128 R40, [R47+0x21400] ;  /* 0x021400002f287984 */ /* 0x0170620000000c00 */
[----:B------:R-:W-:Y:S01]  /*7c80*/  ISETP.GE.AND P2, PT, R172, R131, PT ;  /* 0x00000083ac00720c */ /* 0x000fe20003f46270 */
[----:B------:R-:W-:-:S12]  /*7c90*/  BSSY B2, `(.L_x_532) ;  /* 0x000006a000027945 */ /* 0x000fd80003800000 */
[----:B0-----:R-:W-:Y:S05]  /*7ca0*/  @P2 BRA `(.L_x_533) ;  /* 0x0000000400a02947 */ /* 0x001fea0003800000 */
[----:B------:R-:W-:Y:S01]  /*7cb0*/  SHF.R.U32.HI R59, RZ, 0x8, R55 ;  /* 0x00000008ff3b7819 */ /* 0x000fe20000011637 */
[----:B-1----:R-:W-:Y:S01]  /*7cc0*/  IMAD.MOV.U32 R49, RZ, RZ, R43 ;  /* 0x000000ffff317224 */ /* 0x002fe200078e002b */
[----:B------:R-:W-:Y:S01]  /*7cd0*/  LOP3.LUT R47, R55, 0xff0000ff, RZ, 0xc0, !PT ;  /* 0xff0000ff372f7812 */ /* 0x000fe200078ec0ff */
[----:B------:R-:W-:Y:S01]  /*7ce0*/  IMAD.MOV.U32 R48, RZ, RZ, R42 ;  /* 0x000000ffff307224 */ /* 0x000fe200078e002a */
[----:B------:R-:W-:Y:S02]  /*7cf0*/  SHF.R.U32.HI R56, RZ, 0x10, R55 ;  /* 0x00000010ff387819 */ /* 0x000fe40000011637 */
[--C-:B------:R-:W-:Y:S02]  /*7d00*/  SHF.R.U32.HI R55, RZ, 0x8, R57.reuse ;  /* 0x00000008ff377819 */ /* 0x100fe40000011639 */
[----:B------:R-:W-:Y:S02]  /*7d10*/  LOP3.LUT R54, R57, 0xff0000ff, RZ, 0xc0, !PT ;  /* 0xff0000ff39367812 */ /* 0x000fe400078ec0ff */
[----:B------:R-:W-:Y:S01]  /*7d20*/  SHF.R.U32.HI R58, RZ, 0x10, R57 ;  /* 0x00000010ff3a7819 */ /* 0x000fe20000011639 */
[----:B------:R-:W-:Y:S01]  /*7d30*/  IMAD.SHL.U32 R43, R55, 0x100, RZ ;  /* 0x00000100372b7824 */ /* 0x000fe200078e00ff */
[----:B------:R-:W-:-:S02]  /*7d40*/  SHF.L.U32 R42, R59, 0x8, RZ ;  /* 0x000000083b2a7819 */ /* 0x000fc400000006ff */
[----:B------:R-:W-:Y:S01]  /*7d50*/  F2FP.F16.E4M3.UNPACK_B R55, R91.H1 ;  /* 0x0000005bff37723e */ /* 0x000fe200030006ff */
[----:B------:R-:W-:Y:S01]  /*7d60*/  IMAD.U32 R58, R58, 0x10000, RZ ;  /* 0x000100003a3a7824 */ /* 0x000fe200078e00ff */
[----:B------:R-:W-:Y:S01]  /*7d70*/  LOP3.LUT R43, R54, 0xff00, R43, 0xf8, !PT ;  /* 0x0000ff00362b7812 */ /* 0x000fe200078ef82b */
[----:B------:R-:W-:Y:S01]  /*7d80*/  IMAD.U32 R54, R56, 0x10000, RZ ;  /* 0x0001000038367824 */ /* 0x000fe200078e00ff */
[----:B------:R-:W-:Y:S01]  /*7d90*/  LOP3.LUT R47, R47, 0xff00, R42, 0xf8, !PT ;  /* 0x0000ff002f2f7812 */ /* 0x000fe200078ef82a */
[--C-:B------:R-:W-:Y:S01]  /*7da0*/  HADD2.F32 R57, -RZ, R55.reuse.H0_H0 ;  /* 0x20000037ff397230 */ /* 0x100fe20000004100 */
[-C--:B------:R-:W-:Y:S02]  /*7db0*/  F2FP.F16.E4M3.UNPACK_B R42, R41.reuse ;  /* 0x00000029ff2a723e */ /* 0x080fe400020006ff */
[----:B------:R-:W-:Y:S02]  /*7dc0*/  LOP3.LUT R56, R47, 0xff0000, R54, 0xf8, !PT ;  /* 0x00ff00002f387812 */ /* 0x000fe400078ef836 */
[----:B------:R-:W-:Y:S01]  /*7dd0*/  LOP3.LUT R59, R43, 0xff0000, R58, 0xf8, !PT ;  /* 0x00ff00002b3b7812 */ /* 0x000fe200078ef83a */
[--C-:B------:R-:W-:Y:S01]  /*7de0*/  HADD2.F32 R43, -RZ, R42.reuse.H1_H1 ;  /* 0x3000002aff2b7230 */ /* 0x100fe20000004100 */
[----:B------:R-:W-:Y:S01]  /*7df0*/  F2FP.F16.E4M3.UNPACK_B R54, R90.H1 ;  /* 0x0000005aff36723e */ /* 0x000fe200030006ff */
[----:B------:R-:W-:Y:S01]  /*7e00*/  HADD2.F32 R58, -RZ, R55.H1_H1 ;  /* 0x30000037ff3a7230 */ /* 0x000fe20000004100 */
[----:B------:R-:W-:Y:S01]  /*7e10*/  F2FP.F16.E4M3.UNPACK_B R41, R41.H1 ;  /* 0x00000029ff29723e */ /* 0x000fe200030006ff */
[----:B------:R-:W-:-:S02]  /*7e20*/  HADD2.F32 R42, -RZ, R42.H0_H0 ;  /* 0x2000002aff2a7230 */ /* 0x000fc40000004100 */
[----:B------:R-:W-:Y:S01]  /*7e30*/  FMUL.FTZ R61, R43, R57 ;  /* 0x000000392b3d7220 */ /* 0x000fe20000410000 */
[--C-:B------:R-:W-:Y:S01]  /*7e40*/  HADD2.F32 R55, -RZ, R54.reuse.H0_H0 ;  /* 0x20000036ff377230 */ /* 0x100fe20000004100 */
[----:B------:R-:W-:Y:S01]  /*7e50*/  F2FP.F16.E4M3.UNPACK_B R91, R91 ;  /* 0x0000005bff5b723e */ /* 0x000fe200020006ff */
[--C-:B------:R-:W-:Y:S02]  /*7e60*/  HADD2.F32 R47, -RZ, R41.reuse.H1_H1 ;  /* 0x30000029ff2f7230 */ /* 0x100fe40000004100 */
[C---:B------:R-:W-:Y:S01]  /*7e70*/  FMUL.FTZ R60, R42.reuse, R57 ;  /* 0x000000392a3c7220 */ /* 0x040fe20000410000 */
[----:B------:R-:W-:Y:S02]  /*7e80*/  HADD2.F32 R41, -RZ, R41.H0_H0 ;  /* 0x20000029ff297230 */ /* 0x000fe40000004100 */
[-C--:B------:R-:W-:Y:S01]  /*7e90*/  FFMA.FTZ R61, R42, R55.reuse, -R61 ;  /* 0x000000372a3d7223 */ /* 0x080fe2000001083d */
[----:B------:R-:W-:Y:S02]  /*7ea0*/  HADD2.F32 R54, -RZ, R54.H1_H1 ;  /* 0x30000036ff367230 */ /* 0x000fe40000004100 */
[-C--:B------:R-:W-:Y:S01]  /*7eb0*/  FMUL.FTZ R42, R47, R58.reuse ;  /* 0x0000003a2f2a7220 */ /* 0x080fe20000410000 */
[----:B------:R-:W-:Y:S01]  /*7ec0*/  FFMA.FTZ R62, R43, R55, R60 ;  /* 0x000000372b3e7223 */ /* 0x000fe2000001003c */
[C---:B------:R-:W-:Y:S01]  /*7ed0*/  FMUL.FTZ R58, R41.reuse, R58 ;  /* 0x0000003a293a7220 */ /* 0x040fe20000410000 */
[----:B------:R-:W-:Y:S01]  /*7ee0*/  F2FP.F16.E4M3.UNPACK_B R90, R90 ;  /* 0x0000005aff5a723e */ /* 0x000fe200020006ff */
[----:B------:R-:W-:Y:S01]  /*7ef0*/  FFMA.FTZ R57, R41, R54, -R42 ;  /* 0x0000003629397223 */ /* 0x000fe2000001082a */
[----:B------:R-:W-:Y:S01]  /*7f00*/  F2FP.F16.E4M3.UNPACK_B R41, R40.H1 ;  /* 0x00000028ff29723e */ /* 0x000fe200030006ff */
        /* <DEDUP_REMOVED lines=10> */
[----:B------:R-:W-:-:S02]  /*7fb0*/  HADD2.F32 R91, -RZ, R91.H0_H0 ;  /* 0x2000005bff5b7230 */ /* 0x000fc40000004100 */
[----:B------:R-:W-:Y:S02]  /*7fc0*/  HADD2.F32 R40, -RZ, R40.H1_H1 ;  /* 0x30000028ff287230 */ /* 0x000fe40000004100 */
        /* <DEDUP_REMOVED lines=11> */
[----:B------:R-:W-:Y:S01]  /*8080*/  HADD2.F32 R54, -RZ, R47.H1_H1 ;  /* 0x3000002fff367230 */ /* 0x000fe20000004100 */
[----:B------:R-:W-:-:S02]  /*8090*/  F2FP.F16.E4M3.UNPACK_B R55, R59.H1 ;  /* 0x0000003bff37723e */ /* 0x000fc400030006ff */
[-C--:B------:R-:W-:Y:S01]  /*80a0*/  F2FP.F16.E4M3.UNPACK_B R40, R48.reuse.H1 ;  /* 0x00000030ff28723e */ /* 0x080fe200030006ff */
[----:B------:R-:W-:Y:S01]  /*80b0*/  HADD2.F32 R43, -RZ, R41.H1_H1 ;  /* 0x30000029ff2b7230 */ /* 0x000fe20000004100 */
[----:B------:R-:W-:Y:S01]  /*80c0*/  F2FP.F16.E4M3.UNPACK_B R59, R59 ;  /* 0x0000003bff3b723e */ /* 0x000fe200020006ff */
[----:B------:R-:W-:Y:S01]  /*80d0*/  HADD2.F32 R58, -RZ, R55.H1_H1 ;  /* 0x30000037ff3a7230 */ /* 0x000fe20000004100 */
[----:B------:R-:W-:Y:S01]  /*80e0*/  F2FP.F16.E4M3.UNPACK_B R49, R49 ;  /* 0x00000031ff31723e */ /* 0x000fe200020006ff */
[----:B------:R-:W-:Y:S01]  /*80f0*/  HADD2.F32 R42, -RZ, R41.H0_H0 ;  /* 0x20000029ff2a7230 */ /* 0x000fe20000004100 */
[----:B------:R-:W-:Y:S01]  /*8100*/  F2FP.F16.E4M3.UNPACK_B R48, R48 ;  /* 0x00000030ff30723e */ /* 0x000fe200020006ff */
[----:B------:R-:W-:Y:S02]  /*8110*/  HADD2.F32 R41, -RZ, R40.H1_H1 ;  /* 0x30000028ff297230 */ /* 0x000fe40000004100 */
[----:B------:R-:W-:Y:S01]  /*8120*/  FMUL.FTZ R63, R43, R58 ;  /* 0x0000003a2b3f7220 */ /* 0x000fe20000410000 */
[----:B------:R-:W-:-:S02]  /*8130*/  HADD2.F32 R57, -RZ, R59.H1_H1 ;  /* 0x3000003bff397230 */ /* 0x000fc40000004100 */
[C---:B------:R-:W-:Y:S01]  /*8140*/  FMUL.FTZ R66, R42.reuse, R58 ;  /* 0x0000003a2a427220 */ /* 0x040fe20000410000 */
[----:B------:R-:W-:Y:S02]  /*8150*/  HADD2.F32 R40, -RZ, R40.H0_H0 ;  /* 0x20000028ff287230 */ /* 0x000fe40000004100 */
[-C--:B------:R-:W-:Y:S01]  /*8160*/  FFMA.FTZ R64, R42, R54.reuse, -R63 ;  /* 0x000000362a407223 */ /* 0x080fe2000001083f */
[----:B------:R-:W-:Y:S02]  /*8170*/  HADD2.F32 R42, -RZ, R56.H1_H1 ;  /* 0x30000038ff2a7230 */ /* 0x000fe40000004100 */
[-C--:B------:R-:W-:Y:S01]  /*8180*/  FMUL.FTZ R63, R41, R57.reuse ;  /* 0x00000039293f7220 */ /* 0x080fe20000410000 */
[----:B------:R-:W-:Y:S02]  /*8190*/  HADD2.F32 R59, -RZ, R59.H0_H0 ;  /* 0x2000003bff3b7230 */ /* 0x000fe40000004100 */
[C---:B------:R-:W-:Y:S01]  /*81a0*/  FMUL.FTZ R58, R40.reuse, R57 ;  /* 0x00000039283a7220 */ /* 0x040fe20000410000 */
[----:B------:R-:W-:Y:S01]  /*81b0*/  FFMA.FTZ R57, R43, R54, R66 ;  /* 0x000000362b397223 */ /* 0x000fe20000010042 */
[----:B------:R-:W-:Y:S01]  /*81c0*/  FFMA.FTZ R63, R40, R42, -R63 ;  /* 0x0000002a283f7223 */ /* 0x000fe2000001083f */
[----:B------:R-:W-:-:S02]  /*81d0*/  HADD2.F32 R40, -RZ, R48.H0_H0 ;  /* 0x20000030ff287230 */ /* 0x000fc40000004100 */
[----:B------:R-:W-:Y:S01]  /*81e0*/  FFMA.FTZ R58, R41, R42, R58 ;  /* 0x0000002a293a7223 */ /* 0x000fe2000001003a */
[--C-:B------:R-:W-:Y:S01]  /*81f0*/  HADD2.F32 R41, -RZ, R49.reuse.H0_H0 ;  /* 0x20000031ff297230 */ /* 0x100fe20000004100 */
[----:B------:R-:W-:Y:S01]  /*8200*/  F2FP.SATFINITE.E4M3.F32.PACK_AB_MERGE_C R57, R57, R64, RZ ;  /* 0x000000403939723e */ /* 0x000fe200048070ff */
[----:B------:R-:W-:Y:S02]  /*8210*/  HADD2.F32 R49, -RZ, R49.H1_H1 ;  /* 0x30000031ff317230 */ /* 0x000fe40000004100 */
[----:B------:R-:W-:Y:S01]  /*8220*/  HADD2.F32 R54, -RZ, R55.H0_H0 ;  /* 0x20000037ff367230 */ /* 0x000fe20000004100 */
[----:B------:R-:W-:Y:S01]  /*8230*/  F2FP.SATFINITE.E4M3.F32.PACK_AB_MERGE_C R58, R58, R63, RZ ;  /* 0x0000003f3a3a723e */ /* 0x000fe200048070ff */
[----:B------:R-:W-:Y:S02]  /*8240*/  HADD2.F32 R48, -RZ, R48.H1_H1 ;  /* 0x30000030ff307230 */ /* 0x000fe40000004100 */
[----:B------:R-:W-:Y:S02]  /*8250*/  HADD2.F32 R42, -RZ, R47.H0_H0 ;  /* 0x2000002fff2a7230 */ /* 0x000fe40000004100 */
[----:B------:R-:W-:-:S02]  /*8260*/  HADD2.F32 R43, -RZ, R56.H0_H0 ;  /* 0x20000038ff2b7230 */ /* 0x000fc40000004100 */
[-C--:B------:R-:W-:Y:S01]  /*8270*/  FMUL.FTZ R56, R49, R54.reuse ;  /* 0x0000003631387220 */ /* 0x080fe20000410000 */
[-C--:B------:R-:W-:Y:S01]  /*8280*/  FMUL.FTZ R47, R48, R59.reuse ;  /* 0x0000003b302f7220 */ /* 0x080fe20000410000 */
[C---:B------:R-:W-:Y:S01]  /*8290*/  FMUL.FTZ R54, R41.reuse, R54 ;  /* 0x0000003629367220 */ /* 0x040fe20000410000 */
[C---:B------:R-:W-:Y:S01]  /*82a0*/  FMUL.FTZ R59, R40.reuse, R59 ;  /* 0x0000003b283b7220 */ /* 0x040fe20000410000 */
[-C--:B------:R-:W-:Y:S01]  /*82b0*/  FFMA.FTZ R56, R41, R42.reuse, -R56 ;  /* 0x0000002a29387223 */ /* 0x080fe20000010838 */
[-C--:B------:R-:W-:Y:S01]  /*82c0*/  FFMA.FTZ R47, R40, R43.reuse, -R47 ;  /* 0x0000002b282f7223 */ /* 0x080fe2000001082f */
[----:B------:R-:W-:Y:S01]  /*82d0*/  FFMA.FTZ R49, R49, R42, R54 ;  /* 0x0000002a31317223 */ /* 0x000fe20000010036 */
[----:B------:R-:W-:Y:S01]  /*82e0*/  FFMA.FTZ R48, R48, R43, R59 ;  /* 0x0000002b30307223 */ /* 0x000fe2000001003b */
[----:B------:R-:W-:Y:S02]  /*82f0*/  F2FP.SATFINITE.E4M3.F32.PACK_AB_MERGE_C R41, R62, R61, R67 ;  /* 0x0000003d3e29723e */ /* 0x000fe40004807043 */
[----:B------:R-:W-:-:S02]  /*8300*/  F2FP.SATFINITE.E4M3.F32.PACK_AB_MERGE_C R40, R91, R60, R65 ;  /* 0x0000003c5b28723e */ /* 0x000fc40004807041 */
[----:B------:R-:W-:Y:S02]  /*8310*/  F2FP.SATFINITE.E4M3.F32.PACK_AB_MERGE_C R42, R48, R47, R58 ;  /* 0x0000002f302a723e */ /* 0x000fe4000480703a */
[----:B------:R-:W-:-:S07]  /*8320*/  F2FP.SATFINITE.E4M3.F32.PACK_AB_MERGE_C R43, R49, R56, R57 ;  /* 0x00000038312b723e */ /* 0x000fce0004807039 */
.L_x_533:
[----:B------:R-:W-:Y:S05]  /*8330*/  BSYNC B2 ;  /* 0x0000000000027941 */ /* 0x000fea0003800000 */
.L_x_532:
[----:B-1----:R0:W-:Y:S02]  /*8340*/  STG.E.128 desc[UR54][R44.64+0x80], R40 ;  /* 0x000080282c007986 */ /* 0x0021e4000c101d36 */
.L_x_531:
[----:B------:R-:W-:Y:S05]  /*8350*/  BSYNC B1 ;  /* 0x0000000000017941 */ /* 0x000fea0003800000 */
.L_x_530:
[----:B------:R-:W-:-:S13]  /*8360*/  ISETP.NE.AND P2, PT, R39, RZ, PT ;  /* 0x000000ff2700720c */ /* 0x000fda0003f45270 */
[----:B------:R-:W-:Y:S05]  /*8370*/  @!P2 BRA `(.L_x_513) ;  /* 0x000000700024a947 */ /* 0x000fea0003800000 */
[----:B012-4-:R0:W1:Y:S01]  /*8380*/  LDS.128 R40, [R46+0x21400] ;  /* 0x021400002e287984 */ /* 0x0170620000000c00 */
[----:B------:R-:W-:Y:S01]  /*8390*/  ISETP.GE.AND P2, PT, R174, R131, PT ;  /* 0x00000083ae00720c */ /* 0x000fe20003f46270 */
[----:B------:R-:W-:-:S12]  /*83a0*/  BSSY B1, `(.L_x_534) ;  /* 0x000006b000017945 */ /* 0x000fd80003800000 */
[----:B0-----:R-:W-:Y:S05]  /*83b0*/  @P2 BRA `(.L_x_535) ;  /* 0x0000000400a42947 */ /* 0x001fea0003800000 */
[----:B------:R-:W-:Y:S01]  /*83c0*/  SHF.R.U32.HI R52, RZ, 0x8, R51 ;  /* 0x00000008ff347819 */ /* 0x000fe20000011633 */
[----:B-1----:R-:W-:Y:S01]  /*83d0*/  IMAD.MOV.U32 R48, RZ, RZ, R43 ;  /* 0x000000ffff307224 */ /* 0x002fe200078e002b */
[----:B------:R-:W-:Y:S02]  /*83e0*/  SHF.R.U32.HI R46, RZ, 0x8, R53 ;  /* 0x00000008ff2e7819 */ /* 0x000fe40000011635 */
[----:B------:R-:W-:Y:S01]  /*83f0*/  MOV R47, R42 ;  /* 0x0000002a002f7202 */ /* 0x000fe20000000f00 */
[----:B------:R-:W-:Y:S01]  /*8400*/  IMAD.SHL.U32 R42, R52, 0x100, RZ ;  /* 0x00000100342a7824 */ /* 0x000fe200078e00ff */
[----:B------:R-:W-:Y:S01]  /*8410*/  SHF.R.U32.HI R54, RZ, 0x10, R51 ;  /* 0x00000010ff367819 */ /* 0x000fe20000011633 */
[----:B------:R-:W-:Y:S01]  /*8420*/  IMAD.SHL.U32 R43, R46, 0x100, RZ ;  /* 0x000001002e2b7824 */ /* 0x000fe200078e00ff */
[----:B------:R-:W-:Y:S02]  /*8430*/  LOP3.LUT R49, R51, 0xff0000ff, RZ, 0xc0, !PT ;  /* 0xff0000ff33317812 */ /* 0x000fe400078ec0ff */
[----:B------:R-:W-:-:S02]  /*8440*/  SHF.R.U32.HI R51, RZ, 0x10, R53 ;  /* 0x00000010ff337819 */ /* 0x000fc40000011635 */
[----:B------:R-:W-:Y:S02]  /*8450*/  LOP3.LUT R50, R53, 0xff0000ff, RZ, 0xc0, !PT ;  /* 0xff0000ff35327812 */ /* 0x000fe400078ec0ff */
[----:B------:R-:W-:Y:S01]  /*8460*/  LOP3.LUT R46, R49, 0xff00, R42, 0xf8, !PT ;  /* 0x0000ff00312e7812 */ /* 0x000fe200078ef82a */
[----:B------:R-:W-:Y:S01]  /*8470*/  IMAD.U32 R49, R51, 0x10000, RZ ;  /* 0x0001000033317824 */ /* 0x000fe200078e00ff */
[----:B------:R-:W-:Y:S01]  /*8480*/  LOP3.LUT R52, R50, 0xff00, R43, 0xf8, !PT ;  /* 0x0000ff0032347812 */ /* 0x000fe200078ef82b */
[----:B------:R-:W-:Y:S01]  /*8490*/  IMAD.U32 R43, R54, 0x10000, RZ ;  /* 0x00010000362b7824 */ /* 0x000fe200078e00ff */
[----:B------:R-:W-:Y:S02]  /*84a0*/  F2FP.F16.E4M3.UNPACK_B R50, R89.H1 ;  /* 0x00000059ff32723e */ /* 0x000fe400030006ff */
[-C--:B------:R-:W-:Y:S02]  /*84b0*/  F2FP.F16.E4M3.UNPACK_B R42, R41.reuse ;  /* 0x00000029ff2a723e */ /* 0x080fe400020006ff */
[----:B------:R-:W-:Y:S01]  /*84c0*/  LOP3.LUT R54, R52, 0xff0000, R49, 0xf8, !PT ;  /* 0x00ff000034367812 */ /* 0x000fe200078ef831 */
[----:B------:R-:W-:Y:S01]  /*84d0*/  HADD2.F32 R52, -RZ, R50.H0_H0 ;  /* 0x20000032ff347230 */ /* 0x000fe20000004100 */
[----:B------:R-:W-:Y:S01]  /*84e0*/  LOP3.LUT R51, R46, 0xff0000, R43, 0xf8, !PT ;  /* 0x00ff00002e337812 */ /* 0x000fe200078ef82b */
[----:B------:R-:W-:Y:S01]  /*84f0*/  HADD2.F32 R43, -RZ, R42.H1_H1 ;  /* 0x3000002aff2b7230 */ /* 0x000fe20000004100 */
[----:B------:R-:W-:Y:S01]  /*8500*/  F2FP.F16.E4M3.UNPACK_B R49, R88.H1 ;  /* 0x00000058ff31723e */ /* 0x000fe200030006ff */
[----:B------:R-:W-:Y:S01]  /*8510*/  HADD2.F32 R53, -RZ, R50.H1_H1 ;  /* 0x30000032ff357230 */ /* 0x000fe20000004100 */
[----:B------:R-:W-:Y:S01]  /*8520*/  F2FP.F16.E4M3.UNPACK_B R41, R41.H1 ;  /* 0x00000029ff29723e */ /* 0x000fe200030006ff */
[----:B------:R-:W-:-:S02]  /*8530*/  HADD2.F32 R42, -RZ, R42.H0_H0 ;  /* 0x2000002aff2a7230 */ /* 0x000fc40000004100 */
[CC--:B------:R-:W-:Y:S01]  /*8540*/  FMUL.FTZ R55, R43.reuse, R52.reuse ;  /* 0x000000342b377220 */ /* 0x0c0fe20000410000 */
[----:B------:R-:W-:Y:S01]  /*8550*/  HADD2.F32 R50, -RZ, R49.H0_H0 ;  /* 0x20000031ff327230 */ /* 0x000fe20000004100 */
[----:B------:R-:W-:Y:S01]  /*8560*/  F2FP.F16.E4M3.UNPACK_B R89, R89 ;  /* 0x00000059ff59723e */ /* 0x000fe200020006ff */
[--C-:B------:R-:W-:Y:S02]  /*8570*/  HADD2.F32 R46, -RZ, R41.reuse.H1_H1 ;  /* 0x30000029ff2e7230 */ /* 0x100fe40000004100 */
[C---:B------:R-:W-:Y:S01]  /*8580*/  FMUL.FTZ R52, R42.reuse, R52 ;  /* 0x000000342a347220 */ /* 0x040fe20000410000 */
[----:B------:R-:W-:Y:S02]  /*8590*/  HADD2.F32 R41, -RZ, R41.H0_H0 ;  /* 0x20000029ff297230 */ /* 0x000fe40000004100 */
[-C--:B------:R-:W-:Y:S01]  /*85a0*/  FFMA.FTZ R56, R42, R50.reuse, -R55 ;  /* 0x000000322a387223 */ /* 0x080fe20000010837 */
[----:B------:R-:W-:Y:S02]  /*85b0*/  HADD2.F32 R49, -RZ, R49.H1_H1 ;  /* 0x30000031ff317230 */ /* 0x000fe40000004100 */
[CC--:B------:R-:W-:Y:S01]  /*85c0*/  FMUL.FTZ R42, R46.reuse, R53.reuse ;  /* 0x000000352e2a7220 */ /* 0x0c0fe20000410000 */
[----:B------:R-:W-:Y:S01]  /*85d0*/  FFMA.FTZ R57, R43, R50, R52 ;  /* 0x000000322b397223 */ /* 0x000fe20000010034 */
[C---:B------:R-:W-:Y:S01]  /*85e0*/  FMUL.FTZ R53, R41.reuse, R53 ;  /* 0x0000003529357220 */ /* 0x040fe20000410000 */
[----:B------:R-:W-:Y:S01]  /*85f0*/  F2FP.F16.E4M3.UNPACK_B R88, R88 ;  /* 0x00000058ff58723e */ /* 0x000fe200020006ff */
        /* <DEDUP_REMOVED lines=19> */
[----:B------:R-:W-:Y:S01]  /*8730*/  FFMA.FTZ R55, R41, R88, -R50 ;  /* 0x0000005829377223 */ /* 0x000fe20000010832 */
[----:B------:R-:W-:Y:S01]  /*8740*/  F2FP.F16.E4M3.UNPACK_B R41, R48.H1 ;  /* 0x00000030ff29723e */ /* 0x000fe200030006ff */
[----:B------:R-:W-:Y:S01]  /*8750*/  FFMA.FTZ R88, R40, R88, R89 ;  /* 0x0000005828587223 */ /* 0x000fe20000010059 */
[----:B------:R-:W-:-:S02]  /*8760*/  F2FP.F16.E4M3.UNPACK_B R50, R54.H1 ;  /* 0x00000036ff32723e */ /* 0x000fc400030006ff */
[----:B------:R-:W-:Y:S01]  /*8770*/  F2FP.SATFINITE.E4M3.F32.PACK_AB_MERGE_C R60, R52, R53, RZ ;  /* 0x00000035343c723e */ /* 0x000fe200048070ff */
[--C-:B------:R-:W-:Y:S01]  /*8780*/  HADD2.F32 R43, -RZ, R41.reuse.H1_H1 ;  /* 0x30000029ff2b7230 */ /* 0x100fe20000004100 */
[----:B------:R-:W-:Y:S01]  /*8790*/  F2FP.F16.E4M3.UNPACK_B R46, R51.H1 ;  /* 0x00000033ff2e723e */ /* 0x000fe200030006ff */
[----:B------:R-:W-:Y:S01]  /*87a0*/  HADD2.F32 R53, -RZ, R50.H1_H1 ;  /* 0x30000032ff357230 */ /* 0x000fe20000004100 */
        /* <DEDUP_REMOVED lines=22> */
[--C-:B------:R-:W-:Y:S02]  /*8910*/  HADD2.F32 R41, -RZ, R48.reuse.H0_H0 ;  /* 0x20000030ff297230 */ /* 0x100fe40000004100 */
        /* <DEDUP_REMOVED lines=16> */
[----:B------:R-:W-:Y:S02]  /*8a20*/  F2FP.SATFINITE.E4M3.F32.PACK_AB_MERGE_C R41, R57, R56, R61 ;  /* 0x000000383929723e */ /* 0x000fe4000480703d */
[----:B------:R-:W-:Y:S02]  /*8a30*/  F2FP.SATFINITE.E4M3.F32.PACK_AB_MERGE_C R40, R88, R55, R60 ;  /* 0x000000375828723e */ /* 0x000fe4000480703c */
[----:B------:R-:W-:-:S07]  /*8a40*/  MOV R42, R52 ;  /* 0x00000034002a7202 */ /* 0x000fce0000000f00 */
.L_x_535:
[----:B------:R-:W-:Y:S05]  /*8a50*/  BSYNC B1 ;  /* 0x0000000000017941 */ /* 0x000fea0003800000 */
.L_x_534:
[----:B-1----:R0:W-:Y:S01]  /*8a60*/  STG.E.128 desc[UR54][R44.64+0xa0], R40 ;  /* 0x0000a0282c007986 */ /* 0x0021e2000c101d36 */
[----:B------:R-:W-:Y:S05]  /*8a70*/  BRA `(.L_x_513) ;  /* 0x0000006800647947 */ /* 0x000fea0003800000 */
.L_x_481:
[----:B------:R-:W-:Y:S01]  /*8a80*/  ISETP.GE.AND P4, PT, R168, R96, PT ;  /* 0x00000060a800720c */ /* 0x000fe20003f86270 */
[----:B------:R-:W-:Y:S01]  /*8a90*/  BSSY B1, `(.L_x_536) ;  /* 0x000002a000017945 */ /* 0x000fe20003800000 */
[----:B------:R-:W-:Y:S02]  /*8aa0*/  CS2R R64, SRZ ;  /* 0x0000000000407805 */ /* 0x000fe4000001ff00 */
[----:B------:R-:W-:Y:S02]  /*8ab0*/  CS2R R40, SRZ ;  /* 0x0000000000287805 */ /* 0x000fe4000001ff00 */
[----:B0-----:R-:W-:Y:S02]  /*8ac0*/  CS2R R42, SRZ ;  /* 0x00000000002a7805 */ /* 0x001fe4000001ff00 */
        /* <DEDUP_REMOVED lines=15> */
[----:B------:R-:W-:Y:S02]  /*8bc0*/  CS2R R40, SRZ ;  /* 0x0000000000287805 */ /* 0x000fe4000001ff00 */
[----:B------:R-:W-:Y:S02]  /*8bd0*/  CS2R R42, SRZ ;  /* 0x00000000002a7805 */ /* 0x000fe4000001ff00 */
[----:B------:R-:W-:Y:S01]  /*8be0*/  IADD3.X R67, R14, UR5, R97, P1, P2 ;  /* 0x000000050e437c10 */ /* 0x000fe20008fe4461 */
[----:B------:R-:W-:-:S02]  /*8bf0*/  ULDC.64 UR4, c[0x0][0x400] ;  /* 0x0001000000047ab9 */ /* 0x000fc40000000a00 */
[----:B------:R-:W-:-:S04]  /*8c00*/  IADD3 R68, P1, P2, R102, UR4, R88 ;  /* 0x0000000466447c10 */ /* 0x000fc8000fa3e058 */
[----:B------:R-:W-:Y:S02]  /*8c10*/  IADD3.X R69, R20, UR5, R98, P1, P2 ;  /* 0x0000000514457c10 */ /* 0x000fe40008fe4462 */
[----:B------:R-:W-:Y:S02]  /*8c20*/  ISETP.GE.AND P1, PT, R18, R131, PT ;  /* 0x000000831200720c */ /* 0x000fe40003f26270 */
[----:B------:R-:W-:Y:S02]  /*8c30*/  CS2R R56, SRZ ;  /* 0x0000000000387805 */ /* 0x000fe4000001ff00 */
[----:B------:R-:W-:Y:S02]  /*8c40*/  CS2R R58, SRZ ;  /* 0x00000000003a7805 */ /* 0x000fe4000001ff00 */
[----:B------:R-:W-:Y:S02]  /*8c50*/  CS2R R44, SRZ ;  /* 0x00000000002c7805 */ /* 0x000fe4000001ff00 */
[----:B------:R-:W-:-:S05]  /*8c60*/  CS2R R46, SRZ ;  /* 0x00000000002e7805 */ /* 0x000fca000001ff00 */
[----:B------:R0:W5:Y:S04]  /*8c70*/  @!P1 LDG.E.128 R52, desc[UR54][R66.64] ;  /* 0x0000003642349981 */ /* 0x000168000c1e1d00 */
[----:B------:R0:W5:Y:S01]  /*8c80*/  @!P1 LDG.E.128 R40, desc[UR54][R68.64] ;  /* 0x0000003644289981 */ /* 0x000162000c1e1d00 */
[----:B------:R-:W-:Y:S02]  /*8c90*/  ISETP.GE.AND P1, PT, R0, R131, PT ;  /* 0x000000830000720c */ /* 0x000fe40003f26270 */
[----:B------:R-:W-:Y:S02]  /*8ca0*/  CS2R R60, SRZ ;  /* 0x00000000003c7805 */ /* 0x000fe4000001ff00 */
[----:B------:R-:W-:Y:S02]  /*8cb0*/  CS2R R62, SRZ ;  /* 0x00000000003e7805 */ /* 0x000fe4000001ff00 */
[----:B------:R-:W-:-:S02]  /*8cc0*/  CS2R R48, SRZ ;  /* 0x0000000000307805 */ /* 0x000fc4000001ff00 */
[----:B------:R-:W-:-:S05]  /*8cd0*/  CS2R R50, SRZ ;  /* 0x0000000000327805 */ /* 0x000fca000001ff00 */
[----:B------:R0:W5:Y:S04]  /*8ce0*/  @!P1 LDG.E.128 R56, desc[UR54][R66.64+0x20] ;  /* 0x0000203642389981 */ /* 0x000168000c1e1d00 */
[----:B------:R0:W5:Y:S01]  /*8cf0*/  @!P1 LDG.E.128 R44, desc[UR54][R68.64+0x20] ;  /* 0x00002036442c9981 */ /* 0x000162000c1e1d00 */
[----:B------:R-:W-:-:S13]  /*8d00*/  ISETP.GE.AND P1, PT, R6, R131, PT ;  /* 0x000000830600720c */ /* 0x000fda0003f26270 */
[----:B------:R0:W5:Y:S04]  /*8d10*/  @!P1 LDG.E.128 R60, desc[UR54][R66.64+0x40] ;  /* 0x00004036423c9981 */ /* 0x000168000c1e1d00 */
[----:B------:R0:W5:Y:S02]  /*8d20*/  @!P1 LDG.E.128 R48, desc[UR54][R68.64+0x40] ;  /* 0x0000403644309981 */ /* 0x000164000c1e1d00 */
.L_x_537:
[----:B------:R-:W-:Y:S05]  /*8d30*/  BSYNC B1 ;  /* 0x0000000000017941 */ /* 0x000fea0003800000 */
.L_x_536:
[----:B------:R-:W-:Y:S01]  /*8d40*/  ISETP.GE.AND P2, PT, R218, R96, PT ;  /* 0x00000060da00720c */ /* 0x000fe20003f46270 */
[----:B------:R-:W-:Y:S01]  /*8d50*/  BSSY B1, `(.L_x_538) ;  /* 0x000002e000017945 */ /* 0x000fe20003800000 */
[----:B0-----:R-:W-:Y:S02]  /*8d60*/  CS2R R66, SRZ ;  /* 0x0000000000427805 */ /* 0x001fe4000001ff00 */
        /* <DEDUP_REMOVED lines=8> */
[----:B------:R-:W-:Y:S01]  /*8df0*/  CS2R R84, SRZ ;  /* 0x0000000000547805 */ /* 0x000fe2000001ff00 */
[----:B-----5:R-:W-:Y:S01]  /*8e00*/  IMAD.MOV.U32 R182, RZ, RZ, R40 ;  /* 0x000000ffffb67224 */ /* 0x020fe200078e0028 */
[----:B------:R-:W-:Y:S01]  /*8e10*/  CS2R R86, SRZ ;  /* 0x0000000000567805 */ /* 0x000fe2000001ff00 */
[----:B------:R-:W-:Y:S01]  /*8e20*/  IMAD.MOV.U32 R183, RZ, RZ, R42 ;  /* 0x000000ffffb77224 */ /* 0x000fe200078e002a */
[----:B------:R-:W-:Y:S06]  /*8e30*/  @P2 BRA `(.L_x_539) ;  /* 0x00000000007c2947 */ /* 0x000fec0003800000 */
[----:B------:R-:W-:Y:S01]  /*8e40*/  IADD3 R89, P1, P5, R108, R90, R10 ;  /* 0x0000005a6c597210 */ /* 0x000fe20007d3e00a */
[----:B------:R-:W-:Y:S01]  /*8e50*/  ULDC.64 UR4, c[0x0][0x3e8] ;  /* 0x0000fa0000047ab9 */ /* 0x000fe20000000a00 */
[----:B------:R-:W-:Y:S02]  /*8e60*/  CS2R R76, SRZ ;  /* 0x00000000004c7805 */ /* 0x000fe4000001ff00 */
[----:B------:R-:W-:Y:S02]  /*8e70*/  CS2R R78, SRZ ;  /* 0x00000000004e7805 */ /* 0x000fe4000001ff00 */
[----:B------:R-:W-:Y:S02]  /*8e80*/  IADD3.X R97, R14, R97, R9, P1, P5 ;  /* 0x000000610e617210 */ /* 0x000fe40000fea409 */
[----:B------:R-:W-:Y:S02]  /*8e90*/  CS2R R64, SRZ ;  /* 0x0000000000407805 */ /* 0x000fe4000001ff00 */
[----:B------:R-:W-:-:S02]  /*8ea0*/  IADD3 R90, P1, P5, R102, R88, R12 ;  /* 0x00000058665a7210 */ /* 0x000fc40007d3e00c */
[----:B------:R-:W-:Y:S02]  /*8eb0*/  CS2R R66, SRZ ;  /* 0x0000000000427805 */ /* 0x000fe4000001ff00 */
        /* <DEDUP_REMOVED lines=23> */
.L_x_539:
[----:B------:R-:W-:Y:S05]  /*9030*/  BSYNC B1 ;  /* 0x0000000000017941 */ /* 0x000fea0003800000 */
.L_x_538:
        /* <DEDUP_REMOVED lines=26> */
.L_x_540:
[----:B------:R-:W-:Y:S01]  /*91e0*/  LEA R97, R17, R16, 0x3 ;  /* 0x0000001011617211 */ /* 0x000fe200078e18ff */
[----:B------:R-:W1:Y:S01]  /*91f0*/  LDC R150, c[0x0][0x2f4] ;  /* 0x0000bd00ff967b82 */ /* 0x000e620000000800 */
[----:B------:R-:W-:Y:S01]  /*9200*/  SHF.L.U32 R98, R169, 0x1f, RZ ;  /* 0x0000001fa9627819 */ /* 0x000fe200000006ff */
[----:B------:R-:W-:Y:S03]  /*9210*/  BSSY B1, `(.L_x_541) ;  /* 0x0000004000017945 */ /* 0x000fe60003800000 */
[----:B------:R-:W2:Y:S03]  /*9220*/  SYNCS.PHASECHK.TRANS64.TRYWAIT P5, [R97+URZ+0x29890], R98 ;  /* 0x02989062610075a7 */ /* 0x000ea600080a017f */
[----:B------:R-:W3:Y:S01]  /*9230*/  LDC.64 R134, c[0x0][0x300] ;  /* 0x0000c000ff867b82 */ /* 0x000ee20000000a00 */
[----:B--2---:R-:W-:Y:S05]  /*9240*/  @!P5 BRA `(.L_x_542) ;  /* 0x000001e00014d947 */ /* 0x004fea0003800000 */
.L_x_797:
[----:B------:R-:W-:Y:S05]  /*9250*/  BSYNC B1 ;  /* 0x0000000000017941 */ /* 0x000fea0003800000 */
.L_x_541:
[----:B------:R-:W-:Y:S01]  /*9260*/  BSSY B1, `(.L_x_543) ;  /* 0x00002f0000017945 */ /* 0x000fe20003800000 */
[----:B-1----:R-:W-:Y:S02]  /*9270*/  IMAD.IADD R155, R150, 0x1, -R99 ;  /* 0x00000001969b7824 */ /* 0x002fe400078e0a63 */
[----:B------:R-:W-:Y:S01]  /*9280*/  IMAD.MOV.U32 R137, RZ, RZ, R92 ;  /* 0x000000ffff897224 */ /* 0x000fe200078e005c */
[----:B------:R-:W-:Y:S06]  /*9290*/  @P4 BRA `(.L_x_544) ;  /* 0x0000002c00b04947 */ /* 0x000fec0003800000 */
[----:B------:R-:W-:Y:S01]  /*92a0*/  ISETP.NE.AND P4, PT, R34, RZ, PT ;  /* 0x000000ff2200720c */ /* 0x000fe20003f85270 */
[-C--:B0--3--:R-:W-:Y:S01]  /*92b0*/  IMAD R88, R219, R134.reuse, RZ ;  /* 0x00000086db587224 */ /* 0x089fe200078e02ff */
[----:B------:R-:W-:Y:S01]  /*92c0*/  BSSY B2, `(.L_x_545) ;  /* 0x00000f8000027945 */ /* 0x000fe20003800000 */
[----:B------:R-:W-:-:S04]  /*92d0*/  IMAD.WIDE.U32 R138, R168, R134, R136 ;  /* 0x00000086a88a7225 */ /* 0x000fc800078e0088 */
[----:B------:R-:W-:-:S04]  /*92e0*/  IMAD R177, R168, R135, R88 ;  /* 0x00000087a8b17224 */ /* 0x000fc800078e0258 */
[----:B------:R-:W-:Y:S02]  /*92f0*/  IMAD.IADD R177, R177, 0x1, R139 ;  /* 0x00000001b1b17824 */ /* 0x000fe400078e028b */
[----:B------:R-:W-:Y:S05]  /*9300*/  @!P4 BRA `(.L_x_546) ;  /* 0x0000000c00ccc947 */ /* 0x000fea0003800000 */
[----:B------:R-:W-:Y:S01]  /*9310*/  SEL R88, R99, R155, !P0 ;  /* 0x0000009b63587207 */ /* 0x000fe20004000000 */
[----:B------:R-:W-:Y:S01]  /*9320*/  BSSY B3, `(.L_x_547) ;  /* 0x00000e5000037945 */ /* 0x000fe20003800000 */
[----:B------:R-:W-:Y:S02]  /*9330*/  ISETP.GE.AND P4, PT, R18, R131, PT ;  /* 0x000000831200720c */ /* 0x000fe40003f86270 */
[----:B------:R-:W-:-:S04]  /*9340*/  SHF.R.S32.HI R89, RZ, 0x1f, R88 ;  /* 0x0000001fff597819 */ /* 0x000fc80000011458 */
[----:B------:R-:W-:-:S04]  /*9350*/  LEA.HI R88, R89, R88, RZ, 0x5 ;  /* 0x0000005859587211 */ /* 0x000fc800078f28ff */
[----:B------:R-:W-:-:S04]  /*9360*/  LEA.HI.SX32 R88, R88, R21, 0x1b ;  /* 0x0000001558587211 */ /* 0x000fc800078fdaff */
[----:B------:R-:W-:Y:S01]  /*9370*/  SHF.R.S32.HI R89, RZ, 0x1f, R88 ;  /* 0x0000001fff597819 */ /* 0x000fe20000011458 */
[----:B------:R-:W-:-:S03]  /*9380*/  IMAD.SHL.U32 R186, R88, 0x10, RZ ;  /* 0x0000001058ba7824 */ /* 0x000fc600078e00ff */
[----:B------:R-:W-:-:S04]  /*9390*/  LEA.HI R89, R89, R88, RZ, 0x2 ;  /* 0x0000005859597211 */ /* 0x000fc800078f10ff */
[----:B------:R-:W-:Y:S02]  /*93a0*/  SHF.R.S32.HI R88, RZ, 0x2, R89 ;  /* 0x00000002ff587819 */ /* 0x000fe40000011459 */
[----:B------:R-:W-:-:S03]  /*93b0*/  LOP3.LUT R89, R175, 0x30, R186, 0xf8, !PT ;  /* 0x00000030af597812 */ /* 0x000fc600078ef8ba */
[----:B------:R-:W-:Y:S01]  /*93c0*/  IMAD R88, R88, 0x2800, R197 ;  /* 0x0000280058587824 */ /* 0x000fe200078e02c5 */
[----:B------:R-:W-:-:S04]  /*93d0*/  LOP3.LUT R89, R89, R196, RZ, 0x3c, !PT ;  /* 0x000000c459597212 */ /* 0x000fc800078e3cff */
[----:B------:R-:W-:Y:S01]  /*93e0*/  IADD3 R88, R88, R89, RZ ;  /* 0x0000005958587210 */ /* 0x000fe20007ffe0ff */
[----:B------:R-:W-:-:S04]  /*93f0*/  IMAD R89, R17, 0x7800, R143 ;  /* 0x0000780011597824 */ /* 0x000fc800078e028f */
[----:B------:R-:W-:Y:S02]  /*9400*/  IMAD R91, R17, 0x7800, R88 ;  /* 0x00007800115b7824 */ /* 0x000fe400078e0258 */
[C---:B------:R-:W-:Y:S02]  /*9410*/  IMAD.IADD R89, R16.reuse, 0x1, R89 ;  /* 0x0000000110597824 */ /* 0x040fe400078e0259 */
[----:B------:R-:W-:-:S04]  /*9420*/  IMAD.IADD R92, R16, 0x1, R91 ;  /* 0x00000001105c7824 */ /* 0x000fc800078e025b */
[----:B------:R-:W0:Y:S04]  /*9430*/  LDS.128 R88, [R89+0x1a400] ;  /* 0x01a4000059587984 */ /* 0x000e280000000c00 */
[----:B------:R-:W1:Y:S01]  /*9440*/  LDS.128 R92, [R92+0x1a400] ;  /* 0x01a400005c5c7984 */ /* 0x000e620000000c00 */
[----:B------:R-:W-:Y:S05]  /*9450*/  @P4 BRA `(.L_x_548) ;  /* 0x0000000c00444947 */ /* 0x000fea0003800000 */
[--C-:B------:R-:W-:Y:S02]  /*9460*/  SHF.R.U32.HI R54, RZ, 0x8, R53.reuse ;  /* 0x00000008ff367819 */ /* 0x100fe40000011635 */
[----:B------:R-:W-:Y:S02]  /*9470*/  SHF.R.U32.HI R40, RZ, 0x10, R53 ;  /* 0x00000010ff287819 */ /* 0x000fe40000011635 */
[----:B------:R-:W-:Y:S01]  /*9480*/  LOP3.LUT R52, R53, 0xff0000ff, RZ, 0xc0, !PT ;  /* 0xff0000ff35347812 */ /* 0x000fe200078ec0ff */
[----:B------:R-:W-:Y:S01]  /*9490*/  IMAD.SHL.U32 R190, R54, 0x100, RZ ;  /* 0x0000010036be7824 */ /* 0x000fe200078e00ff */
[--C-:B------:R-:W-:Y:S02]  /*94a0*/  SHF.R.U32.HI R53, RZ, 0x8, R55.reuse ;  /* 0x00000008ff357819 */ /* 0x100fe40000011637 */
[----:B------:R-:W-:Y:S02]  /*94b0*/  SHF.R.U32.HI R42, RZ, 0x10, R55 ;  /* 0x00000010ff2a7819 */ /* 0x000fe40000011637 */
[----:B------:R-:W-:Y:S01]  /*94c0*/  LOP3.LUT R188, R55, 0xff0000ff, RZ, 0xc0, !PT ;  /* 0xff0000ff37bc7812 */ /* 0x000fe200078ec0ff */
[----:B------:R-:W-:Y:S01]  /*94d0*/  IMAD.SHL.U32 R53, R53, 0x100, RZ ;  /* 0x0000010035357824 */ /* 0x000fe200078e00ff */
[--C-:B------:R-:W-:Y:S01]  /*94e0*/  SHF.R.U32.HI R55, RZ, 0x8, R41.reuse ;  /* 0x00000008ff377819 */ /* 0x100fe20000011629 */
[----:B------:R-:W-:Y:S01]  /*94f0*/  IMAD.U32 R42, R42, 0x10000, RZ ;  /* 0x000100002a2a7824 */ /* 0x000fe200078e00ff */
[----:B------:R-:W-:-:S02]  /*9500*/  SHF.R.U32.HI R187, RZ, 0x10, R41 ;  /* 0x00000010ffbb7819 */ /* 0x000fc40000011629 */
[----:B------:R-:W-:Y:S02]  /*9510*/  LOP3.LUT R52, R52, 0xff00, R190, 0xf8, !PT ;  /* 0x0000ff0034347812 */ /* 0x000fe400078ef8be */
[----:B------:R-:W-:Y:S02]  /*9520*/  LOP3.LUT R189, R41, 0xff0000ff, RZ, 0xc0, !PT ;  /* 0xff0000ff29bd7812 */ /* 0x000fe400078ec0ff */
[----:B------:R-:W-:Y:S02]  /*9530*/  SHF.L.U32 R190, R55, 0x8, RZ ;  /* 0x0000000837be7819 */ /* 0x000fe400000006ff */
[----:B------:R-:W-:Y:S01]  /*9540*/  LOP3.LUT R55, R188, 0xff00, R53, 0xf8, !PT ;  /* 0x0000ff00bc377812 */ /* 0x000fe200078ef835 */
[----:B------:R-:W-:Y:S01]  /*9550*/  IMAD.U32 R53, R40, 0x10000, RZ ;  /* 0x0001000028357824 */ /* 0x000fe200078e00ff */
[----:B------:R-:W-:Y:S01]  /*9560*/  LOP3.LUT R189, R189, 0xff00, R190, 0xf8, !PT ;  /* 0x0000ff00bdbd7812 */ /* 0x000fe200078ef8be */
[----:B------:R-:W-:Y:S01]  /*9570*/  IMAD.U32 R40, R187, 0x10000, RZ ;  /* 0x00010000bb287824 */ /* 0x000fe200078e00ff */
[----:B-1----:R-:W-:-:S02]  /*9580*/  F2FP.F16.E4M3.UNPACK_B R188, R93 ;  /* 0x0000005dffbc723e */ /* 0x002fc400020006ff */
[----:B------:R-:W-:Y:S02]  /*9590*/  LOP3.LUT R187, R52, 0xff0000, R53, 0xf8, !PT ;  /* 0x00ff000034bb7812 */ /* 0x000fe400078ef835 */
[----:B------:R-:W-:Y:S01]  /*95a0*/  LOP3.LUT R40, R189, 0xff0000, R40, 0xf8, !PT ;  /* 0x00ff0000bd287812 */ /* 0x000fe200078ef828 */
[----:B------:R-:W-:Y:S01]  /*95b0*/  HADD2.F32 R53, -RZ, R188.H0_H0 ;  /* 0x200000bcff357230 */ /* 0x000fe20000004100 */
[----:B0-----:R-:W-:Y:S02]  /*95c0*/  F2FP.F16.E4M3.UNPACK_B R52, R89 ;  /* 0x00000059ff34723e */ /* 0x001fe400020006ff */
[----:B------:R-:W-:Y:S02]  /*95d0*/  F2FP.F16.E4M3.UNPACK_B R190, R40 ;  /* 0x00000028ffbe723e */ /* 0x000fe400020006ff */
[----:B------:R-:W-:Y:S01]  /*95e0*/  F2FP.F16.E4M3.UNPACK_B R191, R187 ;  /* 0x000000bbffbf723e */ /* 0x000fe200020006ff */
[----:B------:R-:W-:Y:S01]  /*95f0*/  HADD2.F32 R189, -RZ, R52.H0_H0 ;  /* 0x20000034ffbd7230 */ /* 0x000fe20000004100 */
[----:B------:R-:W-:Y:S01]  /*9600*/  F2FP.F16.E4M3.UNPACK_B R93, R93.H1 ;  /* 0x0000005dff5d723e */ /* 0x000fe200030006ff */
[--C-:B------:R-:W-:Y:S01]  /*9610*/  HADD2.F32 R193, -RZ, R190.reuse.H0_H0 ;  /* 0x200000beffc17230 */ /* 0x100fe20000004100 */
[----:B------:R-:W-:Y:S01]  /*9620*/  F2FP.F16.E4M3.UNPACK_B R187, R187.H1 ;  /* 0x000000bbffbb723e */ /* 0x000fe200030006ff */
[----:B------:R-:W-:Y:S01]  /*9630*/  HADD2.F32 R192, -RZ, R191.H0_H0 ;  /* 0x200000bfffc07230 */ /* 0x000fe20000004100 */
[----:B------:R-:W-:Y:S01]  /*9640*/  SHF.R.U32.HI R54, RZ, 0x8, R43 ;  /* 0x00000008ff367819 */ /* 0x000fe2000001162b */
[----:B------:R-:W-:-:S02]  /*9650*/  HADD2.F32 R190, -RZ, R190.H1_H1 ;  /* 0x300000beffbe7230 */ /* 0x000fc40000004100 */
[-C--:B------:R-:W-:Y:S01]  /*9660*/  FMUL.FTZ R194, R53, R193.reuse ;  /* 0x000000c135c27220 */ /* 0x080fe20000410000 */
[C---:B------:R-:W-:Y:S01]  /*9670*/  FMUL.FTZ R193, R189.reuse, R193 ;  /* 0x000000c1bdc17220 */ /* 0x040fe20000410000 */
[----:B------:R-:W-:Y:S01]  /*9680*/  HADD2.F32 R52, -RZ, R52.H1_H1 ;  /* 0x30000034ff347230 */ /* 0x000fe20000004100 */
[----:B------:R-:W-:Y:S01]  /*9690*/  SHF.R.U32.HI R41, RZ, 0x10, R43 ;  /* 0x00000010ff297819 */ /* 0x000fe2000001162b */
[-C--:B------:R-:W-:Y:S01]  /*96a0*/  FFMA.FTZ R189, R189, R192.reuse, -R194 ;  /* 0x000000c0bdbd7223 */ /* 0x080fe200000108c2 */
[----:B------:R-:W-:Y:S01]  /*96b0*/  FFMA.FTZ R53, R53, R192, R193 ;  /* 0x000000c035357223 */ /* 0x000fe200000100c1 */
[----:B------:R-:W-:Y:S01]  /*96c0*/  HADD2.F32 R192, -RZ, R188.H1_H1 ;  /* 0x300000bcffc07230 */ /* 0x000fe20000004100 */
[----:B------:R-:W-:Y:S01]  /*96d0*/  LOP3.LUT R43, R43, 0xff0000ff, RZ, 0xc0, !PT ;  /* 0xff0000ff2b2b7812 */ /* 0x000fe200078ec0ff */
[----:B------:R-:W-:Y:S01]  /*96e0*/  HADD2.F32 R191, -RZ, R191.H1_H1 ;  /* 0x300000bfffbf7230 */ /* 0x000fe20000004100 */
[----:B------:R-:W-:Y:S01]  /*96f0*/  SHF.L.U32 R41, R41, 0x10, RZ ;  /* 0x0000001029297819 */ /* 0x000fe200000006ff */
[----:B------:R-:W-:-:S02]  /*9700*/  IMAD.SHL.U32 R54, R54, 0x100, RZ ;  /* 0x0000010036367824 */ /* 0x000fc400078e00ff */
[-C--:B------:R-:W-:Y:S01]  /*9710*/  FMUL.FTZ R188, R192, R190.reuse ;  /* 0x000000bec0bc7220 */ /* 0x080fe20000410000 */
[----:B------:R-:W-:-:S03]  /*9720*/  FMUL.FTZ R190, R52, R190 ;  /* 0x000000be34be7220 */ /* 0x000fc60000410000 */
[-C--:B------:R-:W-:Y:S01]  /*9730*/  FFMA.FTZ R188, R52, R191.reuse, -R188 ;  /* 0x000000bf34bc7223 */ /* 0x080fe200000108bc */
[----:B------:R-:W-:Y:S01]  /*9740*/  FFMA.FTZ R52, R192, R191, R190 ;  /* 0x000000bfc0347223 */ /* 0x000fe200000100be */
[----:B------:R-:W-:Y:S01]  /*9750*/  F2FP.F16.E4M3.UNPACK_B R190, R40.H1 ;  /* 0x00000028ffbe723e */ /* 0x000fe200030006ff */
[----:B------:R-:W-:Y:S01]  /*9760*/  HADD2.F32 R40, -RZ, R93.H0_H0 ;  /* 0x2000005dff287230 */ /* 0x000fe20000004100 */
[----:B------:R-:W-:Y:S01]  /*9770*/  F2FP.F16.E4M3.UNPACK_B R191, R89.H1 ;  /* 0x00000059ffbf723e */ /* 0x000fe200030006ff */
[----:B------:R-:W-:Y:S01]  /*9780*/  HADD2.F32 R192, -RZ, R187.H0_H0 ;  /* 0x200000bbffc07230 */ /* 0x000fe20000004100 */
[----:B------:R-:W-:Y:S01]  /*9790*/  LOP3.LUT R43, R43, 0xff00, R54, 0xf8, !PT ;  /* 0x0000ff002b2b7812 */ /* 0x000fe200078ef836 */
[----:B------:R-:W-:Y:S01]  /*97a0*/  HADD2.F32 R193, -RZ, R190.H0_H0 ;  /* 0x200000beffc17230 */ /* 0x000fe20000004100 */
[----:B------:R-:W-:Y:S01]  /*97b0*/  F2FP.F16.E4M3.UNPACK_B R54, R91 ;  /* 0x0000005bff36723e */ /* 0x000fe200020006ff */
[----:B------:R-:W-:Y:S01]  /*97c0*/  HADD2.F32 R89, -RZ, R191.H0_H0 ;  /* 0x200000bfff597230 */ /* 0x000fe20000004100 */
[----:B------:R-:W-:Y:S01]  /*97d0*/  LOP3.LUT R41, R43, 0xff0000, R41, 0xf8, !PT ;  /* 0x00ff00002b297812 */ /* 0x000fe200078ef829 */
[----:B------:R-:W-:-:S02]  /*97e0*/  HADD2.F32 R93, -RZ, R93.H1_H1 ;  /* 0x3000005dff5d7230 */ /* 0x000fc40000004100 */
[CC--:B------:R-:W-:Y:S01]  /*97f0*/  FMUL.FTZ R194, R40.reuse, R193.reuse ;  /* 0x000000c128c27220 */ /* 0x0c0fe20000410000 */
[----:B------:R-:W-:Y:S02]  /*9800*/  HADD2.F32 R190, -RZ, R190.H1_H1 ;  /* 0x300000beffbe7230 */ /* 0x000fe40000004100 */
[C---:B------:R-:W-:Y:S01]  /*9810*/  FMUL.FTZ R193, R89.reuse, R193 ;  /* 0x000000c159c17220 */ /* 0x040fe20000410000 */
[----:B------:R-:W-:Y:S02]  /*9820*/  HADD2.F32 R191, -RZ, R191.H1_H1 ;  /* 0x300000bfffbf7230 */ /* 0x000fe40000004100 */
[-C--:B------:R-:W-:Y:S01]  /*9830*/  FFMA.FTZ R89, R89, R192.reuse, -R194 ;  /* 0x000000c059597223 */ /* 0x080fe200000108c2 */
[----:B------:R-:W-:Y:S02]  /*9840*/  HADD2.F32 R187, -RZ, R187.H1_H1 ;  /* 0x300000bbffbb7230 */ /* 0x000fe40000004100 */
[----:B------:R-:W-:Y:S01]  /*9850*/  FFMA.FTZ R40, R40, R192, R193 ;  /* 0x000000c028287223 */ /* 0x000fe200000100c1 */
[-C--:B------:R-:W-:Y:S01]  /*9860*/  FMUL.FTZ R192, R93, R190.reuse ;  /* 0x000000be5dc07220 */ /* 0x080fe20000410000 */
[----:B------:R-:W-:Y:S01]  /*9870*/  FMUL.FTZ R193, R191, R190 ;  /* 0x000000bebfc17220 */ /* 0x000fe20000410000 */
[----:B------:R-:W-:-:S02]  /*9880*/  HADD2.F32 R194, -RZ, R54.H0_H0 ;  /* 0x20000036ffc27230 */ /* 0x000fc40000004100 */
[-C--:B------:R-:W-:Y:S01]  /*9890*/  FFMA.FTZ R190, R191, R187.reuse, -R192 ;  /* 0x000000bbbfbe7223 */ /* 0x080fe200000108c0 */
[----:B------:R-:W-:Y:S01]  /*98a0*/  FFMA.FTZ R187, R93, R187, R193 ;  /* 0x000000bb5dbb7223 */ /* 0x000fe200000100c1 */
[----:B------:R-:W-:Y:S01]  /*98b0*/  LOP3.LUT R93, R55, 0xff0000, R42, 0xf8, !PT ;  /* 0x00ff0000375d7812 */ /* 0x000fe200078ef82a */
[----:B------:R-:W-:Y:S01]  /*98c0*/  IMAD.MOV.U32 R42, RZ, RZ, R95 ;  /* 0x000000ffff2a7224 */ /* 0x000fe200078e005f */
[----:B------:R-:W-:Y:S02]  /*98d0*/  F2FP.F16.E4M3.UNPACK_B R95, R41 ;  /* 0x00000029ff5f723e */ /* 0x000fe400020006ff */
[----:B------:R-:W-:Y:S02]  /*98e0*/  F2FP.F16.E4M3.UNPACK_B R191, R93 ;  /* 0x0000005dffbf723e */ /* 0x000fe400020006ff */
[-C--:B------:R-:W-:Y:S01]  /*98f0*/  F2FP.F16.E4M3.UNPACK_B R43, R42.reuse ;  /* 0x0000002aff2b723e */ /* 0x080fe200020006ff */
[----:B------:R-:W-:Y:S01]  /*9900*/  HADD2.F32 R55, -RZ, R95.H0_H0 ;  /* 0x2000005fff377230 */ /* 0x000fe20000004100 */
[----:B------:R-:W-:Y:S01]  /*9910*/  F2FP.F16.E4M3.UNPACK_B R42, R42.H1 ;  /* 0x0000002aff2a723e */ /* 0x000fe200030006ff */
[----:B------:R-:W-:Y:S01]  /*9920*/  HADD2.F32 R193, -RZ, R191.H0_H0 ;  /* 0x200000bfffc17230 */ /* 0x000fe20000004100 */
[----:B------:R-:W-:Y:S01]  /*9930*/  F2FP.F16.E4M3.UNPACK_B R41, R41.H1 ;  /* 0x00000029ff29723e */ /* 0x000fe200030006ff */
[--C-:B------:R-:W-:Y:S01]  /*9940*/  HADD2.F32 R192, -RZ, R43.reuse.H0_H0 ;  /* 0x2000002bffc07230 */ /* 0x100fe20000004100 */
[----:B------:R-:W-:Y:S01]  /*9950*/  F2FP.F16.E4M3.UNPACK_B R93, R93.H1 ;  /* 0x0000005dff5d723e */ /* 0x000fe200030006ff */
[----:B------:R-:W-:Y:S01]  /*9960*/  HADD2.F32 R43, -RZ, R43.H1_H1 ;  /* 0x3000002bff2b7230 */ /* 0x000fe20000004100 */
[----:B------:R-:W-:Y:S01]  /*9970*/  F2FP.SATFINITE.E4M3.F32.PACK_AB_MERGE_C R89, R190, R89, RZ ;  /* 0x00000059be59723e */ /* 0x000fe200048070ff */
[----:B------:R-:W-:-:S02]  /*9980*/  HADD2.F32 R95, -RZ, R95.H1_H1 ;  /* 0x3000005fff5f7230 */ /* 0x000fc40000004100 */
[-C--:B------:R-:W-:Y:S01]  /*9990*/  FMUL.FTZ R195, R192, R55.reuse ;  /* 0x00000037c0c37220 */ /* 0x080fe20000410000 */
[----:B------:R-:W-:Y:S01]  /*99a0*/  FMUL.FTZ R55, R194, R55 ;  /* 0x00000037c2377220 */ /* 0x000fe20000410000 */
[----:B------:R-:W-:Y:S01]  /*99b0*/  HADD2.F32 R191, -RZ, R191.H1_H1 ;  /* 0x300000bfffbf7230 */ /* 0x000fe20000004100 */
[----:B------:R-:W-:Y:S01]  /*99c0*/  F2FP.SATFINITE.E4M3.F32.PACK_AB_MERGE_C R188, R188, R189, R89 ;  /* 0x000000bdbcbc723e */ /* 0x000fe20004807059 */
[-C--:B------:R-:W-:Y:S01]  /*99d0*/  FFMA.FTZ R195, R194, R193.reuse, -R195 ;  /* 0x000000c1c2c37223 */ /* 0x080fe200000108c3 */
[----:B------:R-:W-:Y:S01]  /*99e0*/  FFMA.FTZ R192, R192, R193, R55 ;  /* 0x000000c1c0c07223 */ /* 0x000fe20000010037 */
[----:B------:R-:W-:Y:S02]  /*99f0*/  HADD2.F32 R55, -RZ, R54.H1_H1 ;  /* 0x30000036ff377230 */ /* 0x000fe40000004100 */
[----:B------:R-:W-:Y:S01]  /*9a00*/  FMUL.FTZ R54, R43, R95 ;  /* 0x0000005f2b367220 */ /* 0x000fe20000410000 */
[--C-:B------:R-:W-:Y:S01]  /*9a10*/  HADD2.F32 R193, -RZ, R41.reuse.H0_H0 ;  /* 0x20000029ffc17230 */ /* 0x100fe20000004100 */
[----:B------:R-:W-:Y:S01]  /*9a20*/  F2FP.F16.E4M3.UNPACK_B R89, R92.H1 ;  /* 0x0000005cff59723e */ /* 0x000fe200030006ff */
[----:B------:R-:W-:-:S02]  /*9a30*/  HADD2.F32 R41, -RZ, R41.H1_H1 ;  /* 0x30000029ff297230 */ /* 0x000fc40000004100 */
[C---:B------:R-:W-:Y:S01]  /*9a40*/  FFMA.FTZ R54, R55.reuse, R191, -R54 ;  /* 0x000000bf37367223 */ /* 0x040fe20000010836 */
[----:B------:R-:W-:Y:S01]  /*9a50*/  FMUL.FTZ R55, R55, R95 ;  /* 0x0000005f37377220 */ /* 0x000fe20000410000 */
[--C-:B------:R-:W-:Y:S01]  /*9a60*/  HADD2.F32 R95, -RZ, R93.reuse.H0_H0 ;  /* 0x2000005dff5f7230 */ /* 0x100fe20000004100 */
[----:B------:R-:W-:Y:S01]  /*9a70*/  F2FP.SATFINITE.E4M3.F32.PACK_AB_MERGE_C R40, R187, R40, RZ ;  /* 0x00000028bb28723e */ /* 0x000fe200048070ff */
[----:B------:R-:W-:Y:S02]  /*9a80*/  HADD2.F32 R93, -RZ, R93.H1_H1 ;  /* 0x3000005dff5d7230 */ /* 0x000fe40000004100 */
[----:B------:R-:W-:Y:S01]  /*9a90*/  FFMA.FTZ R43, R43, R191, R55 ;  /* 0x000000bf2b2b7223 */ /* 0x000fe20000010037 */
[----:B------:R-:W-:Y:S01]  /*9aa0*/  F2FP.F16.E4M3.UNPACK_B R55, R91.H1 ;  /* 0x0000005bff37723e */ /* 0x000fe200030006ff */
[--C-:B------:R-:W-:Y:S01]  /*9ab0*/  HADD2.F32 R91, -RZ, R42.reuse.H0_H0 ;  /* 0x2000002aff5b7230 */ /* 0x100fe20000004100 */
[----:B------:R-:W-:Y:S01]  /*9ac0*/  F2FP.F16.E4M3.UNPACK_B R92, R92 ;  /* 0x0000005cff5c723e */ /* 0x000fe200020006ff */
[----:B------:R-:W-:-:S02]  /*9ad0*/  HADD2.F32 R42, -RZ, R42.H1_H1 ;  /* 0x3000002aff2a7230 */ /* 0x000fc40000004100 */
[--C-:B------:R-:W-:Y:S02]  /*9ae0*/  HADD2.F32 R191, -RZ, R55.reuse.H0_H0 ;  /* 0x20000037ffbf7230 */ /* 0x100fe40000004100 */
[----:B------:R-:W-:Y:S01]  /*9af0*/  FMUL.FTZ R194, R91, R193 ;  /* 0x000000c15bc27220 */ /* 0x000fe20000410000 */
[----:B------:R-:W-:-:S03]  /*9b00*/  HADD2.F32 R55, -RZ, R55.H1_H1 ;  /* 0x30000037ff377230 */ /* 0x000fc60000004100 */
[C---:B------:R-:W-:Y:S01]  /*9b10*/  FFMA.FTZ R194, R191.reuse, R95, -R194 ;  /* 0x0000005fbfc27223 */ /* 0x040fe200000108c2 */
[----:B------:R-:W-:-:S04]  /*9b20*/  FMUL.FTZ R191, R191, R193 ;  /* 0x000000c1bfbf7220 */ /* 0x000fc80000410000 */
[----:B------:R-:W-:Y:S01]  /*9b30*/  FFMA.FTZ R191, R91, R95, R191 ;  /* 0x0000005f5bbf7223 */ /* 0x000fe200000100bf */
[CC--:B------:R-:W-:Y:S01]  /*9b40*/  FMUL.FTZ R91, R42.reuse, R41.reuse ;  /* 0x000000292a5b7220 */ /* 0x0c0fe20000410000 */
[C---:B------:R-:W-:Y:S01]  /*9b50*/  FMUL.FTZ R41, R55.reuse, R41 ;  /* 0x0000002937297220 */ /* 0x040fe20000410000 */
[----:B------:R-:W-:Y:S02]  /*9b60*/  F2FP.F16.E4M3.UNPACK_B R95, R184.H1 ;  /* 0x000000b8ff5f723e */ /* 0x000fe400030006ff */
[-C--:B------:R-:W-:Y:S01]  /*9b70*/  FFMA.FTZ R91, R55, R93.reuse, -R91 ;  /* 0x0000005d375b7223 */ /* 0x080fe2000001085b */
[----:B------:R-:W-:Y:S01]  /*9b80*/  FFMA.FTZ R42, R42, R93, R41 ;  /* 0x0000005d2a2a7223 */ /* 0x000fe20000010029 */
[----:B------:R-:W-:Y:S01]  /*9b90*/  IMAD.MOV.U32 R41, RZ, RZ, R88 ;  /* 0x000000ffff297224 */ /* 0x000fe200078e0058 */
[-C--:B------:R-:W-:Y:S01]  /*9ba0*/  F2FP.F16.E4M3.UNPACK_B R55, R182.reuse.H1 ;  /* 0x000000b6ff37723e */ /* 0x080fe200030006ff */
[----:B------:R-:W-:Y:S01]  /*9bb0*/  HADD2.F32 R93, -RZ, R89.H0_H0 ;  /* 0x20000059ff5d7230 */ /* 0x000fe20000004100 */
[----:B------:R-:W-:Y:S01]  /*9bc0*/  F2FP.F16.E4M3.UNPACK_B R182, R182 ;  /* 0x000000b6ffb6723e */ /* 0x000fe200020006ff */
[----:B------:R-:W-:Y:S01]  /*9bd0*/  HADD2.F32 R189, -RZ, R95.H0_H0 ;  /* 0x2000005fffbd7230 */ /* 0x000fe20000004100 */
[-C--:B------:R-:W-:Y:S01]  /*9be0*/  F2FP.F16.E4M3.UNPACK_B R88, R41.reuse.H1 ;  /* 0x00000029ff58723e */ /* 0x080fe200030006ff */
[--C-:B------:R-:W-:Y:S01]  /*9bf0*/  HADD2.F32 R193, -RZ, R55.reuse.H0_H0 ;  /* 0x20000037ffc17230 */ /* 0x100fe20000004100 */
[----:B------:R-:W-:Y:S01]  /*9c00*/  F2FP.F16.E4M3.UNPACK_B R41, R41 ;  /* 0x00000029ff29723e */ /* 0x000fe200020006ff */
[----:B------:R-:W-:Y:S01]  /*9c10*/  HADD2.F32 R55, -RZ, R55.H1_H1 ;  /* 0x30000037ff377230 */ /* 0x000fe20000004100 */
[----:B------:R-:W-:Y:S01]  /*9c20*/  F2FP.F16.E4M3.UNPACK_B R184, R184 ;  /* 0x000000b8ffb8723e */ /* 0x000fe200020006ff */
[----:B------:R-:W-:-:S02]  /*9c30*/  HADD2.F32 R187, -RZ, R88.H0_H0 ;  /* 0x20000058ffbb7230 */ /* 0x000fc40000004100 */
[-C--:B------:R-:W-:Y:S01]  /*9c40*/  FMUL.FTZ R190, R93, R193.reuse ;  /* 0x000000c15dbe7220 */ /* 0x080fe20000410000 */
[----:B------:R-:W-:Y:S01]  /*9c50*/  HADD2.F32 R89, -RZ, R89.H1_H1 ;  /* 0x30000059ff597230 */ /* 0x000fe20000004100 */
[----:B------:R-:W-:Y:S01]  /*9c60*/  F2FP.SATFINITE.E4M3.F32.PACK_AB_MERGE_C R91, R91, R194, RZ ;  /* 0x000000c25b5b723e */ /* 0x000fe200048070ff */
[----:B------:R-:W-:Y:S02]  /*9c70*/  HADD2.F32 R88, -RZ, R88.H1_H1 ;  /* 0x30000058ff587230 */ /* 0x000fe40000004100 */
[C---:B------:R-:W-:Y:S01]  /*9c80*/  FMUL.FTZ R193, R187.reuse, R193 ;  /* 0x000000c1bbc17220 */ /* 0x040fe20000410000 */
[----:B------:R-:W-:Y:S02]  /*9c90*/  HADD2.F32 R95, -RZ, R95.H1_H1 ;  /* 0x3000005fff5f7230 */ /* 0x000fe40000004100 */
[----:B------:R-:W-:Y:S01]  /*9ca0*/  FFMA.FTZ R190, R187, R189, -R190 ;  /* 0x000000bdbbbe7223 */ /* 0x000fe200000108be */
[----:B------:R-:W-:Y:S01]  /*9cb0*/  F2FP.SATFINITE.E4M3.F32.PACK_AB_MERGE_C R42, R42, R191, RZ ;  /* 0x000000bf2a2a723e */ /* 0x000fe200048070ff */
[----:B------:R-:W-:Y:S01]  /*9cc0*/  FFMA.FTZ R193, R93, R189, R193 ;  /* 0x000000bd5dc17223 */ /* 0x000fe200000100c1 */
[CC--:B------:R-:W-:Y:S01]  /*9cd0*/  FMUL.FTZ R93, R89.reuse, R55.reuse ;  /* 0x00000037595d7220 */ /* 0x0c0fe20000410000 */
[----:B------:R-:W-:Y:S01]  /*9ce0*/  FMUL.FTZ R55, R88, R55 ;  /* 0x0000003758377220 */ /* 0x000fe20000410000 */
[----:B------:R-:W-:Y:S01]  /*9cf0*/  HADD2.F32 R189, -RZ, R182.H0_H0 ;  /* 0x200000b6ffbd7230 */ /* 0x000fe20000004100 */
[----:B------:R-:W-:Y:S01]  /*9d00*/  F2FP.SATFINITE.E4M3.F32.PACK_AB_MERGE_C R91, R54, R195, R91 ;  /* 0x000000c3365b723e */ /* 0x000fe2000480705b */
[-C--:B------:R-:W-:Y:S01]  /*9d10*/  FFMA.FTZ R88, R88, R95.reuse, -R93 ;  /* 0x0000005f58587223 */ /* 0x080fe2000001085d */
[----:B------:R-:W-:Y:S01]  /*9d20*/  FFMA.FTZ R55, R89, R95, R55 ;  /* 0x0000005f59377223 */ /* 0x000fe20000010037 */
[----:B------:R-:W-:-:S02]  /*9d30*/  HADD2.F32 R89, -RZ, R92.H0_H0 ;  /* 0x2000005cff597230 */ /* 0x000fc40000004100 */
[--C-:B------:R-:W-:Y:S01]  /*9d40*/  HADD2.F32 R95, -RZ, R41.reuse.H0_H0 ;  /* 0x20000029ff5f7230 */ /* 0x100fe20000004100 */
[----:B------:R-:W-:Y:S01]  /*9d50*/  F2FP.SATFINITE.E4M3.F32.PACK_AB_MERGE_C R88, R88, R190, RZ ;  /* 0x000000be5858723e */ /* 0x000fe200048070ff */
[----:B------:R-:W-:Y:S02]  /*9d60*/  HADD2.F32 R93, -RZ, R184.H0_H0 ;  /* 0x200000b8ff5d7230 */ /* 0x000fe40000004100 */
[-C--:B------:R-:W-:Y:S01]  /*9d70*/  FMUL.FTZ R187, R89, R189.reuse ;  /* 0x000000bd59bb7220 */ /* 0x080fe20000410000 */
[----:B------:R-:W-:Y:S02]  /*9d80*/  HADD2.F32 R182, -RZ, R182.H1_H1 ;  /* 0x300000b6ffb67230 */ /* 0x000fe40000004100 */
[C---:B------:R-:W-:Y:S01]  /*9d90*/  FMUL.FTZ R189, R95.reuse, R189 ;  /* 0x000000bd5fbd7220 */ /* 0x040fe20000410000 */
[----:B------:R-:W-:Y:S02]  /*9da0*/  HADD2.F32 R92, -RZ, R92.H1_H1 ;  /* 0x3000005cff5c7230 */ /* 0x000fe40000004100 */
[----:B------:R-:W-:Y:S01]  /*9db0*/  FFMA.FTZ R187, R95, R93, -R187 ;  /* 0x0000005d5fbb7223 */ /* 0x000fe200000108bb */
[----:B------:R-:W-:-:S02]  /*9dc0*/  HADD2.F32 R41, -RZ, R41.H1_H1 ;  /* 0x30000029ff297230 */ /* 0x000fc40000004100 */
[----:B------:R-:W-:Y:S01]  /*9dd0*/  FFMA.FTZ R189, R89, R93, R189 ;  /* 0x0000005d59bd7223 */ /* 0x000fe200000100bd */
[----:B------:R-:W-:Y:S02]  /*9de0*/  HADD2.F32 R184, -RZ, R184.H1_H1 ;  /* 0x300000b8ffb87230 */ /* 0x000fe40000004100 */
[CC--:B------:R-:W-:Y:S01]  /*9df0*/  FMUL.FTZ R89, R92.reuse, R182.reuse ;  /* 0x000000b65c597220 */ /* 0x0c0fe20000410000 */
[-C--:B------:R-:W-:Y:S01]  /*9e00*/  F2FP.F16.E4M3.UNPACK_B R95, R185.reuse.H1 ;  /* 0x000000b9ff5f723e */ /* 0x080fe200030006ff */
[C---:B------:R-:W-:Y:S01]  /*9e10*/  FMUL.FTZ R182, R41.reuse, R182 ;  /* 0x000000b629b67220 */ /* 0x040fe20000410000 */
[----:B------:R-:W-:Y:S01]  /*9e20*/  F2FP.F16.E4M3.UNPACK_B R185, R185 ;  /* 0x000000b9ffb9723e */ /* 0x000fe200020006ff */
[-C--:B------:R-:W-:Y:S02]  /*9e30*/  FFMA.FTZ R89, R41, R184.reuse, -R89 ;  /* 0x000000b829597223 */ /* 0x080fe40000010859 */
[----:B------:R-:W-:Y:S01]  /*9e40*/  FFMA.FTZ R41, R92, R184, R182 ;  /* 0x000000b85c297223 */ /* 0x000fe200000100b6 */
[----:B------:R-:W-:Y:S01]  /*9e50*/  F2FP.F16.E4M3.UNPACK_B R92, R94.H1 ;  /* 0x0000005eff5c723e */ /* 0x000fe200030006ff */
[--C-:B------:R-:W-:Y:S01]  /*9e60*/  HADD2.F32 R184, -RZ, R95.reuse.H0_H0 ;  /* 0x2000005fffb87230 */ /* 0x100fe20000004100 */
[----:B------:R-:W-:Y:S01]  /*9e70*/  F2FP.SATFINITE.E4M3.F32.PACK_AB_MERGE_C R187, R89, R187, R88 ;  /* 0x000000bb59bb723e */ /* 0x000fe20004807058 */
[----:B------:R-:W-:Y:S01]  /*9e80*/  HADD2.F32 R95, -RZ, R95.H1_H1 ;  /* 0x3000005fff5f7230 */ /* 0x000fe20000004100 */
[-C--:B------:R-:W-:Y:S01]  /*9e90*/  F2FP.F16.E4M3.UNPACK_B R88, R183.reuse.H1 ;  /* 0x000000b7ff58723e */ /* 0x080fe200030006ff */
[--C-:B------:R-:W-:Y:S01]  /*9ea0*/  HADD2.F32 R93, -RZ, R92.reuse.H0_H0 ;  /* 0x2000005cff5d7230 */ /* 0x100fe20000004100 */
[----:B------:R-:W-:Y:S01]  /*9eb0*/  F2FP.F16.E4M3.UNPACK_B R89, R90.H1 ;  /* 0x0000005aff59723e */ /* 0x000fe200030006ff */
[----:B------:R-:W-:Y:S01]  /*9ec0*/  HADD2.F32 R92, -RZ, R92.H1_H1 ;  /* 0x3000005cff5c7230 */ /* 0x000fe20000004100 */
[----:B------:R-:W-:Y:S01]  /*9ed0*/  F2FP.F16.E4M3.UNPACK_B R183, R183 ;  /* 0x000000b7ffb7723e */ /* 0x000fe200020006ff */
[--C-:B------:R-:W-:Y:S01]  /*9ee0*/  HADD2.F32 R194, -RZ, R88.reuse.H0_H0 ;  /* 0x20000058ffc27230 */ /* 0x100fe20000004100 */
[----:B------:R-:W-:Y:S01]  /*9ef0*/  F2FP.F16.E4M3.UNPACK_B R94, R94 ;  /* 0x0000005eff5e723e */ /* 0x000fe200020006ff */
[----:B------:R-:W-:Y:S01]  /*9f00*/  HADD2.F32 R182, -RZ, R89.H0_H0 ;  /* 0x20000059ffb67230 */ /* 0x000fe20000004100 */
[----:B------:R-:W-:Y:S01]  /*9f10*/  F2FP.F16.E4M3.UNPACK_B R90, R90 ;  /* 0x0000005aff5a723e */ /* 0x000fe200020006ff */
[----:B------:R-:W-:-:S02]  /*9f20*/  HADD2.F32 R88, -RZ, R88.H1_H1 ;  /* 0x30000058ff587230 */ /* 0x000fc40000004100 */
[-C--:B------:R-:W-:Y:S01]  /*9f30*/  FMUL.FTZ R190, R93, R194.reuse ;  /* 0x000000c25dbe7220 */ /* 0x080fe20000410000 */
[----:B------:R-:W-:Y:S02]  /*9f40*/  HADD2.F32 R89, -RZ, R89.H1_H1 ;  /* 0x30000059ff597230 */ /* 0x000fe40000004100 */
[C---:B------:R-:W-:Y:S01]  /*9f50*/  FMUL.FTZ R194, R182.reuse, R194 ;  /* 0x000000c2b6c27220 */ /* 0x040fe20000410000 */
[----:B------:R-:W-:-:S03]  /*9f60*/  FFMA.FTZ R190, R182, R184, -R190 ;  /* 0x000000b8b6be7223 */ /* 0x000fc600000108be */
[----:B------:R-:W-:Y:S01]  /*9f70*/  FFMA.FTZ R194, R93, R184, R194 ;  /* 0x000000b85dc27223 */ /* 0x000fe200000100c2 */
[CC--:B------:R-:W-:Y:S01]  /*9f80*/  FMUL.FTZ R93, R92.reuse, R88.reuse ;  /* 0x000000585c5d7220 */ /* 0x0c0fe20000410000 */
[C---:B------:R-:W-:Y:S01]  /*9f90*/  FMUL.FTZ R88, R89.reuse, R88 ;  /* 0x0000005859587220 */ /* 0x040fe20000410000 */
[----:B------:R-:W-:Y:S02]  /*9fa0*/  HADD2.F32 R184, -RZ, R183.H0_H0 ;  /* 0x200000b7ffb87230 */ /* 0x000fe40000004100 */
[-C--:B------:R-:W-:Y:S01]  /*9fb0*/  FFMA.FTZ R89, R89, R95.reuse, -R93 ;  /* 0x0000005f59597223 */ /* 0x080fe2000001085d */
[----:B------:R-:W-:Y:S01]  /*9fc0*/  FFMA.FTZ R88, R92, R95, R88 ;  /* 0x0000005f5c587223 */ /* 0x000fe20000010058 */
[----:B------:R-:W-:Y:S02]  /*9fd0*/  HADD2.F32 R92, -RZ, R94.H0_H0 ;  /* 0x2000005eff5c7230 */ /* 0x000fe40000004100 */
[----:B------:R-:W-:Y:S01]  /*9fe0*/  HADD2.F32 R95, -RZ, R90.H0_H0 ;  /* 0x2000005aff5f7230 */ /* 0x000fe20000004100 */
[----:B------:R-:W-:Y:S01]  /*9ff0*/  F2FP.SATFINITE.E4M3.F32.PACK_AB_MERGE_C R89, R89, R190, RZ ;  /* 0x000000be5959723e */ /* 0x000fe200048070ff */
[----:B------:R-:W-:-:S02]  /*a000*/  HADD2.F32 R93, -RZ, R185.H0_H0 ;  /* 0x200000b9ff5d7230 */ /* 0x000fc40000004100 */
[CC--:B------:R-:W-:Y:S01]  /*a010*/  FMUL.FTZ R182, R92.reuse, R184.reuse ;  /* 0x000000b85cb67220 */ /* 0x0c0fe20000410000 */
[----:B------:R-:W-:Y:S02]  /*a020*/  HADD2.F32 R183, -RZ, R183.H1_H1 ;  /* 0x300000b7ffb77230 */ /* 0x000fe40000004100 */
[C---:B------:R-:W-:Y:S01]  /*a030*/  FMUL.FTZ R184, R95.reuse, R184 ;  /* 0x000000b85fb87220 */ /* 0x040fe20000410000 */
[----:B------:R-:W-:Y:S02]  /*a040*/  HADD2.F32 R94, -RZ, R94.H1_H1 ;  /* 0x3000005eff5e7230 */ /* 0x000fe40000004100 */
[-C--:B------:R-:W-:Y:S01]  /*a050*/  FFMA.FTZ R182, R95, R93.reuse, -R182 ;  /* 0x0000005d5fb67223 */ /* 0x080fe200000108b6 */
[----:B------:R-:W-:Y:S02]  /*a060*/  HADD2.F32 R90, -RZ, R90.H1_H1 ;  /* 0x3000005aff5a7230 */ /* 0x000fe40000004100 */
[----:B------:R-:W-:Y:S01]  /*a070*/  FFMA.FTZ R184, R92, R93, R184 ;  /* 0x0000005d5cb87223 */ /* 0x000fe200000100b8 */
[----:B------:R-:W-:-:S02]  /*a080*/  HADD2.F32 R185, -RZ, R185.H1_H1 ;  /* 0x300000b9ffb97230 */ /* 0x000fc40000004100 */
[-C--:B------:R-:W-:Y:S01]  /*a090*/  FMUL.FTZ R92, R94, R183.reuse ;  /* 0x000000b75e5c7220 */ /* 0x080fe20000410000 */
[----:B------:R-:W-:Y:S01]  /*a0a0*/  F2FP.SATFINITE.E4M3.F32.PACK_AB_MERGE_C R88, R88, R194, RZ ;  /* 0x000000c25858723e */ /* 0x000fe200048070ff */
[----:B------:R-:W-:Y:S01]  /*a0b0*/  FMUL.FTZ R183, R90, R183 ;  /* 0x000000b75ab77220 */ /* 0x000fe20000410000 */
[----:B------:R-:W-:Y:S01]  /*a0c0*/  F2FP.SATFINITE.E4M3.F32.PACK_AB_MERGE_C R93, R52, R53, R40 ;  /* 0x00000035345d723e */ /* 0x000fe20004807028 */
[----:B------:R-:W-:Y:S01]  /*a0d0*/  FFMA.FTZ R92, R90, R185, -R92 ;  /* 0x000000b95a5c7223 */ /* 0x000fe2000001085c */
[----:B------:R-:W-:Y:S01]  /*a0e0*/  F2FP.SATFINITE.E4M3.F32.PACK_AB_MERGE_C R90, R55, R193, RZ ;  /* 0x000000c1375a723e */ /* 0x000fe200048070ff */
[----:B------:R-:W-:Y:S01]  /*a0f0*/  FFMA.FTZ R183, R94, R185, R183 ;  /* 0x000000b95eb77223 */ /* 0x000fe200000100b7 */
[----:B------:R-:W-:Y:S02]  /*a100*/  F2FP.SATFINITE.E4M3.F32.PACK_AB_MERGE_C R95, R43, R192, R42 ;  /* 0x000000c02b5f723e */ /* 0x000fe4000480702a */
[----:B------:R-:W-:Y:S02]  /*a110*/  F2FP.SATFINITE.E4M3.F32.PACK_AB_MERGE_C R41, R41, R189, R90 ;  /* 0x000000bd2929723e */ /* 0x000fe4000480705a */
[----:B------:R-:W-:Y:S01]  /*a120*/  F2FP.SATFINITE.E4M3.F32.PACK_AB_MERGE_C R90, R92, R182, R89 ;  /* 0x000000b65c5a723e */ /* 0x000fe20004807059 */
[----:B------:R-:W-:Y:S01]  /*a130*/  IMAD.MOV.U32 R89, RZ, RZ, R188 ;  /* 0x000000ffff597224 */ /* 0x000fe200078e00bc */
[----:B------:R-:W-:Y:S01]  /*a140*/  F2FP.SATFINITE.E4M3.F32.PACK_AB_MERGE_C R94, R183, R184, R88 ;  /* 0x000000b8b75e723e */ /* 0x000fe20004807058 */
[----:B------:R-:W-:Y:S01]  /*a150*/  IMAD.MOV.U32 R88, RZ, RZ, R187 ;  /* 0x000000ffff587224 */ /* 0x000fe200078e00bb */
[----:B------:R-:W-:-:S07]  /*a160*/  MOV R92, R41 ;  /* 0x00000029005c7202 */ /* 0x000fce0000000f00 */
.L_x_548:
[----:B------:R-:W-:Y:S05]  /*a170*/  BSYNC B3 ;  /* 0x0000000000037941 */ /* 0x000fea0003800000 */
.L_x_547:
[----:B------:R-:W-:-:S13]  /*a180*/  ISETP.GE.AND P4, PT, R186, R150, PT ;  /* 0x00000096ba00720c */ /* 0x000fda0003f86270 */
[--C-:B------:R-:W-:Y:S02]  /*a190*/  @!P4 SHF.R.S32.HI R40, RZ, 0x1f, R186.reuse ;  /* 0x0000001fff28c819 */ /* 0x100fe400000114ba */
[----:B------:R-:W-:-:S04]  /*a1a0*/  @!P4 IADD3 R43, P5, P6, R116, R138, R186 ;  /* 0x0000008a742bc210 */ /* 0x000fc80007ebe0ba */
[----:B------:R-:W-:Y:S02]  /*a1b0*/  @!P4 IADD3.X R52, R4, R177, R40, P5, P6 ;  /* 0x000000b10434c210 */ /* 0x000fe40002fec428 */
[----:B------:R-:W-:-:S04]  /*a1c0*/  IADD3 R41, P5, P6, R116, R138, R25 ;  /* 0x0000008a74297210 */ /* 0x000fc80007ebe019 */
[----:B------:R-:W-:Y:S02]  /*a1d0*/  IADD3.X R42, R4, R177, R30, P5, P6 ;  /* 0x000000b1042a7210 */ /* 0x000fe40002fec41e */
[----:B------:R-:W-:-:S05]  /*a1e0*/  IADD3 R40, P5, R41, R122, RZ ;  /* 0x0000007a29287210 */ /* 0x000fca0007fbe0ff */
[----:B------:R-:W-:Y:S01]  /*a1f0*/  IMAD.X R41, R42, 0x1, R123, P5 ;  /* 0x000000012a297824 */ /* 0x000fe200028e067b */
[----:B------:R-:W-:-:S04]  /*a200*/  @!P4 IADD3 R42, P5, R43, R122, RZ ;  /* 0x0000007a2b2ac210 */ /* 0x000fc80007fbe0ff */
[----:B0-----:R0:W-:Y:S01]  /*a210*/  STG.E.128 desc[UR54][R40.64], R88 ;  /* 0x0000005828007986 */ /* 0x0011e2000c101d36 */
[----:B------:R-:W-:-:S05]  /*a220*/  @!P4 IMAD.X R43, R52, 0x1, R123, P5 ;  /* 0x00000001342bc824 */ /* 0x000fca00028e067b */
[----:B-1----:R0:W-:Y:S03]  /*a230*/  @!P4 STG.E.128 desc[UR54][R42.64], R92 ;  /* 0x0000005c2a00c986 */ /* 0x0021e6000c101d36 */
.L_x_546:
[----:B------:R-:W-:Y:S05]  /*a240*/  BSYNC B2 ;  /* 0x0000000000027941 */ /* 0x000fea0003800000 */
.L_x_545:
[----:B------:R-:W-:Y:S01]  /*a250*/  ISETP.NE.AND P4, PT, R35, RZ, PT ;  /* 0x000000ff2300720c */ /* 0x000fe20003f85270 */
[----:B------:R-:W-:-:S12]  /*a260*/  BSSY B2, `(.L_x_549) ;  /* 0x00000f5000027945 */ /* 0x000fd80003800000 */
[----:B------:R-:W-:Y:S05]  /*a270*/  @!P4 BRA `(.L_x_550) ;  /* 0x0000000c00ccc947 */ /* 0x000fea0003800000 */
[----:B0-----:R-:W-:Y:S01]  /*a280*/  SEL R40, R99, R155, !P3 ;  /* 0x0000009b63287207 */ /* 0x001fe20005800000 */
[----:B------:R-:W-:Y:S01]  /*a290*/  BSSY B3, `(.L_x_551) ;  /* 0x00000e7000037945 */ /* 0x000fe20003800000 */
[----:B------:R-:W-:Y:S02]  /*a2a0*/  IADD3 R89, P4, P5, R116, R138, R27 ;  /* 0x0000008a74597210 */ /* 0x000fe40007d9e01b */
[----:B------:R-:W-:Y:S02]  /*a2b0*/  SHF.R.S32.HI R41, RZ, 0x1f, R40 ;  /* 0x0000001fff297819 */ /* 0x000fe40000011428 */
[----:B------:R-:W-:Y:S02]  /*a2c0*/  IADD3.X R88, R4, R177, R31, P4, P5 ;  /* 0x000000b104587210 */ /* 0x000fe400027ea41f */
[----:B------:R-:W-:Y:S02]  /*a2d0*/  LEA.HI R41, R41, R40, RZ, 0x5 ;  /* 0x0000002829297211 */ /* 0x000fe400078f28ff */
[----:B------:R-:W-:-:S02]  /*a2e0*/  ISETP.GE.AND P4, PT, R0, R131, PT ;  /* 0x000000830000720c */ /* 0x000fc40003f86270 */
[----:B------:R-:W-:-:S04]  /*a2f0*/  LEA.HI.SX32 R41, R41, R26, 0x1b ;  /* 0x0000001a29297211 */ /* 0x000fc800078fdaff */
[----:B------:R-:W-:Y:S01]  /*a300*/  SHF.R.S32.HI R40, RZ, 0x1f, R41 ;  /* 0x0000001fff287819 */ /* 0x000fe20000011429 */
[----:B------:R-:W-:-:S03]  /*a310*/  IMAD.SHL.U32 R90, R41, 0x10, RZ ;  /* 0x00000010295a7824 */ /* 0x000fc600078e00ff */
[----:B------:R-:W-:Y:S02]  /*a320*/  LEA.HI R40, R40, R41, RZ, 0x2 ;  /* 0x0000002928287211 */ /* 0x000fe400078f10ff */
[----:B------:R-:W-:Y:S02]  /*a330*/  LOP3.LUT R41, R175, 0x30, R90, 0xf8, !PT ;  /* 0x00000030af297812 */ /* 0x000fe400078ef85a */
[----:B------:R-:W-:Y:S02]  /*a340*/  SHF.R.S32.HI R40, RZ, 0x2, R40 ;  /* 0x00000002ff287819 */ /* 0x000fe40000011428 */
[----:B------:R-:W-:-:S03]  /*a350*/  LOP3.LUT R41, R41, R196, RZ, 0x3c, !PT ;  /* 0x000000c429297212 */ /* 0x000fc600078e3cff */
[----:B------:R-:W-:-:S04]  /*a360*/  IMAD R40, R40, 0x2800, R197 ;  /* 0x0000280028287824 */ /* 0x000fc800078e02c5 */
[----:B------:R-:W-:Y:S02]  /*a370*/  IMAD.IADD R40, R40, 0x1, R41 ;  /* 0x0000000128287824 */ /* 0x000fe400078e0229 */
[C---:B------:R-:W-:Y:S02]  /*a380*/  IMAD R41, R17.reuse, 0x7800, R142 ;  /* 0x0000780011297824 */ /* 0x040fe400078e028e */
[----:B------:R-:W-:-:S03]  /*a390*/  IMAD R43, R17, 0x7800, R40 ;  /* 0x00007800112b7824 */ /* 0x000fc600078e0228 */
[C---:B------:R-:W-:Y:S01]  /*a3a0*/  IADD3 R41, R16.reuse, R41, RZ ;  /* 0x0000002910297210 */ /* 0x040fe20007ffe0ff */
[----:B------:R-:W-:-:S05]  /*a3b0*/  IMAD.IADD R52, R16, 0x1, R43 ;  /* 0x0000000110347824 */ /* 0x000fca00078e022b */
[----:B------:R-:W0:Y:S04]  /*a3c0*/  LDS.128 R40, [R41+0x1a400] ;  /* 0x01a4000029287984 */ /* 0x000e280000000c00 */
[----:B------:R-:W1:Y:S01]  /*a3d0*/  LDS.128 R52, [R52+0x1a400] ;  /* 0x01a4000034347984 */ /* 0x000e620000000c00 */
[----:B------:R-:W-:Y:S05]  /*a3e0*/  @P4 BRA `(.L_x_552) ;  /* 0x0000000c00444947 */ /* 0x000fea0003800000 */
[--C-:B------:R-:W-:Y:S02]  /*a3f0*/  SHF.R.U32.HI R91, RZ, 0x8, R57.reuse ;  /* 0x00000008ff5b7819 */ /* 0x100fe40000011639 */
[----:B------:R-:W-:Y:S02]  /*a400*/  LOP3.LUT R44, R57, 0xff0000ff, RZ, 0xc0, !PT ;  /* 0xff0000ff392c7812 */ /* 0x000fe400078ec0ff */
[----:B------:R-:W-:Y:S02]  /*a410*/  SHF.R.U32.HI R58, RZ, 0x10, R57 ;  /* 0x00000010ff3a7819 */ /* 0x000fe40000011639 */
[--C-:B------:R-:W-:Y:S02]  /*a420*/  SHF.R.U32.HI R57, RZ, 0x8, R45.reuse ;  /* 0x00000008ff397819 */ /* 0x100fe4000001162d */
[----:B------:R-:W-:Y:S02]  /*a430*/  LOP3.LUT R46, R45, 0xff0000ff, RZ, 0xc0, !PT ;  /* 0xff0000ff2d2e7812 */ /* 0x000fe400078ec0ff */
[----:B------:R-:W-:Y:S01]  /*a440*/  SHF.R.U32.HI R56, RZ, 0x10, R45 ;  /* 0x00000010ff387819 */ /* 0x000fe2000001162d */
[----:B------:R-:W-:Y:S01]  /*a450*/  IMAD.SHL.U32 R57, R57, 0x100, RZ ;  /* 0x0000010039397824 */ /* 0x000fe200078e00ff */
[-C--:B------:R-:W-:Y:S01]  /*a460*/  F2FP.F16.E4M3.UNPACK_B R185, R179.reuse.H1 ;  /* 0x000000b3ffb9723e */ /* 0x080fe200030006ff */
[----:B------:R-:W-:Y:S01]  /*a470*/  IMAD.SHL.U32 R45, R91, 0x100, RZ ;  /* 0x000001005b2d7824 */ /* 0x000fe200078e00ff */
[----:B------:R-:W-:-:S02]  /*a480*/  F2FP.F16.E4M3.UNPACK_B R179, R179 ;  /* 0x000000b3ffb3723e */ /* 0x000fc400020006ff */
[----:B------:R-:W-:Y:S01]  /*a490*/  LOP3.LUT R57, R46, 0xff00, R57, 0xf8, !PT ;  /* 0x0000ff002e397812 */ /* 0x000fe200078ef839 */
[--C-:B------:R-:W-:Y:S01]  /*a4a0*/  HADD2.F32 R187, -RZ, R185.reuse.H0_H0 ;  /* 0x200000b9ffbb7230 */ /* 0x100fe20000004100 */
[----:B------:R-:W-:Y:S01]  /*a4b0*/  LOP3.LUT R44, R44, 0xff00, R45, 0xf8, !PT ;  /* 0x0000ff002c2c7812 */ /* 0x000fe200078ef82d */
[----:B------:R-:W-:Y:S01]  /*a4c0*/  IMAD.U32 R45, R58, 0x10000, RZ ;  /* 0x000100003a2d7824 */ /* 0x000fe200078e00ff */
[----:B------:R-:W-:Y:S01]  /*a4d0*/  SHF.L.U32 R46, R56, 0x10, RZ ;  /* 0x00000010382e7819 */ /* 0x000fe200000006ff */
[----:B-1----:R-:W-:Y:S01]  /*a4e0*/  IMAD.MOV.U32 R58, RZ, RZ, R53 ;  /* 0x000000ffff3a7224 */ /* 0x002fe200078e0035 */
[----:B0-----:R-:W-:Y:S01]  /*a4f0*/  F2FP.F16.E4M3.UNPACK_B R53, R41 ;  /* 0x00000029ff35723e */ /* 0x001fe200020006ff */
[----:B------:R-:W-:Y:S01]  /*a500*/  HADD2.F32 R185, -RZ, R185.H1_H1 ;  /* 0x300000b9ffb97230 */ /* 0x000fe20000004100 */
[----:B------:R-:W-:Y:S02]  /*a510*/  LOP3.LUT R57, R57, 0xff0000, R46, 0xf8, !PT ;  /* 0x00ff000039397812 */ /* 0x000fe400078ef82e */
[-C--:B------:R-:W-:Y:S01]  /*a520*/  F2FP.F16.E4M3.UNPACK_B R91, R58.reuse ;  /* 0x0000003aff5b723e */ /* 0x080fe200020006ff */
[--C-:B------:R-:W-:Y:S01]  /*a530*/  HADD2.F32 R56, -RZ, R53.reuse.H0_H0 ;  /* 0x20000035ff387230 */ /* 0x100fe20000004100 */
[----:B------:R-:W-:Y:S01]  /*a540*/  F2FP.F16.E4M3.UNPACK_B R92, R57 ;  /* 0x00000039ff5c723e */ /* 0x000fe200020006ff */
[----:B------:R-:W-:Y:S01]  /*a550*/  HADD2.F32 R53, -RZ, R53.H1_H1 ;  /* 0x30000035ff357230 */ /* 0x000fe20000004100 */
[----:B------:R-:W-:Y:S01]  /*a560*/  LOP3.LUT R44, R44, 0xff0000, R45, 0xf8, !PT ;  /* 0x00ff00002c2c7812 */ /* 0x000fe200078ef82d */
[--C-:B------:R-:W-:Y:S01]  /*a570*/  HADD2.F32 R46, -RZ, R91.reuse.H0_H0 ;  /* 0x2000005bff2e7230 */ /* 0x100fe20000004100 */
[----:B------:R-:W-:Y:S01]  /*a580*/  F2FP.F16.E4M3.UNPACK_B R58, R58.H1 ;  /* 0x0000003aff3a723e */ /* 0x000fe200030006ff */
[----:B------:R-:W-:Y:S01]  /*a590*/  HADD2.F32 R91, -RZ, R91.H1_H1 ;  /* 0x3000005bff5b7230 */ /* 0x000fe20000004100 */
[----:B------:R-:W-:Y:S01]  /*a5a0*/  F2FP.F16.E4M3.UNPACK_B R45, R44 ;  /* 0x0000002cff2d723e */ /* 0x000fe200020006ff */
[----:B------:R-:W-:-:S02]  /*a5b0*/  HADD2.F32 R94, -RZ, R92.H1_H1 ;  /* 0x3000005cff5e7230 */ /* 0x000fc40000004100 */
[----:B------:R-:W-:Y:S02]  /*a5c0*/  HADD2.F32 R95, -RZ, R92.H0_H0 ;  /* 0x2000005cff5f7230 */ /* 0x000fe40000004100 */
[--C-:B------:R-:W-:Y:S02]  /*a5d0*/  HADD2.F32 R92, -RZ, R45.reuse.H1_H1 ;  /* 0x3000002dff5c7230 */ /* 0x100fe40000004100 */
[-C--:B------:R-:W-:Y:S01]  /*a5e0*/  FMUL.FTZ R182, R91, R94.reuse ;  /* 0x0000005e5bb67220 */ /* 0x080fe20000410000 */
[C---:B------:R-:W-:Y:S01]  /*a5f0*/  FMUL.FTZ R94, R53.reuse, R94 ;  /* 0x0000005e355e7220 */ /* 0x040fe20000410000 */
[----:B------:R-:W-:Y:S02]  /*a600*/  HADD2.F32 R93, -RZ, R45.H0_H0 ;  /* 0x2000002dff5d7230 */ /* 0x000fe40000004100 */
[----:B------:R-:W-:Y:S01]  /*a610*/  FMUL.FTZ R183, R46, R95 ;  /* 0x0000005f2eb77220 */ /* 0x000fe20000410000 */
[-C--:B------:R-:W-:Y:S01]  /*a620*/  FFMA.FTZ R53, R53, R92.reuse, -R182 ;  /* 0x0000005c35357223 */ /* 0x080fe200000108b6 */
[----:B------:R-:W-:Y:S01]  /*a630*/  FFMA.FTZ R45, R91, R92, R94 ;  /* 0x0000005c5b2d7223 */ /* 0x000fe2000001005e */
[----:B------:R-:W-:Y:S01]  /*a640*/  F2FP.F16.E4M3.UNPACK_B R91, R57.H1 ;  /* 0x00000039ff5b723e */ /* 0x000fe200030006ff */
[----:B------:R-:W-:Y:S01]  /*a650*/  FMUL.FTZ R95, R56, R95 ;  /* 0x0000005f385f7220 */ /* 0x000fe20000410000 */
[----:B------:R-:W-:Y:S01]  /*a660*/  F2FP.F16.E4M3.UNPACK_B R57, R41.H1 ;  /* 0x00000029ff39723e */ /* 0x000fe200030006ff */
[----:B------:R-:W-:Y:S01]  /*a670*/  HADD2.F32 R41, -RZ, R58.H0_H0 ;  /* 0x2000003aff297230 */ /* 0x000fe20000004100 */
[----:B------:R-:W-:Y:S01]  /*a680*/  F2FP.F16.E4M3.UNPACK_B R92, R44.H1 ;  /* 0x0000002cff5c723e */ /* 0x000fe200030006ff */
[----:B------:R-:W-:-:S02]  /*a690*/  HADD2.F32 R94, -RZ, R91.H0_H0 ;  /* 0x2000005bff5e7230 */ /* 0x000fc40000004100 */
[-C--:B------:R-:W-:Y:S01]  /*a6a0*/  FFMA.FTZ R56, R56, R93.reuse, -R183 ;  /* 0x0000005d38387223 */ /* 0x080fe200000108b7 */
[--C-:B------:R-:W-:Y:S02]  /*a6b0*/  HADD2.F32 R44, -RZ, R57.reuse.H0_H0 ;  /* 0x20000039ff2c7230 */ /* 0x100fe40000004100 */
[----:B------:R-:W-:Y:S01]  /*a6c0*/  FFMA.FTZ R46, R46, R93, R95 ;  /* 0x0000005d2e2e7223 */ /* 0x000fe2000001005f */
[--C-:B------:R-:W-:Y:S02]  /*a6d0*/  HADD2.F32 R93, -RZ, R92.reuse.H0_H0 ;  /* 0x2000005cff5d7230 */ /* 0x100fe40000004100 */
[-C--:B------:R-:W-:Y:S01]  /*a6e0*/  FMUL.FTZ R95, R41, R94.reuse ;  /* 0x0000005e295f7220 */ /* 0x080fe20000410000 */
[----:B------:R-:W-:Y:S02]  /*a6f0*/  HADD2.F32 R57, -RZ, R57.H1_H1 ;  /* 0x30000039ff397230 */ /* 0x000fe40000004100 */
[----:B------:R-:W-:Y:S01]  /*a700*/  FMUL.FTZ R94, R44, R94 ;  /* 0x0000005e2c5e7220 */ /* 0x000fe20000410000 */
[----:B------:R-:W-:-:S02]  /*a710*/  HADD2.F32 R92, -RZ, R92.H1_H1 ;  /* 0x3000005cff5c7230 */ /* 0x000fc40000004100 */
[-C--:B------:R-:W-:Y:S01]  /*a720*/  FFMA.FTZ R44, R44, R93.reuse, -R95 ;  /* 0x0000005d2c2c7223 */ /* 0x080fe2000001085f */
[----:B------:R-:W-:Y:S01]  /*a730*/  SHF.R.U32.HI R95, RZ, 0x10, R59 ;  /* 0x00000010ff5f7819 */ /* 0x000fe2000001163b */
[----:B------:R-:W-:Y:S01]  /*a740*/  FFMA.FTZ R41, R41, R93, R94 ;  /* 0x0000005d29297223 */ /* 0x000fe2000001005e */
[----:B------:R-:W-:Y:S02]  /*a750*/  HADD2.F32 R93, -RZ, R58.H1_H1 ;  /* 0x3000003aff5d7230 */ /* 0x000fe40000004100 */
[----:B------:R-:W-:Y:S01]  /*a760*/  HADD2.F32 R58, -RZ, R91.H1_H1 ;  /* 0x3000005bff3a7230 */ /* 0x000fe20000004100 */
[----:B------:R-:W-:-:S04]  /*a770*/  LOP3.LUT R91, R59, 0xff0000ff, RZ, 0xc0, !PT ;  /* 0xff0000ff3b5b7812 */ /* 0x000fc800078ec0ff */
[-C--:B------:R-:W-:Y:S01]  /*a780*/  FMUL.FTZ R94, R93, R58.reuse ;  /* 0x0000003a5d5e7220 */ /* 0x080fe20000410000 */
[----:B------:R-:W-:-:S03]  /*a790*/  FMUL.FTZ R182, R57, R58 ;  /* 0x0000003a39b67220 */ /* 0x000fc60000410000 */
[-C--:B------:R-:W-:Y:S01]  /*a7a0*/  FFMA.FTZ R58, R57, R92.reuse, -R94 ;  /* 0x0000005c393a7223 */ /* 0x080fe2000001085e */
[----:B------:R-:W-:Y:S01]  /*a7b0*/  SHF.R.U32.HI R94, RZ, 0x8, R47 ;  /* 0x00000008ff5e7819 */ /* 0x000fe2000001162f */
[----:B------:R-:W-:Y:S01]  /*a7c0*/  FFMA.FTZ R57, R93, R92, R182 ;  /* 0x0000005c5d397223 */ /* 0x000fe200000100b6 */
[----:B------:R-:W-:Y:S02]  /*a7d0*/  SHF.R.U32.HI R92, RZ, 0x8, R59 ;  /* 0x00000008ff5c7819 */ /* 0x000fe4000001163b */
[----:B------:R-:W-:Y:S01]  /*a7e0*/  LOP3.LUT R59, R47, 0xff0000ff, RZ, 0xc0, !PT ;  /* 0xff0000ff2f3b7812 */ /* 0x000fe200078ec0ff */
[----:B------:R-:W-:Y:S01]  /*a7f0*/  IMAD.SHL.U32 R94, R94, 0x100, RZ ;  /* 0x000001005e5e7824 */ /* 0x000fe200078e00ff */
[----:B------:R-:W-:Y:S01]  /*a800*/  SHF.R.U32.HI R93, RZ, 0x10, R47 ;  /* 0x00000010ff5d7819 */ /* 0x000fe2000001162f */
[----:B------:R-:W-:Y:S01]  /*a810*/  IMAD.SHL.U32 R92, R92, 0x100, RZ ;  /* 0x000001005c5c7824 */ /* 0x000fe200078e00ff */
[----:B------:R-:W-:Y:S02]  /*a820*/  F2FP.SATFINITE.E4M3.F32.PACK_AB_MERGE_C R44, R58, R44, RZ ;  /* 0x0000002c3a2c723e */ /* 0x000fe400048070ff */
[----:B------:R-:W-:-:S02]  /*a830*/  LOP3.LUT R59, R59, 0xff00, R94, 0xf8, !PT ;  /* 0x0000ff003b3b7812 */ /* 0x000fc400078ef85e */
[----:B------:R-:W-:Y:S02]  /*a840*/  SHF.L.U32 R94, R93, 0x10, RZ ;  /* 0x000000105d5e7819 */ /* 0x000fe400000006ff */
[----:B------:R-:W-:Y:S01]  /*a850*/  LOP3.LUT R47, R91, 0xff00, R92, 0xf8, !PT ;  /* 0x0000ff005b2f7812 */ /* 0x000fe200078ef85c */
[----:B------:R-:W-:Y:S01]  /*a860*/  IMAD.U32 R92, R95, 0x10000, RZ ;  /* 0x000100005f5c7824 */ /* 0x000fe200078e00ff */
[----:B------:R-:W-:Y:S01]  /*a870*/  LOP3.LUT R93, R59, 0xff0000, R94, 0xf8, !PT ;  /* 0x00ff00003b5d7812 */ /* 0x000fe200078ef85e */
[----:B------:R-:W-:Y:S01]  /*a880*/  IMAD.MOV.U32 R94, RZ, RZ, R55 ;  /* 0x000000ffff5e7224 */ /* 0x000fe200078e0037 */
[----:B------:R-:W-:Y:S02]  /*a890*/  F2FP.F16.E4M3.UNPACK_B R91, R43 ;  /* 0x0000002bff5b723e */ /* 0x000fe400020006ff */
[----:B------:R-:W-:Y:S02]  /*a8a0*/  F2FP.F16.E4M3.UNPACK_B R95, R93 ;  /* 0x0000005dff5f723e */ /* 0x000fe400020006ff */
[-C--:B------:R-:W-:Y:S01]  /*a8b0*/  F2FP.F16.E4M3.UNPACK_B R55, R94.reuse ;  /* 0x0000005eff37723e */ /* 0x080fe200020006ff */
[----:B------:R-:W-:Y:S01]  /*a8c0*/  HADD2.F32 R183, -RZ, R91.H0_H0 ;  /* 0x2000005bffb77230 */ /* 0x000fe20000004100 */
[----:B------:R-:W-:Y:S01]  /*a8d0*/  LOP3.LUT R47, R47, 0xff0000, R92, 0xf8, !PT ;  /* 0x00ff00002f2f7812 */ /* 0x000fe200078ef85c */
[----:B------:R-:W-:Y:S01]  /*a8e0*/  HADD2.F32 R186, -RZ, R95.H0_H0 ;  /* 0x2000005fffba7230 */ /* 0x000fe20000004100 */
[----:B------:R-:W-:Y:S01]  /*a8f0*/  F2FP.F16.E4M3.UNPACK_B R94, R94.H1 ;  /* 0x0000005eff5e723e */ /* 0x000fe200030006ff */
[--C-:B------:R-:W-:Y:S01]  /*a900*/  HADD2.F32 R59, -RZ, R55.reuse.H0_H0 ;  /* 0x20000037ff3b7230 */ /* 0x100fe20000004100 */
[----:B------:R-:W-:Y:S01]  /*a910*/  F2FP.F16.E4M3.UNPACK_B R182, R47 ;  /* 0x0000002fffb6723e */ /* 0x000fe200020006ff */
[----:B------:R-:W-:Y:S01]  /*a920*/  HADD2.F32 R55, -RZ, R55.H1_H1 ;  /* 0x30000037ff377230 */ /* 0x000fe20000004100 */
[----:B------:R-:W-:Y:S01]  /*a930*/  F2FP.F16.E4M3.UNPACK_B R93, R93.H1 ;  /* 0x0000005dff5d723e */ /* 0x000fe200030006ff */
[----:B------:R-:W-:-:S02]  /*a940*/  HADD2.F32 R91, -RZ, R91.H1_H1 ;  /* 0x3000005bff5b7230 */ /* 0x000fc40000004100 */
[-C--:B------:R-:W-:Y:S01]  /*a950*/  FMUL.FTZ R92, R59, R186.reuse ;  /* 0x000000ba3b5c7220 */ /* 0x080fe20000410000 */
[--C-:B------:R-:W-:Y:S02]  /*a960*/  HADD2.F32 R184, -RZ, R182.reuse.H0_H0 ;  /* 0x200000b6ffb87230 */ /* 0x100fe40000004100 */
[----:B------:R-:W-:Y:S01]  /*a970*/  FMUL.FTZ R186, R183, R186 ;  /* 0x000000bab7ba7220 */ /* 0x000fe20000410000 */
[----:B------:R-:W-:Y:S01]  /*a980*/  HADD2.F32 R182, -RZ, R182.H1_H1 ;  /* 0x300000b6ffb67230 */ /* 0x000fe20000004100 */
[----:B------:R-:W-:Y:S01]  /*a990*/  F2FP.SATFINITE.E4M3.F32.PACK_AB_MERGE_C R57, R57, R41, RZ ;  /* 0x000000293939723e */ /* 0x000fe200048070ff */
[-C--:B------:R-:W-:Y:S01]  /*a9a0*/  FFMA.FTZ R92, R183, R184.reuse, -R92 ;  /* 0x000000b8b75c7223 */ /* 0x080fe2000001085c */
[----:B------:R-:W-:Y:S01]  /*a9b0*/  FFMA.FTZ R59, R59, R184, R186 ;  /* 0x000000b83b3b7223 */ /* 0x000fe200000100ba */
[----:B------:R-:W-:Y:S01]  /*a9c0*/  HADD2.F32 R184, -RZ, R95.H1_H1 ;  /* 0x3000005fffb87230 */ /* 0x000fe20000004100 */
[----:B------:R-:W-:Y:S01]  /*a9d0*/  F2FP.F16.E4M3.UNPACK_B R95, R43.H1 ;  /* 0x0000002bff5f723e */ /* 0x000fe200030006ff */
[----:B------:R-:W-:Y:S01]  /*a9e0*/  HADD2.F32 R183, -RZ, R94.H1_H1 ;  /* 0x3000005effb77230 */ /* 0x000fe20000004100 */
[----:B------:R-:W-:-:S02]  /*a9f0*/  F2FP.SATFINITE.E4M3.F32.PACK_AB_MERGE_C R41, R53, R56, R44 ;  /* 0x000000383529723e */ /* 0x000fc4000480702c */
[-C--:B------:R-:W-:Y:S01]  /*aa00*/  FMUL.FTZ R186, R55, R184.reuse ;  /* 0x000000b837ba7220 */ /* 0x080fe20000410000 */
[----:B------:R-:W-:Y:S01]  /*aa10*/  FMUL.FTZ R184, R91, R184 ;  /* 0x000000b85bb87220 */ /* 0x000fe20000410000 */
[----:B------:R-:W-:Y:S01]  /*aa20*/  HADD2.F32 R43, -RZ, R95.H0_H0 ;  /* 0x2000005fff2b7230 */ /* 0x000fe20000004100 */
[----:B------:R-:W-:Y:S01]  /*aa30*/  F2FP.SATFINITE.E4M3.F32.PACK_AB_MERGE_C R53, R45, R46, R57 ;  /* 0x0000002e2d35723e */ /* 0x000fe20004807039 */
[-C--:B------:R-:W-:Y:S01]  /*aa40*/  FFMA.FTZ R91, R91, R182.reuse, -R186 ;  /* 0x000000b65b5b7223 */ /* 0x080fe200000108ba */
[----:B------:R-:W-:Y:S01]  /*aa50*/  FFMA.FTZ R55, R55, R182, R184 ;  /* 0x000000b637377223 */ /* 0x000fe200000100b8 */
[----:B------:R-:W-:Y:S01]  /*aa60*/  F2FP.F16.E4M3.UNPACK_B R182, R47.H1 ;  /* 0x0000002fffb6723e */ /* 0x000fe200030006ff */
[----:B------:R-:W-:Y:S02]  /*aa70*/  HADD2.F32 R47, -RZ, R94.H0_H0 ;  /* 0x2000005eff2f7230 */ /* 0x000fe40000004100 */
        /* <DEDUP_REMOVED lines=8> */
[----:B------:R-:W-:Y:S02]  /*ab00*/  HADD2.F32 R182, -RZ, R182.H1_H1 ;  /* 0x300000b6ffb67230 */ /* 0x000fe40000004100 */
[-C--:B------:R-:W-:Y:S01]  /*ab10*/  FMUL.FTZ R184, R183, R94.reuse ;  /* 0x0000005eb7b87220 */ /* 0x080fe20000410000 */
[----:B------:R-:W-:-:S03]  /*ab20*/  FMUL.FTZ R186, R95, R94 ;  /* 0x0000005e5fba7220 */ /* 0x000fc60000410000 */
[-C--:B------:R-:W-:Y:S01]  /*ab30*/  FFMA.FTZ R94, R95, R182.reuse, -R184 ;  /* 0x000000b65f5e7223 */ /* 0x080fe200000108b8 */
[----:B------:R-:W-:Y:S02]  /*ab40*/  IMAD.MOV.U32 R95, RZ, RZ, R40 ;  /* 0x000000ffff5f7224 */ /* 0x000fe400078e0028 */
[----:B------:R-:W-:Y:S01]  /*ab50*/  FFMA.FTZ R93, R183, R182, R186 ;  /* 0x000000b6b75d7223 */ /* 0x000fe200000100ba */
[----:B------:R-:W-:Y:S02]  /*ab60*/  F2FP.F16.E4M3.UNPACK_B R40, R181.H1 ;  /* 0x000000b5ff28723e */ /* 0x000fe400030006ff */
[-C--:B------:R-:W-:Y:S02]  /*ab70*/  F2FP.F16.E4M3.UNPACK_B R183, R52.reuse.H1 ;  /* 0x00000034ffb7723e */ /* 0x080fe400030006ff */
[----:B------:R-:W-:Y:S01]  /*ab80*/  F2FP.F16.E4M3.UNPACK_B R182, R95.H1 ;  /* 0x0000005fffb6723e */ /* 0x000fe200030006ff */
[----:B------:R-:W-:Y:S01]  /*ab90*/  HADD2.F32 R189, -RZ, R40.H0_H0 ;  /* 0x20000028ffbd7230 */ /* 0x000fe20000004100 */
[----:B------:R-:W-:Y:S01]  /*aba0*/  F2FP.F16.E4M3.UNPACK_B R181, R181 ;  /* 0x000000b5ffb5723e */ /* 0x000fe200020006ff */
[----:B------:R-:W-:Y:S01]  /*abb0*/  HADD2.F32 R184, -RZ, R183.H0_H0 ;  /* 0x200000b7ffb87230 */ /* 0x000fe20000004100 */
[----:B------:R-:W-:Y:S01]  /*abc0*/  F2FP.F16.E4M3.UNPACK_B R52, R52 ;  /* 0x00000034ff34723e */ /* 0x000fe200020006ff */
[----:B------:R-:W-:Y:S01]  /*abd0*/  HADD2.F32 R186, -RZ, R182.H0_H0 ;  /* 0x200000b6ffba7230 */ /* 0x000fe20000004100 */
[----:B------:R-:W-:Y:S01]  /*abe0*/  F2FP.F16.E4M3.UNPACK_B R95, R95 ;  /* 0x0000005fff5f723e */ /* 0x000fe200020006ff */
[----:B------:R-:W-:-:S02]  /*abf0*/  HADD2.F32 R40, -RZ, R40.H1_H1 ;  /* 0x30000028ff287230 */ /* 0x000fc40000004100 */
[-C--:B------:R-:W-:Y:S01]  /*ac00*/  FMUL.FTZ R188, R184, R189.reuse ;  /* 0x000000bdb8bc7220 */ /* 0x080fe20000410000 */
[----:B------:R-:W-:Y:S02]  /*ac10*/  HADD2.F32 R183, -RZ, R183.H1_H1 ;  /* 0x300000b7ffb77230 */ /* 0x000fe40000004100 */
[C---:B------:R-:W-:Y:S01]  /*ac20*/  FMUL.FTZ R189, R186.reuse, R189 ;  /* 0x000000bdbabd7220 */ /* 0x040fe20000410000 */
[----:B------:R-:W-:Y:S02]  /*ac30*/  HADD2.F32 R182, -RZ, R182.H1_H1 ;  /* 0x300000b6ffb67230 */ /* 0x000fe40000004100 */
[----:B------:R-:W-:Y:S01]  /*ac40*/  FFMA.FTZ R188, R186, R187, -R188 ;  /* 0x000000bbbabc7223 */ /* 0x000fe200000108bc */
[----:B------:R-:W-:Y:S01]  /*ac50*/  F2FP.SATFINITE.E4M3.F32.PACK_AB_MERGE_C R43, R94, R43, RZ ;  /* 0x0000002b5e2b723e */ /* 0x000fe200048070ff */
[----:B------:R-:W-:Y:S01]  /*ac60*/  FFMA.FTZ R189, R184, R187, R189 ;  /* 0x000000bbb8bd7223 */ /* 0x000fe200000100bd */
[-C--:B------:R-:W-:Y:S01]  /*ac70*/  FMUL.FTZ R184, R183, R40.reuse ;  /* 0x00000028b7b87220 */ /* 0x080fe20000410000 */
[C---:B------:R-:W-:Y:S01]  /*ac80*/  FMUL.FTZ R40, R182.reuse, R40 ;  /* 0x00000028b6287220 */ /* 0x040fe20000410000 */
[----:B------:R-:W-:Y:S01]  /*ac90*/  HADD2.F32 R187, -RZ, R181.H0_H0 ;  /* 0x200000b5ffbb7230 */ /* 0x000fe20000004100 */
[----:B------:R-:W-:Y:S01]  /*aca0*/  F2FP.SATFINITE.E4M3.F32.PACK_AB_MERGE_C R43, R91, R92, R43 ;  /* 0x0000005c5b2b723e */ /* 0x000fe2000480702b */
[-C--:B------:R-:W-:Y:S01]  /*acb0*/  FFMA.FTZ R182, R182, R185.reuse, -R184 ;  /* 0x000000b9b6b67223 */ /* 0x080fe200000108b8 */
[----:B------:R-:W-:Y:S01]  /*acc0*/  FFMA.FTZ R40, R183, R185, R40 ;  /* 0x000000b9b7287223 */ /* 0x000fe20000010028 */
[----:B------:R-:W-:-:S02]  /*acd0*/  HADD2.F32 R183, -RZ, R52.H0_H0 ;  /* 0x20000034ffb77230 */ /* 0x000fc40000004100 */
[----:B------:R-:W-:Y:S01]  /*ace0*/  HADD2.F32 R185, -RZ, R95.H0_H0 ;  /* 0x2000005fffb97230 */ /* 0x000fe20000004100 */
        /* <DEDUP_REMOVED lines=10> */
[----:B------:R-:W-:Y:S01]  /*ad90*/  FMUL.FTZ R95, R52, R181 ;  /* 0x000000b5345f7220 */ /* 0x000fe20000410000 */
[-C--:B------:R-:W-:Y:S02]  /*ada0*/  F2FP.F16.E4M3.UNPACK_B R183, R178.reuse.H1 ;  /* 0x000000b2ffb7723e */ /* 0x080fe400030006ff */
[----:B------:R-:W-:Y:S01]  /*adb0*/  F2FP.F16.E4M3.UNPACK_B R178, R178 ;  /* 0x000000b2ffb2723e */ /* 0x000fe200020006ff */
[C---:B------:R-:W-:Y:S01]  /*adc0*/  FFMA.FTZ R95, R184.reuse, R179, -R95 ;  /* 0x000000b3b85f7223 */ /* 0x040fe2000001085f */
[----:B------:R-:W-:Y:S01]  /*add0*/  FMUL.FTZ R181, R184, R181 ;  /* 0x000000b5b8b57220 */ /* 0x000fe20000410000 */
[----:B------:R-:W-:Y:S01]  /*ade0*/  HADD2.F32 R185, -RZ, R183.H0_H0 ;  /* 0x200000b7ffb97230 */ /* 0x000fe20000004100 */
[----:B------:R-:W-:-:S02]  /*adf0*/  F2FP.SATFINITE.E4M3.F32.PACK_AB_MERGE_C R40, R40, R189, RZ ;  /* 0x000000bd2828723e */ /* 0x000fc400048070ff */
[----:B------:R-:W-:Y:S01]  /*ae00*/  F2FP.SATFINITE.E4M3.F32.PACK_AB_MERGE_C R186, R95, R186, R182 ;  /* 0x000000ba5fba723e */ /* 0x000fe200048070b6 */
[----:B------:R-:W-:Y:S02]  /*ae10*/  IMAD.MOV.U32 R95, RZ, RZ, R42 ;  /* 0x000000ffff5f7224 */ /* 0x000fe400078e002a */
[----:B------:R-:W-:Y:S01]  /*ae20*/  FFMA.FTZ R52, R52, R179, R181 ;  /* 0x000000b334347223 */ /* 0x000fe200000100b5 */
[----:B------:R-:W-:Y:S02]  /*ae30*/  F2FP.F16.E4M3.UNPACK_B R42, R180.H1 ;  /* 0x000000b4ff2a723e */ /* 0x000fe400030006ff */
[----:B------:R-:W-:Y:S02]  /*ae40*/  F2FP.F16.E4M3.UNPACK_B R181, R54.H1 ;  /* 0x00000036ffb5723e */ /* 0x000fe400030006ff */
[-C--:B------:R-:W-:Y:S01]  /*ae50*/  F2FP.F16.E4M3.UNPACK_B R179, R95.reuse.H1 ;  /* 0x0000005fffb3723e */ /* 0x080fe200030006ff */
[--C-:B------:R-:W-:Y:S01]  /*ae60*/  HADD2.F32 R190, -RZ, R42.reuse.H0_H0 ;  /* 0x2000002affbe7230 */ /* 0x100fe20000004100 */
        /* <DEDUP_REMOVED lines=11> */
[----:B------:R-:W-:Y:S01]  /*af20*/  F2FP.SATFINITE.E4M3.F32.PACK_AB_MERGE_C R52, R52, R187, R40 ;  /* 0x000000bb3434723e */ /* 0x000fe20004807028 */
[----:B------:R-:W-:Y:S01]  /*af30*/  FFMA.FTZ R190, R182, R185, R190 ;  /* 0x000000b9b6be7223 */ /* 0x000fe200000100be */
[----:B------:R-:W-:Y:S02]  /*af40*/  HADD2.F32 R182, -RZ, R183.H1_H1 ;  /* 0x300000b7ffb67230 */ /* 0x000fe40000004100 */
[-C--:B------:R-:W-:Y:S01]  /*af50*/  FMUL.FTZ R184, R181, R42.reuse ;  /* 0x0000002ab5b87220 */ /* 0x080fe20000410000 */
[----:B------:R-:W-:Y:S01]  /*af60*/  FMUL.FTZ R42, R179, R42 ;  /* 0x0000002ab32a7220 */ /* 0x000fe20000410000 */
[----:B------:R-:W-:Y:S01]  /*af70*/  HADD2.F32 R185, -RZ, R180.H0_H0 ;  /* 0x200000b4ffb97230 */ /* 0x000fe20000004100 */
[----:B------:R-:W-:Y:S01]  /*af80*/  F2FP.SATFINITE.E4M3.F32.PACK_AB_MERGE_C R40, R93, R47, RZ ;  /* 0x0000002f5d28723e */ /* 0x000fe200048070ff */
[----:B------:R-:W-:-:S02]  /*af90*/  HADD2.F32 R183, -RZ, R95.H0_H0 ;  /* 0x2000005fffb77230 */ /* 0x000fc40000004100 */
[-C--:B------:R-:W-:Y:S01]  /*afa0*/  FFMA.FTZ R42, R181, R182.reuse, R42 ;  /* 0x000000b6b52a7223 */ /* 0x080fe2000001002a */
[----:B------:R-:W-:Y:S02]  /*afb0*/  HADD2.F32 R181, -RZ, R54.H0_H0 ;  /* 0x20000036ffb57230 */ /* 0x000fe40000004100 */
[----:B------:R-:W-:Y:S01]  /*afc0*/  FFMA.FTZ R179, R179, R182, -R184 ;  /* 0x000000b6b3b37223 */ /* 0x000fe200000108b8 */
[----:B------:R-:W-:Y:S01]  /*afd0*/  HADD2.F32 R182, -RZ, R178.H0_H0 ;  /* 0x200000b2ffb67230 */ /* 0x000fe20000004100 */
[----:B------:R-:W-:Y:S01]  /*afe0*/  F2FP.SATFINITE.E4M3.F32.PACK_AB_MERGE_C R55, R55, R59, R40 ;  /* 0x0000003b3737723e */ /* 0x000fe20004807028 */
[----:B------:R-:W-:Y:S02]  /*aff0*/  HADD2.F32 R180, -RZ, R180.H1_H1 ;  /* 0x300000b4ffb47230 */ /* 0x000fe40000004100 */
[-C--:B------:R-:W-:Y:S01]  /*b000*/  FMUL.FTZ R184, R181, R185.reuse ;  /* 0x000000b9b5b87220 */ /* 0x080fe20000410000 */
[----:B------:R-:W-:Y:S01]  /*b010*/  FMUL.FTZ R185, R183, R185 ;  /* 0x000000b9b7b97220 */ /* 0x000fe20000410000 */
[----:B------:R-:W-:Y:S01]  /*b020*/  HADD2.F32 R95, -RZ, R95.H1_H1 ;  /* 0x3000005fff5f7230 */ /* 0x000fe20000004100 */
[----:B------:R-:W-:Y:S01]  /*b030*/  F2FP.SATFINITE.E4M3.F32.PACK_AB_MERGE_C R179, R179, R188, RZ ;  /* 0x000000bcb3b3723e */ /* 0x000fe200048070ff */
[----:B------:R-:W-:-:S02]  /*b040*/  HADD2.F32 R178, -RZ, R178.H1_H1 ;  /* 0x300000b2ffb27230 */ /* 0x000fc40000004100 */
[-C--:B------:R-:W-:Y:S01]  /*b050*/  FFMA.FTZ R185, R181, R182.reuse, R185 ;  /* 0x000000b6b5b97223 */ /* 0x080fe200000100b9 */
[----:B------:R-:W-:Y:S02]  /*b060*/  HADD2.F32 R181, -RZ, R54.H1_H1 ;  /* 0x30000036ffb57230 */ /* 0x000fe40000004100 */
[----:B------:R-:W-:Y:S01]  /*b070*/  FFMA.FTZ R184, R183, R182, -R184 ;  /* 0x000000b6b7b87223 */ /* 0x000fe200000108b8 */
[----:B------:R-:W-:Y:S02]  /*b080*/  IMAD.MOV.U32 R40, RZ, RZ, R186 ;  /* 0x000000ffff287224 */ /* 0x000fe400078e00ba */
[-C--:B------:R-:W-:Y:S01]  /*b090*/  FMUL.FTZ R54, R181, R180.reuse ;  /* 0x000000b4b5367220 */ /* 0x080fe20000410000 */
[----:B------:R-:W-:-:S03]  /*b0a0*/  FMUL.FTZ R180, R95, R180 ;  /* 0x000000b45fb47220 */ /* 0x000fc60000410000 */
[-C--:B------:R-:W-:Y:S01]  /*b0b0*/  FFMA.FTZ R95, R95, R178.reuse, -R54 ;  /* 0x000000b25f5f7223 */ /* 0x080fe20000010836 */
[----:B------:R-:W-:Y:S01]  /*b0c0*/  FFMA.FTZ R178, R181, R178, R180 ;  /* 0x000000b2b5b27223 */ /* 0x000fe200000100b4 */
[----:B------:R-:W-:-:S03]  /*b0d0*/  F2FP.SATFINITE.E4M3.F32.PACK_AB_MERGE_C R54, R42, R190, RZ ;  /* 0x000000be2a36723e */ /* 0x000fc600048070ff */
[----:B------:R-:W-:Y:S02]  /*b0e0*/  F2FP.SATFINITE.E4M3.F32.PACK_AB_MERGE_C R42, R95, R184, R179 ;  /* 0x000000b85f2a723e */ /* 0x000fe400048070b3 */
[----:B------:R-:W-:-:S07]  /*b0f0*/  F2FP.SATFINITE.E4M3.F32.PACK_AB_MERGE_C R54, R178, R185, R54 ;  /* 0x000000b9b236723e */ /* 0x000fce0004807036 */
.L_x_552:
[----:B------:R-:W-:Y:S05]  /*b100*/  BSYNC B3 ;  /* 0x0000000000037941 */ /* 0x000fea0003800000 */
.L_x_551:
[----:B------:R-:W-:-:S13]  /*b110*/  ISETP.GE.AND P4, PT, R90, R150, PT ;  /* 0x000000965a00720c */ /* 0x000fda0003f86270 */
[--C-:B------:R-:W-:Y:S02]  /*b120*/  @!P4 SHF.R.S32.HI R44, RZ, 0x1f, R90.reuse ;  /* 0x0000001fff2cc819 */ /* 0x100fe4000001145a */
[----:B------:R-:W-:-:S04]  /*b130*/  @!P4 IADD3 R47, P5, P6, R116, R138, R90 ;  /* 0x0000008a742fc210 */ /* 0x000fc80007ebe05a */
[----:B------:R-:W-:Y:S02]  /*b140*/  @!P4 IADD3.X R56, R4, R177, R44, P5, P6 ;  /* 0x000000b10438c210 */ /* 0x000fe40002fec42c */
[----:B------:R-:W-:-:S04]  /*b150*/  IADD3 R44, P5, R89, R122, RZ ;  /* 0x0000007a592c7210 */ /* 0x000fc80007fbe0ff */
[----:B------:R-:W-:Y:S02]  /*b160*/  IADD3.X R45, R88, R123, RZ, P5, !PT ;  /* 0x0000007b582d7210 */ /* 0x000fe40002ffe4ff */
[----:B------:R-:W-:-:S03]  /*b170*/  @!P4 IADD3 R46, P5, R47, R122, RZ ;  /* 0x0000007a2f2ec210 */ /* 0x000fc60007fbe0ff */
[----:B0-----:R3:W-:Y:S02]  /*b180*/  STG.E.128 desc[UR54][R44.64], R40 ;  /* 0x000000282c007986 */ /* 0x0017e4000c101d36 */
[----:B------:R-:W-:-:S05]  /*b190*/  @!P4 IMAD.X R47, R56, 0x1, R123, P5 ;  /* 0x00000001382fc824 */ /* 0x000fca00028e067b */
[----:B-1----:R3:W-:Y:S03]  /*b1a0*/  @!P4 STG.E.128 desc[UR54][R46.64], R52 ;  /* 0x000000342e00c986 */ /* 0x0027e6000c101d36 */
.L_x_550:
[----:B------:R-:W-:Y:S05]  /*b1b0*/  BSYNC B2 ;  /* 0x0000000000027941 */ /* 0x000fea0003800000 */
.L_x_549:
[----:B------:R-:W-:-:S13]  /*b1c0*/  ISETP.NE.AND P4, PT, R36, RZ, PT ;  /* 0x000000ff2400720c */ /* 0x000fda0003f85270 */
[----:B------:R-:W-:Y:S05]  /*b1d0*/  @!P4 BRA `(.L_x_544) ;  /* 0x0000000c00e0c947 */ /* 0x000fea0003800000 */
[----:B0--3--:R-:W3:Y:S01]  /*b1e0*/  LDL R40, [R1+0x10] ;  /* 0x0000100001287983 */ /* 0x009ee20000100800 */
[----:B------:R-:W-:Y:S01]  /*b1f0*/  IADD3 R53, P4, P5, R116, R138, R29 ;  /* 0x0000008a74357210 */ /* 0x000fe20007d9e01d */
[----:B------:R-:W-:Y:S03]  /*b200*/  BSSY B2, `(.L_x_553) ;  /* 0x00000eb000027945 */ /* 0x000fe60003800000 */
[----:B------:R-:W-:Y:S02]  /*b210*/  IADD3.X R52, R4, R177, R32, P4, P5 ;  /* 0x000000b104347210 */ /* 0x000fe400027ea420 */
[----:B------:R-:W-:Y:S02]  /*b220*/  ISETP.GE.AND P4, PT, R6, R131, PT ;  /* 0x000000830600720c */ /* 0x000fe40003f86270 */
[----:B---3--:R-:W-:-:S04]  /*b230*/  LOP3.LUT P6, RZ, R40, 0x1, RZ, 0xc0, !PT ;  /* 0x0000000128ff7812 */ /* 0x008fc800078cc0ff */
[----:B------:R-:W-:-:S04]  /*b240*/  SEL R40, R99, R155, !P6 ;  /* 0x0000009b63287207 */ /* 0x000fc80007000000 */
[----:B------:R-:W-:-:S04]  /*b250*/  SHF.R.S32.HI R41, RZ, 0x1f, R40 ;  /* 0x0000001fff297819 */ /* 0x000fc80000011428 */
[----:B------:R-:W-:-:S04]  /*b260*/  LEA.HI R41, R41, R40, RZ, 0x5 ;  /* 0x0000002829297211 */ /* 0x000fc800078f28ff */
        /* <DEDUP_REMOVED lines=10> */
[----:B------:R-:W-:Y:S02]  /*b310*/  IMAD R43, R17, 0x7800, R40 ;  /* 0x00007800112b7824 */ /* 0x000fe400078e0228 */
[----:B------:R-:W-:-:S03]  /*b320*/  IMAD.IADD R41, R16, 0x1, R41 ;  /* 0x0000000110297824 */ /* 0x000fc600078e0229 */
[----:B------:R-:W-:-:S03]  /*b330*/  IADD3 R44, R16, R43, RZ ;  /* 0x0000002b102c7210 */ /* 0x000fc60007ffe0ff */
[----:B------:R-:W0:Y:S04]  /*b340*/  LDS.128 R40, [R41+0x1a400] ;  /* 0x01a4000029287984 */ /* 0x000e280000000c00 */
[----:B------:R-:W1:Y:S01]  /*b350*/  LDS.128 R44, [R44+0x1a400] ;  /* 0x01a400002c2c7984 */ /* 0x000e620000000c00 */
[----:B------:R-:W-:Y:S05]  /*b360*/  @P4 BRA `(.L_x_554) ;  /* 0x0000000c00504947 */ /* 0x000fea0003800000 */
[----:B------:R-:W-:Y:S01]  /*b370*/  SHF.R.U32.HI R48, RZ, 0x8, R61 ;  /* 0x00000008ff307819 */ /* 0x000fe2000001163d */
[----:B0-----:R-:W-:Y:S01]  /*b380*/  IMAD.MOV.U32 R54, RZ, RZ, R40 ;  /* 0x000000ffff367224 */ /* 0x001fe200078e0028 */
[----:B------:R-:W-:Y:S01]  /*b390*/  LOP3.LUT R59, R61, 0xff0000ff, RZ, 0xc0, !PT ;  /* 0xff0000ff3d3b7812 */ /* 0x000fe200078ec0ff */
[----:B-1----:R-:W-:Y:S01]  /*b3a0*/  IMAD.MOV.U32 R56, RZ, RZ, R44 ;  /* 0x000000ffff387224 */ /* 0x002fe200078e002c */
[----:B------:R-:W-:Y:S01]  /*b3b0*/  SHF.R.U32.HI R88, RZ, 0x8, R63 ;  /* 0x00000008ff587819 */ /* 0x000fe2000001163f */
[----:B------:R-:W-:Y:S01]  /*b3c0*/  IMAD.SHL.U32 R40, R48, 0x100, RZ ;  /* 0x0000010030287824 */ /* 0x000fe200078e00ff */
[----:B------:R-:W-:Y:S01]  /*b3d0*/  SHF.R.U32.HI R89, RZ, 0x10, R61 ;  /* 0x00000010ff597819 */ /* 0x000fe2000001163d */
[----:B------:R-:W-:Y:S01]  /*b3e0*/  IMAD.MOV.U32 R48, RZ, RZ, R42 ;  /* 0x000000ffff307224 */ /* 0x000fe200078e002a */
[----:B------:R-:W-:Y:S02]  /*b3f0*/  LOP3.LUT R61, R63, 0xff0000ff, RZ, 0xc0, !PT ;  /* 0xff0000ff3f3d7812 */ /* 0x000fe400078ec0ff */
[----:B------:R-:W-:Y:S01]  /*b400*/  LOP3.LUT R59, R59, 0xff00, R40, 0xf8, !PT ;  /* 0x0000ff003b3b7812 */ /* 0x000fe200078ef828 */
[----:B------:R-:W-:Y:S01]  /*b410*/  IMAD.SHL.U32 R40, R88, 0x100, RZ ;  /* 0x0000010058287824 */ /* 0x000fe200078e00ff */
[----:B------:R-:W-:Y:S01]  /*b420*/  SHF.R.U32.HI R62, RZ, 0x8, R49 ;  /* 0x00000008ff3e7819 */ /* 0x000fe20000011631 */
[----:B------:R-:W-:Y:S01]  /*b430*/  IMAD.U32 R44, R89, 0x10000, RZ ;  /* 0x00010000592c7824 */ /* 0x000fe200078e00ff */
[----:B------:R-:W-:-:S02]  /*b440*/  SHF.R.U32.HI R58, RZ, 0x10, R63 ;  /* 0x00000010ff3a7819 */ /* 0x000fc4000001163f */
[----:B------:R-:W-:Y:S01]  /*b450*/  SHF.R.U32.HI R60, RZ, 0x8, R51 ;  /* 0x00000008ff3c7819 */ /* 0x000fe20000011633 */
[----:B------:R-:W-:Y:S01]  /*b460*/  IMAD.SHL.U32 R42, R62, 0x100, RZ ;  /* 0x000001003e2a7824 */ /* 0x000fe200078e00ff */
[----:B------:R-:W-:Y:S02]  /*b470*/  SHF.R.U32.HI R50, RZ, 0x10, R49 ;  /* 0x00000010ff327819 */ /* 0x000fe40000011631 */
[----:B------:R-:W-:Y:S02]  /*b480*/  LOP3.LUT R63, R49, 0xff0000ff, RZ, 0xc0, !PT ;  /* 0xff0000ff313f7812 */ /* 0x000fe400078ec0ff */
[----:B------:R-:W-:Y:S02]  /*b490*/  LOP3.LUT R61, R61, 0xff00, R40, 0xf8, !PT ;  /* 0x0000ff003d3d7812 */ /* 0x000fe400078ef828 */
[----:B------:R-:W-:Y:S01]  /*b4a0*/  MOV R49, R46 ;  /* 0x0000002e00317202 */ /* 0x000fe20000000f00 */
[----:B------:R-:W-:Y:S01]  /*b4b0*/  IMAD.SHL.U32 R46, R60, 0x100, RZ ;  /* 0x000001003c2e7824 */ /* 0x000fe200078e00ff */
[----:B------:R-:W-:-:S02]  /*b4c0*/  LOP3.LUT R44, R59, 0xff0000, R44, 0xf8, !PT ;  /* 0x00ff00003b2c7812 */ /* 0x000fc400078ef82c */
[----:B------:R-:W-:Y:S02]  /*b4d0*/  SHF.L.U32 R40, R58, 0x10, RZ ;  /* 0x000000103a287819 */ /* 0x000fe400000006ff */
[----:B------:R-:W-:Y:S02]  /*b4e0*/  SHF.R.U32.HI R57, RZ, 0x10, R51 ;  /* 0x00000010ff397819 */ /* 0x000fe40000011633 */
[----:B------:R-:W-:Y:S02]  /*b4f0*/  F2FP.F16.E4M3.UNPACK_B R62, R165.H1 ;  /* 0x000000a5ff3e723e */ /* 0x000fe400030006ff */
[----:B------:R-:W-:Y:S02]  /*b500*/  F2FP.F16.E4M3.UNPACK_B R59, R56.H1 ;  /* 0x00000038ff3b723e */ /* 0x000fe400030006ff */
[----:B------:R-:W-:Y:S02]  /*b510*/  LOP3.LUT R51, R51, 0xff0000ff, RZ, 0xc0, !PT ;  /* 0xff0000ff33337812 */ /* 0x000fe400078ec0ff */
[----:B------:R-:W-:Y:S01]  /*b520*/  F2FP.F16.E4M3.UNPACK_B R58, R54.H1 ;  /* 0x00000036ff3a723e */ /* 0x000fe200030006ff */
[----:B------:R-:W-:Y:S01]  /*b530*/  HADD2.F32 R60, -RZ, R59.H0_H0 ;  /* 0x2000003bff3c7230 */ /* 0x000fe20000004100 */
[----:B------:R-:W-:-:S02]  /*b540*/  LOP3.LUT R40, R61, 0xff0000, R40, 0xf8, !PT ;  /* 0x00ff00003d287812 */ /* 0x000fc400078ef828 */
[----:B------:R-:W-:Y:S01]  /*b550*/  LOP3.LUT R63, R63, 0xff00, R42, 0xf8, !PT ;  /* 0x0000ff003f3f7812 */ /* 0x000fe200078ef82a */
[----:B------:R-:W-:Y:S01]  /*b560*/  HADD2.F32 R42, -RZ, R62.H0_H0 ;  /* 0x2000003eff2a7230 */ /* 0x000fe20000004100 */
[----:B------:R-:W-:Y:S02]  /*b570*/  F2FP.F16.E4M3.UNPACK_B R61, R167.H1 ;  /* 0x000000a7ff3d723e */ /* 0x000fe400030006ff */
[----:B------:R-:W-:Y:S01]  /*b580*/  LOP3.LUT R89, R51, 0xff00, R46, 0xf8, !PT ;  /* 0x0000ff0033597812 */ /* 0x000fe200078ef82e */
[----:B------:R-:W-:Y:S02]  /*b590*/  HADD2.F32 R51, -RZ, R58.H0_H0 ;  /* 0x2000003aff337230 */ /* 0x000fe40000004100 */
[----:B------:R-:W-:Y:S01]  /*b5a0*/  FMUL.FTZ R88, R60, R42 ;  /* 0x0000002a3c587220 */ /* 0x000fe20000410000 */
[----:B------:R-:W-:Y:S01]  /*b5b0*/  IMAD.U32 R46, R50, 0x10000, RZ ;  /* 0x00010000322e7824 */ /* 0x000fe200078e00ff */
[----:B------:R-:W-:Y:S01]  /*b5c0*/  F2FP.F16.E4M3.UNPACK_B R165, R165 ;  /* 0x000000a5ffa5723e */ /* 0x000fe200020006ff */
[----:B------:R-:W-:-:S02]  /*b5d0*/  IMAD.U32 R50, R57, 0x10000, RZ ;  /* 0x0001000039327824 */ /* 0x000fc400078e00ff */
[----:B------:R-:W-:Y:S01]  /*b5e0*/  FMUL.FTZ R91, R51, R42 ;  /* 0x0000002a335b7220 */ /* 0x000fe20000410000 */
[--C-:B------:R-:W-:Y:S01]  /*b5f0*/  HADD2.F32 R57, -RZ, R61.reuse.H0_H0 ;  /* 0x2000003dff397230 */ /* 0x100fe20000004100 */
[----:B------:R-:W-:Y:S01]  /*b600*/  LOP3.LUT R46, R63, 0xff0000, R46, 0xf8, !PT ;  /* 0x00ff00003f2e7812 */ /* 0x000fe200078ef82e */
[----:B------:R-:W-:Y:S01]  /*b610*/  HADD2.F32 R58, -RZ, R58.H1_H1 ;  /* 0x3000003aff3a7230 */ /* 0x000fe20000004100 */
[----:B------:R-:W-:Y:S01]  /*b620*/  LOP3.LUT R42, R89, 0xff0000, R50, 0xf8, !PT ;  /* 0x00ff0000592a7812 */ /* 0x000fe200078ef832 */
[----:B------:R-:W-:Y:S02]  /*b630*/  HADD2.F32 R63, -RZ, R61.H1_H1 ;  /* 0x3000003dff3f7230 */ /* 0x000fe40000004100 */
[-C--:B------:R-:W-:Y:S01]  /*b640*/  FFMA.FTZ R50, R51, R57.reuse, -R88 ;  /* 0x0000003933327223 */ /* 0x080fe20000010858 */
[----:B------:R-:W-:Y:S01]  /*b650*/  FFMA.FTZ R51, R60, R57, R91 ;  /* 0x000000393c337223 */ /* 0x000fe2000001005b */
[----:B------:R-:W-:Y:S01]  /*b660*/  HADD2.F32 R57, -RZ, R62.H1_H1 ;  /* 0x3000003eff397230 */ /* 0x000fe20000004100 */
[----:B------:R-:W-:Y:S01]  /*b670*/  F2FP.F16.E4M3.UNPACK_B R60, R56 ;  /* 0x00000038ff3c723e */ /* 0x000fe200020006ff */
[----:B------:R-:W-:Y:S01]  /*b680*/  HADD2.F32 R62, -RZ, R59.H1_H1 ;  /* 0x3000003bff3e7230 */ /* 0x000fe20000004100 */
[----:B------:R-:W-:Y:S01]  /*b690*/  F2FP.F16.E4M3.UNPACK_B R59, R54 ;  /* 0x00000036ff3b723e */ /* 0x000fe200020006ff */
[----:B------:R-:W-:-:S02]  /*b6a0*/  HADD2.F32 R88, -RZ, R165.H0_H0 ;  /* 0x200000a5ff587230 */ /* 0x000fc40000004100 */
[----:B------:R-:W-:Y:S01]  /*b6b0*/  FMUL.FTZ R91, R58, R57 ;  /* 0x000000393a5b7220 */ /* 0x000fe20000410000 */
[----:B------:R-:W-:Y:S01]  /*b6c0*/  F2FP.F16.E4M3.UNPACK_B R167, R167 ;  /* 0x000000a7ffa7723e */ /* 0x000fe200020006ff */
[C---:B------:R-:W-:Y:S01]  /*b6d0*/  FMUL.FTZ R89, R62.reuse, R57 ;  /* 0x000000393e597220 */ /* 0x040fe20000410000 */
[--C-:B------:R-:W-:Y:S02]  /*b6e0*/  HADD2.F32 R61, -RZ, R60.reuse.H0_H0 ;  /* 0x2000003cff3d7230 */ /* 0x100fe40000004100 */
[-C--:B------:R-:W-:Y:S01]  /*b6f0*/  FFMA.FTZ R54, R62, R63.reuse, R91 ;  /* 0x0000003f3e367223 */ /* 0x080fe2000001005b */
[----:B------:R-:W-:Y:S02]  /*b700*/  HADD2.F32 R56, -RZ, R59.H0_H0 ;  /* 0x2000003bff387230 */ /* 0x000fe40000004100 */
[----:B------:R-:W-:Y:S01]  /*b710*/  FFMA.FTZ R57, R58, R63, -R89 ;  /* 0x0000003f3a397223 */ /* 0x000fe20000010859 */
[----:B------:R-:W-:Y:S02]  /*b720*/  HADD2.F32 R165, -RZ, R165.H1_H1 ;  /* 0x300000a5ffa57230 */ /* 0x000fe40000004100 */
[----:B------:R-:W-:Y:S01]  /*b730*/  FMUL.FTZ R63, R61, R88 ;  /* 0x000000583d3f7220 */ /* 0x000fe20000410000 */
[----:B------:R-:W-:-:S02]  /*b740*/  HADD2.F32 R62, -RZ, R60.H1_H1 ;  /* 0x3000003cff3e7230 */ /* 0x000fc40000004100 */
[----:B------:R-:W-:Y:S01]  /*b750*/  FMUL.FTZ R88, R56, R88 ;  /* 0x0000005838587220 */ /* 0x000fe20000410000 */
[----:B------:R-:W-:Y:S01]  /*b760*/  HADD2.F32 R58, -RZ, R167.H0_H0 ;  /* 0x200000a7ff3a7230 */ /* 0x000fe20000004100 */
[----:B------:R-:W-:Y:S01]  /*b770*/  F2FP.F16.E4M3.UNPACK_B R89, R166.H1 ;  /* 0x000000a6ff59723e */ /* 0x000fe200030006ff */
[----:B------:R-:W-:Y:S02]  /*b780*/  HADD2.F32 R59, -RZ, R59.H1_H1 ;  /* 0x3000003bff3b7230 */ /* 0x000fe40000004100 */
[----:B------:R-:W-:Y:S01]  /*b790*/  FMUL.FTZ R60, R62, R165 ;  /* 0x000000a53e3c7220 */ /* 0x000fe20000410000 */
[----:B------:R-:W-:Y:S02]  /*b7a0*/  HADD2.F32 R167, -RZ, R167.H1_H1 ;  /* 0x300000a7ffa77230 */ /* 0x000fe40000004100 */
[-C--:B------:R-:W-:Y:S01]  /*b7b0*/  FFMA.FTZ R56, R56, R58.reuse, -R63 ;  /* 0x0000003a38387223 */ /* 0x080fe2000001083f */
[----:B------:R-:W-:Y:S01]  /*b7c0*/  FFMA.FTZ R58, R61, R58, R88 ;  /* 0x0000003a3d3a7223 */ /* 0x000fe20000010058 */
[----:B------:R-:W-:Y:S01]  /*b7d0*/  F2FP.F16.E4M3.UNPACK_B R63, R49.H1 ;  /* 0x00000031ff3f723e */ /* 0x000fe200030006ff */
[C---:B------:R-:W-:Y:S01]  /*b7e0*/  FMUL.FTZ R165, R59.reuse, R165 ;  /* 0x000000a53ba57220 */ /* 0x040fe20000410000 */
[----:B------:R-:W-:Y:S01]  /*b7f0*/  FFMA.FTZ R61, R59, R167, -R60 ;  /* 0x000000a73b3d7223 */ /* 0x000fe2000001083c */
[----:B------:R-:W-:Y:S01]  /*b800*/  F2FP.F16.E4M3.UNPACK_B R60, R48.H1 ;  /* 0x00000030ff3c723e */ /* 0x000fe200030006ff */
[----:B------:R-:W-:Y:S01]  /*b810*/  HADD2.F32 R93, -RZ, R89.H0_H0 ;  /* 0x20000059ff5d7230 */ /* 0x000fe20000004100 */
[----:B------:R-:W-:Y:S01]  /*b820*/  F2FP.F16.E4M3.UNPACK_B R90, R176.H1 ;  /* 0x000000b0ff5a723e */ /* 0x000fe200030006ff */
[----:B------:R-:W-:-:S02]  /*b830*/  HADD2.F32 R88, -RZ, R63.H0_H0 ;  /* 0x2000003fff587230 */ /* 0x000fc40000004100 */
[----:B------:R-:W-:Y:S01]  /*b840*/  FFMA.FTZ R59, R62, R167, R165 ;  /* 0x000000a73e3b7223 */ /* 0x000fe200000100a5 */
[----:B------:R-:W-:Y:S01]  /*b850*/  HADD2.F32 R62, -RZ, R60.H0_H0 ;  /* 0x2000003cff3e7230 */ /* 0x000fe20000004100 */
[----:B------:R-:W-:Y:S01]  /*b860*/  F2FP.F16.E4M3.UNPACK_B R166, R166 ;  /* 0x000000a6ffa6723e */ /* 0x000fe200020006ff */
[----:B------:R-:W-:Y:S02]  /*b870*/  HADD2.F32 R92, -RZ, R89.H1_H1 ;  /* 0x30000059ff5c7230 */ /* 0x000fe40000004100 */
[-C--:B------:R-:W-:Y:S01]  /*b880*/  FMUL.FTZ R95, R88, R93.reuse ;  /* 0x0000005d585f7220 */ /* 0x080fe20000410000 */
[----:B------:R-:W-:Y:S02]  /*b890*/  HADD2.F32 R91, -RZ, R90.H0_H0 ;  /* 0x2000005aff5b7230 */ /* 0x000fe40000004100 */
[----:B------:R-:W-:Y:S01]  /*b8a0*/  FMUL.FTZ R93, R62, R93 ;  /* 0x0000005d3e5d7220 */ /* 0x000fe20000410000 */
[----:B------:R-:W-:Y:S01]  /*b8b0*/  HADD2.F32 R89, -RZ, R63.H1_H1 ;  /* 0x3000003fff597230 */ /* 0x000fe20000004100 */
[----:B------:R-:W-:Y:S01]  /*b8c0*/  F2FP.F16.E4M3.UNPACK_B R48, R48 ;  /* 0x00000030ff30723e */ /* 0x000fe200020006ff */
[----:B------:R-:W-:-:S02]  /*b8d0*/  HADD2.F32 R63, -RZ, R60.H1_H1 ;  /* 0x3000003cff3f7230 */ /* 0x000fc40000004100 */
[-C--:B------:R-:W-:Y:S01]  /*b8e0*/  FFMA.FTZ R60, R62, R91.reuse, -R95 ;  /* 0x0000005b3e3c7223 */ /* 0x080fe2000001085f */
[----:B------:R-:W-:Y:S02]  /*b8f0*/  HADD2.F32 R90, -RZ, R90.H1_H1 ;  /* 0x3000005aff5a7230 */ /* 0x000fe40000004100 */
[-C--:B------:R-:W-:Y:S01]  /*b900*/  FMUL.FTZ R94, R89, R92.reuse ;  /* 0x0000005c595e7220 */ /* 0x080fe20000410000 */
[----:B------:R-:W-:Y:S01]  /*b910*/  FFMA.FTZ R62, R88, R91, R93 ;  /* 0x0000005b583e7223 */ /* 0x000fe2000001005d */
[C---:B------:R-:W-:Y:S01]  /*b920*/  FMUL.FTZ R92, R63.reuse, R92 ;  /* 0x0000005c3f5c7220 */ /* 0x040fe20000410000 */
[----:B------:R-:W-:Y:S01]  /*b930*/  F2FP.F16.E4M3.UNPACK_B R88, R49 ;  /* 0x00000031ff58723e */ /* 0x000fe200020006ff */
[----:B------:R-:W-:Y:S01]  /*b940*/  FFMA.FTZ R63, R63, R90, -R94 ;  /* 0x0000005a3f3f7223 */ /* 0x000fe2000001085e */
[----:B------:R-:W-:Y:S01]  /*b950*/  F2FP.F16.E4M3.UNPACK_B R176, R176 ;  /* 0x000000b0ffb0723e */ /* 0x000fe200020006ff */
[----:B------:R-:W-:Y:S01]  /*b960*/  FFMA.FTZ R89, R89, R90, R92 ;  /* 0x0000005a59597223 */ /* 0x000fe2000001005c */
[----:B------:R-:W-:Y:S01]  /*b970*/  HADD2.F32 R92, -RZ, R166.H0_H0 ;  /* 0x200000a6ff5c7230 */ /* 0x000fe20000004100 */
[----:B------:R-:W-:Y:S01]  /*b980*/  F2FP.SATFINITE.E4M3.F32.PACK_AB_MERGE_C R50, R57, R50, RZ ;  /* 0x000000323932723e */ /* 0x000fe200048070ff */
[----:B------:R-:W-:Y:S01]  /*b990*/  HADD2.F32 R90, -RZ, R88.H0_H0 ;  /* 0x20000058ff5a7230 */ /* 0x000fe20000004100 */
[----:B------:R-:W-:Y:S01]  /*b9a0*/  F2FP.SATFINITE.E4M3.F32.PACK_AB_MERGE_C R54, R54, R51, RZ ;  /* 0x000000333636723e */ /* 0x000fe200048070ff */
[----:B------:R-:W-:Y:S01]  /*b9b0*/  HADD2.F32 R95, -RZ, R166.H1_H1 ;  /* 0x300000a6ff5f7230 */ /* 0x000fe20000004100 */
[----:B------:R-:W-:Y:S01]  /*b9c0*/  F2FP.SATFINITE.E4M3.F32.PACK_AB_MERGE_C R60, R63, R60, RZ ;  /* 0x0000003c3f3c723e */ /* 0x000fe200048070ff */
[----:B------:R-:W-:-:S02]  /*b9d0*/  HADD2.F32 R49, -RZ, R48.H0_H0 ;  /* 0x20000030ff317230 */ /* 0x000fc40000004100 */
[----:B------:R-:W-:Y:S01]  /*b9e0*/  FMUL.FTZ R94, R90, R92 ;  /* 0x0000005c5a5e7220 */ /* 0x000fe20000410000 */
[----:B------:R-:W-:Y:S01]  /*b9f0*/  HADD2.F32 R88, -RZ, R88.H1_H1 ;  /* 0x30000058ff587230 */ /* 0x000fe20000004100 */
[----:B------:R-:W-:Y:S01]  /*ba00*/  F2FP.SATFINITE.E4M3.F32.PACK_AB_MERGE_C R51, R61, R56, R50 ;  /* 0x000000383d33723e */ /* 0x000fe20004807032 */
[----:B------:R-:W-:Y:S02]  /*ba10*/  HADD2.F32 R48, -RZ, R48.H1_H1 ;  /* 0x30000030ff307230 */ /* 0x000fe40000004100 */
[C---:B------:R-:W-:Y:S01]  /*ba20*/  FMUL.FTZ R165, R49.reuse, R92 ;  /* 0x0000005c31a57220 */ /* 0x040fe20000410000 */
[--C-:B------:R-:W-:Y:S02]  /*ba30*/  HADD2.F32 R91, -RZ, R176.reuse.H0_H0 ;  /* 0x200000b0ff5b7230 */ /* 0x100fe40000004100 */
[-C--:B------:R-:W-:Y:S01]  /*ba40*/  FMUL.FTZ R167, R88, R95.reuse ;  /* 0x0000005f58a77220 */ /* 0x080fe20000410000 */
[----:B------:R-:W-:Y:S02]  /*ba50*/  HADD2.F32 R93, -RZ, R176.H1_H1 ;  /* 0x300000b0ff5d7230 */ /* 0x000fe40000004100 */
[C---:B------:R-:W-:Y:S01]  /*ba60*/  FMUL.FTZ R95, R48.reuse, R95 ;  /* 0x0000005f305f7220 */ /* 0x040fe20000410000 */
[----:B------:R-:W-:Y:S01]  /*ba70*/  F2FP.F16.E4M3.UNPACK_B R57, R45 ;  /* 0x0000002dff39723e */ /* 0x000fe200020006ff */
[----:B------:R-:W-:Y:S01]  /*ba80*/  FFMA.FTZ R49, R49, R91, -R94 ;  /* 0x0000005b31317223 */ /* 0x000fe2000001085e */
[----:B------:R-:W-:Y:S01]  /*ba90*/  F2FP.F16.E4M3.UNPACK_B R63, R46 ;  /* 0x0000002eff3f723e */ /* 0x000fe200020006ff */
[----:B------:R-:W-:Y:S01]  /*baa0*/  FFMA.FTZ R48, R48, R93, -R167 ;  /* 0x0000005d30307223 */ /* 0x000fe200000108a7 */
[----:B------:R-:W-:Y:S01]  /*bab0*/  F2FP.F16.E4M3.UNPACK_B R56, R41 ;  /* 0x00000029ff38723e */ /* 0x000fe200020006ff */
[----:B------:R-:W-:Y:S01]  /*bac0*/  FFMA.FTZ R165, R90, R91, R165 ;  /* 0x0000005b5aa57223 */ /* 0x000fe200000100a5 */
[----:B------:R-:W-:Y:S01]  /*bad0*/  FFMA.FTZ R88, R88, R93, R95 ;  /* 0x0000005d58587223 */ /* 0x000fe2000001005f */
[----:B------:R-:W-:-:S02]  /*bae0*/  F2FP.SATFINITE.E4M3.F32.PACK_AB_MERGE_C R62, R89, R62, RZ ;  /* 0x0000003e593e723e */ /* 0x000fc400048070ff */
[----:B------:R-:W-:Y:S01]  /*baf0*/  F2FP.SATFINITE.E4M3.F32.PACK_AB_MERGE_C R50, R59, R58, R54 ;  /* 0x0000003a3b32723e */ /* 0x000fe20004807036 */
[----:B------:R-:W-:Y:S01]  /*bb00*/  HADD2.F32 R59, -RZ, R57.H0_H0 ;  /* 0x20000039ff3b7230 */ /* 0x000fe20000004100 */
[----:B------:R-:W-:Y:S01]  /*bb10*/  F2FP.F16.E4M3.UNPACK_B R61, R44 ;  /* 0x0000002cff3d723e */ /* 0x000fe200020006ff */
[----:B------:R-:W-:Y:S01]  /*bb20*/  HADD2.F32 R58, -RZ, R63.H0_H0 ;  /* 0x2000003fff3a7230 */ /* 0x000fe20000004100 */
[----:B------:R-:W-:Y:S01]  /*bb30*/  F2FP.SATFINITE.E4M3.F32.PACK_AB_MERGE_C R49, R48, R49, R60 ;  /* 0x000000313031723e */ /* 0x000fe2000480703c */
[----:B------:R-:W-:Y:S01]  /*bb40*/  HADD2.F32 R54, -RZ, R56.H0_H0 ;  /* 0x20000038ff367230 */ /* 0x000fe20000004100 */
[----:B------:R-:W-:Y:S01]  /*bb50*/  F2FP.SATFINITE.E4M3.F32.PACK_AB_MERGE_C R48, R88, R165, R62 ;  /* 0x000000a55830723e */ /* 0x000fe2000480703e */
[----:B------:R-:W-:Y:S02]  /*bb60*/  HADD2.F32 R62, -RZ, R61.H0_H0 ;  /* 0x2000003dff3e7230 */ /* 0x000fe40000004100 */
[----:B------:R-:W-:Y:S01]  /*bb70*/  FMUL.FTZ R89, R59, R58 ;  /* 0x0000003a3b597220 */ /* 0x000fe20000410000 */
[----:B------:R-:W-:-:S02]  /*bb80*/  HADD2.F32 R60, -RZ, R57.H1_H1 ;  /* 0x30000039ff3c7230 */ /* 0x000fc40000004100 */
[C---:B------:R-:W-:Y:S01]  /*bb90*/  FMUL.FTZ R88, R54.reuse, R58 ;  /* 0x0000003a36587220 */ /* 0x040fe20000410000 */
[----:B------:R-:W-:Y:S02]  /*bba0*/  HADD2.F32 R63, -RZ, R63.H1_H1 ;  /* 0x3000003fff3f7230 */ /* 0x000fe40000004100 */
[-C--:B------:R-:W-:Y:S01]  /*bbb0*/  FFMA.FTZ R54, R54, R62.reuse, -R89 ;  /* 0x0000003e36367223 */ /* 0x080fe20000010859 */
[----:B------:R-:W-:Y:S02]  /*bbc0*/  HADD2.F32 R58, -RZ, R56.H1_H1 ;  /* 0x30000038ff3a7230 */ /* 0x000fe40000004100 */
[----:B------:R-:W-:Y:S01]  /*bbd0*/  FFMA.FTZ R56, R59, R62, R88 ;  /* 0x0000003e3b387223 */ /* 0x000fe20000010058 */
[----:B------:R-:W-:Y:S02]  /*bbe0*/  HADD2.F32 R61, -RZ, R61.H1_H1 ;  /* 0x3000003dff3d7230 */ /* 0x000fe40000004100 */
[----:B------:R-:W-:Y:S01]  /*bbf0*/  FMUL.FTZ R89, R60, R63 ;  /* 0x0000003f3c597220 */ /* 0x000fe20000410000 */
[----:B------:R-:W-:Y:S01]  /*bc00*/  F2FP.F16.E4M3.UNPACK_B R59, R45.H1 ;  /* 0x0000002dff3b723e */ /* 0x000fe200030006ff */
[----:B------:R-:W-:Y:S01]  /*bc10*/  FMUL.FTZ R63, R58, R63 ;  /* 0x0000003f3a3f7220 */ /* 0x000fe20000410000 */
[----:B------:R-:W-:-:S02]  /*bc20*/  F2FP.F16.E4M3.UNPACK_B R62, R46.H1 ;  /* 0x0000002eff3e723e */ /* 0x000fc400030006ff */
[----:B------:R-:W-:Y:S01]  /*bc30*/  F2FP.F16.E4M3.UNPACK_B R57, R41.H1 ;  /* 0x00000029ff39723e */ /* 0x000fe200030006ff */
[-C--:B------:R-:W-:Y:S01]  /*bc40*/  FFMA.FTZ R41, R58, R61.reuse, -R89 ;  /* 0x0000003d3a297223 */ /* 0x080fe20000010859 */
[----:B------:R-:W-:Y:S01]  /*bc50*/  FFMA.FTZ R45, R60, R61, R63 ;  /* 0x0000003d3c2d7223 */ /* 0x000fe2000001003f */
[----:B------:R-:W-:Y:S01]  /*bc60*/  HADD2.F32 R58, -RZ, R59.H0_H0 ;  /* 0x2000003bff3a7230 */ /* 0x000fe20000004100 */
[----:B------:R-:W-:Y:S01]  /*bc70*/  F2FP.F16.E4M3.UNPACK_B R44, R44.H1 ;  /* 0x0000002cff2c723e */ /* 0x000fe200030006ff */
[--C-:B------:R-:W-:Y:S01]  /*bc80*/  HADD2.F32 R63, -RZ, R62.reuse.H0_H0 ;  /* 0x2000003eff3f7230 */ /* 0x100fe20000004100 */
[-C--:B------:R-:W-:Y:S01]  /*bc90*/  F2FP.F16.E4M3.UNPACK_B R93, R42.reuse.H1 ;  /* 0x0000002aff5d723e */ /* 0x080fe200030006ff */
[----:B------:R-:W-:Y:S01]  /*bca0*/  HADD2.F32 R46, -RZ, R57.H0_H0 ;  /* 0x20000039ff2e7230 */ /* 0x000fe20000004100 */
[----:B------:R-:W-:Y:S01]  /*bcb0*/  F2FP.F16.E4M3.UNPACK_B R92, R42 ;  /* 0x0000002aff5c723e */ /* 0x000fe200020006ff */
[----:B------:R-:W-:Y:S02]  /*bcc0*/  HADD2.F32 R59, -RZ, R59.H1_H1 ;  /* 0x3000003bff3b7230 */ /* 0x000fe40000004100 */
[----:B------:R-:W-:Y:S01]  /*bcd0*/  FMUL.FTZ R89, R58, R63 ;  /* 0x0000003f3a597220 */ /* 0x000fe20000410000 */
[----:B------:R-:W-:-:S02]  /*bce0*/  HADD2.F32 R62, -RZ, R62.H1_H1 ;  /* 0x3000003eff3e7230 */ /* 0x000fc40000004100 */
[----:B------:R-:W-:Y:S01]  /*bcf0*/  FMUL.FTZ R63, R46, R63 ;  /* 0x0000003f2e3f7220 */ /* 0x000fe20000410000 */
[----:B------:R-:W-:Y:S01]  /*bd00*/  HADD2.F32 R57, -RZ, R57.H1_H1 ;  /* 0x30000039ff397230 */ /* 0x000fe20000004100 */
[----:B------:R-:W-:Y:S01]  /*bd10*/  F2FP.F16.E4M3.UNPACK_B R90, R40.H1 ;  /* 0x00000028ff5a723e */ /* 0x000fe200030006ff */
[--C-:B------:R-:W-:Y:S02]  /*bd20*/  HADD2.F32 R60, -RZ, R44.reuse.H1_H1 ;  /* 0x3000002cff3c7230 */ /* 0x100fe40000004100 */
[-C--:B------:R-:W-:Y:S01]  /*bd30*/  FMUL.FTZ R88, R59, R62.reuse ;  /* 0x0000003e3b587220 */ /* 0x080fe20000410000 */
[----:B------:R-:W-:Y:S02]  /*bd40*/  HADD2.F32 R61, -RZ, R44.H0_H0 ;  /* 0x2000002cff3d7230 */ /* 0x000fe40000004100 */
[C---:B------:R-:W-:Y:S01]  /*bd50*/  FMUL.FTZ R62, R57.reuse, R62 ;  /* 0x0000003e393e7220 */ /* 0x040fe20000410000 */
[----:B------:R-:W-:Y:S02]  /*bd60*/  HADD2.F32 R95, -RZ, R93.H0_H0 ;  /* 0x2000005dff5f7230 */ /* 0x000fe40000004100 */
[----:B------:R-:W-:Y:S01]  /*bd70*/  FFMA.FTZ R57, R57, R60, -R88 ;  /* 0x0000003c39397223 */ /* 0x000fe20000010858 */
[----:B------:R-:W-:-:S02]  /*bd80*/  HADD2.F32 R91, -RZ, R90.H0_H0 ;  /* 0x2000005aff5b7230 */ /* 0x000fc40000004100 */
[----:B------:R-:W-:Y:S01]  /*bd90*/  FFMA.FTZ R59, R59, R60, R62 ;  /* 0x0000003c3b3b7223 */ /* 0x000fe2000001003e */
[----:B------:R-:W-:Y:S01]  /*bda0*/  F2FP.F16.E4M3.UNPACK_B R62, R47.H1 ;  /* 0x0000002fff3e723e */ /* 0x000fe200030006ff */
[-C--:B------:R-:W-:Y:S01]  /*bdb0*/  FFMA.FTZ R44, R46, R61.reuse, -R89 ;  /* 0x0000003d2e2c7223 */ /* 0x080fe20000010859 */
[----:B------:R-:W-:Y:S01]  /*bdc0*/  FFMA.FTZ R46, R58, R61, R63 ;  /* 0x0000003d3a2e7223 */ /* 0x000fe2000001003f */
[----:B------:R-:W-:Y:S01]  /*bdd0*/  F2FP.F16.E4M3.UNPACK_B R58, R43 ;  /* 0x0000002bff3a723e */ /* 0x000fe200020006ff */
[----:B------:R-:W-:Y:S01]  /*bde0*/  HADD2.F32 R93, -RZ, R93.H1_H1 ;  /* 0x3000005dff5d7230 */ /* 0x000fe20000004100 */
[----:B------:R-:W-:Y:S01]  /*bdf0*/  F2FP.F16.E4M3.UNPACK_B R61, R47 ;  /* 0x0000002fff3d723e */ /* 0x000fe200020006ff */
[--C-:B------:R-:W-:Y:S01]  /*be00*/  HADD2.F32 R88, -RZ, R62.reuse.H0_H0 ;  /* 0x2000003eff587230 */ /* 0x100fe20000004100 */
[----:B------:R-:W-:Y:S01]  /*be10*/  F2FP.F16.E4M3.UNPACK_B R43, R43.H1 ;  /* 0x0000002bff2b723e */ /* 0x000fe200030006ff */
[----:B------:R-:W-:Y:S01]  /*be20*/  HADD2.F32 R62, -RZ, R62.H1_H1 ;  /* 0x3000003eff3e7230 */ /* 0x000fe20000004100 */
[----:B------:R-:W-:Y:S01]  /*be30*/  F2FP.F16.E4M3.UNPACK_B R89, R40 ;  /* 0x00000028ff59723e */ /* 0x000fe200020006ff */
[----:B------:R-:W-:-:S02]  /*be40*/  HADD2.F32 R63, -RZ, R61.H0_H0 ;  /* 0x2000003dff3f7230 */ /* 0x000fc40000004100 */
[-C--:B------:R-:W-:Y:S01]  /*be50*/  FMUL.FTZ R165, R88, R95.reuse ;  /* 0x0000005f58a57220 */ /* 0x080fe20000410000 */
[--C-:B------:R-:W-:Y:S01]  /*be60*/  HADD2.F32 R60, -RZ, R43.reuse.H0_H0 ;  /* 0x2000002bff3c7230 */ /* 0x100fe20000004100 */
[----:B------:R-:W-:Y:S01]  /*be70*/  F2FP.SATFINITE.E4M3.F32.PACK_AB_MERGE_C R44, R57, R44, RZ ;  /* 0x0000002c392c723e */ /* 0x000fe200048070ff */
[----:B------:R-:W-:Y:S01]  /*be80*/  HADD2.F32 R40, -RZ, R92.H0_H0 ;  /* 0x2000005cff287230 */ /* 0x000fe20000004100 */
[----:B------:R-:W-:Y:S01]  /*be90*/  F2FP.SATFINITE.E4M3.F32.PACK_AB_MERGE_C R46, R59, R46, RZ ;  /* 0x0000002e3b2e723e */ /* 0x000fe200048070ff */
[----:B------:R-:W-:Y:S02]  /*bea0*/  HADD2.F32 R43, -RZ, R43.H1_H1 ;  /* 0x3000002bff2b7230 */ /* 0x000fe40000004100 */
[----:B------:R-:W-:Y:S01]  /*beb0*/  FMUL.FTZ R95, R60, R95 ;  /* 0x0000005f3c5f7220 */ /* 0x000fe20000410000 */
[----:B------:R-:W-:Y:S02]  /*bec0*/  HADD2.F32 R47, -RZ, R58.H0_H0 ;  /* 0x2000003aff2f7230 */ /* 0x000fe40000004100 */
[----:B------:R-:W-:Y:S01]  /*bed0*/  FMUL.FTZ R94, R63, R40 ;  /* 0x000000283f5e7220 */ /* 0x000fe20000410000 */
[----:B------:R-:W-:-:S02]  /*bee0*/  HADD2.F32 R42, -RZ, R89.H0_H0 ;  /* 0x20000059ff2a7230 */ /* 0x000fc40000004100 */
[----:B------:R-:W-:Y:S01]  /*bef0*/  FFMA.FTZ R165, R60, R91, -R165 ;  /* 0x0000005b3ca57223 */ /* 0x000fe200000108a5 */
[----:B------:R-:W-:Y:S02]  /*bf00*/  HADD2.F32 R61, -RZ, R61.H1_H1 ;  /* 0x3000003dff3d7230 */ /* 0x000fe40000004100 */
[-C--:B------:R-:W-:Y:S01]  /*bf10*/  FMUL.FTZ R60, R62, R93.reuse ;  /* 0x0000005d3e3c7220 */ /* 0x080fe20000410000 */
[----:B------:R-:W-:Y:S02]  /*bf20*/  HADD2.F32 R92, -RZ, R92.H1_H1 ;  /* 0x3000005cff5c7230 */ /* 0x000fe40000004100 */
[----:B------:R-:W-:Y:S01]  /*bf30*/  FMUL.FTZ R93, R43, R93 ;  /* 0x0000005d2b5d7220 */ /* 0x000fe20000410000 */
[----:B------:R-:W-:Y:S02]  /*bf40*/  HADD2.F32 R90, -RZ, R90.H1_H1 ;  /* 0x3000005aff5a7230 */ /* 0x000fe40000004100 */
[----:B------:R-:W-:Y:S01]  /*bf50*/  FMUL.FTZ R166, R47, R40 ;  /* 0x000000282fa67220 */ /* 0x000fe20000410000 */
[----:B------:R-:W-:-:S02]  /*bf60*/  HADD2.F32 R58, -RZ, R58.H1_H1 ;  /* 0x3000003aff3a7230 */ /* 0x000fc40000004100 */
[----:B------:R-:W-:Y:S01]  /*bf70*/  FFMA.FTZ R40, R47, R42, -R94 ;  /* 0x0000002a2f287223 */ /* 0x000fe2000001085e */
[----:B------:R-:W-:Y:S02]  /*bf80*/  HADD2.F32 R89, -RZ, R89.H1_H1 ;  /* 0x30000059ff597230 */ /* 0x000fe40000004100 */
[----:B------:R-:W-:Y:S01]  /*bf90*/  FMUL.FTZ R47, R61, R92 ;  /* 0x0000005c3d2f7220 */ /* 0x000fe20000410000 */
[----:B------:R-:W-:Y:S01]  /*bfa0*/  FFMA.FTZ R60, R43, R90, -R60 ;  /* 0x0000005a2b3c7223 */ /* 0x000fe2000001083c */
[----:B------:R-:W-:Y:S01]  /*bfb0*/  FFMA.FTZ R95, R88, R91, R95 ;  /* 0x0000005b585f7223 */ /* 0x000fe2000001005f */
[----:B------:R-:W-:Y:S01]  /*bfc0*/  FMUL.FTZ R92, R58, R92 ;  /* 0x0000005c3a5c7220 */ /* 0x000fe20000410000 */
[----:B------:R-:W-:Y:S01]  /*bfd0*/  FFMA.FTZ R62, R62, R90, R93 ;  /* 0x0000005a3e3e7223 */ /* 0x000fe2000001005d */
[-C--:B------:R-:W-:Y:S01]  /*bfe0*/  FFMA.FTZ R47, R58, R89.reuse, -R47 ;  /* 0x000000593a2f7223 */ /* 0x080fe2000001082f */
[----:B------:R-:W-:Y:S01]  /*bff0*/  FFMA.FTZ R42, R63, R42, R166 ;  /* 0x0000002a3f2a7223 */ /* 0x000fe200000100a6 */
[----:B------:R-:W-:Y:S01]  /*c000*/  FFMA.FTZ R61, R61, R89, R92 ;  /* 0x000000593d3d7223 */ /* 0x000fe2000001005c */
[----:B------:R-:W-:-:S02]  /*c010*/  F2FP.SATFINITE.E4M3.F32.PACK_AB_MERGE_C R60, R60, R165, RZ ;  /* 0x000000a53c3c723e */ /* 0x000fc400048070ff */
[----:B------:R-:W-:Y:S02]  /*c020*/  F2FP.SATFINITE.E4M3.F32.PACK_AB_MERGE_C R62, R62, R95, RZ ;  /* 0x0000005f3e3e723e */ /* 0x000fe400048070ff */
[----:B------:R-:W-:Y:S01]  /*c030*/  F2FP.SATFINITE.E4M3.F32.PACK_AB_MERGE_C R43, R47, R40, R60 ;  /* 0x000000282f2b723e */ /* 0x000fe2000480703c */
[----:B------:R-:W-:Y:S01]  /*c040*/  IMAD.MOV.U32 R40, RZ, RZ, R51 ;  /* 0x000000ffff287224 */ /* 0x000fe200078e0033 */
[----:B------:R-:W-:Y:S01]  /*c050*/  F2FP.SATFINITE.E4M3.F32.PACK_AB_MERGE_C R41, R41, R54, R44 ;  /* 0x000000362929723e */ /* 0x000fe2000480702c */
[----:B------:R-:W-:Y:S01]  /*c060*/  IMAD.MOV.U32 R44, RZ, RZ, R50 ;  /* 0x000000ffff2c7224 */ /* 0x000fe200078e0032 */
[----:B------:R-:W-:Y:S01]  /*c070*/  F2FP.SATFINITE.E4M3.F32.PACK_AB_MERGE_C R45, R45, R56, R46 ;  /* 0x000000382d2d723e */ /* 0x000fe2000480702e */
[----:B------:R-:W-:Y:S01]  /*c080*/  IMAD.MOV.U32 R46, RZ, RZ, R48 ;  /* 0x000000ffff2e7224 */ /* 0x000fe200078e0030 */
[----:B------:R-:W-:Y:S02]  /*c090*/  F2FP.SATFINITE.E4M3.F32.PACK_AB_MERGE_C R47, R61, R42, R62 ;  /* 0x0000002a3d2f723e */ /* 0x000fe4000480703e */
[----:B------:R-:W-:-:S07]  /*c0a0*/  MOV R42, R49 ;  /* 0x00000031002a7202 */ /* 0x000fce0000000f00 */
.L_x_554:
[----:B------:R-:W-:Y:S05]  /*c0b0*/  BSYNC B2 ;  /* 0x0000000000027941 */ /* 0x000fea0003800000 */
.L_x_553:
[----:B------:R-:W-:-:S13]  /*c0c0*/  ISETP.GE.AND P4, PT, R55, R150, PT ;  /* 0x000000963700720c */ /* 0x000fda0003f86270 */
[--C-:B------:R-:W-:Y:S02]  /*c0d0*/  @!P4 SHF.R.S32.HI R48, RZ, 0x1f, R55.reuse ;  /* 0x0000001fff30c819 */ /* 0x100fe40000011437 */
[----:B------:R-:W-:-:S04]  /*c0e0*/  @!P4 IADD3 R51, P5, P6, R116, R138, R55 ;  /* 0x0000008a7433c210 */ /* 0x000fc80007ebe037 */
[----:B------:R-:W-:Y:S02]  /*c0f0*/  @!P4 IADD3.X R54, R4, R177, R48, P5, P6 ;  /* 0x000000b10436c210 */ /* 0x000fe40002fec430 */
[----:B------:R-:W-:-:S05]  /*c100*/  IADD3 R48, P5, R53, R122, RZ ;  /* 0x0000007a35307210 */ /* 0x000fca0007fbe0ff */
[----:B------:R-:W-:Y:S01]  /*c110*/  IMAD.X R49, R52, 0x1, R123, P5 ;  /* 0x0000000134317824 */ /* 0x000fe200028e067b */
[----:B------:R-:W-:-:S04]  /*c120*/  @!P4 IADD3 R50, P5, R51, R122, RZ ;  /* 0x0000007a3332c210 */ /* 0x000fc80007fbe0ff */
[----:B0-----:R4:W-:Y:S01]  /*c130*/  STG.E.128 desc[UR54][R48.64], R40 ;  /* 0x0000002830007986 */ /* 0x0019e2000c101d36 */
[----:B------:R-:W-:-:S05]  /*c140*/  @!P4 IMAD.X R51, R54, 0x1, R123, P5 ;  /* 0x000000013633c824 */ /* 0x000fca00028e067b */
[----:B-1----:R4:W-:Y:S03]  /*c150*/  @!P4 STG.E.128 desc[UR54][R50.64], R44 ;  /* 0x0000002c3200c986 */ /* 0x0029e6000c101d36 */
.L_x_544:
[----:B------:R-:W-:Y:S05]  /*c160*/  BSYNC B1 ;  /* 0x0000000000017941 */ /* 0x000fea0003800000 */
.L_x_543:
[-C--:B0--34-:R-:W-:Y:S02]  /*c170*/  IMAD R40, R145, R134.reuse, RZ ;  /* 0x0000008691287224 */ /* 0x099fe400078e02ff */
[----:B------:R-:W-:-:S04]  /*c180*/  IMAD.WIDE.U32 R136, R218, R134, R136 ;  /* 0x00000086da887225 */ /* 0x000fc800078e0088 */
[----:B------:R-:W-:Y:S01]  /*c190*/  IMAD R53, R218, R135, R40 ;  /* 0x00000087da357224 */ /* 0x000fe200078e0228 */
[----:B------:R-:W-:Y:S06]  /*c1a0*/  @P2 BRA `(.L_x_513) ;  /* 0x0000003000982947 */ /* 0x000fec0003800000 */
[----:B------:R-:W-:Y:S01]  /*c1b0*/  ISETP.NE.AND P2, PT, R34, RZ, PT ;  /* 0x000000ff2200720c */ /* 0x000fe20003f45270 */
[----:B------:R-:W-:Y:S01]  /*c1c0*/  BSSY B1, `(.L_x_555) ;  /* 0x00000f8000017945 */ /* 0x000fe20003800000 */
[----:B------:R-:W-:-:S11]  /*c1d0*/  IMAD.IADD R53, R137, 0x1, R53 ;  /* 0x0000000189357824 */ /* 0x000fd600078e0235 */
[----:B------:R-:W-:Y:S05]  /*c1e0*/  @!P2 BRA `(.L_x_556) ;  /* 0x0000000c00d4a947 */ /* 0x000fea0003800000 */
[----:B------:R-:W-:Y:S01]  /*c1f0*/  SEL R40, R99, R155, !P0 ;  /* 0x0000009b63287207 */ /* 0x000fe20004000000 */
[----:B------:R-:W-:Y:S01]  /*c200*/  BSSY B2, `(.L_x_557) ;  /* 0x00000f1000027945 */ /* 0x000fe20003800000 */
[----:B------:R-:W-:Y:S02]  /*c210*/  IADD3 R49, P2, P4, R116, R136, R25 ;  /* 0x0000008874317210 */ /* 0x000fe40007c5e019 */
[----:B------:R-:W-:Y:S02]  /*c220*/  SHF.R.S32.HI R41, RZ, 0x1f, R40 ;  /* 0x0000001fff297819 */ /* 0x000fe40000011428 */
[----:B------:R-:W-:Y:S02]  /*c230*/  IADD3.X R42, R4, R53, R30, P2, P4 ;  /* 0x00000035042a7210 */ /* 0x000fe400017e841e */
[----:B------:R-:W-:-:S04]  /*c240*/  LEA.HI R40, R41, R40, RZ, 0x5 ;  /* 0x0000002829287211 */ /* 0x000fc800078f28ff */
[----:B------:R-:W-:-:S04]  /*c250*/  LEA.HI.SX32 R41, R40, R21, 0x1b ;  /* 0x0000001528297211 */ /* 0x000fc800078fdaff */
[----:B------:R-:W-:-:S04]  /*c260*/  SHF.L.U32 R43, R41, 0x4, RZ ;  /* 0x00000004292b7819 */ /* 0x000fc800000006ff */
[----:B------:R-:W-:-:S13]  /*c270*/  ISETP.GE.AND P2, PT, R43, R150, PT ;  /* 0x000000962b00720c */ /* 0x000fda0003f46270 */
[--C-:B------:R-:W-:Y:S02]  /*c280*/  @!P2 SHF.R.S32.HI R40, RZ, 0x1f, R43.reuse ;  /* 0x0000001fff28a819 */ /* 0x100fe4000001142b */
[----:B------:R-:W-:-:S04]  /*c290*/  @!P2 IADD3 R51, P4, P5, R116, R136, R43 ;  /* 0x000000887433a210 */ /* 0x000fc80007d9e02b */
[----:B------:R-:W-:Y:S02]  /*c2a0*/  @!P2 IADD3.X R40, R4, R53, R40, P4, P5 ;  /* 0x000000350428a210 */ /* 0x000fe400027ea428 */
[----:B------:R-:W-:-:S05]  /*c2b0*/  IADD3 R48, P4, R49, R122, RZ ;  /* 0x0000007a31307210 */ /* 0x000fca0007f9e0ff */
[----:B------:R-:W-:Y:S01]  /*c2c0*/  IMAD.X R49, R42, 0x1, R123, P4 ;  /* 0x000000012a317824 */ /* 0x000fe200020e067b */
[----:B------:R-:W-:-:S05]  /*c2d0*/  @!P2 IADD3 R50, P4, R51, R122, RZ ;  /* 0x0000007a3332a210 */ /* 0x000fca0007f9e0ff */
[----:B------:R-:W-:Y:S01]  /*c2e0*/  @!P2 IMAD.X R51, R40, 0x1, R123, P4 ;  /* 0x000000012833a824 */ /* 0x000fe200020e067b */
[----:B------:R-:W-:Y:S02]  /*c2f0*/  SHF.R.S32.HI R40, RZ, 0x1f, R41 ;  /* 0x0000001fff287819 */ /* 0x000fe40000011429 */
[----:B------:R-:W-:Y:S02]  /*c300*/  ISETP.GE.AND P4, PT, R18, R131, PT ;  /* 0x000000831200720c */ /* 0x000fe40003f86270 */
        /* <DEDUP_REMOVED lines=15> */
[----:B------:R-:W-:Y:S01]  /*c400*/  SHF.R.U32.HI R62, RZ, 0x8, R65 ;  /* 0x00000008ff3e7819 */ /* 0x000fe20000011641 */
[----:B------:R-:W-:Y:S01]  /*c410*/  IMAD.MOV.U32 R52, RZ, RZ, R41 ;  /* 0x000000ffff347224 */ /* 0x000fe200078e0029 */
[----:B------:R-:W-:Y:S01]  /*c420*/  SHF.R.U32.HI R66, RZ, 0x10, R77 ;  /* 0x00000010ff427819 */ /* 0x000fe2000001164d */
[----:B------:R-:W-:Y:S01]  /*c430*/  IMAD.SHL.U32 R40, R54, 0x100, RZ ;  /* 0x0000010036287824 */ /* 0x000fe200078e00ff */
[----:B------:R-:W-:Y:S01]  /*c440*/  SHF.R.U32.HI R61, RZ, 0x8, R67 ;  /* 0x00000008ff3d7819 */ /* 0x000fe20000011643 */
[----:B-1----:R-:W-:Y:S01]  /*c450*/  IMAD.MOV.U32 R58, RZ, RZ, R44 ;  /* 0x000000ffff3a7224 */ /* 0x002fe200078e002c */
[----:B------:R-:W-:Y:S01]  /*c460*/  LOP3.LUT R55, R77, 0xff0000ff, RZ, 0xc0, !PT ;  /* 0xff0000ff4d377812 */ /* 0x000fe200078ec0ff */
[----:B------:R-:W-:Y:S01]  /*c470*/  IMAD.U32 R41, R66, 0x10000, RZ ;  /* 0x0001000042297824 */ /* 0x000fe200078e00ff */
[----:B------:R-:W-:Y:S01]  /*c480*/  SHF.R.U32.HI R64, RZ, 0x8, R79 ;  /* 0x00000008ff407819 */ /* 0x000fe2000001164f */
[----:B------:R-:W-:Y:S01]  /*c490*/  IMAD.SHL.U32 R61, R61, 0x100, RZ ;  /* 0x000001003d3d7824 */ /* 0x000fe200078e00ff */
[----:B------:R-:W-:Y:S01]  /*c4a0*/  MOV R54, R42 ;  /* 0x0000002a00367202 */ /* 0x000fe20000000f00 */
[----:B------:R-:W-:Y:S01]  /*c4b0*/  IMAD.SHL.U32 R42, R62, 0x100, RZ ;  /* 0x000001003e2a7824 */ /* 0x000fe200078e00ff */
[----:B------:R-:W-:-:S02]  /*c4c0*/  LOP3.LUT R59, R65, 0xff0000ff, RZ, 0xc0, !PT ;  /* 0xff0000ff413b7812 */ /* 0x000fc400078ec0ff */
[----:B------:R-:W-:Y:S01]  /*c4d0*/  LOP3.LUT R40, R55, 0xff00, R40, 0xf8, !PT ;  /* 0x0000ff0037287812 */ /* 0x000fe200078ef828 */
[----:B------:R-:W-:Y:S01]  /*c4e0*/  IMAD.SHL.U32 R55, R64, 0x100, RZ ;  /* 0x0000010040377824 */ /* 0x000fe200078e00ff */
[----:B------:R-:W-:Y:S02]  /*c4f0*/  SHF.R.U32.HI R63, RZ, 0x10, R79 ;  /* 0x00000010ff3f7819 */ /* 0x000fe4000001164f */
[----:B------:R-:W-:Y:S02]  /*c500*/  LOP3.LUT R60, R67, 0xff0000ff, RZ, 0xc0, !PT ;  /* 0xff0000ff433c7812 */ /* 0x000fe400078ec0ff */
[----:B------:R-:W-:Y:S02]  /*c510*/  LOP3.LUT R56, R79, 0xff0000ff, RZ, 0xc0, !PT ;  /* 0xff0000ff4f387812 */ /* 0x000fe400078ec0ff */
[----:B------:R-:W-:Y:S02]  /*c520*/  LOP3.LUT R44, R59, 0xff00, R42, 0xf8, !PT ;  /* 0x0000ff003b2c7812 */ /* 0x000fe400078ef82a */
[----:B------:R-:W-:-:S02]  /*c530*/  LOP3.LUT R42, R40, 0xff0000, R41, 0xf8, !PT ;  /* 0x00ff0000282a7812 */ /* 0x000fc400078ef829 */
[----:B------:R-:W-:Y:S02]  /*c540*/  LOP3.LUT R64, R60, 0xff00, R61, 0xf8, !PT ;  /* 0x0000ff003c407812 */ /* 0x000fe400078ef83d */
[----:B------:R-:W-:Y:S02]  /*c550*/  SHF.L.U32 R40, R63, 0x10, RZ ;  /* 0x000000103f287819 */ /* 0x000fe400000006ff */
[----:B------:R-:W-:Y:S02]  /*c560*/  LOP3.LUT R55, R56, 0xff00, R55, 0xf8, !PT ;  /* 0x0000ff0038377812 */ /* 0x000fe400078ef837 */
[----:B------:R-:W-:Y:S02]  /*c570*/  F2FP.F16.E4M3.UNPACK_B R63, R159.H1 ;  /* 0x0000009fff3f723e */ /* 0x000fe400030006ff */
[----:B------:R-:W-:Y:S02]  /*c580*/  F2FP.F16.E4M3.UNPACK_B R61, R58.H1 ;  /* 0x0000003aff3d723e */ /* 0x000fe400030006ff */
[----:B------:R-:W-:Y:S01]  /*c590*/  F2FP.F16.E4M3.UNPACK_B R59, R57.H1 ;  /* 0x00000039ff3b723e */ /* 0x000fe200030006ff */
[----:B------:R-:W-:Y:S01]  /*c5a0*/  HADD2.F32 R41, -RZ, R63.H0_H0 ;  /* 0x2000003fff297230 */ /* 0x000fe20000004100 */
[----:B------:R-:W-:Y:S01]  /*c5b0*/  SHF.R.U32.HI R65, RZ, 0x10, R65 ;  /* 0x00000010ff417819 */ /* 0x000fe20000011641 */
[----:B------:R-:W-:Y:S01]  /*c5c0*/  HADD2.F32 R56, -RZ, R61.H0_H0 ;  /* 0x2000003dff387230 */ /* 0x000fe20000004100 */
[----:B------:R-:W-:Y:S01]  /*c5d0*/  SHF.R.U32.HI R67, RZ, 0x10, R67 ;  /* 0x00000010ff437819 */ /* 0x000fe20000011643 */
[----:B------:R-:W-:Y:S01]  /*c5e0*/  HADD2.F32 R63, -RZ, R63.H1_H1 ;  /* 0x3000003fff3f7230 */ /* 0x000fe20000004100 */
[----:B------:R-:W-:Y:S01]  /*c5f0*/  LOP3.LUT R40, R55, 0xff0000, R40, 0xf8, !PT ;  /* 0x00ff000037287812 */ /* 0x000fe200078ef828 */
[----:B------:R-:W-:Y:S01]  /*c600*/  HADD2.F32 R55, -RZ, R59.H0_H0 ;  /* 0x2000003bff377230 */ /* 0x000fe20000004100 */
[----:B------:R-:W-:Y:S01]  /*c610*/  F2FP.F16.E4M3.UNPACK_B R60, R161.H1 ;  /* 0x000000a1ff3c723e */ /* 0x000fe200030006ff */
[----:B------:R-:W-:-:S02]  /*c620*/  IMAD.U32 R65, R65, 0x10000, RZ ;  /* 0x0001000041417824 */ /* 0x000fc400078e00ff */
[-C--:B------:R-:W-:Y:S01]  /*c630*/  FMUL.FTZ R66, R56, R41.reuse ;  /* 0x0000002938427220 */ /* 0x080fe20000410000 */
[----:B------:R-:W-:Y:S02]  /*c640*/  IMAD.U32 R67, R67, 0x10000, RZ ;  /* 0x0001000043437824 */ /* 0x000fe400078e00ff */
[C---:B------:R-:W-:Y:S01]  /*c650*/  FMUL.FTZ R77, R55.reuse, R41 ;  /* 0x00000029374d7220 */ /* 0x040fe20000410000 */
        /* <DEDUP_REMOVED lines=9> */
[----:B------:R-:W-:Y:S01]  /*c6f0*/  FMUL.FTZ R67, R60, R63 ;  /* 0x0000003f3c437220 */ /* 0x000fe20000410000 */
[----:B------:R-:W-:-:S02]  /*c700*/  F2FP.F16.E4M3.UNPACK_B R62, R58 ;  /* 0x0000003aff3e723e */ /* 0x000fc400020006ff */
[----:B------:R-:W-:Y:S01]  /*c710*/  F2FP.F16.E4M3.UNPACK_B R61, R57 ;  /* 0x00000039ff3d723e */ /* 0x000fe200020006ff */
[----:B------:R-:W-:Y:S01]  /*c720*/  FMUL.FTZ R57, R64, R63 ;  /* 0x0000003f40397220 */ /* 0x000fe20000410000 */
[----:B------:R-:W-:Y:S01]  /*c730*/  F2FP.F16.E4M3.UNPACK_B R161, R161 ;  /* 0x000000a1ffa1723e */ /* 0x000fe200020006ff */
[----:B------:R-:W-:Y:S02]  /*c740*/  HADD2.F32 R66, -RZ, R159.H0_H0 ;  /* 0x2000009fff427230 */ /* 0x000fe40000004100 */
[----:B------:R-:W-:Y:S02]  /*c750*/  HADD2.F32 R63, -RZ, R62.H0_H0 ;  /* 0x2000003eff3f7230 */ /* 0x000fe40000004100 */
[-C--:B------:R-:W-:Y:S01]  /*c760*/  FFMA.FTZ R58, R60, R65.reuse, -R57 ;  /* 0x000000413c3a7223 */ /* 0x080fe20000010839 */
[----:B------:R-:W-:Y:S02]  /*c770*/  HADD2.F32 R59, -RZ, R61.H0_H0 ;  /* 0x2000003dff3b7230 */ /* 0x000fe40000004100 */
[----:B------:R-:W-:Y:S01]  /*c780*/  FFMA.FTZ R57, R64, R65, R67 ;  /* 0x0000004140397223 */ /* 0x000fe20000010043 */
[----:B------:R-:W-:-:S02]  /*c790*/  HADD2.F32 R60, -RZ, R161.H0_H0 ;  /* 0x200000a1ff3c7230 */ /* 0x000fc40000004100 */
[-C--:B------:R-:W-:Y:S01]  /*c7a0*/  FMUL.FTZ R76, R63, R66.reuse ;  /* 0x000000423f4c7220 */ /* 0x080fe20000410000 */
[----:B------:R-:W-:Y:S02]  /*c7b0*/  HADD2.F32 R159, -RZ, R159.H1_H1 ;  /* 0x3000009fff9f7230 */ /* 0x000fe40000004100 */
[C---:B------:R-:W-:Y:S01]  /*c7c0*/  FMUL.FTZ R66, R59.reuse, R66 ;  /* 0x000000423b427220 */ /* 0x040fe20000410000 */
[----:B------:R-:W-:Y:S02]  /*c7d0*/  HADD2.F32 R64, -RZ, R62.H1_H1 ;  /* 0x3000003eff407230 */ /* 0x000fe40000004100 */
[----:B------:R-:W-:Y:S01]  /*c7e0*/  FFMA.FTZ R59, R59, R60, -R76 ;  /* 0x0000003c3b3b7223 */ /* 0x000fe2000001084c */
[----:B------:R-:W-:Y:S01]  /*c7f0*/  HADD2.F32 R61, -RZ, R61.H1_H1 ;  /* 0x3000003dff3d7230 */ /* 0x000fe20000004100 */
[----:B------:R-:W-:Y:S01]  /*c800*/  F2FP.F16.E4M3.UNPACK_B R76, R160.H1 ;  /* 0x000000a0ff4c723e */ /* 0x000fe200030006ff */
[----:B------:R-:W-:Y:S01]  /*c810*/  HADD2.F32 R161, -RZ, R161.H1_H1 ;  /* 0x300000a1ffa17230 */ /* 0x000fe20000004100 */
[----:B------:R-:W-:Y:S01]  /*c820*/  F2FP.F16.E4M3.UNPACK_B R65, R46.H1 ;  /* 0x0000002eff41723e */ /* 0x000fe200030006ff */
[----:B------:R-:W-:Y:S01]  /*c830*/  FFMA.FTZ R60, R63, R60, R66 ;  /* 0x0000003c3f3c7223 */ /* 0x000fe20000010042 */
[-C--:B------:R-:W-:Y:S01]  /*c840*/  FMUL.FTZ R62, R64, R159.reuse ;  /* 0x0000009f403e7220 */ /* 0x080fe20000410000 */
[----:B------:R-:W-:Y:S01]  /*c850*/  FMUL.FTZ R159, R61, R159 ;  /* 0x0000009f3d9f7220 */ /* 0x000fe20000410000 */
[----:B------:R-:W-:Y:S01]  /*c860*/  F2FP.F16.E4M3.UNPACK_B R67, R162.H1 ;  /* 0x000000a2ff43723e */ /* 0x000fe200030006ff */
[----:B------:R-:W-:Y:S01]  /*c870*/  HADD2.F32 R79, -RZ, R76.H0_H0 ;  /* 0x2000004cff4f7230 */ /* 0x000fe20000004100 */
[----:B------:R-:W-:Y:S01]  /*c880*/  F2FP.F16.E4M3.UNPACK_B R63, R54.H1 ;  /* 0x00000036ff3f723e */ /* 0x000fe200030006ff */
[----:B------:R-:W-:-:S02]  /*c890*/  HADD2.F32 R66, -RZ, R65.H0_H0 ;  /* 0x20000041ff427230 */ /* 0x000fc40000004100 */
[-C--:B------:R-:W-:Y:S01]  /*c8a0*/  FFMA.FTZ R62, R61, R161.reuse, -R62 ;  /* 0x000000a13d3e7223 */ /* 0x080fe2000001083e */
[----:B------:R-:W-:Y:S01]  /*c8b0*/  FFMA.FTZ R61, R64, R161, R159 ;  /* 0x000000a1403d7223 */ /* 0x000fe2000001009f */
[----:B------:R-:W-:Y:S01]  /*c8c0*/  HADD2.F32 R77, -RZ, R67.H0_H0 ;  /* 0x20000043ff4d7230 */ /* 0x000fe20000004100 */
[----:B------:R-:W-:Y:S01]  /*c8d0*/  F2FP.F16.E4M3.UNPACK_B R160, R160 ;  /* 0x000000a0ffa0723e */ /* 0x000fe200020006ff */
[----:B------:R-:W-:Y:S02]  /*c8e0*/  HADD2.F32 R64, -RZ, R63.H0_H0 ;  /* 0x2000003fff407230 */ /* 0x000fe40000004100 */
[-C--:B------:R-:W-:Y:S01]  /*c8f0*/  FMUL.FTZ R89, R66, R79.reuse ;  /* 0x0000004f42597220 */ /* 0x080fe20000410000 */
[----:B------:R-:W-:Y:S01]  /*c900*/  HADD2.F32 R76, -RZ, R76.H1_H1 ;  /* 0x3000004cff4c7230 */ /* 0x000fe20000004100 */
[----:B------:R-:W-:Y:S01]  /*c910*/  F2FP.F16.E4M3.UNPACK_B R54, R54 ;  /* 0x00000036ff36723e */ /* 0x000fe200020006ff */
[----:B------:R-:W-:Y:S02]  /*c920*/  HADD2.F32 R65, -RZ, R65.H1_H1 ;  /* 0x30000041ff417230 */ /* 0x000fe40000004100 */
[C---:B------:R-:W-:Y:S01]  /*c930*/  FMUL.FTZ R79, R64.reuse, R79 ;  /* 0x0000004f404f7220 */ /* 0x040fe20000410000 */
[----:B------:R-:W-:Y:S01]  /*c940*/  FFMA.FTZ R89, R64, R77, -R89 ;  /* 0x0000004d40597223 */ /* 0x000fe20000010859 */
[----:B------:R-:W-:Y:S01]  /*c950*/  HADD2.F32 R63, -RZ, R63.H1_H1 ;  /* 0x3000003fff3f7230 */ /* 0x000fe20000004100 */
[----:B------:R-:W-:Y:S01]  /*c960*/  F2FP.F16.E4M3.UNPACK_B R162, R162 ;  /* 0x000000a2ffa2723e */ /* 0x000fe200020006ff */
[----:B------:R-:W-:-:S02]  /*c970*/  HADD2.F32 R64, -RZ, R67.H1_H1 ;  /* 0x30000043ff407230 */ /* 0x000fc40000004100 */
[-C--:B------:R-:W-:Y:S01]  /*c980*/  FMUL.FTZ R78, R65, R76.reuse ;  /* 0x0000004c414e7220 */ /* 0x080fe20000410000 */
[--C-:B------:R-:W-:Y:S02]  /*c990*/  HADD2.F32 R67, -RZ, R160.reuse.H0_H0 ;  /* 0x200000a0ff437230 */ /* 0x100fe40000004100 */
[C---:B------:R-:W-:Y:S01]  /*c9a0*/  FMUL.FTZ R76, R63.reuse, R76 ;  /* 0x0000004c3f4c7220 */ /* 0x040fe20000410000 */
[----:B------:R-:W-:Y:S02]  /*c9b0*/  HADD2.F32 R160, -RZ, R160.H1_H1 ;  /* 0x300000a0ffa07230 */ /* 0x000fe40000004100 */
[----:B------:R-:W-:Y:S01]  /*c9c0*/  FFMA.FTZ R78, R63, R64, -R78 ;  /* 0x000000403f4e7223 */ /* 0x000fe2000001084e */
[----:B------:R-:W-:Y:S01]  /*c9d0*/  F2FP.F16.E4M3.UNPACK_B R63, R46 ;  /* 0x0000002eff3f723e */ /* 0x000fe200020006ff */
[----:B------:R-:W-:Y:S01]  /*c9e0*/  FFMA.FTZ R91, R65, R64, R76 ;  /* 0x00000040415b7223 */ /* 0x000fe2000001004c */
[--C-:B------:R-:W-:Y:S02]  /*c9f0*/  HADD2.F32 R46, -RZ, R54.reuse.H0_H0 ;  /* 0x20000036ff2e7230 */ /* 0x100fe40000004100 */
[----:B------:R-:W-:Y:S01]  /*ca00*/  FFMA.FTZ R66, R66, R77, R79 ;  /* 0x0000004d42427223 */ /* 0x000fe2000001004f */
[----:B------:R-:W-:Y:S01]  /*ca10*/  HADD2.F32 R54, -RZ, R54.H1_H1 ;  /* 0x30000036ff367230 */ /* 0x000fe20000004100 */
[----:B------:R-:W-:Y:S01]  /*ca20*/  F2FP.SATFINITE.E4M3.F32.PACK_AB_MERGE_C R55, R58, R55, RZ ;  /* 0x000000373a37723e */ /* 0x000fe200048070ff */
[--C-:B------:R-:W-:Y:S01]  /*ca30*/  HADD2.F32 R64, -RZ, R63.reuse.H0_H0 ;  /* 0x2000003fff407230 */ /* 0x100fe20000004100 */
[----:B------:R-:W-:Y:S01]  /*ca40*/  F2FP.SATFINITE.E4M3.F32.PACK_AB_MERGE_C R57, R57, R56, RZ ;  /* 0x000000383939723e */ /* 0x000fe200048070ff */
[----:B------:R-:W-:Y:S01]  /*ca50*/  HADD2.F32 R63, -RZ, R63.H1_H1 ;  /* 0x3000003fff3f7230 */ /* 0x000fe20000004100 */
[----:B------:R-:W-:Y:S01]  /*ca60*/  F2FP.F16.E4M3.UNPACK_B R58, R52 ;  /* 0x00000034ff3a723e */ /* 0x000fe200020006ff */
[----:B------:R-:W-:-:S02]  /*ca70*/  HADD2.F32 R65, -RZ, R162.H0_H0 ;  /* 0x200000a2ff417230 */ /* 0x000fc40000004100 */
[-C--:B------:R-:W-:Y:S01]  /*ca80*/  FMUL.FTZ R77, R64, R67.reuse ;  /* 0x00000043404d7220 */ /* 0x080fe20000410000 */
[----:B------:R-:W-:Y:S02]  /*ca90*/  HADD2.F32 R162, -RZ, R162.H1_H1 ;  /* 0x300000a2ffa27230 */ /* 0x000fe40000004100 */
[----:B------:R-:W-:Y:S01]  /*caa0*/  FMUL.FTZ R67, R46, R67 ;  /* 0x000000432e437220 */ /* 0x000fe20000410000 */
[CC--:B------:R-:W-:Y:S01]  /*cab0*/  FMUL.FTZ R79, R63.reuse, R160.reuse ;  /* 0x000000a03f4f7220 */ /* 0x0c0fe20000410000 */
[----:B------:R-:W-:Y:S01]  /*cac0*/  FMUL.FTZ R160, R54, R160 ;  /* 0x000000a036a07220 */ /* 0x000fe20000410000 */
[-C--:B------:R-:W-:Y:S01]  /*cad0*/  FFMA.FTZ R77, R46, R65.reuse, -R77 ;  /* 0x000000412e4d7223 */ /* 0x080fe2000001084d */
[----:B------:R-:W-:Y:S01]  /*cae0*/  FFMA.FTZ R46, R64, R65, R67 ;  /* 0x00000041402e7223 */ /* 0x000fe20000010043 */
[----:B------:R-:W-:Y:S01]  /*caf0*/  F2FP.F16.E4M3.UNPACK_B R64, R44 ;  /* 0x0000002cff40723e */ /* 0x000fe200020006ff */
[-C--:B------:R-:W-:Y:S01]  /*cb00*/  FFMA.FTZ R65, R63, R162.reuse, R160 ;  /* 0x000000a23f417223 */ /* 0x080fe200000100a0 */
[----:B------:R-:W-:Y:S01]  /*cb10*/  F2FP.F16.E4M3.UNPACK_B R63, R45 ;  /* 0x0000002dff3f723e */ /* 0x000fe200020006ff */
[----:B------:R-:W-:Y:S01]  /*cb20*/  FFMA.FTZ R54, R54, R162, -R79 ;  /* 0x000000a236367223 */ /* 0x000fe2000001084f */
[----:B------:R-:W-:-:S02]  /*cb30*/  F2FP.SATFINITE.E4M3.F32.PACK_AB_MERGE_C R56, R62, R59, R55 ;  /* 0x0000003b3e38723e */ /* 0x000fc40004807037 */
[----:B------:R-:W-:Y:S01]  /*cb40*/  F2FP.SATFINITE.E4M3.F32.PACK_AB_MERGE_C R55, R61, R60, R57 ;  /* 0x0000003c3d37723e */ /* 0x000fe20004807039 */
[--C-:B------:R-:W-:Y:S01]  /*cb50*/  HADD2.F32 R59, -RZ, R63.reuse.H0_H0 ;  /* 0x2000003fff3b7230 */ /* 0x100fe20000004100 */
[----:B------:R-:W-:Y:S01]  /*cb60*/  F2FP.SATFINITE.E4M3.F32.PACK_AB_MERGE_C R66, R91, R66, RZ ;  /* 0x000000425b42723e */ /* 0x000fe200048070ff */
[----:B------:R-:W-:Y:S01]  /*cb70*/  HADD2.F32 R60, -RZ, R64.H0_H0 ;  /* 0x20000040ff3c7230 */ /* 0x000fe20000004100 */
[----:B------:R-:W-:Y:S01]  /*cb80*/  F2FP.F16.E4M3.UNPACK_B R61, R42 ;  /* 0x0000002aff3d723e */ /* 0x000fe200020006ff */
[----:B------:R-:W-:Y:S01]  /*cb90*/  HADD2.F32 R57, -RZ, R58.H0_H0 ;  /* 0x2000003aff397230 */ /* 0x000fe20000004100 */
[----:B------:R-:W-:Y:S01]  /*cba0*/  F2FP.SATFINITE.E4M3.F32.PACK_AB_MERGE_C R46, R65, R46, R66 ;  /* 0x0000002e412e723e */ /* 0x000fe20004807042 */
[----:B------:R-:W-:Y:S02]  /*cbb0*/  HADD2.F32 R63, -RZ, R63.H1_H1 ;  /* 0x3000003fff3f7230 */ /* 0x000fe40000004100 */
[----:B------:R-:W-:Y:S01]  /*cbc0*/  FMUL.FTZ R66, R59, R60 ;  /* 0x0000003c3b427220 */ /* 0x000fe20000410000 */
[----:B------:R-:W-:-:S02]  /*cbd0*/  HADD2.F32 R62, -RZ, R61.H0_H0 ;  /* 0x2000003dff3e7230 */ /* 0x000fc40000004100 */
[C---:B------:R-:W-:Y:S01]  /*cbe0*/  FMUL.FTZ R76, R57.reuse, R60 ;  /* 0x0000003c394c7220 */ /* 0x040fe20000410000 */
[----:B------:R-:W-:Y:S01]  /*cbf0*/  HADD2.F32 R64, -RZ, R64.H1_H1 ;  /* 0x30000040ff407230 */ /* 0x000fe20000004100 */
[----:B------:R-:W-:Y:S01]  /*cc00*/  F2FP.F16.E4M3.UNPACK_B R42, R42.H1 ;  /* 0x0000002aff2a723e */ /* 0x000fe200030006ff */
[----:B------:R-:W-:Y:S02]  /*cc10*/  HADD2.F32 R60, -RZ, R58.H1_H1 ;  /* 0x3000003aff3c7230 */ /* 0x000fe40000004100 */
[-C--:B------:R-:W-:Y:S01]  /*cc20*/  FFMA.FTZ R57, R57, R62.reuse, -R66 ;  /* 0x0000003e39397223 */ /* 0x080fe20000010842 */
[----:B------:R-:W-:Y:S01]  /*cc30*/  FFMA.FTZ R58, R59, R62, R76 ;  /* 0x0000003e3b3a7223 */ /* 0x000fe2000001004c */
[----:B------:R-:W-:Y:S02]  /*cc40*/  HADD2.F32 R62, -RZ, R61.H1_H1 ;  /* 0x3000003dff3e7230 */ /* 0x000fe40000004100 */
[-C--:B------:R-:W-:Y:S01]  /*cc50*/  FMUL.FTZ R65, R63, R64.reuse ;  /* 0x000000403f417220 */ /* 0x080fe20000410000 */
[----:B------:R-:W-:Y:S01]  /*cc60*/  FMUL.FTZ R66, R60, R64 ;  /* 0x000000403c427220 */ /* 0x000fe20000410000 */
[----:B------:R-:W-:-:S02]  /*cc70*/  F2FP.F16.E4M3.UNPACK_B R61, R45.H1 ;  /* 0x0000002dff3d723e */ /* 0x000fc400030006ff */
[----:B------:R-:W-:Y:S01]  /*cc80*/  F2FP.F16.E4M3.UNPACK_B R64, R44.H1 ;  /* 0x0000002cff40723e */ /* 0x000fe200030006ff */
[----:B------:R-:W-:Y:S01]  /*cc90*/  FFMA.FTZ R45, R63, R62, R66 ;  /* 0x0000003e3f2d7223 */ /* 0x000fe20000010042 */
[----:B------:R-:W-:Y:S01]  /*cca0*/  F2FP.F16.E4M3.UNPACK_B R59, R52.H1 ;  /* 0x00000034ff3b723e */ /* 0x000fe200030006ff */
[----:B------:R-:W-:Y:S01]  /*ccb0*/  FFMA.FTZ R52, R60, R62, -R65 ;  /* 0x0000003e3c347223 */ /* 0x000fe20000010841 */
[----:B------:R-:W-:Y:S01]  /*ccc0*/  HADD2.F32 R60, -RZ, R61.H0_H0 ;  /* 0x2000003dff3c7230 */ /* 0x000fe20000004100 */
[----:B------:R-:W-:Y:S01]  /*ccd0*/  F2FP.SATFINITE.E4M3.F32.PACK_AB_MERGE_C R78, R78, R89, RZ ;  /* 0x000000594e4e723e */ /* 0x000fe200048070ff */
[----:B------:R-:W-:Y:S01]  /*cce0*/  HADD2.F32 R65, -RZ, R64.H0_H0 ;  /* 0x20000040ff417230 */ /* 0x000fe20000004100 */
[----:B------:R-:W-:Y:S01]  /*ccf0*/  F2FP.F16.E4M3.UNPACK_B R76, R41.H1 ;  /* 0x00000029ff4c723e */ /* 0x000fe200030006ff */
[----:B------:R-:W-:Y:S01]  /*cd00*/  HADD2.F32 R44, -RZ, R59.H0_H0 ;  /* 0x2000003bff2c7230 */ /* 0x000fe20000004100 */
[----:B------:R-:W-:Y:S01]  /*cd10*/  F2FP.SATFINITE.E4M3.F32.PACK_AB_MERGE_C R54, R54, R77, R78 ;  /* 0x0000004d3636723e */ /* 0x000fe2000480704e */
[----:B------:R-:W-:-:S02]  /*cd20*/  HADD2.F32 R63, -RZ, R42.H0_H0 ;  /* 0x2000002aff3f7230 */ /* 0x000fc40000004100 */
[-C--:B------:R-:W-:Y:S01]  /*cd30*/  FMUL.FTZ R67, R60, R65.reuse ;  /* 0x000000413c437220 */ /* 0x080fe20000410000 */
[----:B------:R-:W-:Y:S02]  /*cd40*/  HADD2.F32 R59, -RZ, R59.H1_H1 ;  /* 0x3000003bff3b7230 */ /* 0x000fe40000004100 */
[C---:B------:R-:W-:Y:S01]  /*cd50*/  FMUL.FTZ R65, R44.reuse, R65 ;  /* 0x000000412c417220 */ /* 0x040fe20000410000 */
[----:B------:R-:W-:Y:S02]  /*cd60*/  HADD2.F32 R62, -RZ, R64.H1_H1 ;  /* 0x30000040ff3e7230 */ /* 0x000fe40000004100 */
[----:B------:R-:W-:Y:S02]  /*cd70*/  HADD2.F32 R64, -RZ, R42.H1_H1 ;  /* 0x3000002aff407230 */ /* 0x000fe40000004100 */
[-C--:B------:R-:W-:Y:S01]  /*cd80*/  FFMA.FTZ R42, R44, R63.reuse, -R67 ;  /* 0x0000003f2c2a7223 */ /* 0x080fe20000010843 */
[----:B------:R-:W-:Y:S02]  /*cd90*/  HADD2.F32 R61, -RZ, R61.H1_H1 ;  /* 0x3000003dff3d7230 */ /* 0x000fe40000004100 */
[----:B------:R-:W-:Y:S01]  /*cda0*/  FFMA.FTZ R44, R60, R63, R65 ;  /* 0x0000003f3c2c7223 */ /* 0x000fe20000010041 */
[----:B------:R-:W-:Y:S01]  /*cdb0*/  FMUL.FTZ R60, R59, R62 ;  /* 0x0000003e3b3c7220 */ /* 0x000fe20000410000 */
[----:B------:R-:W-:Y:S01]  /*cdc0*/  F2FP.F16.E4M3.UNPACK_B R67, R41 ;  /* 0x00000029ff43723e */ /* 0x000fe200020006ff */
[----:B------:R-:W-:-:S02]  /*cdd0*/  HADD2.F32 R77, -RZ, R76.H0_H0 ;  /* 0x2000004cff4d7230 */ /* 0x000fc40000004100 */
[C---:B------:R-:W-:Y:S01]  /*cde0*/  FMUL.FTZ R66, R61.reuse, R62 ;  /* 0x0000003e3d427220 */ /* 0x040fe20000410000 */
[-C--:B------:R-:W-:Y:S01]  /*cdf0*/  FFMA.FTZ R89, R61, R64.reuse, R60 ;  /* 0x000000403d597223 */ /* 0x080fe2000001003c */
[----:B------:R-:W-:Y:S01]  /*ce00*/  F2FP.F16.E4M3.UNPACK_B R61, R47.H1 ;  /* 0x0000002fff3d723e */ /* 0x000fe200030006ff */
[----:B------:R-:W-:Y:S02]  /*ce10*/  HADD2.F32 R76, -RZ, R76.H1_H1 ;  /* 0x3000004cff4c7230 */ /* 0x000fe40000004100 */
[----:B------:R-:W-:Y:S01]  /*ce20*/  FFMA.FTZ R79, R59, R64, -R66 ;  /* 0x000000403b4f7223 */ /* 0x000fe20000010842 */
[-C--:B------:R-:W-:Y:S01]  /*ce30*/  F2FP.F16.E4M3.UNPACK_B R59, R43.reuse ;  /* 0x0000002bff3b723e */ /* 0x080fe200020006ff */
[--C-:B------:R-:W-:Y:S01]  /*ce40*/  HADD2.F32 R78, -RZ, R67.reuse.H0_H0 ;  /* 0x20000043ff4e7230 */ /* 0x100fe20000004100 */
[----:B------:R-:W-:Y:S01]  /*ce50*/  F2FP.F16.E4M3.UNPACK_B R43, R43.H1 ;  /* 0x0000002bff2b723e */ /* 0x000fe200030006ff */
[----:B------:R-:W-:Y:S01]  /*ce60*/  HADD2.F32 R67, -RZ, R67.H1_H1 ;  /* 0x30000043ff437230 */ /* 0x000fe20000004100 */
[----:B------:R-:W-:-:S02]  /*ce70*/  F2FP.F16.E4M3.UNPACK_B R41, R40 ;  /* 0x00000028ff29723e */ /* 0x000fc400020006ff */
[----:B------:R-:W-:Y:S01]  /*ce80*/  F2FP.F16.E4M3.UNPACK_B R64, R40.H1 ;  /* 0x00000028ff40723e */ /* 0x000fe200030006ff */
[----:B------:R-:W-:Y:S01]  /*ce90*/  HADD2.F32 R40, -RZ, R61.H0_H0 ;  /* 0x2000003dff287230 */ /* 0x000fe20000004100 */
[----:B------:R-:W-:Y:S01]  /*cea0*/  F2FP.F16.E4M3.UNPACK_B R62, R47 ;  /* 0x0000002fff3e723e */ /* 0x000fe200020006ff */
[----:B------:R-:W-:Y:S01]  /*ceb0*/  HADD2.F32 R60, -RZ, R43.H0_H0 ;  /* 0x2000002bff3c7230 */ /* 0x000fe20000004100 */
[----:B------:R-:W-:Y:S01]  /*cec0*/  F2FP.SATFINITE.E4M3.F32.PACK_AB_MERGE_C R42, R79, R42, RZ ;  /* 0x0000002a4f2a723e */ /* 0x000fe200048070ff */
[----:B------:R-:W-:Y:S02]  /*ced0*/  HADD2.F32 R65, -RZ, R64.H0_H0 ;  /* 0x20000040ff417230 */ /* 0x000fe40000004100 */
[-C--:B------:R-:W-:Y:S01]  /*cee0*/  FMUL.FTZ R91, R40, R77.reuse ;  /* 0x0000004d285b7220 */ /* 0x080fe20000410000 */
[----:B------:R-:W-:Y:S02]  /*cef0*/  HADD2.F32 R61, -RZ, R61.H1_H1 ;  /* 0x3000003dff3d7230 */ /* 0x000fe40000004100 */
[----:B------:R-:W-:Y:S01]  /*cf00*/  FMUL.FTZ R77, R60, R77 ;  /* 0x0000004d3c4d7220 */ /* 0x000fe20000410000 */
[----:B------:R-:W-:-:S02]  /*cf10*/  HADD2.F32 R43, -RZ, R43.H1_H1 ;  /* 0x3000002bff2b7230 */ /* 0x000fc40000004100 */
[-C--:B------:R-:W-:Y:S01]  /*cf20*/  FFMA.FTZ R91, R60, R65.reuse, -R91 ;  /* 0x000000413c5b7223 */ /* 0x080fe2000001085b */
[--C-:B------:R-:W-:Y:S02]  /*cf30*/  HADD2.F32 R63, -RZ, R62.reuse.H0_H0 ;  /* 0x2000003eff3f7230 */ /* 0x100fe40000004100 */
[-C--:B------:R-:W-:Y:S01]  /*cf40*/  FMUL.FTZ R60, R61, R76.reuse ;  /* 0x0000004c3d3c7220 */ /* 0x080fe20000410000 */
[--C-:B------:R-:W-:Y:S02]  /*cf50*/  HADD2.F32 R47, -RZ, R59.reuse.H0_H0 ;  /* 0x2000003bff2f7230 */ /* 0x100fe40000004100 */
[----:B------:R-:W-:Y:S01]  /*cf60*/  FMUL.FTZ R76, R43, R76 ;  /* 0x0000004c2b4c7220 */ /* 0x000fe20000410000 */
[----:B------:R-:W-:Y:S02]  /*cf70*/  HADD2.F32 R62, -RZ, R62.H1_H1 ;  /* 0x3000003eff3e7230 */ /* 0x000fe40000004100 */
[----:B------:R-:W-:Y:S01]  /*cf80*/  FFMA.FTZ R77, R40, R65, R77 ;  /* 0x00000041284d7223 */ /* 0x000fe2000001004d */
[----:B------:R-:W-:-:S02]  /*cf90*/  HADD2.F32 R59, -RZ, R59.H1_H1 ;  /* 0x3000003bff3b7230 */ /* 0x000fc40000004100 */
[-C--:B------:R-:W-:Y:S01]  /*cfa0*/  FMUL.FTZ R88, R63, R78.reuse ;  /* 0x0000004e3f587220 */ /* 0x080fe20000410000 */
[----:B------:R-:W-:Y:S02]  /*cfb0*/  HADD2.F32 R64, -RZ, R64.H1_H1 ;  /* 0x30000040ff407230 */ /* 0x000fe40000004100 */
[CC--:B------:R-:W-:Y:S01]  /*cfc0*/  FMUL.FTZ R40, R62.reuse, R67.reuse ;  /* 0x000000433e287220 */ /* 0x0c0fe20000410000 */
[--C-:B------:R-:W-:Y:S02]  /*cfd0*/  HADD2.F32 R66, -RZ, R41.reuse.H0_H0 ;  /* 0x20000029ff427230 */ /* 0x100fe40000004100 */
[----:B------:R-:W-:Y:S01]  /*cfe0*/  FMUL.FTZ R78, R47, R78 ;  /* 0x0000004e2f4e7220 */ /* 0x000fe20000410000 */
[----:B------:R-:W-:Y:S02]  /*cff0*/  HADD2.F32 R41, -RZ, R41.H1_H1 ;  /* 0x30000029ff297230 */ /* 0x000fe40000004100 */
[----:B------:R-:W-:Y:S01]  /*d000*/  FMUL.FTZ R67, R59, R67 ;  /* 0x000000433b437220 */ /* 0x000fe20000410000 */
[-C--:B------:R-:W-:Y:S01]  /*d010*/  FFMA.FTZ R60, R43, R64.reuse, -R60 ;  /* 0x000000402b3c7223 */ /* 0x080fe2000001083c */
[----:B------:R-:W-:Y:S01]  /*d020*/  FFMA.FTZ R76, R61, R64, R76 ;  /* 0x000000403d4c7223 */ /* 0x000fe2000001004c */
[-C--:B------:R-:W-:Y:S01]  /*d030*/  FFMA.FTZ R88, R47, R66.reuse, -R88 ;  /* 0x000000422f587223 */ /* 0x080fe20000010858 */
[----:B------:R-:W-:Y:S01]  /*d040*/  FFMA.FTZ R78, R63, R66, R78 ;  /* 0x000000423f4e7223 */ /* 0x000fe2000001004e */
[-C--:B------:R-:W-:Y:S01]  /*d050*/  FFMA.FTZ R59, R59, R41.reuse, -R40 ;  /* 0x000000293b3b7223 */ /* 0x080fe20000010828 */
[----:B------:R-:W-:Y:S01]  /*d060*/  FFMA.FTZ R67, R62, R41, R67 ;  /* 0x000000293e437223 */ /* 0x000fe20000010043 */
[----:B------:R-:W-:Y:S01]  /*d070*/  F2FP.SATFINITE.E4M3.F32.PACK_AB_MERGE_C R44, R89, R44, RZ ;  /* 0x0000002c592c723e */ /* 0x000fe200048070ff */
[----:B------:R-:W-:Y:S01]  /*d080*/  IMAD.MOV.U32 R40, RZ, RZ, R56 ;  /* 0x000000ffff287224 */ /* 0x000fe200078e0038 */
[----:B------:R-:W-:-:S02]  /*d090*/  F2FP.SATFINITE.E4M3.F32.PACK_AB_MERGE_C R60, R60, R91, RZ ;  /* 0x0000005b3c3c723e */ /* 0x000fc400048070ff */
[----:B------:R-:W-:Y:S02]  /*d0a0*/  F2FP.SATFINITE.E4M3.F32.PACK_AB_MERGE_C R76, R76, R77, RZ ;  /* 0x0000004d4c4c723e */ /* 0x000fe400048070ff */
[----:B------:R-:W-:Y:S02]  /*d0b0*/  F2FP.SATFINITE.E4M3.F32.PACK_AB_MERGE_C R41, R52, R57, R42 ;  /* 0x000000393429723e */ /* 0x000fe4000480702a */
[----:B------:R-:W-:Y:S01]  /*d0c0*/  F2FP.SATFINITE.E4M3.F32.PACK_AB_MERGE_C R45, R45, R58, R44 ;  /* 0x0000003a2d2d723e */ /* 0x000fe2000480702c */
[----:B------:R-:W-:Y:S01]  /*d0d0*/  IMAD.MOV.U32 R44, RZ, RZ, R55 ;  /* 0x000000ffff2c7224 */ /* 0x000fe200078e0037 */
[----:B------:R-:W-:Y:S02]  /*d0e0*/  F2FP.SATFINITE.E4M3.F32.PACK_AB_MERGE_C R43, R59, R88, R60 ;  /* 0x000000583b2b723e */ /* 0x000fe4000480703c */
[----:B------:R-:W-:Y:S02]  /*d0f0*/  F2FP.SATFINITE.E4M3.F32.PACK_AB_MERGE_C R47, R67, R78, R76 ;  /* 0x0000004e432f723e */ /* 0x000fe4000480704c */
[----:B------:R-:W-:-:S07]  /*d100*/  MOV R42, R54 ;  /* 0x00000036002a7202 */ /* 0x000fce0000000f00 */
.L_x_558:
[----:B------:R-:W-:Y:S05]  /*d110*/  BSYNC B2 ;  /* 0x0000000000027941 */ /* 0x000fea0003800000 */
.L_x_557:
[----:B0-----:R0:W-:Y:S04]  /*d120*/  STG.E.128 desc[UR54][R48.64], R40 ;  /* 0x0000002830007986 */ /* 0x0011e8000c101d36 */
[----:B-1----:R0:W-:Y:S02]  /*d130*/  @!P2 STG.E.128 desc[UR54][R50.64], R44 ;  /* 0x0000002c3200a986 */ /* 0x0021e4000c101d36 */
.L_x_556:
[----:B------:R-:W-:Y:S05]  /*d140*/  BSYNC B1 ;  /* 0x0000000000017941 */ /* 0x000fea0003800000 */
.L_x_555:
        /* <DEDUP_REMOVED lines=8> */
[----:B------:R-:W-:-:S04]  /*d1d0*/  LEA.HI R41, R41, R40, RZ, 0x5 ;  /* 0x0000002829297211 */ /* 0x000fc800078f28ff */
[----:B------:R-:W-:-:S05]  /*d1e0*/  LEA.HI.SX32 R41, R41, R26, 0x1b ;  /* 0x0000001a29297211 */ /* 0x000fca00078fdaff */
[----:B------:R-:W-:-:S05]  /*d1f0*/  IMAD.SHL.U32 R43, R41, 0x10, RZ ;  /* 0x00000010292b7824 */ /* 0x000fca00078e00ff */
        /* <DEDUP_REMOVED lines=28> */
[----:B------:R-:W-:Y:S01]  /*d3c0*/  IMAD.MOV.U32 R52, RZ, RZ, R41 ;  /* 0x000000ffff347224 */ /* 0x000fe200078e0029 */
[----:B------:R-:W-:Y:S01]  /*d3d0*/  SHF.L.U32 R40, R54, 0x8, RZ ;  /* 0x0000000836287819 */ /* 0x000fe200000006ff */
[----:B------:R-:W-:Y:S01]  /*d3e0*/  IMAD.MOV.U32 R54, RZ, RZ, R42 ;  /* 0x000000ffff367224 */ /* 0x000fe200078e002a */
[----:B------:R-:W-:Y:S02]  /*d3f0*/  SHF.R.U32.HI R58, RZ, 0x8, R71 ;  /* 0x00000008ff3a7819 */ /* 0x000fe40000011647 */
[----:B------:R-:W-:Y:S01]  /*d400*/  LOP3.LUT R55, R55, 0xff00, R40, 0xf8, !PT ;  /* 0x0000ff0037377812 */ /* 0x000fe200078ef828 */
[----:B------:R-:W-:Y:S01]  /*d410*/  IMAD.SHL.U32 R40, R65, 0x100, RZ ;  /* 0x0000010041287824 */ /* 0x000fe200078e00ff */
[----:B------:R-:W-:Y:S01]  /*d420*/  SHF.R.U32.HI R66, RZ, 0x10, R83 ;  /* 0x00000010ff427819 */ /* 0x000fe20000011653 */
[----:B------:R-:W-:Y:S01]  /*d430*/  IMAD.SHL.U32 R44, R58, 0x100, RZ ;  /* 0x000001003a2c7824 */ /* 0x000fe200078e00ff */
[----:B------:R-:W-:-:S02]  /*d440*/  LOP3.LUT R61, R83, 0xff0000ff, RZ, 0xc0, !PT ;  /* 0xff0000ff533d7812 */ /* 0x000fc400078ec0ff */
[----:B------:R-:W-:Y:S02]  /*d450*/  SHF.R.U32.HI R67, RZ, 0x10, R81 ;  /* 0x00000010ff437819 */ /* 0x000fe40000011651 */
[----:B------:R-:W-:Y:S02]  /*d460*/  SHF.R.U32.HI R60, RZ, 0x8, R69 ;  /* 0x00000008ff3c7819 */ /* 0x000fe40000011645 */
[----:B------:R-:W-:Y:S02]  /*d470*/  LOP3.LUT R63, R71, 0xff0000ff, RZ, 0xc0, !PT ;  /* 0xff0000ff473f7812 */ /* 0x000fe400078ec0ff */
[----:B------:R-:W-:Y:S01]  /*d480*/  LOP3.LUT R61, R61, 0xff00, R40, 0xf8, !PT ;  /* 0x0000ff003d3d7812 */ /* 0x000fe200078ef828 */
[----:B------:R-:W-:Y:S01]  /*d490*/  IMAD.U32 R40, R66, 0x10000, RZ ;  /* 0x0001000042287824 */ /* 0x000fe200078e00ff */
[----:B------:R-:W-:Y:S01]  /*d4a0*/  SHF.L.U32 R42, R67, 0x10, RZ ;  /* 0x00000010432a7819 */ /* 0x000fe200000006ff */
[----:B------:R-:W-:Y:S01]  /*d4b0*/  IMAD.SHL.U32 R41, R60, 0x100, RZ ;  /* 0x000001003c297824 */ /* 0x000fe200078e00ff */
[----:B------:R-:W-:-:S02]  /*d4c0*/  LOP3.LUT R67, R63, 0xff00, R44, 0xf8, !PT ;  /* 0x0000ff003f437812 */ /* 0x000fc400078ef82c */
[----:B------:R-:W-:Y:S02]  /*d4d0*/  LOP3.LUT R56, R69, 0xff0000ff, RZ, 0xc0, !PT ;  /* 0xff0000ff45387812 */ /* 0x000fe400078ec0ff */
[----:B------:R-:W-:Y:S02]  /*d4e0*/  F2FP.F16.E4M3.UNPACK_B R63, R151.H1 ;  /* 0x00000097ff3f723e */ /* 0x000fe400030006ff */
[----:B------:R-:W-:Y:S02]  /*d4f0*/  F2FP.F16.E4M3.UNPACK_B R60, R59.H1 ;  /* 0x0000003bff3c723e */ /* 0x000fe400030006ff */
[----:B------:R-:W-:Y:S02]  /*d500*/  F2FP.F16.E4M3.UNPACK_B R58, R57.H1 ;  /* 0x00000039ff3a723e */ /* 0x000fe400030006ff */
[----:B------:R-:W-:Y:S02]  /*d510*/  SHF.R.U32.HI R62, RZ, 0x10, R69 ;  /* 0x00000010ff3e7819 */ /* 0x000fe40000011645 */
[----:B------:R-:W-:-:S02]  /*d520*/  LOP3.LUT R40, R61, 0xff0000, R40, 0xf8, !PT ;  /* 0x00ff00003d287812 */ /* 0x000fc400078ef828 */
[----:B------:R-:W-:Y:S01]  /*d530*/  LOP3.LUT R65, R56, 0xff00, R41, 0xf8, !PT ;  /* 0x0000ff0038417812 */ /* 0x000fe200078ef829 */
[----:B------:R-:W-:Y:S01]  /*d540*/  HADD2.F32 R41, -RZ, R63.H0_H0 ;  /* 0x2000003fff297230 */ /* 0x000fe20000004100 */
[----:B------:R-:W-:Y:S01]  /*d550*/  LOP3.LUT R42, R55, 0xff0000, R42, 0xf8, !PT ;  /* 0x00ff0000372a7812 */ /* 0x000fe200078ef82a */
[----:B------:R-:W-:Y:S01]  /*d560*/  HADD2.F32 R56, -RZ, R60.H0_H0 ;  /* 0x2000003cff387230 */ /* 0x000fe20000004100 */
[----:B------:R-:W-:Y:S01]  /*d570*/  F2FP.F16.E4M3.UNPACK_B R61, R153.H1 ;  /* 0x00000099ff3d723e */ /* 0x000fe200030006ff */
[----:B------:R-:W-:Y:S01]  /*d580*/  HADD2.F32 R55, -RZ, R58.H0_H0 ;  /* 0x2000003aff377230 */ /* 0x000fe20000004100 */
[----:B------:R-:W-:Y:S01]  /*d590*/  SHF.R.U32.HI R64, RZ, 0x10, R71 ;  /* 0x00000010ff407819 */ /* 0x000fe20000011647 */
[----:B------:R-:W-:Y:S02]  /*d5a0*/  IMAD.U32 R44, R62, 0x10000, RZ ;  /* 0x000100003e2c7824 */ /* 0x000fe400078e00ff */
[----:B------:R-:W-:Y:S01]  /*d5b0*/  FMUL.FTZ R66, R56, R41 ;  /* 0x0000002938427220 */ /* 0x000fe20000410000 */
[----:B------:R-:W-:-:S02]  /*d5c0*/  HADD2.F32 R62, -RZ, R61.H0_H0 ;  /* 0x2000003dff3e7230 */ /* 0x000fc40000004100 */
[C---:B------:R-:W-:Y:S01]  /*d5d0*/  FMUL.FTZ R69, R55.reuse, R41 ;  /* 0x0000002937457220 */ /* 0x040fe20000410000 */
[----:B------:R-:W-:Y:S01]  /*d5e0*/  IMAD.U32 R64, R64, 0x10000, RZ ;  /* 0x0001000040407824 */ /* 0x000fe200078e00ff */
[----:B------:R-:W-:Y:S01]  /*d5f0*/  F2FP.F16.E4M3.UNPACK_B R151, R151 ;  /* 0x00000097ff97723e */ /* 0x000fe200020006ff */
[----:B------:R-:W-:Y:S02]  /*d600*/  HADD2.F32 R58, -RZ, R58.H1_H1 ;  /* 0x3000003aff3a7230 */ /* 0x000fe40000004100 */
[-C--:B------:R-:W-:Y:S01]  /*d610*/  FFMA.FTZ R55, R55, R62.reuse, -R66 ;  /* 0x0000003e37377223 */ /* 0x080fe20000010842 */
[----:B------:R-:W-:Y:S01]  /*d620*/  FFMA.FTZ R56, R56, R62, R69 ;  /* 0x0000003e38387223 */ /* 0x000fe20000010045 */
[----:B------:R-:W-:Y:S01]  /*d630*/  HADD2.F32 R62, -RZ, R63.H1_H1 ;  /* 0x3000003fff3e7230 */ /* 0x000fe20000004100 */
[----:B------:R-:W-:Y:S01]  /*d640*/  LOP3.LUT R41, R67, 0xff0000, R64, 0xf8, !PT ;  /* 0x00ff000043297812 */ /* 0x000fe200078ef840 */
[----:B------:R-:W-:Y:S01]  /*d650*/  HADD2.F32 R63, -RZ, R60.H1_H1 ;  /* 0x3000003cff3f7230 */ /* 0x000fe20000004100 */
[----:B------:R-:W-:Y:S01]  /*d660*/  F2FP.F16.E4M3.UNPACK_B R60, R59 ;  /* 0x0000003bff3c723e */ /* 0x000fe200020006ff */
[----:B------:R-:W-:Y:S01]  /*d670*/  HADD2.F32 R64, -RZ, R61.H1_H1 ;  /* 0x3000003dff407230 */ /* 0x000fe20000004100 */
[----:B------:R-:W-:Y:S01]  /*d680*/  F2FP.F16.E4M3.UNPACK_B R61, R57 ;  /* 0x00000039ff3d723e */ /* 0x000fe200020006ff */
[-C--:B------:R-:W-:Y:S01]  /*d690*/  FMUL.FTZ R66, R58, R62.reuse ;  /* 0x0000003e3a427220 */ /* 0x080fe20000410000 */
[----:B------:R-:W-:Y:S01]  /*d6a0*/  LOP3.LUT R44, R65, 0xff0000, R44, 0xf8, !PT ;  /* 0x00ff0000412c7812 */ /* 0x000fe200078ef82c */
[----:B------:R-:W-:Y:S01]  /*d6b0*/  FMUL.FTZ R57, R63, R62 ;  /* 0x0000003e3f397220 */ /* 0x000fe20000410000 */
[----:B------:R-:W-:Y:S01]  /*d6c0*/  F2FP.F16.E4M3.UNPACK_B R153, R153 ;  /* 0x00000099ff99723e */ /* 0x000fe200020006ff */
[----:B------:R-:W-:Y:S01]  /*d6d0*/  HADD2.F32 R65, -RZ, R151.H0_H0 ;  /* 0x20000097ff417230 */ /* 0x000fe20000004100 */
[----:B------:R-:W-:Y:S01]  /*d6e0*/  F2FP.F16.E4M3.UNPACK_B R67, R152.H1 ;  /* 0x00000098ff43723e */ /* 0x000fe200030006ff */
[----:B------:R-:W-:-:S02]  /*d6f0*/  HADD2.F32 R62, -RZ, R60.H0_H0 ;  /* 0x2000003cff3e7230 */ /* 0x000fc40000004100 */
[-C--:B------:R-:W-:Y:S01]  /*d700*/  FFMA.FTZ R58, R58, R64.reuse, -R57 ;  /* 0x000000403a3a7223 */ /* 0x080fe20000010839 */
[----:B------:R-:W-:Y:S02]  /*d710*/  HADD2.F32 R59, -RZ, R61.H0_H0 ;  /* 0x2000003dff3b7230 */ /* 0x000fe40000004100 */
[----:B------:R-:W-:Y:S01]  /*d720*/  FFMA.FTZ R57, R63, R64, R66 ;  /* 0x000000403f397223 */ /* 0x000fe20000010042 */
[----:B------:R-:W-:Y:S02]  /*d730*/  HADD2.F32 R64, -RZ, R153.H0_H0 ;  /* 0x20000099ff407230 */ /* 0x000fe40000004100 */
[-C--:B------:R-:W-:Y:S01]  /*d740*/  FMUL.FTZ R68, R62, R65.reuse ;  /* 0x000000413e447220 */ /* 0x080fe20000410000 */
[----:B------:R-:W-:Y:S02]  /*d750*/  HADD2.F32 R66, -RZ, R151.H1_H1 ;  /* 0x30000097ff427230 */ /* 0x000fe40000004100 */
[----:B------:R-:W-:Y:S01]  /*d760*/  FMUL.FTZ R65, R59, R65 ;  /* 0x000000413b417220 */ /* 0x000fe20000410000 */
[----:B------:R-:W-:-:S02]  /*d770*/  HADD2.F32 R63, -RZ, R60.H1_H1 ;  /* 0x3000003cff3f7230 */ /* 0x000fc40000004100 */
[-C--:B------:R-:W-:Y:S01]  /*d780*/  FFMA.FTZ R59, R59, R64.reuse, -R68 ;  /* 0x000000403b3b7223 */ /* 0x080fe20000010844 */
[----:B------:R-:W-:Y:S02]  /*d790*/  HADD2.F32 R61, -RZ, R61.H1_H1 ;  /* 0x3000003dff3d7230 */ /* 0x000fe40000004100 */
[----:B------:R-:W-:Y:S01]  /*d7a0*/  FFMA.FTZ R60, R62, R64, R65 ;  /* 0x000000403e3c7223 */ /* 0x000fe20000010041 */
[----:B------:R-:W-:Y:S02]  /*d7b0*/  HADD2.F32 R62, -RZ, R153.H1_H1 ;  /* 0x30000099ff3e7230 */ /* 0x000fe40000004100 */
[----:B------:R-:W-:Y:S01]  /*d7c0*/  FMUL.FTZ R68, R63, R66 ;  /* 0x000000423f447220 */ /* 0x000fe20000410000 */
[----:B------:R-:W-:Y:S01]  /*d7d0*/  F2FP.F16.E4M3.UNPACK_B R64, R46.H1 ;  /* 0x0000002eff40723e */ /* 0x000fe200030006ff */
[C---:B------:R-:W-:Y:S01]  /*d7e0*/  FMUL.FTZ R76, R61.reuse, R66 ;  /* 0x000000423d4c7220 */ /* 0x040fe20000410000 */
[----:B------:R-:W-:Y:S01]  /*d7f0*/  F2FP.F16.E4M3.UNPACK_B R66, R154.H1 ;  /* 0x0000009aff42723e */ /* 0x000fe200030006ff */
[----:B------:R-:W-:Y:S01]  /*d800*/  FFMA.FTZ R70, R61, R62, -R68 ;  /* 0x0000003e3d467223 */ /* 0x000fe20000010844 */
[----:B------:R-:W-:Y:S01]  /*d810*/  F2FP.F16.E4M3.UNPACK_B R61, R54.H1 ;  /* 0x00000036ff3d723e */ /* 0x000fe200030006ff */
[----:B------:R-:W-:-:S02]  /*d820*/  HADD2.F32 R68, -RZ, R67.H0_H0 ;  /* 0x20000043ff447230 */ /* 0x000fc40000004100 */
[----:B------:R-:W-:Y:S01]  /*d830*/  FFMA.FTZ R69, R63, R62, R76 ;  /* 0x0000003e3f457223 */ /* 0x000fe2000001004c */
[----:B------:R-:W-:Y:S01]  /*d840*/  HADD2.F32 R65, -RZ, R64.H0_H0 ;  /* 0x20000040ff417230 */ /* 0x000fe20000004100 */
[----:B------:R-:W-:Y:S01]  /*d850*/  F2FP.F16.E4M3.UNPACK_B R152, R152 ;  /* 0x00000098ff98723e */ /* 0x000fe200020006ff */
[----:B------:R-:W-:Y:S01]  /*d860*/  HADD2.F32 R62, -RZ, R61.H0_H0 ;  /* 0x2000003dff3e7230 */ /* 0x000fe20000004100 */
[----:B------:R-:W-:Y:S01]  /*d870*/  F2FP.F16.E4M3.UNPACK_B R54, R54 ;  /* 0x00000036ff36723e */ /* 0x000fe200020006ff */
        /* <DEDUP_REMOVED lines=9> */
[-C--:B------:R-:W-:Y:S01]  /*d910*/  FMUL.FTZ R62, R64, R67.reuse ;  /* 0x00000043403e7220 */ /* 0x080fe20000410000 */
[----:B------:R-:W-:Y:S01]  /*d920*/  F2FP.F16.E4M3.UNPACK_B R154, R154 ;  /* 0x0000009aff9a723e */ /* 0x000fe200020006ff */
[C---:B------:R-:W-:Y:S01]  /*d930*/  FMUL.FTZ R67, R61.reuse, R67 ;  /* 0x000000433d437220 */ /* 0x040fe20000410000 */
[--C-:B------:R-:W-:Y:S02]  /*d940*/  HADD2.F32 R65, -RZ, R152.reuse.H0_H0 ;  /* 0x20000098ff417230 */ /* 0x100fe40000004100 */
[----:B------:R-:W-:Y:S01]  /*d950*/  FFMA.FTZ R77, R61, R66, -R62 ;  /* 0x000000423d4d7223 */ /* 0x000fe2000001083e */
[----:B------:R-:W-:Y:S01]  /*d960*/  F2FP.F16.E4M3.UNPACK_B R61, R46 ;  /* 0x0000002eff3d723e */ /* 0x000fe200020006ff */
[----:B------:R-:W-:-:S02]  /*d970*/  HADD2.F32 R152, -RZ, R152.H1_H1 ;  /* 0x30000098ff987230 */ /* 0x000fc40000004100 */
[----:B------:R-:W-:Y:S01]  /*d980*/  FFMA.FTZ R79, R64, R66, R67 ;  /* 0x00000042404f7223 */ /* 0x000fe20000010043 */
[--C-:B------:R-:W-:Y:S01]  /*d990*/  HADD2.F32 R46, -RZ, R54.reuse.H0_H0 ;  /* 0x20000036ff2e7230 */ /* 0x100fe20000004100 */
[----:B------:R-:W-:Y:S01]  /*d9a0*/  F2FP.SATFINITE.E4M3.F32.PACK_AB_MERGE_C R55, R58, R55, RZ ;  /* 0x000000373a37723e */ /* 0x000fe200048070ff */
[--C-:B------:R-:W-:Y:S01]  /*d9b0*/  HADD2.F32 R62, -RZ, R61.reuse.H0_H0 ;  /* 0x2000003dff3e7230 */ /* 0x100fe20000004100 */
[----:B------:R-:W-:Y:S01]  /*d9c0*/  F2FP.SATFINITE.E4M3.F32.PACK_AB_MERGE_C R57, R57, R56, RZ ;  /* 0x000000383939723e */ /* 0x000fe200048070ff */
[----:B------:R-:W-:Y:S01]  /*d9d0*/  HADD2.F32 R61, -RZ, R61.H1_H1 ;  /* 0x3000003dff3d7230 */ /* 0x000fe20000004100 */
[----:B------:R-:W-:Y:S01]  /*d9e0*/  F2FP.F16.E4M3.UNPACK_B R58, R52 ;  /* 0x00000034ff3a723e */ /* 0x000fe200020006ff */
[----:B------:R-:W-:Y:S02]  /*d9f0*/  HADD2.F32 R54, -RZ, R54.H1_H1 ;  /* 0x30000036ff367230 */ /* 0x000fe40000004100 */
[----:B------:R-:W-:Y:S01]  /*da00*/  FMUL.FTZ R67, R62, R65 ;  /* 0x000000413e437220 */ /* 0x000fe20000410000 */
[----:B------:R-:W-:-:S02]  /*da10*/  HADD2.F32 R63, -RZ, R154.H0_H0 ;  /* 0x2000009aff3f7230 */ /* 0x000fc40000004100 */
[CC--:B------:R-:W-:Y:S01]  /*da20*/  FMUL.FTZ R71, R61.reuse, R152.reuse ;  /* 0x000000983d477220 */ /* 0x0c0fe20000410000 */
[----:B------:R-:W-:Y:S02]  /*da30*/  HADD2.F32 R154, -RZ, R154.H1_H1 ;  /* 0x3000009aff9a7230 */ /* 0x000fe40000004100 */
[----:B------:R-:W-:Y:S01]  /*da40*/  FMUL.FTZ R65, R46, R65 ;  /* 0x000000412e417220 */ /* 0x000fe20000410000 */
[----:B------:R-:W-:Y:S01]  /*da50*/  FMUL.FTZ R152, R54, R152 ;  /* 0x0000009836987220 */ /* 0x000fe20000410000 */
[----:B------:R-:W-:Y:S01]  /*da60*/  FFMA.FTZ R67, R46, R63, -R67 ;  /* 0x0000003f2e437223 */ /* 0x000fe20000010843 */
[----:B------:R-:W-:Y:S01]  /*da70*/  F2FP.SATFINITE.E4M3.F32.PACK_AB_MERGE_C R56, R70, R59, R55 ;  /* 0x0000003b4638723e */ /* 0x000fe20004807037 */
[-C--:B------:R-:W-:Y:S01]  /*da80*/  FFMA.FTZ R54, R54, R154.reuse, -R71 ;  /* 0x0000009a36367223 */ /* 0x080fe20000010847 */
[----:B------:R-:W-:Y:S01]  /*da90*/  FFMA.FTZ R46, R62, R63, R65 ;  /* 0x0000003f3e2e7223 */ /* 0x000fe20000010041 */
[----:B------:R-:W-:Y:S01]  /*daa0*/  FFMA.FTZ R71, R61, R154, R152 ;  /* 0x0000009a3d477223 */ /* 0x000fe20000010098 */
[----:B------:R-:W-:-:S02]  /*dab0*/  F2FP.F16.E4M3.UNPACK_B R61, R45 ;  /* 0x0000002dff3d723e */ /* 0x000fc400020006ff */
[----:B------:R-:W-:Y:S02]  /*dac0*/  F2FP.F16.E4M3.UNPACK_B R65, R44 ;  /* 0x0000002cff41723e */ /* 0x000fe400020006ff */
[----:B------:R-:W-:Y:S01]  /*dad0*/  F2FP.SATFINITE.E4M3.F32.PACK_AB_MERGE_C R55, R69, R60, R57 ;  /* 0x0000003c4537723e */ /* 0x000fe20004807039 */
[----:B------:R-:W-:Y:S01]  /*dae0*/  HADD2.F32 R59, -RZ, R61.H0_H0 ;  /* 0x2000003dff3b7230 */ /* 0x000fe20000004100 */
        /* <DEDUP_REMOVED lines=24> */
[----:B------:R-:W-:Y:S01]  /*dc70*/  F2FP.SATFINITE.E4M3.F32.PACK_AB_MERGE_C R76, R79, R76, RZ ;  /* 0x0000004c4f4c723e */ /* 0x000fe200048070ff */
[----:B------:R-:W-:Y:S01]  /*dc80*/  HADD2.F32 R44, -RZ, R59.H0_H0 ;  /* 0x2000003bff2c7230 */ /* 0x000fe20000004100 */
[----:B------:R-:W-:Y:S01]  /*dc90*/  F2FP.F16.E4M3.UNPACK_B R66, R41.H1 ;  /* 0x00000029ff42723e */ /* 0x000fe200030006ff */
[----:B------:R-:W-:Y:S02]  /*dca0*/  HADD2.F32 R61, -RZ, R61.H1_H1 ;  /* 0x3000003dff3d7230 */ /* 0x000fe40000004100 */
[----:B------:R-:W-:Y:S01]  /*dcb0*/  FMUL.FTZ R67, R60, R65 ;  /* 0x000000413c437220 */ /* 0x000fe20000410000 */
[----:B------:R-:W-:-:S02]  /*dcc0*/  HADD2.F32 R64, -RZ, R64.H1_H1 ;  /* 0x30000040ff407230 */ /* 0x000fc40000004100 */
[----:B------:R-:W-:Y:S01]  /*dcd0*/  FMUL.FTZ R65, R44, R65 ;  /* 0x000000412c417220 */ /* 0x000fe20000410000 */
[----:B------:R-:W-:Y:S01]  /*dce0*/  HADD2.F32 R59, -RZ, R59.H1_H1 ;  /* 0x3000003bff3b7230 */ /* 0x000fe20000004100 */
[----:B------:R-:W-:Y:S01]  /*dcf0*/  F2FP.SATFINITE.E4M3.F32.PACK_AB_MERGE_C R46, R71, R46, R76 ;  /* 0x0000002e472e723e */ /* 0x000fe2000480704c */
[--C-:B------:R-:W-:Y:S02]  /*dd00*/  HADD2.F32 R63, -RZ, R42.reuse.H0_H0 ;  /* 0x2000002aff3f7230 */ /* 0x100fe40000004100 */
[----:B------:R-:W-:Y:S02]  /*dd10*/  HADD2.F32 R62, -RZ, R42.H1_H1 ;  /* 0x3000002aff3e7230 */ /* 0x000fe40000004100 */
[-C--:B------:R-:W-:Y:S01]  /*dd20*/  FMUL.FTZ R42, R61, R64.reuse ;  /* 0x000000403d2a7220 */ /* 0x080fe20000410000 */
[C---:B------:R-:W-:Y:S01]  /*dd30*/  FMUL.FTZ R64, R59.reuse, R64 ;  /* 0x000000403b407220 */ /* 0x040fe20000410000 */
[----:B------:R-:W-:Y:S01]  /*dd40*/  FFMA.FTZ R70, R60, R63, R65 ;  /* 0x0000003f3c467223 */ /* 0x000fe20000010041 */
[----:B------:R-:W-:Y:S01]  /*dd50*/  F2FP.F16.E4M3.UNPACK_B R65, R41 ;  /* 0x00000029ff41723e */ /* 0x000fe200020006ff */
[-C--:B------:R-:W-:Y:S01]  /*dd60*/  FFMA.FTZ R76, R59, R62.reuse, -R42 ;  /* 0x0000003e3b4c7223 */ /* 0x080fe2000001082a */
[----:B------:R-:W-:Y:S01]  /*dd70*/  F2FP.F16.E4M3.UNPACK_B R42, R43 ;  /* 0x0000002bff2a723e */ /* 0x000fe200020006ff */
[----:B------:R-:W-:Y:S01]  /*dd80*/  FFMA.FTZ R69, R44, R63, -R67 ;  /* 0x0000003f2c457223 */ /* 0x000fe20000010843 */
[-C--:B------:R-:W-:Y:S01]  /*dd90*/  F2FP.F16.E4M3.UNPACK_B R59, R47.reuse ;  /* 0x0000002fff3b723e */ /* 0x080fe200020006ff */
[----:B------:R-:W-:Y:S01]  /*dda0*/  FFMA.FTZ R71, R61, R62, R64 ;  /* 0x0000003e3d477223 */ /* 0x000fe20000010040 */
[----:B------:R-:W-:Y:S01]  /*ddb0*/  F2FP.F16.E4M3.UNPACK_B R60, R47.H1 ;  /* 0x0000002fff3c723e */ /* 0x000fe200030006ff */
[----:B------:R-:W-:Y:S01]  /*ddc0*/  HADD2.F32 R44, -RZ, R42.H0_H0 ;  /* 0x2000002aff2c7230 */ /* 0x000fe20000004100 */
[----:B------:R-:W-:Y:S01]  /*ddd0*/  F2FP.F16.E4M3.UNPACK_B R43, R43.H1 ;  /* 0x0000002bff2b723e */ /* 0x000fe200030006ff */
[----:B------:R-:W-:Y:S01]  /*dde0*/  HADD2.F32 R61, -RZ, R59.H0_H0 ;  /* 0x2000003bff3d7230 */ /* 0x000fe20000004100 */
[-C--:B------:R-:W-:Y:S01]  /*ddf0*/  F2FP.F16.E4M3.UNPACK_B R41, R40.reuse ;  /* 0x00000028ff29723e */ /* 0x080fe200020006ff */
[----:B------:R-:W-:Y:S01]  /*de00*/  HADD2.F32 R67, -RZ, R65.H0_H0 ;  /* 0x20000041ff437230 */ /* 0x000fe20000004100 */
[----:B------:R-:W-:Y:S01]  /*de10*/  F2FP.F16.E4M3.UNPACK_B R62, R40.H1 ;  /* 0x00000028ff3e723e */ /* 0x000fe200030006ff */
[----:B------:R-:W-:Y:S01]  /*de20*/  HADD2.F32 R40, -RZ, R60.H0_H0 ;  /* 0x2000003cff287230 */ /* 0x000fe20000004100 */
[----:B------:R-:W-:Y:S01]  /*de30*/  F2FP.SATFINITE.E4M3.F32.PACK_AB_MERGE_C R69, R76, R69, RZ ;  /* 0x000000454c45723e */ /* 0x000fe200048070ff */
[----:B------:R-:W-:-:S02]  /*de40*/  HADD2.F32 R68, -RZ, R66.H0_H0 ;  /* 0x20000042ff447230 */ /* 0x000fc40000004100 */
[-C--:B------:R-:W-:Y:S01]  /*de50*/  FMUL.FTZ R77, R61, R67.reuse ;  /* 0x000000433d4d7220 */ /* 0x080fe20000410000 */
[----:B------:R-:W-:Y:S02]  /*de60*/  HADD2.F32 R47, -RZ, R43.H0_H0 ;  /* 0x2000002bff2f7230 */ /* 0x000fe40000004100 */
[----:B------:R-:W-:Y:S01]  /*de70*/  FMUL.FTZ R78, R44, R67 ;  /* 0x000000432c4e7220 */ /* 0x000fe20000410000 */
        /* <DEDUP_REMOVED lines=18> */
[----:B------:R-:W-:Y:S02]  /*dfa0*/  HADD2.F32 R41, -RZ, R41.H1_H1 ;  /* 0x30000029ff297230 */ /* 0x000fe40000004100 */
[----:B------:R-:W-:Y:S01]  /*dfb0*/  FMUL.FTZ R40, R42, R65 ;  /* 0x000000412a287220 */ /* 0x000fe20000410000 */
[----:B------:R-:W-:Y:S01]  /*dfc0*/  F2FP.SATFINITE.E4M3.F32.PACK_AB_MERGE_C R70, R71, R70, RZ ;  /* 0x000000464746723e */ /* 0x000fe200048070ff */
[-C--:B------:R-:W-:Y:S01]  /*dfd0*/  FFMA.FTZ R43, R43, R62.reuse, -R44 ;  /* 0x0000003e2b2b7223 */ /* 0x080fe2000001082c */
[----:B------:R-:W-:Y:S01]  /*dfe0*/  FFMA.FTZ R60, R60, R62, R61 ;  /* 0x0000003e3c3c7223 */ /* 0x000fe2000001003d */
[-C--:B------:R-:W-:Y:S01]  /*dff0*/  FFMA.FTZ R42, R42, R41.reuse, -R47 ;  /* 0x000000292a2a7223 */ /* 0x080fe2000001082f */
[----:B------:R-:W-:Y:S01]  /*e000*/  FFMA.FTZ R41, R59, R41, R40 ;  /* 0x000000293b297223 */ /* 0x000fe20000010028 */
[----:B------:R-:W-:Y:S01]  /*e010*/  F2FP.SATFINITE.E4M3.F32.PACK_AB_MERGE_C R57, R52, R57, R69 ;  /* 0x000000393439723e */ /* 0x000fe20004807045 */
[----:B------:R-:W-:Y:S01]  /*e020*/  IMAD.MOV.U32 R40, RZ, RZ, R56 ;  /* 0x000000ffff287224 */ /* 0x000fe200078e0038 */
[----:B------:R-:W-:Y:S01]  /*e030*/  F2FP.SATFINITE.E4M3.F32.PACK_AB_MERGE_C R43, R43, R80, RZ ;  /* 0x000000502b2b723e */ /* 0x000fe200048070ff */
[----:B------:R-:W-:Y:S01]  /*e040*/  IMAD.MOV.U32 R44, RZ, RZ, R55 ;  /* 0x000000ffff2c7224 */ /* 0x000fe200078e0037 */
[----:B------:R-:W-:-:S02]  /*e050*/  F2FP.SATFINITE.E4M3.F32.PACK_AB_MERGE_C R60, R60, R67, RZ ;  /* 0x000000433c3c723e */ /* 0x000fc400048070ff */
[----:B------:R-:W-:Y:S01]  /*e060*/  F2FP.SATFINITE.E4M3.F32.PACK_AB_MERGE_C R43, R42, R77, R43 ;  /* 0x0000004d2a2b723e */ /* 0x000fe2000480702b */
[----:B------:R-:W-:Y:S01]  /*e070*/  IMAD.MOV.U32 R42, RZ, RZ, R54 ;  /* 0x000000ffff2a7224 */ /* 0x000fe200078e0036 */
[----:B------:R-:W-:Y:S02]  /*e080*/  F2FP.SATFINITE.E4M3.F32.PACK_AB_MERGE_C R47, R41, R78, R60 ;  /* 0x0000004e292f723e */ /* 0x000fe4000480703c */
[----:B------:R-:W-:Y:S02]  /*e090*/  F2FP.SATFINITE.E4M3.F32.PACK_AB_MERGE_C R45, R45, R58, R70 ;  /* 0x0000003a2d2d723e */ /* 0x000fe40004807046 */
[----:B------:R-:W-:-:S07]  /*e0a0*/  MOV R41, R57 ;  /* 0x0000003900297202 */ /* 0x000fce0000000f00 */
.L_x_562:
[----:B------:R-:W-:Y:S05]  /*e0b0*/  BSYNC B2 ;  /* 0x0000000000027941 */ /* 0x000fea0003800000 */
.L_x_561:
[----:B0-----:R3:W-:Y:S04]  /*e0c0*/  STG.E.128 desc[UR54][R48.64], R40 ;  /* 0x0000002830007986 */ /* 0x0017e8000c101d36 */
[----:B-1----:R3:W-:Y:S02]  /*e0d0*/  @!P2 STG.E.128 desc[UR54][R50.64], R44 ;  /* 0x0000002c3200a986 */ /* 0x0027e4000c101d36 */
.L_x_560:
[----:B------:R-:W-:Y:S05]  /*e0e0*/  BSYNC B1 ;  /* 0x0000000000017941 */ /* 0x000fea0003800000 */
.L_x_559:
[----:B------:R-:W-:-:S13]  /*e0f0*/  ISETP.NE.AND P2, PT, R36, RZ, PT ;  /* 0x000000ff2400720c */ /* 0x000fda0003f45270 */
[----:B------:R-:W-:Y:S05]  /*e100*/  @!P2 BRA `(.L_x_513) ;  /* 0x0000001000c0a947 */ /* 0x000fea0003800000 */
[----:B0--3--:R-:W3:Y:S01]  /*e110*/  LDL R40, [R1+0x10] ;  /* 0x0000100001287983 */ /* 0x009ee20000100800 */
[----:B------:R-:W-:Y:S01]  /*e120*/  IADD3 R49, P2, P4, R116, R136, R29 ;  /* 0x0000008874317210 */ /* 0x000fe20007c5e01d */
[----:B------:R-:W-:Y:S03]  /*e130*/  BSSY B1, `(.L_x_563) ;  /* 0x00000ed000017945 */ /* 0x000fe60003800000 */
[----:B------:R-:W-:Y:S02]  /*e140*/  IADD3.X R42, R4, R53, R32, P2, P4 ;  /* 0x00000035042a7210 */ /* 0x000fe400017e8420 */
[----:B------:R-:W-:-:S05]  /*e150*/  IADD3 R48, P2, R49, R122, RZ ;  /* 0x0000007a31307210 */ /* 0x000fca0007f5e0ff */
[----:B------:R-:W-:Y:S01]  /*e160*/  IMAD.X R49, R42, 0x1, R123, P2 ;  /* 0x000000012a317824 */ /* 0x000fe200010e067b */
        /* <DEDUP_REMOVED lines=21> */
[--C-:B------:R-:W-:Y:S01]  /*e2c0*/  SHF.R.U32.HI R55, RZ, 0x8, R85.reuse ;  /* 0x00000008ff377819 */ /* 0x100fe20000011655 */
[----:B-1----:R-:W-:Y:S01]  /*e2d0*/  IMAD.MOV.U32 R59, RZ, RZ, R44 ;  /* 0x000000ffff3b7224 */ /* 0x002fe200078e002c */
[----:B------:R-:W-:Y:S01]  /*e2e0*/  LOP3.LUT R54, R85, 0xff0000ff, RZ, 0xc0, !PT ;  /* 0xff0000ff55367812 */ /* 0x000fe200078ec0ff */
[----:B0-----:R-:W-:Y:S01]  /*e2f0*/  IMAD.MOV.U32 R56, RZ, RZ, R40 ;  /* 0x000000ffff387224 */ /* 0x001fe200078e0028 */
[----:B------:R-:W-:Y:S01]  /*e300*/  SHF.R.U32.HI R66, RZ, 0x10, R85 ;  /* 0x00000010ff427819 */ /* 0x000fe20000011655 */
[----:B------:R-:W-:Y:S01]  /*e310*/  IMAD.MOV.U32 R52, RZ, RZ, R46 ;  /* 0x000000ffff347224 */ /* 0x000fe200078e002e */
[----:B------:R-:W-:Y:S01]  /*e320*/  SHF.L.U32 R55, R55, 0x8, RZ ;  /* 0x0000000837377819 */ /* 0x000fe200000006ff */
[----:B------:R-:W-:Y:S01]  /*e330*/  IMAD.MOV.U32 R50, RZ, RZ, R42 ;  /* 0x000000ffff327224 */ /* 0x000fe200078e002a */
[----:B------:R-:W-:Y:S02]  /*e340*/  SHF.R.U32.HI R62, RZ, 0x8, R87 ;  /* 0x00000008ff3e7819 */ /* 0x000fe40000011657 */
[----:B------:R-:W-:-:S02]  /*e350*/  SHF.R.U32.HI R63, RZ, 0x8, R75 ;  /* 0x00000008ff3f7819 */ /* 0x000fc4000001164b */
[----:B------:R-:W-:Y:S01]  /*e360*/  LOP3.LUT R44, R54, 0xff00, R55, 0xf8, !PT ;  /* 0x0000ff00362c7812 */ /* 0x000fe200078ef837 */
[----:B------:R-:W-:Y:S01]  /*e370*/  IMAD.U32 R55, R66, 0x10000, RZ ;  /* 0x0001000042377824 */ /* 0x000fe200078e00ff */
[----:B------:R-:W-:Y:S01]  /*e380*/  SHF.R.U32.HI R61, RZ, 0x8, R73 ;  /* 0x00000008ff3d7819 */ /* 0x000fe20000011649 */
[----:B------:R-:W-:Y:S01]  /*e390*/  IMAD.SHL.U32 R40, R62, 0x100, RZ ;  /* 0x000001003e287824 */ /* 0x000fe200078e00ff */
[----:B------:R-:W-:Y:S02]  /*e3a0*/  SHF.R.U32.HI R64, RZ, 0x10, R87 ;  /* 0x00000010ff407819 */ /* 0x000fe40000011657 */
[----:B------:R-:W-:Y:S01]  /*e3b0*/  LOP3.LUT R57, R87, 0xff0000ff, RZ, 0xc0, !PT ;  /* 0xff0000ff57397812 */ /* 0x000fe200078ec0ff */
[----:B------:R-:W-:Y:S01]  /*e3c0*/  IMAD.SHL.U32 R61, R61, 0x100, RZ ;  /* 0x000001003d3d7824 */ /* 0x000fe200078e00ff */
[----:B------:R-:W-:Y:S02]  /*e3d0*/  LOP3.LUT R60, R75, 0xff0000ff, RZ, 0xc0, !PT ;  /* 0xff0000ff4b3c7812 */ /* 0x000fe400078ec0ff */
[----:B------:R-:W-:-:S02]  /*e3e0*/  SHF.L.U32 R63, R63, 0x8, RZ ;  /* 0x000000083f3f7819 */ /* 0x000fc400000006ff */
[----:B------:R-:W-:Y:S01]  /*e3f0*/  LOP3.LUT R44, R44, 0xff0000, R55, 0xf8, !PT ;  /* 0x00ff00002c2c7812 */ /* 0x000fe200078ef837 */
[----:B------:R-:W-:Y:S01]  /*e400*/  IMAD.U32 R55, R64, 0x10000, RZ ;  /* 0x0001000040377824 */ /* 0x000fe200078e00ff */
[----:B------:R-:W-:Y:S02]  /*e410*/  LOP3.LUT R58, R73, 0xff0000ff, RZ, 0xc0, !PT ;  /* 0xff0000ff493a7812 */ /* 0x000fe400078ec0ff */
[----:B------:R-:W-:Y:S02]  /*e420*/  LOP3.LUT R40, R57, 0xff00, R40, 0xf8, !PT ;  /* 0x0000ff0039287812 */ /* 0x000fe400078ef828 */
[----:B------:R-:W-:Y:S02]  /*e430*/  LOP3.LUT R62, R60, 0xff00, R63, 0xf8, !PT ;  /* 0x0000ff003c3e7812 */ /* 0x000fe400078ef83f */
[----:B------:R-:W-:Y:S02]  /*e440*/  F2FP.F16.E4M3.UNPACK_B R63, R146.H1 ;  /* 0x00000092ff3f723e */ /* 0x000fe400030006ff */
[----:B------:R-:W-:-:S02]  /*e450*/  F2FP.F16.E4M3.UNPACK_B R60, R59.H1 ;  /* 0x0000003bff3c723e */ /* 0x000fc400030006ff */
[----:B------:R-:W-:Y:S01]  /*e460*/  F2FP.F16.E4M3.UNPACK_B R57, R56.H1 ;  /* 0x00000038ff39723e */ /* 0x000fe200030006ff */
[----:B------:R-:W-:Y:S01]  /*e470*/  HADD2.F32 R42, -RZ, R63.H0_H0 ;  /* 0x2000003fff2a7230 */ /* 0x000fe20000004100 */
[----:B------:R-:W-:Y:S02]  /*e480*/  LOP3.LUT R46, R58, 0xff00, R61, 0xf8, !PT ;  /* 0x0000ff003a2e7812 */ /* 0x000fe400078ef83d */
[----:B------:R-:W-:Y:S01]  /*e490*/  SHF.R.U32.HI R67, RZ, 0x10, R75 ;  /* 0x00000010ff437819 */ /* 0x000fe2000001164b */
[----:B------:R-:W-:Y:S01]  /*e4a0*/  HADD2.F32 R54, -RZ, R57.H0_H0 ;  /* 0x20000039ff367230 */ /* 0x000fe20000004100 */
[----:B------:R-:W-:Y:S01]  /*e4b0*/  LOP3.LUT R40, R40, 0xff0000, R55, 0xf8, !PT ;  /* 0x00ff000028287812 */ /* 0x000fe200078ef837 */
[----:B------:R-:W-:Y:S01]  /*e4c0*/  HADD2.F32 R55, -RZ, R60.H0_H0 ;  /* 0x2000003cff377230 */ /* 0x000fe20000004100 */
[----:B------:R-:W-:Y:S01]  /*e4d0*/  F2FP.F16.E4M3.UNPACK_B R58, R148.H1 ;  /* 0x00000094ff3a723e */ /* 0x000fe200030006ff */
[----:B------:R-:W-:Y:S01]  /*e4e0*/  IMAD.U32 R67, R67, 0x10000, RZ ;  /* 0x0001000043437824 */ /* 0x000fe200078e00ff */
[----:B------:R-:W-:Y:S01]  /*e4f0*/  SHF.R.U32.HI R65, RZ, 0x10, R73 ;  /* 0x00000010ff417819 */ /* 0x000fe20000011649 */
[-C--:B------:R-:W-:Y:S01]  /*e500*/  FMUL.FTZ R64, R54, R42.reuse ;  /* 0x0000002a36407220 */ /* 0x080fe20000410000 */
[----:B------:R-:W-:Y:S01]  /*e510*/  FMUL.FTZ R69, R55, R42 ;  /* 0x0000002a37457220 */ /* 0x000fe20000410000 */
[--C-:B------:R-:W-:Y:S01]  /*e520*/  HADD2.F32 R61, -RZ, R58.reuse.H0_H0 ;  /* 0x2000003aff3d7230 */ /* 0x100fe20000004100 */
[----:B------:R-:W-:Y:S01]  /*e530*/  LOP3.LUT R42, R62, 0xff0000, R67, 0xf8, !PT ;  /* 0x00ff00003e2a7812 */ /* 0x000fe200078ef843 */
[----:B------:R-:W-:Y:S01]  /*e540*/  IMAD.U32 R65, R65, 0x10000, RZ ;  /* 0x0001000041417824 */ /* 0x000fe200078e00ff */
[----:B------:R-:W-:Y:S01]  /*e550*/  F2FP.F16.E4M3.UNPACK_B R146, R146 ;  /* 0x00000092ff92723e */ /* 0x000fe200020006ff */
[----:B------:R-:W-:-:S02]  /*e560*/  HADD2.F32 R62, -RZ, R58.H1_H1 ;  /* 0x3000003aff3e7230 */ /* 0x000fc40000004100 */
[-C--:B------:R-:W-:Y:S01]  /*e570*/  FFMA.FTZ R54, R54, R61.reuse, -R69 ;  /* 0x0000003d36367223 */ /* 0x080fe20000010845 */
[----:B------:R-:W-:Y:S01]  /*e580*/  FFMA.FTZ R55, R55, R61, R64 ;  /* 0x0000003d37377223 */ /* 0x000fe20000010040 */
[----:B------:R-:W-:Y:S01]  /*e590*/  HADD2.F32 R64, -RZ, R63.H1_H1 ;  /* 0x3000003fff407230 */ /* 0x000fe20000004100 */
[----:B------:R-:W-:Y:S01]  /*e5a0*/  F2FP.F16.E4M3.UNPACK_B R59, R59 ;  /* 0x0000003bff3b723e */ /* 0x000fe200020006ff */
[----:B------:R-:W-:Y:S01]  /*e5b0*/  HADD2.F32 R61, -RZ, R60.H1_H1 ;  /* 0x3000003cff3d7230 */ /* 0x000fe20000004100 */
[----:B------:R-:W-:Y:S01]  /*e5c0*/  F2FP.F16.E4M3.UNPACK_B R56, R56 ;  /* 0x00000038ff38723e */ /* 0x000fe200020006ff */
[----:B------:R-:W-:Y:S01]  /*e5d0*/  HADD2.F32 R58, -RZ, R57.H1_H1 ;  /* 0x30000039ff3a7230 */ /* 0x000fe20000004100 */
[----:B------:R-:W-:Y:S01]  /*e5e0*/  LOP3.LUT R46, R46, 0xff0000, R65, 0xf8, !PT ;  /* 0x00ff00002e2e7812 */ /* 0x000fe200078ef841 */
[----:B------:R-:W-:Y:S02]  /*e5f0*/  HADD2.F32 R63, -RZ, R146.H0_H0 ;  /* 0x20000092ff3f7230 */ /* 0x000fe40000004100 */
[----:B------:R-:W-:Y:S01]  /*e600*/  FMUL.FTZ R65, R61, R64 ;  /* 0x000000403d417220 */ /* 0x000fe20000410000 */
[----:B------:R-:W-:Y:S01]  /*e610*/  F2FP.F16.E4M3.UNPACK_B R148, R148 ;  /* 0x00000094ff94723e */ /* 0x000fe200020006ff */
[----:B------:R-:W-:Y:S01]  /*e620*/  FMUL.FTZ R64, R58, R64 ;  /* 0x000000403a407220 */ /* 0x000fe20000410000 */
        /* <DEDUP_REMOVED lines=14> */
[----:B------:R-:W-:Y:S01]  /*e710*/  F2FP.F16.E4M3.UNPACK_B R57, R147.H1 ;  /* 0x00000093ff39723e */ /* 0x000fe200030006ff */
[C---:B------:R-:W-:Y:S01]  /*e720*/  FMUL.FTZ R146, R56.reuse, R146 ;  /* 0x0000009238927220 */ /* 0x040fe20000410000 */
[----:B------:R-:W-:Y:S01]  /*e730*/  F2FP.F16.E4M3.UNPACK_B R58, R52.H1 ;  /* 0x00000034ff3a723e */ /* 0x000fe200030006ff */
[----:B------:R-:W-:Y:S01]  /*e740*/  FFMA.FTZ R67, R56, R148, -R61 ;  /* 0x0000009438437223 */ /* 0x000fe2000001083d */
[----:B------:R-:W-:Y:S01]  /*e750*/  F2FP.F16.E4M3.UNPACK_B R61, R149.H1 ;  /* 0x00000095ff3d723e */ /* 0x000fe200030006ff */
[----:B------:R-:W-:Y:S01]  /*e760*/  HADD2.F32 R62, -RZ, R57.H0_H0 ;  /* 0x20000039ff3e7230 */ /* 0x000fe20000004100 */
[----:B------:R-:W-:Y:S01]  /*e770*/  F2FP.F16.E4M3.UNPACK_B R56, R50.H1 ;  /* 0x00000032ff38723e */ /* 0x000fe200030006ff */
[----:B------:R-:W-:-:S02]  /*e780*/  HADD2.F32 R60, -RZ, R58.H0_H0 ;  /* 0x2000003aff3c7230 */ /* 0x000fc40000004100 */
[----:B------:R-:W-:Y:S01]  /*e790*/  FFMA.FTZ R146, R59, R148, R146 ;  /* 0x000000943b927223 */ /* 0x000fe20000010092 */
[----:B------:R-:W-:Y:S01]  /*e7a0*/  HADD2.F32 R63, -RZ, R57.H1_H1 ;  /* 0x30000039ff3f7230 */ /* 0x000fe20000004100 */
[----:B------:R-:W-:Y:S01]  /*e7b0*/  F2FP.F16.E4M3.UNPACK_B R147, R147 ;  /* 0x00000093ff93723e */ /* 0x000fe200020006ff */
[----:B------:R-:W-:Y:S02]  /*e7c0*/  HADD2.F32 R57, -RZ, R56.H0_H0 ;  /* 0x20000038ff397230 */ /* 0x000fe40000004100 */
[----:B------:R-:W-:Y:S01]  /*e7d0*/  FMUL.FTZ R68, R60, R62 ;  /* 0x0000003e3c447220 */ /* 0x000fe20000410000 */
[----:B------:R-:W-:Y:S01]  /*e7e0*/  HADD2.F32 R59, -RZ, R61.H0_H0 ;  /* 0x2000003dff3b7230 */ /* 0x000fe20000004100 */
[----:B------:R-:W-:Y:S01]  /*e7f0*/  F2FP.F16.E4M3.UNPACK_B R50, R50 ;  /* 0x00000032ff32723e */ /* 0x000fe200020006ff */
[----:B------:R-:W-:Y:S02]  /*e800*/  HADD2.F32 R58, -RZ, R58.H1_H1 ;  /* 0x3000003aff3a7230 */ /* 0x000fe40000004100 */
[----:B------:R-:W-:Y:S01]  /*e810*/  FMUL.FTZ R71, R57, R62 ;  /* 0x0000003e39477220 */ /* 0x000fe20000410000 */
[----:B------:R-:W-:-:S02]  /*e820*/  HADD2.F32 R56, -RZ, R56.H1_H1 ;  /* 0x30000038ff387230 */ /* 0x000fc40000004100 */
[----:B------:R-:W-:Y:S01]  /*e830*/  FFMA.FTZ R68, R57, R59, -R68 ;  /* 0x0000003b39447223 */ /* 0x000fe20000010844 */
[----:B------:R-:W-:Y:S02]  /*e840*/  HADD2.F32 R61, -RZ, R61.H1_H1 ;  /* 0x3000003dff3d7230 */ /* 0x000fe40000004100 */
[----:B------:R-:W-:Y:S01]  /*e850*/  FMUL.FTZ R57, R58, R63 ;  /* 0x0000003f3a397220 */ /* 0x000fe20000410000 */
[----:B------:R-:W-:Y:S01]  /*e860*/  FFMA.FTZ R62, R60, R59, R71 ;  /* 0x0000003b3c3e7223 */ /* 0x000fe20000010047 */
[C---:B------:R-:W-:Y:S01]  /*e870*/  FMUL.FTZ R73, R56.reuse, R63 ;  /* 0x0000003f38497220 */ /* 0x040fe20000410000 */
[----:B------:R-:W-:Y:S01]  /*e880*/  F2FP.F16.E4M3.UNPACK_B R149, R149 ;  /* 0x00000095ff95723e */ /* 0x000fe200020006ff */
[-C--:B------:R-:W-:Y:S01]  /*e890*/  FFMA.FTZ R63, R56, R61.reuse, -R57 ;  /* 0x0000003d383f7223 */ /* 0x080fe20000010839 */
[----:B------:R-:W-:Y:S01]  /*e8a0*/  F2FP.F16.E4M3.UNPACK_B R56, R52 ;  /* 0x00000034ff38723e */ /* 0x000fe200020006ff */
[--C-:B------:R-:W-:Y:S02]  /*e8b0*/  HADD2.F32 R59, -RZ, R147.reuse.H0_H0 ;  /* 0x20000093ff3b7230 */ /* 0x100fe40000004100 */
[----:B------:R-:W-:Y:S01]  /*e8c0*/  FFMA.FTZ R73, R58, R61, R73 ;  /* 0x0000003d3a497223 */ /* 0x000fe20000010049 */
[----:B------:R-:W-:Y:S01]  /*e8d0*/  HADD2.F32 R52, -RZ, R50.H0_H0 ;  /* 0x20000032ff347230 */ /* 0x000fe20000004100 */
[----:B------:R-:W-:Y:S01]  /*e8e0*/  F2FP.SATFINITE.E4M3.F32.PACK_AB_MERGE_C R68, R63, R68, RZ ;  /* 0x000000443f44723e */ /* 0x000fe200048070ff */
[----:B------:R-:W-:Y:S01]  /*e8f0*/  HADD2.F32 R57, -RZ, R56.H0_H0 ;  /* 0x20000038ff397230 */ /* 0x000fe20000004100 */
[----:B------:R-:W-:Y:S01]  /*e900*/  F2FP.SATFINITE.E4M3.F32.PACK_AB_MERGE_C R54, R69, R54, RZ ;  /* 0x000000364536723e */ /* 0x000fe200048070ff */
[----:B------:R-:W-:-:S02]  /*e910*/  HADD2.F32 R147, -RZ, R147.H1_H1 ;  /* 0x30000093ff937230 */ /* 0x000fc40000004100 */
[-C--:B------:R-:W-:Y:S01]  /*e920*/  FMUL.FTZ R60, R52, R59.reuse ;  /* 0x0000003b343c7220 */ /* 0x080fe20000410000 */
[----:B------:R-:W-:Y:S02]  /*e930*/  HADD2.F32 R56, -RZ, R56.H1_H1 ;  /* 0x30000038ff387230 */ /* 0x000fe40000004100 */
[C---:B------:R-:W-:Y:S01]  /*e940*/  FMUL.FTZ R61, R57.reuse, R59 ;  /* 0x0000003b393d7220 */ /* 0x040fe20000410000 */
[--C-:B------:R-:W-:Y:S01]  /*e950*/  HADD2.F32 R58, -RZ, R149.reuse.H0_H0 ;  /* 0x20000095ff3a7230 */ /* 0x100fe20000004100 */
[----:B------:R-:W-:Y:S01]  /*e960*/  F2FP.F16.E4M3.UNPACK_B R63, R46 ;  /* 0x0000002eff3f723e */ /* 0x000fe200020006ff */
[----:B------:R-:W-:Y:S02]  /*e970*/  HADD2.F32 R50, -RZ, R50.H1_H1 ;  /* 0x30000032ff327230 */ /* 0x000fe40000004100 */
[-C--:B------:R-:W-:Y:S01]  /*e980*/  FMUL.FTZ R59, R56, R147.reuse ;  /* 0x00000093383b7220 */ /* 0x080fe20000410000 */
[----:B------:R-:W-:Y:S02]  /*e990*/  HADD2.F32 R149, -RZ, R149.H1_H1 ;  /* 0x30000095ff957230 */ /* 0x000fe40000004100 */
[-C--:B------:R-:W-:Y:S01]  /*e9a0*/  FFMA.FTZ R52, R52, R58.reuse, -R61 ;  /* 0x0000003a34347223 */ /* 0x080fe2000001083d */
[----:B------:R-:W-:Y:S01]  /*e9b0*/  FFMA.FTZ R60, R57, R58, R60 ;  /* 0x0000003a393c7223 */ /* 0x000fe2000001003c */
[C---:B------:R-:W-:Y:S01]  /*e9c0*/  FMUL.FTZ R147, R50.reuse, R147 ;  /* 0x0000009332937220 */ /* 0x040fe20000410000 */
[----:B------:R-:W-:Y:S01]  /*e9d0*/  F2FP.F16.E4M3.UNPACK_B R58, R45 ;  /* 0x0000002dff3a723e */ /* 0x000fe200020006ff */
[----:B------:R-:W-:Y:S01]  /*e9e0*/  FFMA.FTZ R71, R50, R149, -R59 ;  /* 0x0000009532477223 */ /* 0x000fe2000001083b */
[----:B------:R-:W-:Y:S01]  /*e9f0*/  F2FP.SATFINITE.E4M3.F32.PACK_AB_MERGE_C R66, R66, R55, RZ ;  /* 0x000000374242723e */ /* 0x000fe200048070ff */
[----:B------:R-:W-:Y:S01]  /*ea00*/  FFMA.FTZ R147, R56, R149, R147 ;  /* 0x0000009538937223 */ /* 0x000fe20000010093 */
[----:B------:R-:W-:Y:S01]  /*ea10*/  F2FP.F16.E4M3.UNPACK_B R57, R41 ;  /* 0x00000029ff39723e */ /* 0x000fe200020006ff */
[--C-:B------:R-:W-:Y:S01]  /*ea20*/  HADD2.F32 R59, -RZ, R58.reuse.H0_H0 ;  /* 0x2000003aff3b7230 */ /* 0x100fe20000004100 */
[----:B------:R-:W-:Y:S01]  /*ea30*/  F2FP.SATFINITE.E4M3.F32.PACK_AB_MERGE_C R55, R67, R64, R54 ;  /* 0x000000404337723e */ /* 0x000fe20004807036 */
[----:B------:R-:W-:Y:S01]  /*ea40*/  HADD2.F32 R64, -RZ, R63.H0_H0 ;  /* 0x2000003fff407230 */ /* 0x000fe20000004100 */
[----:B------:R-:W-:Y:S01]  /*ea50*/  F2FP.F16.E4M3.UNPACK_B R61, R44 ;  /* 0x0000002cff3d723e */ /* 0x000fe200020006ff */
[----:B------:R-:W-:Y:S01]  /*ea60*/  HADD2.F32 R56, -RZ, R57.H0_H0 ;  /* 0x20000039ff387230 */ /* 0x000fe20000004100 */
[----:B------:R-:W-:Y:S01]  /*ea70*/  F2FP.SATFINITE.E4M3.F32.PACK_AB_MERGE_C R50, R73, R62, RZ ;  /* 0x0000003e4932723e */ /* 0x000fe200048070ff */
[----:B------:R-:W-:Y:S01]  /*ea80*/  HADD2.F32 R63, -RZ, R63.H1_H1 ;  /* 0x3000003fff3f7230 */ /* 0x000fe20000004100 */
[----:B------:R-:W-:Y:S01]  /*ea90*/  F2FP.SATFINITE.E4M3.F32.PACK_AB_MERGE_C R54, R146, R65, R66 ;  /* 0x000000419236723e */ /* 0x000fe20004807042 */
[----:B------:R-:W-:Y:S01]  /*eaa0*/  HADD2.F32 R62, -RZ, R61.H0_H0 ;  /* 0x2000003dff3e7230 */ /* 0x000fe20000004100 */
[----:B------:R-:W-:Y:S01]  /*eab0*/  F2FP.SATFINITE.E4M3.F32.PACK_AB_MERGE_C R50, R147, R60, R50 ;  /* 0x0000003c9332723e */ /* 0x000fe20004807032 */
[----:B------:R-:W-:Y:S01]  /*eac0*/  FMUL.FTZ R65, R59, R64 ;  /* 0x000000403b417220 */ /* 0x000fe20000410000 */
[----:B------:R-:W-:-:S02]  /*ead0*/  HADD2.F32 R60, -RZ, R58.H1_H1 ;  /* 0x3000003aff3c7230 */ /* 0x000fc40000004100 */
[C---:B------:R-:W-:Y:S01]  /*eae0*/  FMUL.FTZ R64, R56.reuse, R64 ;  /* 0x0000004038407220 */ /* 0x040fe20000410000 */
[----:B------:R-:W-:Y:S02]  /*eaf0*/  HADD2.F32 R58, -RZ, R57.H1_H1 ;  /* 0x30000039ff3a7230 */ /* 0x000fe40000004100 */
[-C--:B------:R-:W-:Y:S01]  /*eb00*/  FFMA.FTZ R56, R56, R62.reuse, -R65 ;  /* 0x0000003e38387223 */ /* 0x080fe20000010841 */
[----:B------:R-:W-:Y:S02]  /*eb10*/  HADD2.F32 R61, -RZ, R61.H1_H1 ;  /* 0x3000003dff3d7230 */ /* 0x000fe40000004100 */
[-C--:B------:R-:W-:Y:S01]  /*eb20*/  FMUL.FTZ R65, R60, R63.reuse ;  /* 0x0000003f3c417220 */ /* 0x080fe20000410000 */
[----:B------:R-:W-:Y:S01]  /*eb30*/  FFMA.FTZ R57, R59, R62, R64 ;  /* 0x0000003e3b397223 */ /* 0x000fe20000010040 */
[C---:B------:R-:W-:Y:S01]  /*eb40*/  FMUL.FTZ R63, R58.reuse, R63 ;  /* 0x0000003f3a3f7220 */ /* 0x040fe20000410000 */
[----:B------:R-:W-:Y:S01]  /*eb50*/  F2FP.F16.E4M3.UNPACK_B R41, R41.H1 ;  /* 0x00000029ff29723e */ /* 0x000fe200030006ff */
[----:B------:R-:W-:Y:S01]  /*eb60*/  FFMA.FTZ R67, R58, R61, -R65 ;  /* 0x0000003d3a437223 */ /* 0x000fe20000010841 */
[----:B------:R-:W-:Y:S01]  /*eb70*/  F2FP.F16.E4M3.UNPACK_B R59, R45.H1 ;  /* 0x0000002dff3b723e */ /* 0x000fe200030006ff */
[----:B------:R-:W-:Y:S01]  /*eb80*/  FFMA.FTZ R66, R60, R61, R63 ;  /* 0x0000003d3c427223 */ /* 0x000fe2000001003f */
[----:B------:R-:W-:Y:S01]  /*eb90*/  F2FP.F16.E4M3.UNPACK_B R58, R46.H1 ;  /* 0x0000002eff3a723e */ /* 0x000fe200030006ff */
[----:B------:R-:W-:Y:S01]  /*eba0*/  HADD2.F32 R45, -RZ, R41.H0_H0 ;  /* 0x20000029ff2d7230 */ /* 0x000fe20000004100 */
[----:B------:R-:W-:Y:S01]  /*ebb0*/  F2FP.F16.E4M3.UNPACK_B R44, R44.H1 ;  /* 0x0000002cff2c723e */ /* 0x000fe200030006ff */
[--C-:B------:R-:W-:Y:S01]  /*ebc0*/  HADD2.F32 R46, -RZ, R59.reuse.H0_H0 ;  /* 0x2000003bff2e7230 */ /* 0x100fe20000004100 */
[----:B------:R-:W-:Y:S01]  /*ebd0*/  F2FP.SATFINITE.E4M3.F32.PACK_AB_MERGE_C R52, R71, R52, R68 ;  /* 0x000000344734723e */ /* 0x000fe20004807044 */
[----:B------:R-:W-:Y:S01]  /*ebe0*/  HADD2.F32 R60, -RZ, R58.H0_H0 ;  /* 0x2000003aff3c7230 */ /* 0x000fe20000004100 */
[----:B------:R-:W-:Y:S01]  /*ebf0*/  F2FP.F16.E4M3.UNPACK_B R63, R42.H1 ;  /* 0x0000002aff3f723e */ /* 0x000fe200030006ff */
[----:B------:R-:W-:-:S02]  /*ec00*/  HADD2.F32 R59, -RZ, R59.H1_H1 ;  /* 0x3000003bff3b7230 */ /* 0x000fc40000004100 */
[----:B------:R-:W-:Y:S02]  /*ec10*/  HADD2.F32 R62, -RZ, R58.H1_H1 ;  /* 0x3000003aff3e7230 */ /* 0x000fe40000004100 */
[CC--:B------:R-:W-:Y:S01]  /*ec20*/  FMUL.FTZ R64, R46.reuse, R60.reuse ;  /* 0x0000003c2e407220 */ /* 0x0c0fe20000410000 */
[----:B------:R-:W-:Y:S02]  /*ec30*/  HADD2.F32 R41, -RZ, R41.H1_H1 ;  /* 0x30000029ff297230 */ /* 0x000fe40000004100 */
[----:B------:R-:W-:Y:S01]  /*ec40*/  FMUL.FTZ R61, R45, R60 ;  /* 0x0000003c2d3d7220 */ /* 0x000fe20000410000 */
[--C-:B------:R-:W-:Y:S02]  /*ec50*/  HADD2.F32 R58, -RZ, R44.reuse.H0_H0 ;  /* 0x2000002cff3a7230 */ /* 0x100fe40000004100 */
[-C--:B------:R-:W-:Y:S01]  /*ec60*/  FMUL.FTZ R60, R59, R62.reuse ;  /* 0x0000003e3b3c7220 */ /* 0x080fe20000410000 */
[----:B------:R-:W-:Y:S02]  /*ec70*/  HADD2.F32 R44, -RZ, R44.H1_H1 ;  /* 0x3000002cff2c7230 */ /* 0x000fe40000004100 */
[----:B------:R-:W-:Y:S01]  /*ec80*/  FMUL.FTZ R62, R41, R62 ;  /* 0x0000003e293e7220 */ /* 0x000fe20000410000 */
[----:B------:R-:W-:Y:S01]  /*ec90*/  FFMA.FTZ R69, R46, R58, R61 ;  /* 0x0000003a2e457223 */ /* 0x000fe2000001003d */
[----:B------:R-:W-:-:S02]  /*eca0*/  F2FP.F16.E4M3.UNPACK_B R46, R47 ;  /* 0x0000002fff2e723e */ /* 0x000fc400020006ff */
[----:B------:R-:W-:Y:S01]  /*ecb0*/  FFMA.FTZ R70, R59, R44, R62 ;  /* 0x0000002c3b467223 */ /* 0x000fe2000001003e */
[----:B------:R-:W-:Y:S01]  /*ecc0*/  F2FP.F16.E4M3.UNPACK_B R62, R42 ;  /* 0x0000002aff3e723e */ /* 0x000fe200020006ff */
[----:B------:R-:W-:Y:S01]  /*ecd0*/  FFMA.FTZ R71, R41, R44, -R60 ;  /* 0x0000002c29477223 */ /* 0x000fe2000001083c */
[-C--:B------:R-:W-:Y:S01]  /*ece0*/  F2FP.F16.E4M3.UNPACK_B R41, R43.reuse ;  /* 0x0000002bff29723e */ /* 0x080fe200020006ff */
[----:B------:R-:W-:Y:S01]  /*ecf0*/  FFMA.FTZ R68, R45, R58, -R64 ;  /* 0x0000003a2d447223 */ /* 0x000fe20000010840 */
[----:B------:R-:W-:Y:S01]  /*ed00*/  F2FP.F16.E4M3.UNPACK_B R43, R43.H1 ;  /* 0x0000002bff2b723e */ /* 0x000fe200030006ff */
[----:B------:R-:W-:Y:S01]  /*ed10*/  HADD2.F32 R58, -RZ, R46.H0_H0 ;  /* 0x2000002eff3a7230 */ /* 0x000fe20000004100 */
[-C--:B------:R-:W-:Y:S01]  /*ed20*/  F2FP.F16.E4M3.UNPACK_B R42, R40.reuse ;  /* 0x00000028ff2a723e */ /* 0x080fe200020006ff */
[----:B------:R-:W-:Y:S01]  /*ed30*/  HADD2.F32 R65, -RZ, R62.H0_H0 ;  /* 0x2000003eff417230 */ /* 0x000fe20000004100 */
[----:B------:R-:W-:Y:S01]  /*ed40*/  F2FP.F16.E4M3.UNPACK_B R47, R47.H1 ;  /* 0x0000002fff2f723e */ /* 0x000fe200030006ff */
[----:B------:R-:W-:Y:S01]  /*ed50*/  HADD2.F32 R44, -RZ, R41.H0_H0 ;  /* 0x20000029ff2c7230 */ /* 0x000fe20000004100 */
[----:B------:R-:W-:Y:S01]  /*ed60*/  F2FP.F16.E4M3.UNPACK_B R59, R40.H1 ;  /* 0x00000028ff3b723e */ /* 0x000fe200030006ff */
[----:B------:R-:W-:-:S02]  /*ed70*/  HADD2.F32 R45, -RZ, R43.H0_H0 ;  /* 0x2000002bff2d7230 */ /* 0x000fc40000004100 */
[-C--:B------:R-:W-:Y:S01]  /*ed80*/  FMUL.FTZ R73, R58, R65.reuse ;  /* 0x000000413a497220 */ /* 0x080fe20000410000 */
[----:B------:R-:W-:Y:S02]  /*ed90*/  HADD2.F32 R64, -RZ, R63.H0_H0 ;  /* 0x2000003fff407230 */ /* 0x000fe40000004100 */
[C---:B------:R-:W-:Y:S01]  /*eda0*/  FMUL.FTZ R65, R44.reuse, R65 ;  /* 0x000000412c417220 */ /* 0x040fe20000410000 */
[----:B------:R-:W-:Y:S01]  /*edb0*/  HADD2.F32 R61, -RZ, R42.H0_H0 ;  /* 0x2000002aff3d7230 */ /* 0x000fe20000004100 */
[----:B------:R-:W-:Y:S01]  /*edc0*/  F2FP.SATFINITE.E4M3.F32.PACK_AB_MERGE_C R68, R71, R68, RZ ;  /* 0x000000444744723e */ /* 0x000fe200048070ff */
[----:B------:R-:W-:Y:S02]  /*edd0*/  HADD2.F32 R40, -RZ, R47.H0_H0 ;  /* 0x2000002fff287230 */ /* 0x000fe40000004100 */
[----:B------:R-:W-:Y:S01]  /*ede0*/  FMUL.FTZ R75, R45, R64 ;  /* 0x000000402d4b7220 */ /* 0x000fe20000410000 */
[----:B------:R-:W-:Y:S02]  /*edf0*/  HADD2.F32 R60, -RZ, R59.H0_H0 ;  /* 0x2000003bff3c7230 */ /* 0x000fe40000004100 */
[----:B------:R-:W-:Y:S01]  /*ee00*/  FFMA.FTZ R73, R44, R61, -R73 ;  /* 0x0000003d2c497223 */ /* 0x000fe20000010849 */
[----:B------:R-:W-:-:S02]  /*ee10*/  HADD2.F32 R47, -RZ, R47.H1_H1 ;  /* 0x3000002fff2f7230 */ /* 0x000fc40000004100 */
[C---:B------:R-:W-:Y:S01]  /*ee20*/  FMUL.FTZ R72, R40.reuse, R64 ;  /* 0x0000004028487220 */ /* 0x040fe20000410000 */
[----:B------:R-:W-:Y:S02]  /*ee30*/  HADD2.F32 R44, -RZ, R63.H1_H1 ;  /* 0x3000003fff2c7230 */ /* 0x000fe40000004100 */
[-C--:B------:R-:W-:Y:S01]  /*ee40*/  FFMA.FTZ R75, R40, R60.reuse, R75 ;  /* 0x0000003c284b7223 */ /* 0x080fe2000001004b */
[----:B------:R-:W-:Y:S02]  /*ee50*/  HADD2.F32 R43, -RZ, R43.H1_H1 ;  /* 0x3000002bff2b7230 */ /* 0x000fe40000004100 */
[----:B------:R-:W-:Y:S01]  /*ee60*/  FFMA.FTZ R65, R58, R61, R65 ;  /* 0x0000003d3a417223 */ /* 0x000fe20000010041 */
[----:B------:R-:W-:Y:S02]  /*ee70*/  HADD2.F32 R46, -RZ, R46.H1_H1 ;  /* 0x3000002eff2e7230 */ /* 0x000fe40000004100 */
[----:B------:R-:W-:Y:S01]  /*ee80*/  FFMA.FTZ R72, R45, R60, -R72 ;  /* 0x0000003c2d487223 */ /* 0x000fe20000010848 */
[----:B------:R-:W-:-:S02]  /*ee90*/  HADD2.F32 R62, -RZ, R62.H1_H1 ;  /* 0x3000003eff3e7230 */ /* 0x000fc40000004100 */
[-C--:B------:R-:W-:Y:S01]  /*eea0*/  FMUL.FTZ R58, R47, R44.reuse ;  /* 0x0000002c2f3a7220 */ /* 0x080fe20000410000 */
[----:B------:R-:W-:Y:S02]  /*eeb0*/  HADD2.F32 R41, -RZ, R41.H1_H1 ;  /* 0x30000029ff297230 */ /* 0x000fe40000004100 */
[----:B------:R-:W-:Y:S01]  /*eec0*/  FMUL.FTZ R60, R43, R44 ;  /* 0x0000002c2b3c7220 */ /* 0x000fe20000410000 */
        /* <DEDUP_REMOVED lines=11> */
[----:B------:R-:W-:-:S02]  /*ef80*/  F2FP.SATFINITE.E4M3.F32.PACK_AB_MERGE_C R43, R43, R72, RZ ;  /* 0x000000482b2b723e */ /* 0x000fc400048070ff */
[----:B------:R-:W-:Y:S02]  /*ef90*/  F2FP.SATFINITE.E4M3.F32.PACK_AB_MERGE_C R60, R60, R75, RZ ;  /* 0x0000004b3c3c723e */ /* 0x000fe400048070ff */
[----:B------:R-:W-:Y:S01]  /*efa0*/  F2FP.SATFINITE.E4M3.F32.PACK_AB_MERGE_C R43, R44, R73, R43 ;  /* 0x000000492c2b723e */ /* 0x000fe2000480702b */
[----:B------:R-:W-:Y:S01]  /*efb0*/  IMAD.MOV.U32 R44, RZ, RZ, R54 ;  /* 0x000000ffff2c7224 */ /* 0x000fe200078e0036 */
[----:B------:R-:W-:Y:S01]  /*efc0*/  F2FP.SATFINITE.E4M3.F32.PACK_AB_MERGE_C R47, R42, R65, R60 ;  /* 0x000000412a2f723e */ /* 0x000fe2000480703c */
[----:B------:R-:W-:Y:S01]  /*efd0*/  IMAD.MOV.U32 R42, RZ, RZ, R52 ;  /* 0x000000ffff2a7224 */ /* 0x000fe200078e0034 */
[----:B------:R-:W-:Y:S02]  /*efe0*/  F2FP.SATFINITE.E4M3.F32.PACK_AB_MERGE_C R45, R66, R57, R69 ;  /* 0x00000039422d723e */ /* 0x000fe40004807045 */
[----:B------:R-:W-:-:S07]  /*eff0*/  MOV R40, R55 ;  /* 0x0000003700287202 */ /* 0x000fce0000000f00 */
.L_x_564:
[----:B------:R-:W-:Y:S05]  /*f000*/  BSYNC B1 ;  /* 0x0000000000017941 */ /* 0x000fea0003800000 */
.L_x_563:
[----:B0-----:R4:W-:Y:S01]  /*f010*/  STG.E.128 desc[UR54][R48.64], R40 ;  /* 0x0000002830007986 */ /* 0x0019e2000c101d36 */
[----:B------:R-:W-:-:S13]  /*f020*/  ISETP.GE.AND P2, PT, R51, R150, PT ;  /* 0x000000963300720c */ /* 0x000fda0003f46270 */
[----:B------:R-:W-:Y:S05]  /*f030*/  @P2 BRA `(.L_x_513) ;  /* 0x0000000000f42947 */ /* 0x000fea0003800000 */
[--C-:B----4-:R-:W-:Y:S02]  /*f040*/  SHF.R.S32.HI R40, RZ, 0x1f, R51.reuse ;  /* 0x0000001fff287819 */ /* 0x110fe40000011433 */
[----:B------:R-:W-:-:S04]  /*f050*/  IADD3 R51, P2, P4, R116, R136, R51 ;  /* 0x0000008874337210 */ /* 0x000fc80007c5e033 */
[----:B------:R-:W-:Y:S02]  /*f060*/  IADD3.X R40, R4, R53, R40, P2, P4 ;  /* 0x0000003504287210 */ /* 0x000fe400017e8428 */
[----:B------:R-:W-:-:S05]  /*f070*/  IADD3 R122, P2, R51, R122, RZ ;  /* 0x0000007a337a7210 */ /* 0x000fca0007f5e0ff */
[----:B------:R-:W-:-:S05]  /*f080*/  IMAD.X R123, R40, 0x1, R123, P2 ;  /* 0x00000001287b7824 */ /* 0x000fca00010e067b */
[----:B-1----:R0:W-:Y:S01]  /*f090*/  STG.E.128 desc[UR54][R122.64], R44 ;  /* 0x0000002c7a007986 */ /* 0x0021e2000c101d36 */
[----:B------:R-:W-:Y:S05]  /*f0a0*/  BRA `(.L_x_513) ;  /* 0x0000000000d87947 */ /* 0x000fea0003800000 */
.L_x_480:
[----:B------:R-:W-:-:S06]  /*f0b0*/  UISETP.NE.AND UP0, UPT, UR53, 0x3, UPT ;  /* 0x000000033500788c */ /* 0x000fcc000bf05270 */
[----:B------:R-:W-:-:S13]  /*f0c0*/  PLOP3.LUT P1, PT, PT, PT, UP0, 0x80, 0x0 ;  /* 0x000000000000781c */ /* 0x000fda0003f2f008 */
[----:B------:R-:W-:Y:S05]  /*f0d0*/  @!P1 BRA `(.L_x_565) ;  /* 0x0000000000049947 */ /* 0x000fea0003800000 */
[----:B------:R-:W-:Y:S01]  /*f0e0*/  BPT.TRAP 0x1 ;  /* 0x000000040000795c */ /* 0x000fe20000300000 */
.L_x_565:
[----:B------:R-:W-:Y:S01]  /*f0f0*/  LEA R97, R17, R16, 0x3 ;  /* 0x0000001011617211 */ /* 0x000fe200078e18ff */
[----:B------:R-:W-:Y:S01]  /*f100*/  IMAD R96, R24, -0xa0, R2 ;  /* 0xffffff6018607824 */ /* 0x000fe200078e0202 */
[----:B------:R-:W-:Y:S01]  /*f110*/  SHF.L.U32 R98, R169, 0x1f, RZ ;  /* 0x0000001fa9627819 */ /* 0x000fe200000006ff */
[----:B------:R-:W-:Y:S03]  /*f120*/  BSSY B1, `(.L_x_566) ;  /* 0x0000004000017945 */ /* 0x000fe60003800000 */
[----:B------:R-:W1:Y:S01]  /*f130*/  SYNCS.PHASECHK.TRANS64.TRYWAIT P2, [R97+URZ+0x29890], R98 ;  /* 0x02989062610075a7 */ /* 0x000e62000804017f */
[----:B------:R-:W-:Y:S01]  /*f140*/  VIMNMX R96, R96, 0xa0, PT ;  /* 0x000000a060607848 */ /* 0x000fe20003fe0100 */
[----:B-1----:R-:W-:Y:S06]  /*f150*/  @!P2 BRA `(.L_x_567) ;  /* 0x000001800064a947 */ /* 0x002fec0003800000 */
.L_x_798:
[----:B------:R-:W-:Y:S05]  /*f160*/  BSYNC B1 ;  /* 0x0000000000017941 */ /* 0x000fea0003800000 */
.L_x_566:
[----:B------:R-:W-:Y:S01]  /*f170*/  ISETP.GE.AND P2, PT, R168, R96, PT ;  /* 0x00000060a800720c */ /* 0x000fe20003f46270 */
[----:B------:R-:W-:-:S12]  /*f180*/  BSSY B1, `(.L_x_568) ;  /* 0x0000014000017945 */ /* 0x000fd80003800000 */
[----:B------:R-:W-:Y:S05]  /*f190*/  @P2 BRA `(.L_x_569) ;  /* 0x0000000000482947 */ /* 0x000fea0003800000 */
[----:B------:R-:W-:-:S13]  /*f1a0*/  ISETP.NE.AND P2, PT, R34, RZ, PT ;  /* 0x000000ff2200720c */ /* 0x000fda0003f45270 */
[----:B0-----:R-:W0:Y:S04]  /*f1b0*/  @P2 LDS.128 R40, [R47+0x1a400] ;  /* 0x01a400002f282984 */ /* 0x001e280000000c00 */
[----:B0-----:R-:W-:Y:S01]  /*f1c0*/  @P2 STG.E.128 desc[UR54][R48.64], R40 ;  /* 0x0000002830002986 */ /* 0x001fe2000c101d36 */
[----:B------:R-:W-:-:S13]  /*f1d0*/  ISETP.NE.AND P2, PT, R35, RZ, PT ;  /* 0x000000ff2300720c */ /* 0x000fda0003f45270 */
[----:B------:R-:W0:Y:S04]  /*f1e0*/  @P2 LDS.128 R40, [R46+0x1a400] ;  /* 0x01a400002e282984 */ /* 0x000e280000000c00 */
        /* <DEDUP_REMOVED lines=12> */
[----:B0-----:R2:W-:Y:S02]  /*f2b0*/  @P2 STG.E.128 desc[UR54][R48.64+0xa0], R40 ;  /* 0x0000a02830002986 */ /* 0x0015e4000c101d36 */
.L_x_569:
[----:B------:R-:W-:Y:S05]  /*f2c0*/  BSYNC B1 ;  /* 0x0000000000017941 */ /* 0x000fea0003800000 */
.L_x_568:
[----:B------:R-:W-:-:S13]  /*f2d0*/  ISETP.GE.AND P2, PT, R218, R96, PT ;  /* 0x00000060da00720c */ /* 0x000fda0003f46270 */
[----:B------:R-:W-:Y:S05]  /*f2e0*/  @P2 BRA `(.L_x_513) ;  /* 0x0000000000482947 */ /* 0x000fea0003800000 */
[----:B------:R-:W-:-:S13]  /*f2f0*/  ISETP.NE.AND P2, PT, R34, RZ, PT ;  /* 0x000000ff2200720c */ /* 0x000fda0003f45270 */
[----:B0-2---:R-:W0:Y:S04]  /*f300*/  @P2 LDS.128 R40, [R47+0x1c400] ;  /* 0x01c400002f282984 */ /* 0x005e280000000c00 */
        /* <DEDUP_REMOVED lines=16> */
.L_x_513:
[----:B------:R-:W-:Y:S05]  /*f410*/  BSYNC B0 ;  /* 0x0000000000007941 */ /* 0x000fea0003800000 */
.L_x_479:
[----:B01234-:R-:W0:Y:S01]  /*f420*/  S2R R40, SR_TID.X ;  /* 0x0000000000287919 */ /* 0x01fe220000002100 */
[----:B------:R-:W-:Y:S01]  /*f430*/  @!PT LDS RZ, [RZ] ;  /* 0x00000000fffff984 */ /* 0x000fe20000000800 */
[----:B------:R-:W-:Y:S01]  /*f440*/  @!PT LDS RZ, [RZ] ;  /* 0x00000000fffff984 */ /* 0x000fe20000000800 */
[----:B------:R-:W-:Y:S01]  /*f450*/  @!PT LDS RZ, [RZ] ;  /* 0x00000000fffff984 */ /* 0x000fe20000000800 */
[----:B------:R-:W-:Y:S01]  /*f460*/  @!PT LDS RZ, [RZ] ;  /* 0x00000000fffff984 */ /* 0x000fe20000000800 */
[----:B------:R1:W-:Y:S06]  /*f470*/  MEMBAR.ALL.CTA ;  /* 0x0000000000007992 */ /* 0x0003ec0000008000 */
[----:B-1----:R-:W1:Y:S01]  /*f480*/  FENCE.VIEW.ASYNC.S ;  /* 0x00000000000073c6 */ /* 0x002e620000000000 */
[----:B------:R-:W-:Y:S05]  /*f490*/  WARPSYNC.ALL ;  /* 0x0000000000007948 */ /* 0x000fea0003800000 */
[----:B------:R-:W-:Y:S01]  /*f4a0*/  BSSY B0, `(.L_x_570) ;  /* 0x0000009000007945 */ /* 0x000fe20003800000 */
[----:B0-----:R-:W-:Y:S01]  /*f4b0*/  LOP3.LUT R40, R40, 0x7f, RZ, 0xc0, !PT ;  /* 0x0000007f28287812 */ /* 0x001fe200078ec0ff */
[----:B-1----:R0:W-:Y:S03]  /*f4c0*/  BAR.SYNC.DEFER_BLOCKING R163, 0x80 ;  /* 0x000200a30000751d */ /* 0x0021e60000010000 */
[----:B------:R-:W-:-:S13]  /*f4d0*/  ISETP.NE.AND P2, PT, R40, RZ, PT ;  /* 0x000000ff2800720c */ /* 0x000fda0003f45270 */
[----:B------:R-:W-:-:S05]  /*f4e0*/  @!P2 VIADD R40, R97, 0x298a0 ;  /* 0x000298a06128a836 */ /* 0x000fca0000000000 */
[----:B------:R-:W-:-:S04]  /*f4f0*/  @!P2 PRMT R40, RZ, 0x654, R40 ;  /* 0x00000654ff28a816 */ /* 0x000fc80000000028 */
[----:B------:R0:W-:Y:S01]  /*f500*/  @!P2 SYNCS.ARRIVE.TRANS64.RED.A1T0 RZ, [R40+URZ], RZ ;  /* 0x000000ff28ffa9a7 */ /* 0x0001e2000810043f */
[----:B------:R-:W-:Y:S05]  /*f510*/  @!P1 BRA `(.L_x_571) ;  /* 0x0000000000049947 */ /* 0x000fea0003800000 */
[----:B------:R-:W-:Y:S01]  /*f520*/  BPT.TRAP 0x1 ;  /* 0x000000040000795c */ /* 0x000fe20000300000 */
.L_x_571:
[----:B------:R-:W-:Y:S05]  /*f530*/  BSYNC B0 ;  /* 0x0000000000007941 */ /* 0x000fea0003800000 */
.L_x_570:
[----:B------:R-:W1:Y:S01]  /*f540*/  SYNCS.PHASECHK.TRANS64.TRYWAIT P1, [R97+URZ+0x298b0], R98 ;  /* 0x0298b062610075a7 */ /* 0x000e62000802017f */
[----:B------:R-:W-:Y:S01]  /*f550*/  ULDC UR42, c[0x0][0x320] ;  /* 0x0000c800002a7ab9 */ /* 0x000fe20000000800 */
[----:B------:R-:W-:Y:S01]  /*f560*/  ULDC.64 UR40, c[0x0][0x328] ;  /* 0x0000ca0000287ab9 */ /* 0x000fe20000000a00 */
[----:B------:R-:W-:Y:S01]  /*f570*/  ULDC.64 UR38, c[0x0][0x318] ;  /* 0x0000c60000267ab9 */ /* 0x000fe20000000a00 */
[----:B------:R-:W-:Y:S01]  /*f580*/  BSSY B0, `(.L_x_572) ;  /* 0x0000003000007945 */ /* 0x000fe20003800000 */
[----:B------:R-:W-:-:S03]  /*f590*/  IMAD R41, R17, 0x5000, R209 ;  /* 0x0000500011297824 */ /* 0x000fc600078e02d1 */
[----:B-1----:R-:W-:Y:S05]  /*f5a0*/  @!P1 BRA `(.L_x_573) ;  /* 0x0000017c00649947 */ /* 0x002fea0003800000 */
.L_x_799:
[----:B------:R-:W-:Y:S05]  /*f5b0*/  BSYNC B0 ;  /* 0x0000000000007941 */ /* 0x000fea0003800000 */
.L_x_572:
[----:B------:R-:W-:Y:S01]  /*f5c0*/  ISETP.GE.AND P1, PT, R168, R96, PT ;  /* 0x00000060a800720c */ /* 0x000fe20003f26270 */
[----:B------:R-:W-:Y:S01]  /*f5d0*/  BSSY B0, `(.L_x_574) ;  /* 0x000001a000007945 */ /* 0x000fe20003800000 */
[C---:B------:R-:W-:Y:S01]  /*f5e0*/  IMAD.IADD R48, R16.reuse, 0x1, R41 ;  /* 0x0000000110307824 */ /* 0x040fe200078e0229 */
[-C--:B------:R-:W-:Y:S01]  /*f5f0*/  IADD3 R49, R16, R41.reuse, R124 ;  /* 0x0000002910317210 */ /* 0x080fe20007ffe07c */
[----:B------:R-:W-:Y:S01]  /*f600*/  IMAD.WIDE R44, R24, 0xa0, R118 ;  /* 0x000000a0182c7825 */ /* 0x000fe200078e0276 */
[CC--:B------:R-:W-:Y:S02]  /*f610*/  IADD3 R50, R16.reuse, R41.reuse, R121 ;  /* 0x0000002910327210 */ /* 0x0c0fe40007ffe079 */
[----:B------:R-:W-:-:S06]  /*f620*/  IADD3 R51, R16, R41, R130 ;  /* 0x0000002910337210 */ /* 0x000fcc0007ffe082 */
[----:B------:R-:W-:Y:S05]  /*f630*/  @P1 BRA `(.L_x_575) ;  /* 0x00000000004c1947 */ /* 0x000fea0003800000 */
[----:B0-----:R-:W-:Y:S02]  /*f640*/  IMAD.MOV.U32 R40, RZ, RZ, R114 ;  /* 0x000000ffff287224 */ /* 0x001fe400078e0072 */
[----:B------:R-:W-:Y:S02]  /*f650*/  IMAD.MOV.U32 R41, RZ, RZ, R33 ;  /* 0x000000ffff297224 */ /* 0x000fe400078e0021 */
[----:B------:R-:W-:Y:S02]  /*f660*/  IMAD R43, R45, UR40, RZ ;  /* 0x000000282d2b7c24 */ /* 0x000fe4000f8e02ff */
[----:B------:R-:W-:-:S04]  /*f670*/  IMAD.WIDE.U32 R40, R44, UR40, R40 ;  /* 0x000000282c287c25 */ /* 0x000fc8000f8e0028 */
[----:B------:R-:W-:Y:S01]  /*f680*/  IMAD R43, R44, UR41, R43 ;  /* 0x000000292c2b7c24 */ /* 0x000fe2000f8e022b */
[----:B------:R-:W-:-:S04]  /*f690*/  IADD3 R46, P1, R40, UR38, RZ ;  /* 0x00000026282e7c10 */ /* 0x000fc8000ff3e0ff */
[----:B------:R-:W-:Y:S02]  /*f6a0*/  IADD3.X R47, R41, UR39, R43, P1, !PT ;  /* 0x00000027292f7c10 */ /* 0x000fe40008ffe42b */
[----:B------:R-:W-:-:S13]  /*f6b0*/  ISETP.GE.AND P1, PT, R18, UR42, PT ;  /* 0x0000002a12007c0c */ /* 0x000fda000bf26270 */
[----:B------:R-:W0:Y:S04]  /*f6c0*/  @!P1 LDS.128 R40, [R48+0xa400] ;  /* 0x00a4000030289984 */ /* 0x000e280000000c00 */
[----:B0-----:R-:W-:Y:S01]  /*f6d0*/  @!P1 STG.E.128 desc[UR54][R46.64], R40 ;  /* 0x000000282e009986 */ /* 0x001fe2000c101d36 */
        /* <DEDUP_REMOVED lines=8> */
[----:B0-----:R2:W-:Y:S02]  /*f760*/  @!P1 STG.E.128 desc[UR54][R46.64+0x60], R40 ;  /* 0x000060282e009986 */ /* 0x0015e4000c101d36 */
.L_x_575:
[----:B------:R-:W-:Y:S05]  /*f770*/  BSYNC B0 ;  /* 0x0000000000007941 */ /* 0x000fea0003800000 */
.L_x_574:
[----:B------:R-:W-:Y:S01]  /*f780*/  ISETP.GE.AND P1, PT, R218, R96, PT ;  /* 0x00000060da00720c */ /* 0x000fe20003f26270 */
[----:B------:R-:W-:-:S12]  /*f790*/  BSSY B0, `(.L_x_576) ;  /* 0x0000017000007945 */ /* 0x000fd80003800000 */
[----:B------:R-:W-:Y:S05]  /*f7a0*/  @P1 BRA `(.L_x_577) ;  /* 0x0000000000541947 */ /* 0x000fea0003800000 */
[----:B--2---:R-:W-:Y:S01]  /*f7b0*/  IADD3 R43, P1, R44, 0x80, RZ ;  /* 0x000000802c2b7810 */ /* 0x004fe20007f3e0ff */
[----:B0-----:R-:W-:Y:S02]  /*f7c0*/  IMAD.MOV.U32 R40, RZ, RZ, R114 ;  /* 0x000000ffff287224 */ /* 0x001fe400078e0072 */
[----:B------:R-:W-:Y:S01]  /*f7d0*/  IMAD.MOV.U32 R41, RZ, RZ, R33 ;  /* 0x000000ffff297224 */ /* 0x000fe200078e0021 */
[----:B------:R-:W-:Y:S01]  /*f7e0*/  IADD3.X R44, RZ, R45, RZ, P1, !PT ;  /* 0x0000002dff2c7210 */ /* 0x000fe20000ffe4ff */
[----:B------:R-:W-:-:S04]  /*f7f0*/  IMAD.WIDE.U32 R40, R43, UR40, R40 ;  /* 0x000000282b287c25 */ /* 0x000fc8000f8e0028 */
[----:B------:R-:W-:-:S04]  /*f800*/  IMAD R44, R44, UR40, RZ ;  /* 0x000000282c2c7c24 */ /* 0x000fc8000f8e02ff */
        /* <DEDUP_REMOVED lines=15> */
.L_x_577:
[----:B------:R-:W-:Y:S05]  /*f900*/  BSYNC B0 ;  /* 0x0000000000007941 */ /* 0x000fea0003800000 */
.L_x_576:
[----:B0-23--:R-:W2:Y:S01]  /*f910*/  LDL R40, [R1+0x10] ;  /* 0x0000100001287983 */ /* 0x00dea20000100800 */
[----:B------:R-:W-:Y:S02]  /*f920*/  VIADD R17, R17, 0x1 ;  /* 0x0000000111117836 */ /* 0x000fe40000000000 */
[----:B-1----:R-:W-:Y:S01]  /*f930*/  @!P2 VIADD R97, R97, 0x298c0 ;  /* 0x000298c06161a836 */ /* 0x002fe20000000000 */
[----:B------:R-:W-:Y:S01]  /*f940*/  @!PT LDS RZ, [RZ] ;  /* 0x00000000fffff984 */ /* 0x000fe20000000800 */
[----:B------:R-:W-:Y:S01]  /*f950*/  @!PT LDS RZ, [RZ] ;  /* 0x00000000fffff984 */ /* 0x000fe20000000800 */
[----:B------:R-:W-:Y:S01]  /*f960*/  @!PT LDS RZ, [RZ] ;  /* 0x00000000fffff984 */ /* 0x000fe20000000800 */
[----:B------:R-:W-:Y:S01]  /*f970*/  @!PT LDS RZ, [RZ] ;  /* 0x00000000fffff984 */ /* 0x000fe20000000800 */
[----:B------:R0:W-:Y:S06]  /*f980*/  MEMBAR.ALL.CTA ;  /* 0x0000000000007992 */ /* 0x0001ec0000008000 */
[----:B0-----:R-:W0:Y:S02]  /*f990*/  FENCE.VIEW.ASYNC.S ;  /* 0x00000000000073c6 */ /* 0x001e240000000000 */
[----:B0-----:R0:W-:Y:S01]  /*f9a0*/  BAR.SYNC.DEFER_BLOCKING R163, 0x80 ;  /* 0x000200a30000751d */ /* 0x0011e20000010000 */
[----:B------:R-:W-:-:S02]  /*f9b0*/  ISETP.NE.AND P1, PT, R17, 0x2, PT ;  /* 0x000000021100780c */ /* 0x000fc40003f25270 */
[----:B------:R-:W-:Y:S02]  /*f9c0*/  @!P2 PRMT R97, RZ, 0x654, R97 ;  /* 0x00000654ff61a816 */ /* 0x000fe40000000061 */
[----:B------:R-:W-:Y:S02]  /*f9d0*/  SEL R17, R17, RZ, P1 ;  /* 0x000000ff11117207 */ /* 0x000fe40000800000 */
[----:B------:R0:W-:Y:S01]  /*f9e0*/  @!P2 SYNCS.ARRIVE.TRANS64.RED.A1T0 RZ, [R97+URZ], RZ ;  /* 0x000000ff61ffa9a7 */ /* 0x0001e2000810043f */
[----:B--2---:R-:W-:Y:S02]  /*f9f0*/  LOP3.LUT P4, RZ, R40, 0x2, RZ, 0xc0, !PT ;  /* 0x0000000228ff7812 */ /* 0x004fe4000788c0ff */
[----:B------:R-:W-:-:S04]  /*fa00*/  SEL R40, RZ, 0x1, P1 ;  /* 0x00000001ff287807 */ /* 0x000fc80000800000 */
[----:B------:R-:W-:-:S07]  /*fa10*/  LOP3.LUT R169, R169, R40, RZ, 0x3c, !PT ;  /* 0x00000028a9a97212 */ /* 0x000fce00078e3cff */
[----:B0-----:R-:W-:Y:S05]  /*fa20*/  @P4 BRA `(.L_x_578) ;  /* 0xffffff2c00d84947 */ /* 0x001fea000383ffff */
[----:B------:R-:W0:Y:S01]  /*fa30*/  S2R R41, SR_TID.X ;  /* 0x0000000000297919 */ /* 0x000e220000002100 */
[----:B------:R-:W-:Y:S02]  /*fa40*/  PLOP3.LUT P0, PT, PT, PT, PT, 0x8, 0x0 ;  /* 0x000000000000781c */ /* 0x000fe40003f0e170 */
[----:B0-----:R-:W-:-:S04]  /*fa50*/  SHF.R.U32.HI R41, RZ, 0x7, R41 ;  /* 0x00000007ff297819 */ /* 0x001fc80000011629 */
[----:B------:R-:W-:-:S13]  /*fa60*/  ISETP.NE.AND P4, PT, R41, 0x1, PT ;  /* 0x000000012900780c */ /* 0x000fda0003f85270 */
[----:B------:R-:W-:Y:S06]  /*fa70*/  @!P4 BAR.ARV 0x9, 0x100 ;  /* 0x024400000000cb1d */ /* 0x000fec0000002000 */
.L_x_474:
[----:B------:R-:W-:Y:S05]  /*fa80*/  @P0 BRA `(.L_x_579) ;  /* 0x00000000000c0947 */ /* 0x000fea0003800000 */
[----:B------:R-:W0:Y:S01]  /*fa90*/  FENCE.VIEW.ASYNC.G ;  /* 0x00000000000073c6 */ /* 0x000e220000000100 */
[----:B------:R-:W-:Y:S05]  /*faa0*/  WARPSYNC.ALL ;  /* 0x0000000000007948 */ /* 0x000fea0003800000 */
[----:B0-----:R-:W-:Y:S06]  /*fab0*/  BAR.ARV 0xc, 0x180 ;  /* 0x0306000000007b1d */ /* 0x001fec0000002000 */
.L_x_579:
[----:B------:R-:W-:Y:S01]  /*fac0*/  ULDC.64 UR6, c[0x0][0x998] ;  /* 0x0002660000067ab9 */ /* 0x000fe20000000a00 */
[----:B------:R-:W-:Y:S01]  /*fad0*/  ULDC.64 UR4, c[0x0][0x990] ;  /* 0x0002640000047ab9 */ /* 0x000fe20000000a00 */
[----:B------:R-:W-:Y:S02]  /*fae0*/  ISETP.NE.U32.AND P1, PT, RZ, UR6, PT ;  /* 0x00000006ff007c0c */ /* 0x000fe4000bf25070 */
[----:B------:R-:W-:Y:S02]  /*faf0*/  ISETP.NE.U32.AND P0, PT, RZ, UR4, PT ;  /* 0x00000004ff007c0c */ /* 0x000fe4000bf05070 */
[----:B------:R-:W-:Y:S02]  /*fb00*/  ISETP.NE.AND.EX P1, PT, RZ, UR7, PT, P1 ;  /* 0x00000007ff007c0c */ /* 0x000fe4000bf25310 */
[----:B------:R-:W-:-:S11]  /*fb10*/  ISETP.NE.AND.EX P0, PT, RZ, UR5, PT, P0 ;  /* 0x00000005ff007c0c */ /* 0x000fd6000bf05300 */
[----:B------:R-:W0:Y:S01]  /*fb20*/  @P1 LDC.64 R8, c[0x0][0x9b8] ;  /* 0x00026e00ff081b82 */ /* 0x000e220000000a00 */
[----:B------:R-:W-:-:S07]  /*fb30*/  @P1 SHF.R.S32.HI R15, RZ, 0x1f, R206 ;  /* 0x0000001fff0f1819 */ /* 0x000fce00000114ce */
[----:B------:R-:W1:Y:S08]  /*fb40*/  @P0 LDC.64 R6, c[0x0][0x9a8] ;  /* 0x00026a00ff060b82 */ /* 0x000e700000000a00 */
[----:B------:R-:W2:Y:S08]  /*fb50*/  @P1 LDC.64 R10, c[0x0][0x9c0] ;  /* 0x00027000ff0a1b82 */ /* 0x000eb00000000a00 */
[----:B------:R-:W3:Y:S01]  /*fb60*/  @P0 LDC.64 R12, c[0x0][0x9b0] ;  /* 0x00026c00ff0c0b82 */ /* 0x000ee20000000a00 */
[----:B0-----:R-:W-:-:S02]  /*fb70*/  @P1 IMAD R2, R216, R8, RZ ;  /* 0x00000008d8021224 */ /* 0x001fc400078e02ff */
[----:B------:R-:W-:-:S04]  /*fb80*/  @P1 IMAD.WIDE.U32 R4, R210, R8, RZ ;  /* 0x00000008d2041225 */ /* 0x000fc800078e00ff */
[----:B------:R-:W-:Y:S02]  /*fb90*/  @P1 IMAD R9, R210, R9, R2 ;  /* 0x00000009d2091224 */ /* 0x000fe400078e0202 */
[-C--:B-1----:R-:W-:Y:S02]  /*fba0*/  @P0 IMAD R0, R216, R6.reuse, RZ ;  /* 0x00000006d8000224 */ /* 0x082fe400078e02ff */
[C---:B------:R-:W-:Y:S01]  /*fbb0*/  @P0 IMAD.WIDE.U32 R2, R210.reuse, R6, RZ ;  /* 0x00000006d2020225 */ /* 0x040fe200078e00ff */
[----:B------:R-:W-:Y:S02]  /*fbc0*/  @P1 IADD3 R5, R5, R9, RZ ;  /* 0x0000000905051210 */ /* 0x000fe40007ffe0ff */
[----:B------:R-:W-:Y:S01]  /*fbd0*/  @P0 SHF.R.S32.HI R9, RZ, 0x1f, R206 ;  /* 0x0000001fff090819 */ /* 0x000fe200000114ce */
[----:B------:R-:W-:Y:S02]  /*fbe0*/  @P0 IMAD R7, R210, R7, R0 ;  /* 0x00000007d2070224 */ /* 0x000fe400078e0200 */
[----:B--2---:R-:W-:-:S02]  /*fbf0*/  @P1 IMAD R6, R15, R10, RZ ;  /* 0x0000000a0f061224 */ /* 0x004fc400078e02ff */
[----:B------:R-:W-:Y:S02]  /*fc00*/  @P0 IMAD.IADD R3, R3, 0x1, R7 ;  /* 0x0000000103030824 */ /* 0x000fe400078e0207 */
[C---:B------:R-:W-:Y:S02]  /*fc10*/  @P1 IMAD R11, R206.reuse, R11, R6 ;  /* 0x0000000bce0b1224 */ /* 0x040fe400078e0206 */
[----:B------:R-:W-:-:S04]  /*fc20*/  @P1 IMAD.WIDE.U32 R6, R206, R10, R4 ;  /* 0x0000000ace061225 */ /* 0x000fc800078e0004 */
[-C--:B---3--:R-:W-:Y:S01]  /*fc30*/  @P0 IMAD R0, R9, R12.reuse, RZ ;  /* 0x0000000c09000224 */ /* 0x088fe200078e02ff */
[----:B------:R-:W-:Y:S01]  /*fc40*/  @P1 LEA R8, P3, R6, UR6, 0x2 ;  /* 0x0000000606081c11 */ /* 0x000fe2000f8610ff */
[----:B------:R-:W-:-:S04]  /*fc50*/  @P0 IMAD.WIDE.U32 R2, R206, R12, R2 ;  /* 0x0000000cce020225 */ /* 0x000fc800078e0002 */
[----:B------:R-:W-:Y:S01]  /*fc60*/  @P0 IMAD R9, R206, R13, R0 ;  /* 0x0000000dce090224 */ /* 0x000fe200078e0200 */
[----:B------:R-:W-:Y:S01]  /*fc70*/  @P0 LEA R4, P2, R2, UR4, 0x2 ;  /* 0x0000000402040c11 */ /* 0x000fe2000f8410ff */
[----:B------:R-:W-:Y:S01]  /*fc80*/  @P1 IMAD.IADD R5, R7, 0x1, R11 ;  /* 0x0000000107051824 */ /* 0x000fe200078e020b */
[----:B------:R-:W-:Y:S01]  /*fc90*/  ULDC UR4, c[0x0][0x988] ;  /* 0x0002620000047ab9 */ /* 0x000fe20000000800 */
[----:B------:R-:W-:Y:S02]  /*fca0*/  @P0 IMAD.IADD R3, R3, 0x1, R9 ;  /* 0x0000000103030824 */ /* 0x000fe400078e0209 */
[----:B------:R-:W-:Y:S01]  /*fcb0*/  IMAD.MOV.U32 R0, RZ, RZ, 0x3f800000 ;  /* 0x3f800000ff007424 */ /* 0x000fe200078e00ff */
[----:B------:R-:W-:Y:S02]  /*fcc0*/  @P1 LEA.HI.X R9, R6, UR7, R5, 0x2, P3 ;  /* 0x0000000706091c11 */ /* 0x000fe400098f1405 */
[----:B------:R-:W-:Y:S02]  /*fcd0*/  @P0 LEA.HI.X R5, R2, UR5, R3, 0x2, P2 ;  /* 0x0000000502050c11 */ /* 0x000fe400090f1403 */
[----:B------:R-:W-:Y:S01]  /*fce0*/  MOV R3, 0x3f800000 ;  /* 0x3f80000000037802 */ /* 0x000fe20000000f00 */
[----:B------:R0:W2:Y:S05]  /*fcf0*/  @P1 LDG.E R0, desc[UR54][R8.64] ;  /* 0x0000003608001981 */ /* 0x0000aa000c1e1900 */
[----:B------:R1:W2:Y:S01]  /*fd00*/  @P0 LDG.E R3, desc[UR54][R4.64] ;  /* 0x0000003604030981 */ /* 0x0002a2000c1e1900 */
[----:B------:R-:W-:-:S02]  /*fd10*/  ISETP.GE.AND P1, PT, R158, 0x1, PT ;  /* 0x000000019e00780c */ /* 0x000fc40003f26270 */
[----:B------:R-:W-:Y:S02]  /*fd20*/  CS2R R88, SRZ ;  /* 0x0000000000587805 */ /* 0x000fe4000001ff00 */
[----:B------:R-:W-:Y:S01]  /*fd30*/  PLOP3.LUT P0, PT, PT, PT, PT, 0x80, 0x0 ;  /* 0x000000000000781c */ /* 0x000fe20003f0f070 */
[----:B------:R-:W-:Y:S01]  /*fd40*/  IMAD.MOV.U32 R87, RZ, RZ, RZ ;  /* 0x000000ffff577224 */ /* 0x000fe200078e00ff */
[----:B------:R-:W-:Y:S02]  /*fd50*/  CS2R R6, SRZ ;  /* 0x0000000000067805 */ /* 0x000fe4000001ff00 */
[----:B------:R-:W-:Y:S02]  /*fd60*/  CS2R R10, SRZ ;  /* 0x00000000000a7805 */ /* 0x000fe4000001ff00 */
[----:B0-----:R-:W-:Y:S02]  /*fd70*/  CS2R R8, SRZ ;  /* 0x0000000000087805 */ /* 0x001fe4000001ff00 */
[----:B------:R-:W-:-:S02]  /*fd80*/  CS2R R12, SRZ ;  /* 0x00000000000c7805 */ /* 0x000fc4000001ff00 */
[----:B------:R-:W-:Y:S02]  /*fd90*/  CS2R R14, SRZ ;  /* 0x00000000000e7805 */ /* 0x000fe4000001ff00 */
[----:B-1----:R-:W-:Y:S02]  /*fda0*/  CS2R R4, SRZ ;  /* 0x0000000000047805 */ /* 0x002fe4000001ff00 */
        /* <DEDUP_REMOVED lines=22> */
[----:B------:R-:W-:Y:S01]  /*ff10*/  CS2R R98, SRZ ;  /* 0x0000000000627805 */ /* 0x000fe2000001ff00 */
[----:B------:R-:W-:Y:S01]  /*ff20*/  IMAD.MOV.U32 R68, RZ, RZ, RZ ;  /* 0x000000ffff447224 */ /* 0x000fe200078e00ff */
[----:B------:R-:W-:Y:S01]  /*ff30*/  CS2R R100, SRZ ;  /* 0x0000000000647805 */ /* 0x000fe2000001ff00 */
[----:B------:R-:W-:Y:S02]  /*ff40*/  IMAD.MOV.U32 R72, RZ, RZ, RZ ;  /* 0x000000ffff487224 */ /* 0x000fe400078e00ff */
[----:B------:R-:W-:Y:S02]  /*ff50*/  IMAD.MOV.U32 R103, RZ, RZ, RZ ;  /* 0x000000ffff677224 */ /* 0x000fe400078e00ff */
[----:B--2---:R-:W-:-:S04]  /*ff60*/  FMUL.FTZ R0, R3, R0 ;  /* 0x0000000003007220 */ /* 0x004fc80000410000 */
[----:B------:R-:W-:Y:S01]  /*ff70*/  FMUL.FTZ R2, R0, UR4 ;  /* 0x0000000400027c20 */ /* 0x000fe20008410000 */
[----:B------:R-:W-:Y:S06]  /*ff80*/  @!P1 BRA `(.L_x_580) ;  /* 0x000000e000bc9947 */ /* 0x000fec0003800000 */
[----:B------:R-:W-:-:S03]  /*ff90*/  UMOV UR4, 0xffffffff ;  /* 0xffffffff00047882 */ /* 0x000fc60000000000 */
[----:B------:R-:W-:Y:S05]  /*ffa0*/  BRA.DIV UR4, `(.L_x_581) ;  /* 0x0000017204f87947 */ /* 0x000fea000b800000 */
[----:B------:R0:W1:Y:S02]  /*ffb0*/  SHFL.IDX PT, R201, R234, RZ, 0x1f ;  /* 0x00001fffeac97589 */ /* 0x00006400000e0000 */
.L_x_802:
[----:B------:R-:W-:Y:S01]  /*ffc0*/  ULOP3.LUT UP0, URZ, UR52, 0x9f, URZ, 0xc0, !UPT ;  /* 0x0000009f343f7892 */ /* 0x000fe2000f80c03f */
[----:B-1----:R-:W-:-:S04]  /*ffd0*/  LEA.HI R0, R201, R201, RZ, 0x1 ;  /* 0x000000c9c9007211 */ /* 0x002fc800078f08ff */
[----:B------:R-:W-:Y:S02]  /*ffe0*/  LOP3.LUT R0, R0, 0x3e, RZ, 0xc0, !PT ;  /* 0x0000003e00007812 */ /* 0x000fe400078ec0ff */
[----:B------:R-:W-:Y:S02]  /*fff0*/  PLOP3.LUT P0, PT, PT, PT, UP0, 0x80, 0x0 ;  /* 0x000000000000781c */ /* 0x000fe40003f0f008 */
[----:B------:R-:W-:-:S04]  /*10000*/  IADD3 R0, R201, -R0, RZ ;  /* 0x80000000c9007210 */ /* 0x000fc80007ffe0ff */
[----:B------:R-:W-:-:S04]  /*10010*/  LEA R0, R0, UR52, 0xc ;  /* 0x0000003400007c11 */ /* 0x000fc8000f8e60ff */
[----:B------:R-:W-:-:S04]  /*10020*/  SHF.R.U32.HI R0, RZ, 0x4, R0 ;  /* 0x00000004ff007819 */ /* 0x000fc80000011600 */
[----:B------:R-:W-:Y:S01]  /*10030*/  LOP3.LUT R44, R0, 0x3fff, RZ, 0xc0, !PT ;  /* 0x00003fff002c7812 */ /* 0x000fe200078ec0ff */
[----:B------:R-:W-:Y:S06]  /*10040*/  @!P0 BRA `(.L_x_582) ;  /* 0x0000000000408947 */ /* 0x000fec0003800000 */
[----:B------:R-:W-:Y:S01]  /*10050*/  MOV R0, 0x0 ;  /* 0x0000000000007802 */ /* 0x000fe20000000f00 */
[----:B------:R-:W-:Y:S01]  /*10060*/  ULDC.64 UR4, c[0x4][0xa0] ;  /* 0x0100280000047ab9 */ /* 0x000fe20000000a00 */
[----:B------:R-:W-:Y:S01]  /*10070*/  ULDC.64 UR6, c[0x4][0xa8] ;  /* 0x01002a0000067ab9 */ /* 0x000fe20000000a00 */
[----:B------:R-:W-:Y:S01]  /*10080*/  IMAD.U32 R4, RZ, RZ, UR4 ;  /* 0x00000004ff047e24 */ /* 0x000fe2000f8e00ff */
[----:B------:R1:W2:Y:S01]  /*10090*/  LDC.64 R14, c[0x4][R0] ;  /* 0x01000000000e7b82 */ /* 0x0002a20000000a00 */
        /* <DEDUP_REMOVED lines=8> */
[----:B-1----:R-:W-:-:S07]  /*10120*/  IMAD.MOV.U32 R13, RZ, RZ, RZ ;  /* 0x000000ffff0d7224 */ /* 0x002fce00078e00ff */
[----:B------:R-:W-:-:S07]  /*10130*/  LEPC R20, `(.L_x_582) ;  /* 0x000000001014794e */ /* 0x000fce0000000000 */
[----:B0-2--5:R-:W-:Y:S05]  /*10140*/  CALL.ABS.NOINC R14 ;  /* 0x000000000e007343 */ /* 0x025fea0003c00000 */
.L_x_582:
[----:B------:R-:W-:Y:S02]  /*10150*/  ULDC UR4, c[0x0][0x3f4] ;  /* 0x0000fd0000047ab9 */ /* 0x000fe40000000800 */
[----:B------:R-:W-:-:S13]  /*10160*/  ISETP.LT.AND P0, PT, RZ, UR4, PT ;  /* 0x00000004ff007c0c */ /* 0x000fda000bf01270 */
[----:B------:R-:W-:Y:S05]  /*10170*/  @P0 BRA `(.L_x_583) ;  /* 0x0000000000400947 */ /* 0x000fea0003800000 */
[----:B------:R-:W-:-:S04]  /*10180*/  ULEA.HI UR4, UR43, UR43, URZ, 0x1 ;  /* 0x0000002b2b047291 */ /* 0x000fc8000f8f083f */
[----:B------:R-:W-:-:S04]  /*10190*/  ULOP3.LUT UR4, UR4, 0xfffffffe, URZ, 0xc0, !UPT ;  /* 0xfffffffe04047892 */ /* 0x000fc8000f8ec03f */
[----:B------:R-:W-:-:S06]  /*101a0*/  UIADD3 UR4, UR43, -UR4, URZ ;  /* 0x800000042b047290 */ /* 0x000fcc000fffe03f */
[----:B------:R-:W-:-:S04]  /*101b0*/  MOV R3, UR4 ;  /* 0x0000000400037c02 */ /* 0x000fc80008000f00 */
[----:B------:R-:W-:-:S04]  /*101c0*/  SHF.L.U32 R3, R3, 0x1f, RZ ;  /* 0x0000001f03037819 */ /* 0x000fc800000006ff */
[----:B------:R1:W2:Y:S03]  /*101d0*/  SYNCS.PHASECHK.TRANS64.TRYWAIT P0, [R16+URZ+0x29800], R3 ;  /* 0x02980003100075a7 */ /* 0x0002a6000800017f */
[----:B--2---:R-:W-:Y:S05]  /*101e0*/  @!P0 NANOSLEEP.SYNCS 0x989680 ;  /* 0x009896800000895d */ /* 0x004fea0003900000 */
[----:B------:R-:W2:Y:S01]  /*101f0*/  @!P0 SYNCS.PHASECHK.TRANS64 P0, [R16+URZ+0x29800], R3 ;  /* 0x02980003100085a7 */ /* 0x000ea2000800007f */
[----:B------:R-:W-:Y:S04]  /*10200*/  BSSY B0, `(.L_x_584) ;  /* 0x0000006000007945 */ /* 0x000fe80003800000 */
[----:B--2---:R-:W-:Y:S05]  /*10210*/  @P0 BRA `(.L_x_585) ;  /* 0x0000000000100947 */ /* 0x004fea0003800000 */
.L_x_586:
[----:B--2---:R2:W3:Y:S02]  /*10220*/  SYNCS.PHASECHK.TRANS64.TRYWAIT P0, [R16+URZ+0x29800], R3 ;  /* 0x02980003100075a7 */ /* 0x0044e4000800017f */
[----:B---3--:R-:W-:Y:S05]  /*10230*/  @!P0 NANOSLEEP.SYNCS 0x989680 ;  /* 0x009896800000895d */ /* 0x008fea0003900000 */
[----:B------:R-:W3:Y:S02]  /*10240*/  @!P0 SYNCS.PHASECHK.TRANS64 P0, [R16+URZ+0x29800], R3 ;  /* 0x02980003100085a7 */ /* 0x000ee4000800007f */
[----:B---3--:R-:W-:Y:S05]  /*10250*/  @!P0 BRA `(.L_x_586) ;  /* 0xfffffffc00f08947 */ /* 0x008fea000383ffff */
.L_x_585:
[----:B------:R-:W-:Y:S05]  /*10260*/  BSYNC B0 ;  /* 0x0000000000007941 */ /* 0x000fea0003800000 */
.L_x_584:
[----:B------:R-:W-:Y:S05]  /*10270*/  BRA `(.L_x_587) ;  /* 0x0000006800e47947 */ /* 0x000fea0003800000 */
.L_x_583:
[----:B------:R-:W1:Y:S01]  /*10280*/  LDC.64 R24, c[0x0][0x3e8] ;  /* 0x0000fa00ff187b82 */ /* 0x000e620000000a00 */
[----:B------:R-:W-:Y:S01]  /*10290*/  ULOP3.LUT UP0, URZ, UR52, 0x1bf, URZ, 0xc0, !UPT ;  /* 0x000001bf343f7892 */ /* 0x000fe2000f80c03f */
[----:B-----5:R-:W-:Y:S01]  /*102a0*/  SHF.R.S32.HI R0, RZ, 0x1f, R144 ;  /* 0x0000001fff007819 */ /* 0x020fe20000011490 */
[----:B------:R-:W-:Y:S01]  /*102b0*/  ULDC.64 UR4, c[0x0][0x3f8] ;  /* 0x0000fe0000047ab9 */ /* 0x000fe20000000a00 */
[----:B------:R-:W-:-:S03]  /*102c0*/  ULDC.64 UR6, c[0x0][0x408] ;  /* 0x0001020000067ab9 */ /* 0x000fc60000000a00 */
[----:B------:R-:W-:Y:S01]  /*102d0*/  PLOP3.LUT P0, PT, PT, PT, UP0, 0x80, 0x0 ;  /* 0x000000000000781c */ /* 0x000fe20003f0f008 */
[----:B------:R-:W2:Y:S01]  /*102e0*/  LDC.64 R4, c[0x0][0x400] ;  /* 0x00010000ff047b82 */ /* 0x000ea20000000a00 */
[C---:B------:R-:W-:Y:S02]  /*102f0*/  IMAD R3, R0.reuse, UR4, RZ ;  /* 0x0000000400037c24 */ /* 0x040fe4000f8e02ff */
[----:B------:R-:W-:Y:S02]  /*10300*/  IMAD R7, R0, UR6, RZ ;  /* 0x0000000600077c24 */ /* 0x000fe4000f8e02ff */
[C---:B------:R-:W-:Y:S02]  /*10310*/  IMAD R3, R144.reuse, UR5, R3 ;  /* 0x0000000590037c24 */ /* 0x040fe4000f8e0203 */
[C---:B------:R-:W-:Y:S02]  /*10320*/  IMAD R7, R144.reuse, UR7, R7 ;  /* 0x0000000790077c24 */ /* 0x040fe4000f8e0207 */
[----:B-1----:R-:W-:-:S04]  /*10330*/  IMAD.WIDE.U32 R24, R144, UR4, R24 ;  /* 0x0000000490187c25 */ /* 0x002fc8000f8e0018 */
[----:B------:R-:W-:Y:S02]  /*10340*/  IMAD.IADD R26, R3, 0x1, R25 ;  /* 0x00000001031a7824 */ /* 0x000fe400078e0219 */
[----:B--2---:R-:W-:-:S04]  /*10350*/  IMAD.WIDE.U32 R144, R144, UR6, R4 ;  /* 0x0000000690907c25 */ /* 0x004fc8000f8e0004 */
[----:B------:R-:W-:Y:S01]  /*10360*/  IMAD.IADD R27, R7, 0x1, R145 ;  /* 0x00000001071b7824 */ /* 0x000fe200078e0291 */
        /* <DEDUP_REMOVED lines=8> */
[----:B------:R-:W-:Y:S01]  /*103f0*/  MOV R6, UR6 ;  /* 0x0000000600067c02 */ /* 0x000fe20008000f00 */
[----:B------:R-:W-:Y:S01]  /*10400*/  IMAD.U32 R7, RZ, RZ, UR7 ;  /* 0x00000007ff077e24 */ /* 0x000fe2000f8e00ff */
[----:B------:R-:W-:Y:S01]  /*10410*/  MOV R12, 0x1 ;  /* 0x00000001000c7802 */ /* 0x000fe20000000f00 */
[----:B------:R-:W-:-:S02]  /*10420*/  IMAD.U32 R10, RZ, RZ, UR4 ;  /* 0x00000004ff0a7e24 */ /* 0x000fc4000f8e00ff */
[----:B------:R-:W-:Y:S02]  /*10430*/  IMAD.U32 R11, RZ, RZ, UR5 ;  /* 0x00000005ff0b7e24 */ /* 0x000fe4000f8e00ff */
[----:B------:R-:W-:Y:S02]  /*10440*/  IMAD.MOV.U32 R8, RZ, RZ, 0x70 ;  /* 0x00000070ff087424 */ /* 0x000fe400078e00ff */
[----:B-1----:R-:W-:-:S07]  /*10450*/  IMAD.MOV.U32 R13, RZ, RZ, RZ ;  /* 0x000000ffff0d7224 */ /* 0x002fce00078e00ff */
[----:B------:R-:W-:-:S07]  /*10460*/  LEPC R20, `(.L_x_588) ;  /* 0x000000001014794e */ /* 0x000fce0000000000 */
[----:B0-2---:R-:W-:Y:S05]  /*10470*/  CALL.ABS.NOINC R14 ;  /* 0x000000000e007343 */ /* 0x005fea0003c00000 */
.L_x_588:
[----:B------:R-:W-:Y:S01]  /*10480*/  ULDC.U8 UR4, c[0x0][0x410] ;  /* 0x0001040000047ab9 */ /* 0x000fe20000000000 */
[----:B------:R-:W-:Y:S01]  /*10490*/  BSSY B0, `(.L_x_589) ;  /* 0x000068f000007945 */ /* 0x000fe20003800000 */
[----:B------:R-:W-:Y:S01]  /*104a0*/  ISETP.NE.AND P0, PT, RZ, UR4, PT ;  /* 0x00000004ff007c0c */ /* 0x000fe2000bf05270 */
[----:B------:R-:W-:-:S12]  /*104b0*/  IMAD R8, R205, 0x80, R168 ;  /* 0x00000080cd087824 */ /* 0x000fd800078e02a8 */
[----:B------:R-:W-:Y:S05]  /*104c0*/  @!P0 BRA `(.L_x_590) ;  /* 0x0000003400188947 */ /* 0x000fea0003800000 */
[----:B------:R-:W-:-:S03]  /*104d0*/  UMOV UR4, 0xffffffff ;  /* 0xffffffff00047882 */ /* 0x000fc60000000000 */
[----:B------:R-:W-:Y:S05]  /*104e0*/  BRA.DIV UR4, `(.L_x_591) ;  /* 0x0000016e04d47947 */ /* 0x000fea000b800000 */
[----:B------:R1:W2:Y:S04]  /*104f0*/  SHFL.IDX PT, R5, R24, RZ, 0x1e1f ;  /* 0x001e1fff18057589 */ /* 0x0002a800000e0000 */
[----:B------:R1:W3:Y:S04]  /*10500*/  SHFL.IDX PT, R14, R144, RZ, 0x1e1f ;  /* 0x001e1fff900e7589 */ /* 0x0002e800000e0000 */
[----:B------:R1:W4:Y:S04]  /*10510*/  SHFL.IDX PT, R3, R26, RZ, 0x1e1f ;  /* 0x001e1fff1a037589 */ /* 0x00032800000e0000 */
[----:B------:R1:W0:Y:S02]  /*10520*/  SHFL.IDX PT, R7, R27, RZ, 0x1e1f ;  /* 0x001e1fff1b077589 */ /* 0x00022400000e0000 */
.L_x_808:
[----:B------:R-:W-:Y:S01]  /*10530*/  ULDC UR4, c[0x0][0x448] ;  /* 0x0001120000047ab9 */ /* 0x000fe20000000800 */
[----:B------:R-:W-:Y:S01]  /*10540*/  BSSY B1, `(.L_x_592) ;  /* 0x0000048000017945 */ /* 0x000fe20003800000 */
[----:B------:R-:W-:Y:S01]  /*10550*/  IMAD R0, R157, UR4, RZ ;  /* 0x000000049d007c24 */ /* 0x000fe2000f8e02ff */
[----:B------:R-:W-:Y:S02]  /*10560*/  CS2R R36, SRZ ;  /* 0x0000000000247805 */ /* 0x000fe4000001ff00 */
[----:B------:R-:W-:Y:S02]  /*10570*/  CS2R R34, SRZ ;  /* 0x0000000000227805 */ /* 0x000fe4000001ff00 */
[----:B------:R-:W-:Y:S02]  /*10580*/  CS2R R28, SRZ ;  /* 0x00000000001c7805 */ /* 0x000fe4000001ff00 */
[----:B-1----:R-:W-:Y:S02]  /*10590*/  CS2R R24, SRZ ;  /* 0x0000000000187805 */ /* 0x002fe4000001ff00 */
[----:B------:R-:W-:-:S02]  /*105a0*/  ISETP.GE.AND P0, PT, R8, R0, PT ;  /* 0x000000000800720c */ /* 0x000fc40003f06270 */
        /* <DEDUP_REMOVED lines=9> */
[----:B------:R-:W-:Y:S01]  /*10640*/  ULDC UR4, c[0x0][0x3f4] ;  /* 0x0000fd0000047ab9 */ /* 0x000fe20000000800 */
[----:B------:R-:W-:Y:S02]  /*10650*/  CS2R R38, SRZ ;  /* 0x0000000000267805 */ /* 0x000fe4000001ff00 */
[----:B------:R-:W-:Y:S02]  /*10660*/  ISETP.GE.AND P5, PT, R22, UR4, PT ;  /* 0x0000000416007c0c */ /* 0x000fe4000bfa6270 */
[----:B------:R-:W-:Y:S02]  /*10670*/  CS2R R36, SRZ ;  /* 0x0000000000247805 */ /* 0x000fe4000001ff00 */
[----:B------:R-:W-:Y:S02]  /*10680*/  ISETP.GE.AND P2, PT, R171, UR4, PT ;  /* 0x00000004ab007c0c */ /* 0x000fe4000bf46270 */
[----:B------:R-:W-:Y:S02]  /*10690*/  CS2R R32, SRZ ;  /* 0x0000000000207805 */ /* 0x000fe4000001ff00 */
[----:B------:R-:W-:-:S05]  /*106a0*/  ISETP.GE.AND P3, PT, R170, UR4, PT ;  /* 0x00000004aa007c0c */ /* 0x000fca000bf66270 */
[----:B------:R-:W-:Y:S02]  /*106b0*/  @!P5 SHF.R.S32.HI R4, RZ, 0x1f, R22 ;  /* 0x0000001fff04d819 */ /* 0x000fe40000011416 */
[CC--:B--2---:R-:W-:Y:S02]  /*106c0*/  @!P5 IADD3 R8, P0, R22.reuse, R5.reuse, RZ ;  /* 0x000000051608d210 */ /* 0x0c4fe40007f1e0ff */
[----:B---3--:R-:W-:Y:S02]  /*106d0*/  @!P5 IADD3 R10, P1, R22, R14, RZ ;  /* 0x0000000e160ad210 */ /* 0x008fe40007f3e0ff */
[----:B------:R-:W-:Y:S01]  /*106e0*/  @!P2 IADD3 R12, P4, R171, R5, RZ ;  /* 0x00000005ab0ca210 */ /* 0x000fe20007f9e0ff */
[--C-:B----4-:R-:W-:Y:S02]  /*106f0*/  @!P5 IMAD.X R9, R3, 0x1, R4.reuse, P0 ;  /* 0x000000010309d824 */ /* 0x110fe400000e0604 */
[----:B0-----:R-:W-:Y:S01]  /*10700*/  @!P5 IMAD.X R11, R7, 0x1, R4, P1 ;  /* 0x00000001070bd824 */ /* 0x001fe200008e0604 */
[----:B------:R-:W-:-:S02]  /*10710*/  ISETP.GE.AND P1, PT, R173, UR4, PT ;  /* 0x00000004ad007c0c */ /* 0x000fc4000bf26270 */
[----:B------:R-:W-:Y:S01]  /*10720*/  @!P2 IADD3 R20, P0, R171, R14, RZ ;  /* 0x0000000eab14a210 */ /* 0x000fe20007f1e0ff */
[----:B------:R-:W5:Y:S01]  /*10730*/  @!P5 LD.E.64 R38, desc[UR54][R8.64] ;  /* 0x000000360826d980 */ /* 0x000f62000c101b00 */
[----:B------:R-:W-:Y:S02]  /*10740*/  @!P2 IADD3.X R13, R3, R230, RZ, P4, !PT ;  /* 0x000000e6030da210 */ /* 0x000fe400027fe4ff */
[C---:B------:R-:W-:Y:S01]  /*10750*/  @!P3 IADD3 R40, P4, R170.reuse, R5, RZ ;  /* 0x00000005aa28b210 */ /* 0x040fe20007f9e0ff */
[----:B------:R-:W5:Y:S01]  /*10760*/  @!P5 LD.E.64 R36, desc[UR54][R10.64] ;  /* 0x000000360a24d980 */ /* 0x000f62000c101b00 */
[----:B------:R-:W-:Y:S02]  /*10770*/  @!P3 IADD3 R42, P5, R170, R14, RZ ;  /* 0x0000000eaa2ab210 */ /* 0x000fe40007fbe0ff */
[----:B------:R-:W-:Y:S01]  /*10780*/  CS2R R34, SRZ ;  /* 0x0000000000227805 */ /* 0x000fe2000001ff00 */
[----:B------:R-:W-:Y:S01]  /*10790*/  @!P2 IMAD.X R21, R7, 0x1, R230, P0 ;  /* 0x000000010715a824 */ /* 0x000fe200000e06e6 */
[----:B------:R-:W-:-:S02]  /*107a0*/  CS2R R30, SRZ ;  /* 0x00000000001e7805 */ /* 0x000fc4000001ff00 */
[----:B------:R-:W-:Y:S01]  /*107b0*/  CS2R R28, SRZ ;  /* 0x00000000001c7805 */ /* 0x000fe2000001ff00 */
[--C-:B------:R-:W-:Y:S01]  /*107c0*/  @!P3 IMAD.X R41, R3, 0x1, R229.reuse, P4 ;  /* 0x000000010329b824 */ /* 0x100fe200020e06e5 */
[----:B------:R-:W5:Y:S01]  /*107d0*/  @!P2 LD.E.64 R32, desc[UR54][R12.64] ;  /* 0x000000360c20a980 */ /* 0x000f62000c101b00 */
[----:B------:R-:W-:Y:S01]  /*107e0*/  @!P3 IMAD.X R43, R7, 0x1, R229, P5 ;  /* 0x00000001072bb824 */ /* 0x000fe200028e06e5 */
[----:B------:R-:W-:Y:S02]  /*107f0*/  ISETP.GE.AND P0, PT, R172, UR4, PT ;  /* 0x00000004ac007c0c */ /* 0x000fe4000bf06270 */
[----:B------:R-:W5:Y:S01]  /*10800*/  @!P2 LD.E.64 R34, desc[UR54][R20.64] ;  /* 0x000000361422a980 */ /* 0x000f62000c101b00 */
[----:B------:R-:W-:Y:S02]  /*10810*/  ISETP.GE.AND P2, PT, R174, UR4, PT ;  /* 0x00000004ae007c0c */ /* 0x000fe4000bf46270 */
[C---:B------:R-:W-:Y:S01]  /*10820*/  @!P1 IADD3 R48, P4, R173.reuse, R14, RZ ;  /* 0x0000000ead309210 */ /* 0x040fe20007f9e0ff */
[----:B------:R0:W5:Y:S04]  /*10830*/  @!P3 LD.E.64 R30, desc[UR54][R40.64] ;  /* 0x00000036281eb980 */ /* 0x000168000c101b00 */
[----:B------:R1:W5:Y:S01]  /*10840*/  @!P3 LD.E.64 R28, desc[UR54][R42.64] ;  /* 0x000000362a1cb980 */ /* 0x000362000c101b00 */
[----:B------:R-:W-:-:S02]  /*10850*/  @!P1 IADD3 R46, P3, R173, R5, RZ ;  /* 0x00000005ad2e9210 */ /* 0x000fc40007f7e0ff */
[----:B------:R-:W-:Y:S02]  /*10860*/  CS2R R26, SRZ ;  /* 0x00000000001a7805 */ /* 0x000fe4000001ff00 */
[----:B------:R-:W-:Y:S01]  /*10870*/  CS2R R24, SRZ ;  /* 0x0000000000187805 */ /* 0x000fe2000001ff00 */
[----:B------:R-:W-:Y:S01]  /*10880*/  @!P1 IMAD.X R49, R7, 0x1, R228, P4 ;  /* 0x0000000107319824 */ /* 0x000fe200020e06e4 */
[----:B------:R-:W-:Y:S02]  /*10890*/  @!P1 IADD3.X R47, R3, R228, RZ, P3, !PT ;  /* 0x000000e4032f9210 */ /* 0x000fe40001ffe4ff */
[-C--:B------:R-:W-:Y:S02]  /*108a0*/  @!P0 IADD3 R50, P5, R172, R5.reuse, RZ ;  /* 0x00000005ac328210 */ /* 0x080fe40007fbe0ff */
[----:B------:R1:W5:Y:S01]  /*108b0*/  @!P1 LD.E.64 R24, desc[UR54][R48.64] ;  /* 0x0000003630189980 */ /* 0x000362000c101b00 */
[----:B0-----:R-:W-:-:S03]  /*108c0*/  @!P2 IADD3 R40, P3, R174, R5, RZ ;  /* 0x00000005ae28a210 */ /* 0x001fc60007f7e0ff */
[----:B------:R1:W5:Y:S01]  /*108d0*/  @!P1 LD.E.64 R26, desc[UR54][R46.64] ;  /* 0x000000362e1a9980 */ /* 0x000362000c101b00 */
[-C--:B------:R-:W-:Y:S02]  /*108e0*/  @!P0 IADD3 R4, P1, R172, R14.reuse, RZ ;  /* 0x0000000eac048210 */ /* 0x080fe40007f3e0ff */
[----:B------:R-:W-:Y:S02]  /*108f0*/  @!P2 IADD3 R14, P4, R174, R14, RZ ;  /* 0x0000000eae0ea210 */ /* 0x000fe40007f9e0ff */
[----:B------:R-:W-:Y:S02]  /*10900*/  CS2R R12, SRZ ;  /* 0x00000000000c7805 */ /* 0x000fe4000001ff00 */
[----:B------:R-:W-:Y:S02]  /*10910*/  CS2R R20, SRZ ;  /* 0x0000000000147805 */ /* 0x000fe4000001ff00 */
[----:B------:R-:W-:Y:S02]  /*10920*/  CS2R R10, SRZ ;  /* 0x00000000000a7805 */ /* 0x000fe4000001ff00 */
[----:B------:R-:W-:Y:S01]  /*10930*/  CS2R R8, SRZ ;  /* 0x0000000000087805 */ /* 0x000fe2000001ff00 */
[C-C-:B------:R-:W-:Y:S01]  /*10940*/  @!P0 IMAD.X R51, R3.reuse, 0x1, R227.reuse, P5 ;  /* 0x0000000103338824 */ /* 0x140fe200028e06e3 */
[----:B------:R-:W-:Y:S01]  /*10950*/  @!P2 IADD3.X R41, R3, R226, RZ, P3, !PT ;  /* 0x000000e20329a210 */ /* 0x000fe20001ffe4ff */
[----:B------:R-:W-:-:S02]  /*10960*/  @!P0 IMAD.X R5, R7, 0x1, R227, P1 ;  /* 0x0000000107058824 */ /* 0x000fc400008e06e3 */
[----:B------:R-:W-:Y:S01]  /*10970*/  @!P2 IMAD.X R15, R7, 0x1, R226, P4 ;  /* 0x00000001070fa824 */ /* 0x000fe200020e06e2 */
[----:B------:R1:W5:Y:S04]  /*10980*/  @!P0 LD.E.64 R12, desc[UR54][R50.64] ;  /* 0x00000036320c8980 */ /* 0x000368000c101b00 */
[----:B------:R1:W5:Y:S04]  /*10990*/  @!P0 LD.E.64 R20, desc[UR54][R4.64] ;  /* 0x0000003604148980 */ /* 0x000368000c101b00 */
[----:B------:R1:W5:Y:S04]  /*109a0*/  @!P2 LD.E.64 R10, desc[UR54][R40.64] ;  /* 0x00000036280aa980 */ /* 0x000368000c101b00 */
[----:B------:R1:W5:Y:S02]  /*109b0*/  @!P2 LD.E.64 R8, desc[UR54][R14.64] ;  /* 0x000000360e08a980 */ /* 0x000364000c101b00 */
.L_x_593:
[----:B------:R-:W-:Y:S05]  /*109c0*/  BSYNC B1 ;  /* 0x0000000000017941 */ /* 0x000fea0003800000 */
.L_x_592:
[----:B------:R-:W-:Y:S01]  /*109d0*/  ULEA.HI UR4, UR43, UR43, URZ, 0x1 ;  /* 0x0000002b2b047291 */ /* 0x000fe2000f8f083f */
[----:B------:R-:W-:Y:S01]  /*109e0*/  IMAD R0, R205, -0x80, R0 ;  /* 0xffffff80cd007824 */ /* 0x000fe200078e0200 */
[----:B------:R-:W-:Y:S02]  /*109f0*/  BSSY B1, `(.L_x_594) ;  /* 0x0000009000017945 */ /* 0x000fe40003800000 */
[----:B------:R-:W-:Y:S02]  /*10a00*/  ULOP3.LUT UR4, UR4, 0xfffffffe, URZ, 0xc0, !UPT ;  /* 0xfffffffe04047892 */ /* 0x000fe4000f8ec03f */
[----:B----4-:R-:W-:Y:S02]  /*10a10*/  VIMNMX R3, R0, 0x80, PT ;  /* 0x0000008000037848 */ /* 0x010fe40003fe0100 */
[----:B------:R-:W-:Y:S02]  /*10a20*/  UIADD3 UR4, UR43, -UR4, URZ ;  /* 0x800000042b047290 */ /* 0x000fe4000fffe03f */
[----:B------:R-:W-:-:S04]  /*10a30*/  ISETP.GE.AND P1, PT, R168, R3, PT ;  /* 0x00000003a800720c */ /* 0x000fc80003f26270 */
[----:B-12---:R-:W-:-:S05]  /*10a40*/  IMAD.U32 R5, RZ, RZ, UR4 ;  /* 0x00000004ff057e24 */ /* 0x006fca000f8e00ff */
[----:B------:R-:W-:-:S04]  /*10a50*/  SHF.L.U32 R5, R5, 0x1f, RZ ;  /* 0x0000001f05057819 */ /* 0x000fc800000006ff */
[----:B------:R-:W1:Y:S02]  /*10a60*/  SYNCS.PHASECHK.TRANS64.TRYWAIT P0, [R16+URZ+0x29800], R5 ;  /* 0x02980005100075a7 */ /* 0x000e64000800017f */
[----:B-1----:R-:W-:Y:S05]  /*10a70*/  @!P0 BRA `(.L_x_595) ;  /* 0x0000016800e08947 */ /* 0x002fea0003800000 */
.L_x_809:
[----:B------:R-:W-:Y:S05]  /*10a80*/  BSYNC B1 ;  /* 0x0000000000017941 */ /* 0x000fea0003800000 */
.L_x_594:
[----:B------:R-:W-:Y:S05]  /*10a90*/  @P1 BRA `(.L_x_596) ;  /* 0x0000006000b81947 */ /* 0x000fea0003800000 */
[----:B------:R-:W2:Y:S01]  /*10aa0*/  LDC R3, c[0x0][0x3f4] ;  /* 0x0000fd00ff037b82 */ /* 0x000ea20000000800 */
[----:B------:R-:W-:Y:S01]  /*10ab0*/  BSSY B1, `(.L_x_597) ;  /* 0x000007f000017945 */ /* 0x000fe20003800000 */
[----:B------:R-:W-:Y:S01]  /*10ac0*/  IMAD.IADD R0, R16, 0x1, R203 ;  /* 0x0000000110007824 */ /* 0x000fe200078e02cb */
[-C--:B--2---:R-:W-:Y:S02]  /*10ad0*/  ISETP.GE.AND P0, PT, R22, R3.reuse, PT ;  /* 0x000000031600720c */ /* 0x084fe40003f06270 */
[-C--:B------:R-:W-:Y:S02]  /*10ae0*/  ISETP.GE.AND P1, PT, R171, R3.reuse, PT ;  /* 0x00000003ab00720c */ /* 0x080fe40003f26270 */
[-C--:B------:R-:W-:Y:S02]  /*10af0*/  ISETP.GE.AND P2, PT, R170, R3.reuse, PT ;  /* 0x00000003aa00720c */ /* 0x080fe40003f46270 */
[-C--:B------:R-:W-:Y:S02]  /*10b00*/  ISETP.GE.AND P3, PT, R173, R3.reuse, PT ;  /* 0x00000003ad00720c */ /* 0x080fe40003f66270 */
[----:B------:R-:W-:-:S02]  /*10b10*/  ISETP.GE.AND P4, PT, R172, R3, PT ;  /* 0x00000003ac00720c */ /* 0x000fc40003f86270 */
[----:B------:R-:W-:-:S03]  /*10b20*/  ISETP.GE.AND P5, PT, R174, R3, PT ;  /* 0x00000003ae00720c */ /* 0x000fc60003fa6270 */
[----:B------:R-:W-:Y:S10]  /*10b30*/  @P0 BRA `(.L_x_598) ;  /* 0x0000000400d80947 */ /* 0x000ff40003800000 */
[----:B01----:R-:W0:Y:S01]  /*10b40*/  LDS.128 R4, [R0+0x14400] ;  /* 0x0144000000047984 */ /* 0x003e220000000c00 */
[----:B---3-5:R-:W-:Y:S02]  /*10b50*/  SHF.R.U32.HI R14, RZ, 0x8, R38 ;  /* 0x00000008ff0e7819 */ /* 0x028fe40000011626 */
[----:B------:R-:W-:Y:S02]  /*10b60*/  SHF.R.U32.HI R40, RZ, 0x8, R39 ;  /* 0x00000008ff287819 */ /* 0x000fe40000011627 */
[----:B------:R-:W-:Y:S02]  /*10b70*/  LOP3.LUT R3, R38, 0xff, RZ, 0xc0, !PT ;  /* 0x000000ff26037812 */ /* 0x000fe400078ec0ff */
[----:B------:R-:W-:Y:S02]  /*10b80*/  LOP3.LUT R14, R14, 0xff, RZ, 0xc0, !PT ;  /* 0x000000ff0e0e7812 */ /* 0x000fe400078ec0ff */
[----:B------:R-:W-:Y:S02]  /*10b90*/  SHF.R.U32.HI R43, RZ, 0x8, R37 ;  /* 0x00000008ff2b7819 */ /* 0x000fe40000011625 */
[----:B------:R-:W-:-:S02]  /*10ba0*/  LOP3.LUT R15, R39, 0xff, RZ, 0xc0, !PT ;  /* 0x000000ff270f7812 */ /* 0x000fc400078ec0ff */
[----:B------:R-:W-:Y:S02]  /*10bb0*/  LOP3.LUT R40, R40, 0xff, RZ, 0xc0, !PT ;  /* 0x000000ff28287812 */ /* 0x000fe400078ec0ff */
[----:B------:R-:W-:Y:S02]  /*10bc0*/  PRMT R3, R14, 0x7604, R3 ;  /* 0x000076040e037816 */ /* 0x000fe40000000003 */
[----:B------:R-:W-:Y:S02]  /*10bd0*/  SHF.R.U32.HI R45, RZ, 0x10, R37 ;  /* 0x00000010ff2d7819 */ /* 0x000fe40000011625 */
[----:B------:R-:W-:Y:S02]  /*10be0*/  SHF.R.U32.HI R14, RZ, 0x8, R36 ;  /* 0x00000008ff0e7819 */ /* 0x000fe40000011624 */
[----:B------:R-:W-:Y:S01]  /*10bf0*/  SHF.R.U32.HI R46, RZ, 0x10, R39 ;  /* 0x00000010ff2e7819 */ /* 0x000fe20000011627 */
[----:B------:R-:W-:Y:S01]  /*10c00*/  IMAD.U32 R45, R45, 0x10000, RZ ;  /* 0x000100002d2d7824 */ /* 0x000fe200078e00ff */
[----:B------:R-:W-:-:S02]  /*10c10*/  LOP3.LUT R42, R37, 0xff, RZ, 0xc0, !PT ;  /* 0x000000ff252a7812 */ /* 0x000fc400078ec0ff */
[----:B------:R-:W-:Y:S02]  /*10c20*/  LOP3.LUT R43, R43, 0xff, RZ, 0xc0, !PT ;  /* 0x000000ff2b2b7812 */ /* 0x000fe400078ec0ff */
[----:B------:R-:W-:Y:S02]  /*10c30*/  PRMT R15, R40, 0x7604, R15 ;  /* 0x00007604280f7816 */ /* 0x000fe4000000000f */
[----:B------:R-:W-:Y:S02]  /*10c40*/  LOP3.LUT R40, R36, 0xff, RZ, 0xc0, !PT ;  /* 0x000000ff24287812 */ /* 0x000fe400078ec0ff */
[----:B------:R-:W-:Y:S02]  /*10c50*/  LOP3.LUT R41, R14, 0xff, RZ, 0xc0, !PT ;  /* 0x000000ff0e297812 */ /* 0x000fe400078ec0ff */
[----:B------:R-:W-:Y:S02]  /*10c60*/  SHF.L.U32 R14, R46, 0x10, RZ ;  /* 0x000000102e0e7819 */ /* 0x000fe400000006ff */
[----:B------:R-:W-:-:S02]  /*10c70*/  PRMT R42, R43, 0x7604, R42 ;  /* 0x000076042b2a7816 */ /* 0x000fc4000000002a */
[----:B------:R-:W-:Y:S02]  /*10c80*/  PRMT R43, R41, 0x7604, R40 ;  /* 0x00007604292b7816 */ /* 0x000fe40000000028 */
[----:B------:R-:W-:Y:S02]  /*10c90*/  LOP3.LUT R41, R15, 0xff0000, R14, 0xf8, !PT ;  /* 0x00ff00000f297812 */ /* 0x000fe400078ef80e */
[----:B------:R-:W-:Y:S02]  /*10ca0*/  LOP3.LUT R45, R42, 0xff0000, R45, 0xf8, !PT ;  /* 0x00ff00002a2d7812 */ /* 0x000fe400078ef82d */
[----:B------:R-:W-:Y:S02]  /*10cb0*/  LOP3.LUT R41, R41, 0xff000000, R39, 0xf8, !PT ;  /* 0xff00000029297812 */ /* 0x000fe400078ef827 */
[----:B------:R-:W-:Y:S02]  /*10cc0*/  LOP3.LUT R45, R45, 0xff000000, R37, 0xf8, !PT ;  /* 0xff0000002d2d7812 */ /* 0x000fe400078ef825 */
[----:B------:R-:W-:-:S02]  /*10cd0*/  LOP3.LUT R15, R3, 0xff0000, R38, 0xf8, !PT ;  /* 0x00ff0000030f7812 */ /* 0x000fc400078ef826 */
[-C--:B0-----:R-:W-:Y:S02]  /*10ce0*/  F2FP.F16.E4M3.UNPACK_B R3, R6.reuse.H1 ;  /* 0x00000006ff03723e */ /* 0x081fe400030006ff */
[----:B------:R-:W-:Y:S02]  /*10cf0*/  F2FP.F16.E4M3.UNPACK_B R42, R45 ;  /* 0x0000002dff2a723e */ /* 0x000fe400020006ff */
[----:B------:R-:W-:Y:S01]  /*10d00*/  F2FP.F16.E4M3.UNPACK_B R39, R41 ;  /* 0x00000029ff27723e */ /* 0x000fe200020006ff */
[----:B------:R-:W-:Y:S01]  /*10d10*/  HADD2.F32 R14, -RZ, R3.H1_H1 ;  /* 0x30000003ff0e7230 */ /* 0x000fe20000004100 */
[--C-:B------:R-:W-:Y:S01]  /*10d20*/  LOP3.LUT R43, R43, 0xff0000, R36.reuse, 0xf8, !PT ;  /* 0x00ff00002b2b7812 */ /* 0x100fe200078ef824 */
[--C-:B------:R-:W-:Y:S01]  /*10d30*/  HADD2.F32 R46, -RZ, R42.reuse.H1_H1 ;  /* 0x3000002aff2e7230 */ /* 0x100fe20000004100 */
[----:B------:R-:W-:Y:S01]  /*10d40*/  F2FP.F16.E4M3.UNPACK_B R6, R6 ;  /* 0x00000006ff06723e */ /* 0x000fe200020006ff */
[----:B------:R-:W-:Y:S01]  /*10d50*/  HADD2.F32 R40, -RZ, R39.H1_H1 ;  /* 0x30000027ff287230 */ /* 0x000fe20000004100 */
[----:B------:R-:W-:Y:S01]  /*10d60*/  LOP3.LUT R43, R43, 0xff000000, R36, 0xf8, !PT ;  /* 0xff0000002b2b7812 */ /* 0x000fe200078ef824 */
[----:B------:R-:W-:Y:S01]  /*10d70*/  HADD2.F32 R42, -RZ, R42.H0_H0 ;  /* 0x2000002aff2a7230 */ /* 0x000fe20000004100 */
[----:B------:R-:W-:Y:S01]  /*10d80*/  LOP3.LUT R38, R15, 0xff000000, R38, 0xf8, !PT ;  /* 0xff0000000f267812 */ /* 0x000fe200078ef826 */
[C---:B------:R-:W-:Y:S01]  /*10d90*/  FMUL.FTZ R48, R14.reuse, R46 ;  /* 0x0000002e0e307220 */ /* 0x040fe20000410000 */
[-C--:B------:R-:W-:Y:S01]  /*10da0*/  F2FP.F16.E4M3.UNPACK_B R36, R7.reuse ;  /* 0x00000007ff24723e */ /* 0x080fe200020006ff */
[----:B------:R-:W-:Y:S01]  /*10db0*/  FMUL.FTZ R47, R14, R40 ;  /* 0x000000280e2f7220 */ /* 0x000fe20000410000 */
[----:B------:R-:W-:Y:S01]  /*10dc0*/  F2FP.F16.E4M3.UNPACK_B R37, R7.H1 ;  /* 0x00000007ff25723e */ /* 0x000fe200030006ff */
[----:B------:R-:W-:Y:S01]  /*10dd0*/  HADD2.F32 R15, -RZ, R3.H0_H0 ;  /* 0x20000003ff0f7230 */ /* 0x000fe20000004100 */
[-C--:B------:R-:W-:Y:S01]  /*10de0*/  F2FP.F16.E4M3.UNPACK_B R7, R5.reuse ;  /* 0x00000005ff07723e */ /* 0x080fe200020006ff */
[----:B------:R-:W-:Y:S01]  /*10df0*/  HADD2.F32 R39, -RZ, R39.H0_H0 ;  /* 0x20000027ff277230 */ /* 0x000fe20000004100 */
[----:B------:R-:W-:Y:S01]  /*10e00*/  F2FP.F16.E4M3.UNPACK_B R14, R5.H1 ;  /* 0x00000005ff0e723e */ /* 0x000fe200030006ff */
[----:B------:R-:W-:-:S02]  /*10e10*/  HADD2.F32 R5, -RZ, R6.H1_H1 ;  /* 0x30000006ff057230 */ /* 0x000fc40000004100 */
[C---:B------:R-:W-:Y:S01]  /*10e20*/  FFMA.FTZ R48, R15.reuse, R40, -R48 ;  /* 0x000000280f307223 */ /* 0x040fe20000010830 */
[----:B------:R-:W-:Y:S01]  /*10e30*/  FFMA.FTZ R49, R15, R46, R47 ;  /* 0x0000002e0f317223 */ /* 0x000fe2000001002f */
[----:B------:R-:W-:Y:S01]  /*10e40*/  HADD2.F32 R6, -RZ, R6.H0_H0 ;  /* 0x20000006ff067230 */ /* 0x000fe20000004100 */
[----:B------:R-:W-:Y:S01]  /*10e50*/  F2FP.F16.E4M3.UNPACK_B R45, R45.H1 ;  /* 0x0000002dff2d723e */ /* 0x000fe200030006ff */
[C---:B------:R-:W-:Y:S01]  /*10e60*/  FMUL.FTZ R15, R5.reuse, R42 ;  /* 0x0000002a050f7220 */ /* 0x040fe20000410000 */
[----:B------:R-:W-:Y:S01]  /*10e70*/  F2FP.F16.E4M3.UNPACK_B R41, R41.H1 ;  /* 0x00000029ff29723e */ /* 0x000fe200030006ff */
[-C--:B------:R-:W-:Y:S01]  /*10e80*/  FMUL.FTZ R47, R5, R39.reuse ;  /* 0x00000027052f7220 */ /* 0x080fe20000410000 */
[----:B------:R-:W-:Y:S02]  /*10e90*/  HADD2.F32 R5, -RZ, R36.H1_H1 ;  /* 0x30000024ff057230 */ /* 0x000fe40000004100 */
[----:B------:R-:W-:Y:S01]  /*10ea0*/  FFMA.FTZ R46, R6, R39, -R15 ;  /* 0x00000027062e7223 */ /* 0x000fe2000001080f */
[----:B------:R-:W-:-:S02]  /*10eb0*/  HADD2.F32 R40, -RZ, R45.H0_H0 ;  /* 0x2000002dff287230 */ /* 0x000fc40000004100 */
[----:B------:R-:W-:Y:S01]  /*10ec0*/  FFMA.FTZ R47, R6, R42, R47 ;  /* 0x0000002a062f7223 */ /* 0x000fe2000001002f */
[----:B------:R-:W-:Y:S01]  /*10ed0*/  HADD2.F32 R15, -RZ, R41.H0_H0 ;  /* 0x20000029ff0f7230 */ /* 0x000fe20000004100 */
[----:B------:R-:W-:Y:S01]  /*10ee0*/  F2FP.F16.E4M3.UNPACK_B R3, R4 ;  /* 0x00000004ff03723e */ /* 0x000fe200020006ff */
[----:B------:R-:W-:Y:S02]  /*10ef0*/  HADD2.F32 R36, -RZ, R36.H0_H0 ;  /* 0x20000024ff247230 */ /* 0x000fe40000004100 */
[C---:B------:R-:W-:Y:S01]  /*10f00*/  FMUL.FTZ R39, R5.reuse, R40 ;  /* 0x0000002805277220 */ /* 0x040fe20000410000 */
[----:B------:R-:W-:Y:S02]  /*10f10*/  HADD2.F32 R45, -RZ, R45.H1_H1 ;  /* 0x3000002dff2d7230 */ /* 0x000fe40000004100 */
[-C--:B------:R-:W-:Y:S01]  /*10f20*/  FMUL.FTZ R5, R5, R15.reuse ;  /* 0x0000000f05057220 */ /* 0x080fe20000410000 */
[----:B------:R-:W-:Y:S02]  /*10f30*/  HADD2.F32 R6, -RZ, R37.H1_H1 ;  /* 0x30000025ff067230 */ /* 0x000fe40000004100 */
[----:B------:R-:W-:Y:S01]  /*10f40*/  FFMA.FTZ R50, R36, R15, -R39 ;  /* 0x0000000f24327223 */ /* 0x000fe20000010827 */
[----:B------:R-:W-:-:S02]  /*10f50*/  HADD2.F32 R41, -RZ, R41.H1_H1 ;  /* 0x30000029ff297230 */ /* 0x000fc40000004100 */
[----:B------:R-:W-:Y:S01]  /*10f60*/  FFMA.FTZ R51, R36, R40, R5 ;  /* 0x0000002824337223 */ /* 0x000fe20000010005 */
[----:B------:R-:W-:Y:S02]  /*10f70*/  HADD2.F32 R37, -RZ, R37.H0_H0 ;  /* 0x20000025ff257230 */ /* 0x000fe40000004100 */
[C---:B------:R-:W-:Y:S01]  /*10f80*/  FMUL.FTZ R42, R6.reuse, R45 ;  /* 0x0000002d062a7220 */ /* 0x040fe20000410000 */
[----:B------:R-:W-:Y:S01]  /*10f90*/  F2FP.F16.E4M3.UNPACK_B R5, R43 ;  /* 0x0000002bff05723e */ /* 0x000fe200020006ff */
[-C--:B------:R-:W-:Y:S01]  /*10fa0*/  FMUL.FTZ R36, R6, R41.reuse ;  /* 0x0000002906247220 */ /* 0x080fe20000410000 */
[----:B------:R-:W-:Y:S01]  /*10fb0*/  F2FP.F16.E4M3.UNPACK_B R4, R4.H1 ;  /* 0x00000004ff04723e */ /* 0x000fe200030006ff */
[C---:B------:R-:W-:Y:S01]  /*10fc0*/  FFMA.FTZ R52, R37.reuse, R41, -R42 ;  /* 0x0000002925347223 */ /* 0x040fe2000001082a */
[-C--:B------:R-:W-:Y:S01]  /*10fd0*/  F2FP.F16.E4M3.UNPACK_B R15, R38.reuse ;  /* 0x00000026ff0f723e */ /* 0x080fe200020006ff */
[----:B------:R-:W-:Y:S01]  /*10fe0*/  FFMA.FTZ R45, R37, R45, R36 ;  /* 0x0000002d252d7223 */ /* 0x000fe20000010024 */
[--C-:B------:R-:W-:Y:S01]  /*10ff0*/  HADD2.F32 R39, -RZ, R5.reuse.H1_H1 ;  /* 0x30000005ff277230 */ /* 0x100fe20000004100 */
[----:B------:R-:W-:Y:S01]  /*11000*/  F2FP.F16.E4M3.UNPACK_B R38, R38.H1 ;  /* 0x00000026ff26723e */ /* 0x000fe200030006ff */
[----:B------:R-:W-:Y:S01]  /*11010*/  HADD2.F32 R37, -RZ, R5.H0_H0 ;  /* 0x20000005ff257230 */ /* 0x000fe20000004100 */
[----:B------:R-:W-:Y:S01]  /*11020*/  F2FP.F16.E4M3.UNPACK_B R43, R43.H1 ;  /* 0x0000002bff2b723e */ /* 0x000fe200030006ff */
[----:B------:R-:W-:-:S02]  /*11030*/  HADD2.F32 R6, -RZ, R4.H1_H1 ;  /* 0x30000004ff067230 */ /* 0x000fc40000004100 */
[----:B------:R-:W-:Y:S02]  /*11040*/  HADD2.F32 R36, -RZ, R15.H1_H1 ;  /* 0x3000000fff247230 */ /* 0x000fe40000004100 */
[----:B------:R-:W-:Y:S02]  /*11050*/  HADD2.F32 R5, -RZ, R4.H0_H0 ;  /* 0x20000004ff057230 */ /* 0x000fe40000004100 */
[C---:B------:R-:W-:Y:S01]  /*11060*/  FMUL.FTZ R40, R6.reuse, R39 ;  /* 0x0000002706287220 */ /* 0x040fe20000410000 */
[----:B------:R-:W-:Y:S02]  /*11070*/  HADD2.F32 R4, -RZ, R3.H1_H1 ;  /* 0x30000003ff047230 */ /* 0x000fe40000004100 */
[-C--:B------:R-:W-:Y:S01]  /*11080*/  FMUL.FTZ R42, R6, R36.reuse ;  /* 0x00000024062a7220 */ /* 0x080fe20000410000 */
[----:B------:R-:W-:Y:S02]  /*11090*/  HADD2.F32 R15, -RZ, R15.H0_H0 ;  /* 0x2000000fff0f7230 */ /* 0x000fe40000004100 */
[----:B------:R-:W-:Y:S01]  /*110a0*/  FFMA.FTZ R40, R5, R36, -R40 ;  /* 0x0000002405287223 */ /* 0x000fe20000010828 */
[----:B------:R-:W-:-:S02]  /*110b0*/  HADD2.F32 R3, -RZ, R3.H0_H0 ;  /* 0x20000003ff037230 */ /* 0x000fc40000004100 */
[C---:B------:R-:W-:Y:S01]  /*110c0*/  FMUL.FTZ R6, R4.reuse, R37 ;  /* 0x0000002504067220 */ /* 0x040fe20000410000 */
[----:B------:R-:W-:Y:S01]  /*110d0*/  FFMA.FTZ R39, R5, R39, R42 ;  /* 0x0000002705277223 */ /* 0x000fe2000001002a */
[-C--:B------:R-:W-:Y:S01]  /*110e0*/  FMUL.FTZ R4, R4, R15.reuse ;  /* 0x0000000f04047220 */ /* 0x080fe20000410000 */
[----:B------:R-:W-:Y:S02]  /*110f0*/  HADD2.F32 R5, -RZ, R38.H1_H1 ;  /* 0x30000026ff057230 */ /* 0x000fe40000004100 */
[C---:B------:R-:W-:Y:S01]  /*11100*/  FFMA.FTZ R36, R3.reuse, R15, -R6 ;  /* 0x0000000f03247223 */ /* 0x040fe20000010806 */
[--C-:B------:R-:W-:Y:S02]  /*11110*/  HADD2.F32 R15, -RZ, R43.reuse.H1_H1 ;  /* 0x3000002bff0f7230 */ /* 0x100fe40000004100 */
[----:B------:R-:W-:Y:S01]  /*11120*/  FFMA.FTZ R37, R3, R37, R4 ;  /* 0x0000002503257223 */ /* 0x000fe20000010004 */
[----:B------:R-:W-:Y:S02]  /*11130*/  HADD2.F32 R4, -RZ, R14.H1_H1 ;  /* 0x3000000eff047230 */ /* 0x000fe40000004100 */
[----:B------:R-:W-:-:S02]  /*11140*/  HADD2.F32 R6, -RZ, R43.H0_H0 ;  /* 0x2000002bff067230 */ /* 0x000fc40000004100 */
[--C-:B------:R-:W-:Y:S02]  /*11150*/  HADD2.F32 R3, -RZ, R7.reuse.H1_H1 ;  /* 0x30000007ff037230 */ /* 0x100fe40000004100 */
[C---:B------:R-:W-:Y:S01]  /*11160*/  FMUL.FTZ R41, R4.reuse, R15 ;  /* 0x0000000f04297220 */ /* 0x040fe20000410000 */
[----:B------:R-:W-:Y:S02]  /*11170*/  HADD2.F32 R38, -RZ, R38.H0_H0 ;  /* 0x20000026ff267230 */ /* 0x000fe40000004100 */
[-C--:B------:R-:W-:Y:S01]  /*11180*/  FMUL.FTZ R42, R4, R5.reuse ;  /* 0x00000005042a7220 */ /* 0x080fe20000410000 */
[----:B------:R-:W-:Y:S02]  /*11190*/  HADD2.F32 R14, -RZ, R14.H0_H0 ;  /* 0x2000000eff0e7230 */ /* 0x000fe40000004100 */
[C---:B------:R-:W-:Y:S01]  /*111a0*/  FMUL.FTZ R4, R3.reuse, R6 ;  /* 0x0000000603047220 */ /* 0x040fe20000410000 */
[----:B------:R-:W-:Y:S02]  /*111b0*/  HADD2.F32 R7, -RZ, R7.H0_H0 ;  /* 0x20000007ff077230 */ /* 0x000fe40000004100 */
[-C--:B------:R-:W-:Y:S01]  /*111c0*/  FMUL.FTZ R3, R3, R38.reuse ;  /* 0x0000002603037220 */ /* 0x080fe20000410000 */
[C---:B------:R-:W-:Y:S01]  /*111d0*/  FFMA.FTZ R41, R14.reuse, R5, -R41 ;  /* 0x000000050e297223 */ /* 0x040fe20000010829 */
[----:B------:R-:W-:Y:S01]  /*111e0*/  FFMA.FTZ R42, R14, R15, R42 ;  /* 0x0000000f0e2a7223 */ /* 0x000fe2000001002a */
[C---:B------:R-:W-:Y:S01]  /*111f0*/  FFMA.FTZ R5, R7.reuse, R38, -R4 ;  /* 0x0000002607057223 */ /* 0x040fe20000010804 */
[----:B------:R-:W-:Y:S01]  /*11200*/  FFMA.FTZ R14, R7, R6, R3 ;  /* 0x00000006070e7223 */ /* 0x000fe20000010003 */
[----:B------:R-:W-:-:S02]  /*11210*/  F2FP.SATFINITE.E4M3.F32.PACK_AB_MERGE_C R6, R49, R48, RZ ;  /* 0x000000303106723e */ /* 0x000fc400048070ff */
[----:B------:R-:W-:Y:S02]  /*11220*/  F2FP.SATFINITE.E4M3.F32.PACK_AB_MERGE_C R7, R45, R52, RZ ;  /* 0x000000342d07723e */ /* 0x000fe400048070ff */
[----:B------:R-:W-:Y:S02]  /*11230*/  F2FP.SATFINITE.E4M3.F32.PACK_AB_MERGE_C R4, R39, R40, RZ ;  /* 0x000000282704723e */ /* 0x000fe400048070ff */
[----:B------:R-:W-:Y:S02]  /*11240*/  F2FP.SATFINITE.E4M3.F32.PACK_AB_MERGE_C R41, R42, R41, RZ ;  /* 0x000000292a29723e */ /* 0x000fe400048070ff */
[----:B------:R-:W-:Y:S02]  /*11250*/  F2FP.SATFINITE.E4M3.F32.PACK_AB_MERGE_C R6, R47, R46, R6 ;  /* 0x0000002e2f06723e */ /* 0x000fe40004807006 */
[----:B------:R-:W-:Y:S02]  /*11260*/  F2FP.SATFINITE.E4M3.F32.PACK_AB_MERGE_C R7, R51, R50, R7 ;  /* 0x000000323307723e */ /* 0x000fe40004807007 */
[----:B------:R-:W-:-:S02]  /*11270*/  F2FP.SATFINITE.E4M3.F32.PACK_AB_MERGE_C R4, R37, R36, R4 ;  /* 0x000000242504723e */ /* 0x000fc40004807004 */
[----:B------:R-:W-:-:S05]  /*11280*/  F2FP.SATFINITE.E4M3.F32.PACK_AB_MERGE_C R5, R14, R5, R41 ;  /* 0x000000050e05723e */ /* 0x000fca0004807029 */
[----:B------:R2:W-:Y:S02]  /*11290*/  STS.128 [R0+0x14400], R4 ;  /* 0x0144000400007388 */ /* 0x0005e40000000c00 */
.L_x_598:
[----:B------:R-:W-:Y:S05]  /*112a0*/  BSYNC B1 ;  /* 0x0000000000017941 */ /* 0x000fea0003800000 */
.L_x_597:
[----:B------:R-:W-:Y:S04]  /*112b0*/  BSSY B1, `(.L_x_599) ;  /* 0x000007c000017945 */ /* 0x000fe80003800000 */
[----:B------:R-:W-:Y:S05]  /*112c0*/  @P1 BRA `(.L_x_600) ;  /* 0x0000000400e81947 */ /* 0x000fea0003800000 */
[----:B012---:R-:W0:Y:S01]  /*112d0*/  LDS.128 R4, [R220] ;  /* 0x00000000dc047984 */ /* 0x007e220000000c00 */
[----:B-----5:R-:W-:Y:S02]  /*112e0*/  SHF.R.U32.HI R15, RZ, 0x8, R33 ;  /* 0x00000008ff0f7819 */ /* 0x020fe40000011621 */
[----:B------:R-:W-:Y:S02]  /*112f0*/  SHF.R.U32.HI R40, RZ, 0x8, R35 ;  /* 0x00000008ff287819 */ /* 0x000fe40000011623 */
[----:B------:R-:W-:Y:S02]  /*11300*/  SHF.R.U32.HI R37, RZ, 0x8, R34 ;  /* 0x00000008ff257819 */ /* 0x000fe40000011622 */
[----:B------:R-:W-:Y:S02]  /*11310*/  LOP3.LUT R36, R33, 0xff, RZ, 0xc0, !PT ;  /* 0x000000ff21247812 */ /* 0x000fe400078ec0ff */
[----:B------:R-:W-:Y:S02]  /*11320*/  LOP3.LUT R41, R35, 0xff, RZ, 0xc0, !PT ;  /* 0x000000ff23297812 */ /* 0x000fe400078ec0ff */
[----:B------:R-:W-:-:S02]  /*11330*/  LOP3.LUT R15, R15, 0xff, RZ, 0xc0, !PT ;  /* 0x000000ff0f0f7812 */ /* 0x000fc400078ec0ff */
[----:B------:R-:W-:Y:S02]  /*11340*/  LOP3.LUT R40, R40, 0xff, RZ, 0xc0, !PT ;  /* 0x000000ff28287812 */ /* 0x000fe400078ec0ff */
[----:B------:R-:W-:Y:S02]  /*11350*/  SHF.R.U32.HI R3, RZ, 0x8, R32 ;  /* 0x00000008ff037819 */ /* 0x000fe40000011620 */
[----:B------:R-:W-:Y:S02]  /*11360*/  LOP3.LUT R38, R37, 0xff, RZ, 0xc0, !PT ;  /* 0x000000ff25267812 */ /* 0x000fe400078ec0ff */
[----:B------:R-:W-:Y:S02]  /*11370*/  PRMT R37, R15, 0x7604, R36 ;  /* 0x000076040f257816 */ /* 0x000fe40000000024 */
[----:B------:R-:W-:Y:S02]  /*11380*/  PRMT R41, R40, 0x7604, R41 ;  /* 0x0000760428297816 */ /* 0x000fe40000000029 */
[----:B------:R-:W-:-:S02]  /*11390*/  SHF.R.U32.HI R36, RZ, 0x10, R33 ;  /* 0x00000010ff247819 */ /* 0x000fc40000011621 */
[----:B------:R-:W-:Y:S02]  /*113a0*/  SHF.R.U32.HI R40, RZ, 0x10, R35 ;  /* 0x00000010ff287819 */ /* 0x000fe40000011623 */
[----:B---3--:R-:W-:Y:S02]  /*113b0*/  LOP3.LUT R14, R32, 0xff, RZ, 0xc0, !PT ;  /* 0x000000ff200e7812 */ /* 0x008fe400078ec0ff */
[----:B------:R-:W-:Y:S02]  /*113c0*/  LOP3.LUT R39, R34, 0xff, RZ, 0xc0, !PT ;  /* 0x000000ff22277812 */ /* 0x000fe400078ec0ff */
[----:B------:R-:W-:Y:S02]  /*113d0*/  LOP3.LUT R3, R3, 0xff, RZ, 0xc0, !PT ;  /* 0x000000ff03037812 */ /* 0x000fe400078ec0ff */
[----:B------:R-:W-:Y:S02]  /*113e0*/  SHF.R.U32.HI R15, RZ, 0x10, R34 ;  /* 0x00000010ff0f7819 */ /* 0x000fe40000011622 */
[----:B------:R-:W-:-:S02]  /*113f0*/  LOP3.LUT R36, R36, 0xff, RZ, 0xc0, !PT ;  /* 0x000000ff24247812 */ /* 0x000fc400078ec0ff */
[----:B------:R-:W-:Y:S02]  /*11400*/  LOP3.LUT R40, R40, 0xff, RZ, 0xc0, !PT ;  /* 0x000000ff28287812 */ /* 0x000fe400078ec0ff */
[----:B------:R-:W-:Y:S02]  /*11410*/  PRMT R14, R3, 0x7604, R14 ;  /* 0x00007604030e7816 */ /* 0x000fe4000000000e */
[----:B------:R-:W-:Y:S02]  /*11420*/  PRMT R39, R38, 0x7604, R39 ;  /* 0x0000760426277816 */ /* 0x000fe40000000027 */
[----:B------:R-:W-:Y:S02]  /*11430*/  SHF.R.U32.HI R3, RZ, 0x10, R32 ;  /* 0x00000010ff037819 */ /* 0x000fe40000011620 */
[----:B------:R-:W-:Y:S02]  /*11440*/  LOP3.LUT R38, R15, 0xff, RZ, 0xc0, !PT ;  /* 0x000000ff0f267812 */ /* 0x000fe400078ec0ff */
[----:B------:R-:W-:-:S02]  /*11450*/  PRMT R37, R36, 0x7054, R37 ;  /* 0x0000705424257816 */ /* 0x000fc40000000025 */
[----:B------:R-:W-:Y:S02]  /*11460*/  PRMT R41, R40, 0x7054, R41 ;  /* 0x0000705428297816 */ /* 0x000fe40000000029 */
[----:B------:R-:W-:Y:S02]  /*11470*/  LOP3.LUT R3, R3, 0xff, RZ, 0xc0, !PT ;  /* 0x000000ff03037812 */ /* 0x000fe400078ec0ff */
[----:B------:R-:W-:Y:S02]  /*11480*/  PRMT R39, R38, 0x7054, R39 ;  /* 0x0000705426277816 */ /* 0x000fe40000000027 */
[----:B------:R-:W-:Y:S02]  /*11490*/  LOP3.LUT R41, R41, 0xff000000, R35, 0xf8, !PT ;  /* 0xff00000029297812 */ /* 0x000fe400078ef823 */
[----:B------:R-:W-:Y:S02]  /*114a0*/  LOP3.LUT R37, R37, 0xff000000, R33, 0xf8, !PT ;  /* 0xff00000025257812 */ /* 0x000fe400078ef821 */
[----:B------:R-:W-:-:S02]  /*114b0*/  PRMT R15, R3, 0x7054, R14 ;  /* 0x00007054030f7816 */ /* 0x000fc4000000000e */
[----:B------:R-:W-:Y:S02]  /*114c0*/  LOP3.LUT R39, R39, 0xff000000, R34, 0xf8, !PT ;  /* 0xff00000027277812 */ /* 0x000fe400078ef822 */
[-C--:B0-----:R-:W-:Y:S02]  /*114d0*/  F2FP.F16.E4M3.UNPACK_B R3, R6.reuse.H1 ;  /* 0x00000006ff03723e */ /* 0x081fe400030006ff */
[----:B------:R-:W-:Y:S02]  /*114e0*/  F2FP.F16.E4M3.UNPACK_B R38, R41 ;  /* 0x00000029ff26723e */ /* 0x000fe400020006ff */
[----:B------:R-:W-:Y:S01]  /*114f0*/  F2FP.F16.E4M3.UNPACK_B R34, R37 ;  /* 0x00000025ff22723e */ /* 0x000fe200020006ff */
[--C-:B------:R-:W-:Y:S01]  /*11500*/  HADD2.F32 R14, -RZ, R3.reuse.H1_H1 ;  /* 0x30000003ff0e7230 */ /* 0x100fe20000004100 */
[----:B------:R-:W-:Y:S01]  /*11510*/  F2FP.F16.E4M3.UNPACK_B R6, R6 ;  /* 0x00000006ff06723e */ /* 0x000fe200020006ff */
[----:B------:R-:W-:Y:S01]  /*11520*/  HADD2.F32 R40, -RZ, R38.H1_H1 ;  /* 0x30000026ff287230 */ /* 0x000fe20000004100 */
[----:B------:R-:W-:Y:S01]  /*11530*/  LOP3.LUT R36, R15, 0xff000000, R32, 0xf8, !PT ;  /* 0xff0000000f247812 */ /* 0x000fe200078ef820 */
[----:B------:R-:W-:Y:S01]  /*11540*/  HADD2.F32 R35, -RZ, R34.H1_H1 ;  /* 0x30000022ff237230 */ /* 0x000fe20000004100 */
[-C--:B------:R-:W-:Y:S01]  /*11550*/  F2FP.F16.E4M3.UNPACK_B R32, R7.reuse ;  /* 0x00000007ff20723e */ /* 0x080fe200020006ff */
[----:B------:R-:W-:Y:S01]  /*11560*/  HADD2.F32 R15, -RZ, R3.H0_H0 ;  /* 0x20000003ff0f7230 */ /* 0x000fe20000004100 */
[----:B------:R-:W-:Y:S01]  /*11570*/  F2FP.F16.E4M3.UNPACK_B R33, R7.H1 ;  /* 0x00000007ff21723e */ /* 0x000fe200030006ff */
[C---:B------:R-:W-:Y:S01]  /*11580*/  FMUL.FTZ R42, R14.reuse, R40 ;  /* 0x000000280e2a7220 */ /* 0x040fe20000410000 */
[----:B------:R-:W-:Y:S01]  /*11590*/  FMUL.FTZ R43, R14, R35 ;  /* 0x000000230e2b7220 */ /* 0x000fe20000410000 */
[-C--:B------:R-:W-:Y:S01]  /*115a0*/  F2FP.F16.E4M3.UNPACK_B R7, R5.reuse ;  /* 0x00000005ff07723e */ /* 0x080fe200020006ff */
[----:B------:R-:W-:Y:S01]  /*115b0*/  HADD2.F32 R38, -RZ, R38.H0_H0 ;  /* 0x20000026ff267230 */ /* 0x000fe20000004100 */
[----:B------:R-:W-:Y:S01]  /*115c0*/  F2FP.F16.E4M3.UNPACK_B R14, R5.H1 ;  /* 0x00000005ff0e723e */ /* 0x000fe200030006ff */
[----:B------:R-:W-:-:S02]  /*115d0*/  HADD2.F32 R5, -RZ, R6.H1_H1 ;  /* 0x30000006ff057230 */ /* 0x000fc40000004100 */
[C---:B------:R-:W-:Y:S01]  /*115e0*/  FFMA.FTZ R45, R15.reuse, R35, -R42 ;  /* 0x000000230f2d7223 */ /* 0x040fe2000001082a */
[----:B------:R-:W-:Y:S02]  /*115f0*/  HADD2.F32 R34, -RZ, R34.H0_H0 ;  /* 0x20000022ff227230 */ /* 0x000fe40000004100 */
        /* <DEDUP_REMOVED lines=70> */
[----:B------:R4:W-:Y:S02]  /*11a60*/  STS.128 [R220], R4 ;  /* 0x00000004dc007388 */ /* 0x0009e40000000c00 */
.L_x_600:
[----:B------:R-:W-:Y:S05]  /*11a70*/  BSYNC B1 ;  /* 0x0000000000017941 */ /* 0x000fea0003800000 */
.L_x_599:
[----:B------:R-:W-:Y:S04]  /*11a80*/  BSSY B1, `(.L_x_601) ;  /* 0x0000078000017945 */ /* 0x000fe80003800000 */
[----:B------:R-:W-:Y:S05]  /*11a90*/  @P2 BRA `(.L_x_602) ;  /* 0x0000000400d82947 */ /* 0x000fea0003800000 */
[----:B012-4-:R-:W0:Y:S01]  /*11aa0*/  LDS.128 R4, [R0+0x16400] ;  /* 0x0164000000047984 */ /* 0x017e220000000c00 */
[----:B---3-5:R-:W-:Y:S02]  /*11ab0*/  SHF.R.U32.HI R14, RZ, 0x8, R30 ;  /* 0x00000008ff0e7819 */ /* 0x028fe4000001161e */
[----:B------:R-:W-:Y:S02]  /*11ac0*/  LOP3.LUT R3, R30, 0xff, RZ, 0xc0, !PT ;  /* 0x000000ff1e037812 */ /* 0x000fe400078ec0ff */
[----:B------:R-:W-:Y:S02]  /*11ad0*/  LOP3.LUT R14, R14, 0xff, RZ, 0xc0, !PT ;  /* 0x000000ff0e0e7812 */ /* 0x000fe400078ec0ff */
[----:B------:R-:W-:Y:S02]  /*11ae0*/  SHF.R.U32.HI R32, RZ, 0x8, R31 ;  /* 0x00000008ff207819 */ /* 0x000fe4000001161f */
[----:B------:R-:W-:Y:S02]  /*11af0*/  SHF.R.U32.HI R35, RZ, 0x8, R29 ;  /* 0x00000008ff237819 */ /* 0x000fe4000001161d */
[----:B------:R-:W-:-:S02]  /*11b00*/  PRMT R3, R14, 0x7604, R3 ;  /* 0x000076040e037816 */ /* 0x000fc40000000003 */
[----:B------:R-:W-:Y:S02]  /*11b10*/  LOP3.LUT R15, R31, 0xff, RZ, 0xc0, !PT ;  /* 0x000000ff1f0f7812 */ /* 0x000fe400078ec0ff */
[----:B------:R-:W-:Y:S02]  /*11b20*/  LOP3.LUT R32, R32, 0xff, RZ, 0xc0, !PT ;  /* 0x000000ff20207812 */ /* 0x000fe400078ec0ff */
[----:B------:R-:W-:Y:S02]  /*11b30*/  SHF.R.U32.HI R36, RZ, 0x10, R31 ;  /* 0x00000010ff247819 */ /* 0x000fe4000001161f */
[----:B------:R-:W-:Y:S02]  /*11b40*/  SHF.R.U32.HI R14, RZ, 0x8, R28 ;  /* 0x00000008ff0e7819 */ /* 0x000fe4000001161c */
[----:B------:R-:W-:Y:S02]  /*11b50*/  SHF.R.U32.HI R37, RZ, 0x10, R29 ;  /* 0x00000010ff257819 */ /* 0x000fe4000001161d */
[----:B------:R-:W-:-:S02]  /*11b60*/  LOP3.LUT R34, R29, 0xff, RZ, 0xc0, !PT ;  /* 0x000000ff1d227812 */ /* 0x000fc400078ec0ff */
[----:B------:R-:W-:Y:S01]  /*11b70*/  LOP3.LUT R35, R35, 0xff, RZ, 0xc0, !PT ;  /* 0x000000ff23237812 */ /* 0x000fe200078ec0ff */
[----:B------:R-:W-:Y:S01]  /*11b80*/  IMAD.U32 R37, R37, 0x10000, RZ ;  /* 0x0001000025257824 */ /* 0x000fe200078e00ff */
[----:B------:R-:W-:Y:S02]  /*11b90*/  PRMT R15, R32, 0x7604, R15 ;  /* 0x00007604200f7816 */ /* 0x000fe4000000000f */
[----:B------:R-:W-:Y:S01]  /*11ba0*/  LOP3.LUT R33, R14, 0xff, RZ, 0xc0, !PT ;  /* 0x000000ff0e217812 */ /* 0x000fe200078ec0ff */
[----:B------:R-:W-:Y:S01]  /*11bb0*/  IMAD.U32 R14, R36, 0x10000, RZ ;  /* 0x00010000240e7824 */ /* 0x000fe200078e00ff */
[----:B------:R-:W-:Y:S02]  /*11bc0*/  LOP3.LUT R32, R28, 0xff, RZ, 0xc0, !PT ;  /* 0x000000ff1c207812 */ /* 0x000fe400078ec0ff */
[----:B------:R-:W-:Y:S02]  /*11bd0*/  PRMT R34, R35, 0x7604, R34 ;  /* 0x0000760423227816 */ /* 0x000fe40000000022 */
[----:B------:R-:W-:-:S02]  /*11be0*/  PRMT R35, R33, 0x7604, R32 ;  /* 0x0000760421237816 */ /* 0x000fc40000000020 */
[----:B------:R-:W-:Y:S02]  /*11bf0*/  LOP3.LUT R33, R15, 0xff0000, R14, 0xf8, !PT ;  /* 0x00ff00000f217812 */ /* 0x000fe400078ef80e */
[----:B------:R-:W-:Y:S02]  /*11c00*/  LOP3.LUT R37, R34, 0xff0000, R37, 0xf8, !PT ;  /* 0x00ff000022257812 */ /* 0x000fe400078ef825 */
[----:B------:R-:W-:Y:S02]  /*11c10*/  LOP3.LUT R33, R33, 0xff000000, R31, 0xf8, !PT ;  /* 0xff00000021217812 */ /* 0x000fe400078ef81f */
[----:B------:R-:W-:Y:S02]  /*11c20*/  LOP3.LUT R37, R37, 0xff000000, R29, 0xf8, !PT ;  /* 0xff00000025257812 */ /* 0x000fe400078ef81d */
[----:B------:R-:W-:Y:S02]  /*11c30*/  LOP3.LUT R15, R3, 0xff0000, R30, 0xf8, !PT ;  /* 0x00ff0000030f7812 */ /* 0x000fe400078ef81e */
[----:B0-----:R-:W-:-:S02]  /*11c40*/  F2FP.F16.E4M3.UNPACK_B R3, R6.H1 ;  /* 0x00000006ff03723e */ /* 0x001fc400030006ff */
        /* <DEDUP_REMOVED lines=91> */
.L_x_602:
[----:B------:R-:W-:Y:S05]  /*12200*/  BSYNC B1 ;  /* 0x0000000000017941 */ /* 0x000fea0003800000 */
.L_x_601:
[----:B------:R-:W-:Y:S04]  /*12210*/  BSSY B1, `(.L_x_603) ;  /* 0x000007c000017945 */ /* 0x000fe80003800000 */
[----:B------:R-:W-:Y:S05]  /*12220*/  @P3 BRA `(.L_x_604) ;  /* 0x0000000400e83947 */ /* 0x000fea0003800000 */
[----:B012-4-:R-:W0:Y:S01]  /*12230*/  LDS.128 R4, [R220+0x2000] ;  /* 0x00200000dc047984 */ /* 0x017e220000000c00 */
        /* <DEDUP_REMOVED lines=16> */
[----:B------:R-:W-:Y:S02]  /*12340*/  LOP3.LUT R32, R32, 0xff, RZ, 0xc0, !PT ;  /* 0x000000ff20207812 */ /* 0x000fe400078ec0ff */
[----:B------:R-:W-:-:S02]  /*12350*/  LOP3.LUT R31, R24, 0xff, RZ, 0xc0, !PT ;  /* 0x000000ff181f7812 */ /* 0x000fc400078ec0ff */
[----:B------:R-:W-:Y:S02]  /*12360*/  PRMT R14, R3, 0x7604, R14 ;  /* 0x00007604030e7816 */ /* 0x000fe4000000000e */
[----:B------:R-:W-:Y:S02]  /*12370*/  SHF.R.U32.HI R3, RZ, 0x10, R26 ;  /* 0x00000010ff037819 */ /* 0x000fe4000001161a */
[----:B------:R-:W-:Y:S02]  /*12380*/  SHF.R.U32.HI R15, RZ, 0x10, R24 ;  /* 0x00000010ff0f7819 */ /* 0x000fe40000011618 */
[----:B------:R-:W-:Y:S02]  /*12390*/  PRMT R29, R28, 0x7054, R29 ;  /* 0x000070541c1d7816 */ /* 0x000fe4000000001d */
[----:B------:R-:W-:Y:S02]  /*123a0*/  PRMT R33, R32, 0x7054, R33 ;  /* 0x0000705420217816 */ /* 0x000fe40000000021 */
[----:B------:R-:W-:-:S02]  /*123b0*/  PRMT R31, R30, 0x7604, R31 ;  /* 0x000076041e1f7816 */ /* 0x000fc4000000001f */
[----:B------:R-:W-:Y:S02]  /*123c0*/  LOP3.LUT R3, R3, 0xff, RZ, 0xc0, !PT ;  /* 0x000000ff03037812 */ /* 0x000fe400078ec0ff */
[----:B------:R-:W-:Y:S02]  /*123d0*/  LOP3.LUT R30, R15, 0xff, RZ, 0xc0, !PT ;  /* 0x000000ff0f1e7812 */ /* 0x000fe400078ec0ff */
[----:B------:R-:W-:Y:S02]  /*123e0*/  LOP3.LUT R33, R33, 0xff000000, R25, 0xf8, !PT ;  /* 0xff00000021217812 */ /* 0x000fe400078ef819 */
[----:B------:R-:W-:Y:S02]  /*123f0*/  LOP3.LUT R29, R29, 0xff000000, R27, 0xf8, !PT ;  /* 0xff0000001d1d7812 */ /* 0x000fe400078ef81b */
[----:B------:R-:W-:Y:S02]  /*12400*/  PRMT R15, R3, 0x7054, R14 ;  /* 0x00007054030f7816 */ /* 0x000fe4000000000e */
[----:B------:R-:W-:-:S02]  /*12410*/  PRMT R31, R30, 0x7054, R31 ;  /* 0x000070541e1f7816 */ /* 0x000fc4000000001f */
[-C--:B0-----:R-:W-:Y:S02]  /*12420*/  F2FP.F16.E4M3.UNPACK_B R3, R6.reuse.H1 ;  /* 0x00000006ff03723e */ /* 0x081fe400030006ff */
[----:B------:R-:W-:Y:S02]  /*12430*/  F2FP.F16.E4M3.UNPACK_B R30, R33 ;  /* 0x00000021ff1e723e */ /* 0x000fe400020006ff */
[----:B------:R-:W-:Y:S01]  /*12440*/  F2FP.F16.E4M3.UNPACK_B R27, R29 ;  /* 0x0000001dff1b723e */ /* 0x000fe200020006ff */
[----:B------:R-:W-:Y:S01]  /*12450*/  HADD2.F32 R14, -RZ, R3.H1_H1 ;  /* 0x30000003ff0e7230 */ /* 0x000fe20000004100 */
[----:B------:R-:W-:Y:S01]  /*12460*/  F2FP.F16.E4M3.UNPACK_B R6, R6 ;  /* 0x00000006ff06723e */ /* 0x000fe200020006ff */
[--C-:B------:R-:W-:Y:S01]  /*12470*/  HADD2.F32 R32, -RZ, R30.reuse.H1_H1 ;  /* 0x3000001eff207230 */ /* 0x100fe20000004100 */
[----:B------:R-:W-:Y:S01]  /*12480*/  LOP3.LUT R31, R31, 0xff000000, R24, 0xf8, !PT ;  /* 0xff0000001f1f7812 */ /* 0x000fe200078ef818 */
[----:B------:R-:W-:Y:S01]  /*12490*/  HADD2.F32 R28, -RZ, R27.H1_H1 ;  /* 0x3000001bff1c7230 */ /* 0x000fe20000004100 */
[----:B------:R-:W-:Y:S01]  /*124a0*/  LOP3.LUT R26, R15, 0xff000000, R26, 0xf8, !PT ;  /* 0xff0000000f1a7812 */ /* 0x000fe200078ef81a */
[----:B------:R-:W-:Y:S01]  /*124b0*/  HADD2.F32 R15, -RZ, R3.H0_H0 ;  /* 0x20000003ff0f7230 */ /* 0x000fe20000004100 */
[-C--:B------:R-:W-:Y:S01]  /*124c0*/  F2FP.F16.E4M3.UNPACK_B R24, R7.reuse ;  /* 0x00000007ff18723e */ /* 0x080fe200020006ff */
[C---:B------:R-:W-:Y:S01]  /*124d0*/  FMUL.FTZ R34, R14.reuse, R32 ;  /* 0x000000200e227220 */ /* 0x040fe20000410000 */
[----:B------:R-:W-:Y:S01]  /*124e0*/  F2FP.F16.E4M3.UNPACK_B R25, R7.H1 ;  /* 0x00000007ff19723e */ /* 0x000fe200030006ff */
        /* <DEDUP_REMOVED lines=78> */
.L_x_604:
[----:B------:R-:W-:Y:S05]  /*129d0*/  BSYNC B1 ;  /* 0x0000000000017941 */ /* 0x000fea0003800000 */
.L_x_603:
[----:B------:R-:W-:Y:S04]  /*129e0*/  BSSY B1, `(.L_x_605) ;  /* 0x0000078000017945 */ /* 0x000fe80003800000 */
[----:B------:R-:W-:Y:S05]  /*129f0*/  @P4 BRA `(.L_x_606) ;  /* 0x0000000400d84947 */ /* 0x000fea0003800000 */
[----:B012-4-:R-:W0:Y:S01]  /*12a00*/  LDS.128 R4, [R0+0x18400] ;  /* 0x0184000000047984 */ /* 0x017e220000000c00 */
        /* <DEDUP_REMOVED lines=25> */
[----:B------:R-:W-:Y:S02]  /*12ba0*/  LOP3.LUT R15, R3, 0xff0000, R12, 0xf8, !PT ;  /* 0x00ff0000030f7812 */ /* 0x000fe400078ef80c */
[----:B------:R-:W-:Y:S02]  /*12bb0*/  LOP3.LUT R27, R27, 0xff000000, R20, 0xf8, !PT ;  /* 0xff0000001b1b7812 */ /* 0x000fe400078ef814 */
[-C--:B0-----:R-:W-:Y:S02]  /*12bc0*/  F2FP.F16.E4M3.UNPACK_B R3, R6.reuse.H1 ;  /* 0x00000006ff03723e */ /* 0x081fe400030006ff */
[----:B------:R-:W-:Y:S02]  /*12bd0*/  F2FP.F16.E4M3.UNPACK_B R26, R29 ;  /* 0x0000001dff1a723e */ /* 0x000fe400020006ff */
[----:B------:R-:W-:Y:S01]  /*12be0*/  F2FP.F16.E4M3.UNPACK_B R20, R25 ;  /* 0x00000019ff14723e */ /* 0x000fe200020006ff */
[--C-:B------:R-:W-:Y:S01]  /*12bf0*/  HADD2.F32 R13, -RZ, R3.reuse.H0_H0 ;  /* 0x20000003ff0d7230 */ /* 0x100fe20000004100 */
[----:B------:R-:W-:Y:S01]  /*12c00*/  LOP3.LUT R24, R15, 0xff000000, R12, 0xf8, !PT ;  /* 0xff0000000f187812 */ /* 0x000fe200078ef80c */
[----:B------:R-:W-:Y:S01]  /*12c10*/  HADD2.F32 R12, -RZ, R3.H1_H1 ;  /* 0x30000003ff0c7230 */ /* 0x000fe20000004100 */
[----:B------:R-:W-:Y:S01]  /*12c20*/  F2FP.F16.E4M3.UNPACK_B R6, R6 ;  /* 0x00000006ff06723e */ /* 0x000fe200020006ff */
[----:B------:R-:W-:Y:S01]  /*12c30*/  HADD2.F32 R28, -RZ, R26.H1_H1 ;  /* 0x3000001aff1c7230 */ /* 0x000fe20000004100 */
[-C--:B------:R-:W-:Y:S01]  /*12c40*/  F2FP.F16.E4M3.UNPACK_B R14, R7.reuse ;  /* 0x00000007ff0e723e */ /* 0x080fe200020006ff */
[----:B------:R-:W-:Y:S01]  /*12c50*/  HADD2.F32 R21, -RZ, R20.H1_H1 ;  /* 0x30000014ff157230 */ /* 0x000fe20000004100 */
[----:B------:R-:W-:Y:S01]  /*12c60*/  F2FP.F16.E4M3.UNPACK_B R15, R7.H1 ;  /* 0x00000007ff0f723e */ /* 0x000fe200030006ff */
[----:B------:R-:W-:-:S02]  /*12c70*/  HADD2.F32 R26, -RZ, R26.H0_H0 ;  /* 0x2000001aff1a7230 */ /* 0x000fc40000004100 */
[CC--:B------:R-:W-:Y:S01]  /*12c80*/  FMUL.FTZ R30, R12.reuse, R28.reuse ;  /* 0x0000001c0c1e7220 */ /* 0x0c0fe20000410000 */
[----:B------:R-:W-:Y:S01]  /*12c90*/  F2FP.F16.E4M3.UNPACK_B R7, R5 ;  /* 0x00000005ff07723e */ /* 0x000fe200020006ff */
[----:B------:R-:W-:Y:S01]  /*12ca0*/  FMUL.FTZ R31, R12, R21 ;  /* 0x000000150c1f7220 */ /* 0x000fe20000410000 */
[----:B------:R-:W-:Y:S01]  /*12cb0*/  F2FP.F16.E4M3.UNPACK_B R12, R5.H1 ;  /* 0x00000005ff0c723e */ /* 0x000fe200030006ff */
[----:B------:R-:W-:Y:S02]  /*12cc0*/  HADD2.F32 R5, -RZ, R6.H1_H1 ;  /* 0x30000006ff057230 */ /* 0x000fe40000004100 */
[C---:B------:R-:W-:Y:S01]  /*12cd0*/  FFMA.FTZ R32, R13.reuse, R21, -R30 ;  /* 0x000000150d207223 */ /* 0x040fe2000001081e */
[----:B------:R-:W-:Y:S02]  /*12ce0*/  HADD2.F32 R20, -RZ, R20.H0_H0 ;  /* 0x20000014ff147230 */ /* 0x000fe40000004100 */
[----:B------:R-:W-:Y:S01]  /*12cf0*/  FFMA.FTZ R33, R13, R28, R31 ;  /* 0x0000001c0d217223 */ /* 0x000fe2000001001f */
[----:B------:R-:W-:Y:S01]  /*12d00*/  HADD2.F32 R6, -RZ, R6.H0_H0 ;  /* 0x20000006ff067230 */ /* 0x000fe20000004100 */
[----:B------:R-:W-:Y:S01]  /*12d10*/  F2FP.F16.E4M3.UNPACK_B R29, R29.H1 ;  /* 0x0000001dff1d723e */ /* 0x000fe200030006ff */
[C---:B------:R-:W-:Y:S01]  /*12d20*/  FMUL.FTZ R13, R5.reuse, R26 ;  /* 0x0000001a050d7220 */ /* 0x040fe20000410000 */
[----:B------:R-:W-:Y:S01]  /*12d30*/  F2FP.F16.E4M3.UNPACK_B R25, R25.H1 ;  /* 0x00000019ff19723e */ /* 0x000fe200030006ff */
[----:B------:R-:W-:Y:S01]  /*12d40*/  FMUL.FTZ R31, R5, R20 ;  /* 0x00000014051f7220 */ /* 0x000fe20000410000 */
[----:B------:R-:W-:-:S02]  /*12d50*/  HADD2.F32 R5, -RZ, R14.H1_H1 ;  /* 0x3000000eff057230 */ /* 0x000fc40000004100 */
[C---:B------:R-:W-:Y:S01]  /*12d60*/  FFMA.FTZ R30, R6.reuse, R20, -R13 ;  /* 0x00000014061e7223 */ /* 0x040fe2000001080d */
[----:B------:R-:W-:Y:S02]  /*12d70*/  HADD2.F32 R21, -RZ, R29.H0_H0 ;  /* 0x2000001dff157230 */ /* 0x000fe40000004100 */
[----:B------:R-:W-:Y:S01]  /*12d80*/  FFMA.FTZ R31, R6, R26, R31 ;  /* 0x0000001a061f7223 */ /* 0x000fe2000001001f */
[----:B------:R-:W-:Y:S01]  /*12d90*/  HADD2.F32 R13, -RZ, R25.H0_H0 ;  /* 0x20000019ff0d7230 */ /* 0x000fe20000004100 */
[----:B------:R-:W-:Y:S01]  /*12da0*/  F2FP.F16.E4M3.UNPACK_B R3, R4 ;  /* 0x00000004ff03723e */ /* 0x000fe200020006ff */
[----:B------:R-:W-:Y:S02]  /*12db0*/  HADD2.F32 R14, -RZ, R14.H0_H0 ;  /* 0x2000000eff0e7230 */ /* 0x000fe40000004100 */
[C---:B------:R-:W-:Y:S01]  /*12dc0*/  FMUL.FTZ R35, R5.reuse, R21 ;  /* 0x0000001505237220 */ /* 0x040fe20000410000 */
[----:B------:R-:W-:Y:S02]  /*12dd0*/  HADD2.F32 R29, -RZ, R29.H1_H1 ;  /* 0x3000001dff1d7230 */ /* 0x000fe40000004100 */
[----:B------:R-:W-:Y:S01]  /*12de0*/  FMUL.FTZ R5, R5, R13 ;  /* 0x0000000d05057220 */ /* 0x000fe20000410000 */
[----:B------:R-:W-:-:S02]  /*12df0*/  HADD2.F32 R6, -RZ, R15.H1_H1 ;  /* 0x3000000fff067230 */ /* 0x000fc40000004100 */
[C---:B------:R-:W-:Y:S01]  /*12e00*/  FFMA.FTZ R35, R14.reuse, R13, -R35 ;  /* 0x0000000d0e237223 */ /* 0x040fe20000010823 */
[----:B------:R-:W-:Y:S02]  /*12e10*/  HADD2.F32 R25, -RZ, R25.H1_H1 ;  /* 0x30000019ff197230 */ /* 0x000fe40000004100 */
        /* <DEDUP_REMOVED lines=52> */
.L_x_606:
[----:B------:R-:W-:Y:S05]  /*13160*/  BSYNC B1 ;  /* 0x0000000000017941 */ /* 0x000fea0003800000 */
.L_x_605:
[----:B------:R-:W-:Y:S05]  /*13170*/  @P5 BRA `(.L_x_596) ;  /* 0x0000003c00005947 */ /* 0x000fea0003800000 */
[----:B012-4-:R-:W0:Y:S01]  /*13180*/  LDS.128 R4, [R220+0x4000] ;  /* 0x00400000dc047984 */ /* 0x017e220000000c00 */
[----:B-----5:R-:W-:Y:S02]  /*13190*/  SHF.R.U32.HI R12, RZ, 0x8, R11 ;  /* 0x00000008ff0c7819 */ /* 0x020fe4000001160b */
[----:B------:R-:W-:Y:S02]  /*131a0*/  SHF.R.U32.HI R20, RZ, 0x8, R9 ;  /* 0x00000008ff147819 */ /* 0x000fe40000011609 */
[----:B------:R-:W-:Y:S02]  /*131b0*/  LOP3.LUT R13, R11, 0xff, RZ, 0xc0, !PT ;  /* 0x000000ff0b0d7812 */ /* 0x000fe400078ec0ff */
[----:B------:R-:W-:Y:S02]  /*131c0*/  LOP3.LUT R21, R9, 0xff, RZ, 0xc0, !PT ;  /* 0x000000ff09157812 */ /* 0x000fe400078ec0ff */
[----:B------:R-:W-:Y:S02]  /*131d0*/  LOP3.LUT R12, R12, 0xff, RZ, 0xc0, !PT ;  /* 0x000000ff0c0c7812 */ /* 0x000fe400078ec0ff */
[----:B------:R-:W-:-:S02]  /*131e0*/  LOP3.LUT R20, R20, 0xff, RZ, 0xc0, !PT ;  /* 0x000000ff14147812 */ /* 0x000fc400078ec0ff */
[----:B------:R-:W-:Y:S02]  /*131f0*/  SHF.R.U32.HI R0, RZ, 0x8, R10 ;  /* 0x00000008ff007819 */ /* 0x000fe4000001160a */
[----:B---3--:R-:W-:Y:S02]  /*13200*/  SHF.R.U32.HI R14, RZ, 0x8, R8 ;  /* 0x00000008ff0e7819 */ /* 0x008fe40000011608 */
[----:B------:R-:W-:Y:S02]  /*13210*/  PRMT R13, R12, 0x7604, R13 ;  /* 0x000076040c0d7816 */ /* 0x000fe4000000000d */
[----:B------:R-:W-:Y:S02]  /*13220*/  PRMT R21, R20, 0x7604, R21 ;  /* 0x0000760414157816 */ /* 0x000fe40000000015 */
[----:B------:R-:W-:Y:S02]  /*13230*/  SHF.R.U32.HI R12, RZ, 0x10, R11 ;  /* 0x00000010ff0c7819 */ /* 0x000fe4000001160b */
[----:B------:R-:W-:-:S02]  /*13240*/  SHF.R.U32.HI R20, RZ, 0x10, R9 ;  /* 0x00000010ff147819 */ /* 0x000fc40000011609 */
[----:B------:R-:W-:Y:S02]  /*13250*/  LOP3.LUT R3, R10, 0xff, RZ, 0xc0, !PT ;  /* 0x000000ff0a037812 */ /* 0x000fe400078ec0ff */
[----:B------:R-:W-:Y:S02]  /*13260*/  LOP3.LUT R15, R8, 0xff, RZ, 0xc0, !PT ;  /* 0x000000ff080f7812 */ /* 0x000fe400078ec0ff */
[----:B------:R-:W-:Y:S02]  /*13270*/  LOP3.LUT R0, R0, 0xff, RZ, 0xc0, !PT ;  /* 0x000000ff00007812 */ /* 0x000fe400078ec0ff */
[----:B------:R-:W-:Y:S02]  /*13280*/  LOP3.LUT R14, R14, 0xff, RZ, 0xc0, !PT ;  /* 0x000000ff0e0e7812 */ /* 0x000fe400078ec0ff */
[----:B------:R-:W-:Y:S02]  /*13290*/  LOP3.LUT R12, R12, 0xff, RZ, 0xc0, !PT ;  /* 0x000000ff0c0c7812 */ /* 0x000fe400078ec0ff */
[----:B------:R-:W-:-:S02]  /*132a0*/  LOP3.LUT R20, R20, 0xff, RZ, 0xc0, !PT ;  /* 0x000000ff14147812 */ /* 0x000fc400078ec0ff */
[----:B------:R-:W-:Y:S02]  /*132b0*/  PRMT R3, R0, 0x7604, R3 ;  /* 0x0000760400037816 */ /* 0x000fe40000000003 */
[----:B------:R-:W-:Y:S02]  /*132c0*/  PRMT R15, R14, 0x7604, R15 ;  /* 0x000076040e0f7816 */ /* 0x000fe4000000000f */
[----:B------:R-:W-:Y:S02]  /*132d0*/  SHF.R.U32.HI R0, RZ, 0x10, R10 ;  /* 0x00000010ff007819 */ /* 0x000fe4000001160a */
[----:B------:R-:W-:Y:S02]  /*132e0*/  SHF.R.U32.HI R14, RZ, 0x10, R8 ;  /* 0x00000010ff0e7819 */ /* 0x000fe40000011608 */
        /* <DEDUP_REMOVED lines=12> */
[----:B------:R-:W-:Y:S01]  /*133b0*/  LOP3.LUT R12, R3, 0xff000000, R10, 0xf8, !PT ;  /* 0xff000000030c7812 */ /* 0x000fe200078ef80a */
[----:B------:R-:W-:Y:S01]  /*133c0*/  HADD2.F32 R25, -RZ, R24.H1_H1 ;  /* 0x30000018ff197230 */ /* 0x000fe20000004100 */
[----:B------:R-:W-:Y:S01]  /*133d0*/  LOP3.LUT R20, R15, 0xff000000, R8, 0xf8, !PT ;  /* 0xff0000000f147812 */ /* 0x000fe200078ef808 */
[----:B------:R-:W-:Y:S01]  /*133e0*/  HADD2.F32 R15, -RZ, R14.H1_H1 ;  /* 0x3000000eff0f7230 */ /* 0x000fe20000004100 */
[----:B------:R-:W-:Y:S01]  /*133f0*/  F2FP.F16.E4M3.UNPACK_B R3, R6 ;  /* 0x00000006ff03723e */ /* 0x000fe200020006ff */
[----:B------:R-:W-:Y:S01]  /*13400*/  HADD2.F32 R8, -RZ, R0.H0_H0 ;  /* 0x20000000ff087230 */ /* 0x000fe20000004100 */
[----:B------:R-:W-:Y:S01]  /*13410*/  F2FP.F16.E4M3.UNPACK_B R10, R7 ;  /* 0x00000007ff0a723e */ /* 0x000fe200020006ff */
[C---:B------:R-:W-:Y:S01]  /*13420*/  FMUL.FTZ R27, R9.reuse, R25 ;  /* 0x00000019091b7220 */ /* 0x040fe20000410000 */
[----:B------:R-:W-:Y:S01]  /*13430*/  F2FP.F16.E4M3.UNPACK_B R11, R7.H1 ;  /* 0x00000007ff0b723e */ /* 0x000fe200030006ff */
[----:B------:R-:W-:Y:S01]  /*13440*/  FMUL.FTZ R26, R9, R15 ;  /* 0x0000000f091a7220 */ /* 0x000fe20000410000 */
[-C--:B------:R-:W-:Y:S01]  /*13450*/  F2FP.F16.E4M3.UNPACK_B R6, R5.reuse ;  /* 0x00000005ff06723e */ /* 0x080fe200020006ff */
[----:B------:R-:W-:Y:S01]  /*13460*/  HADD2.F32 R24, -RZ, R24.H0_H0 ;  /* 0x20000018ff187230 */ /* 0x000fe20000004100 */
[----:B------:R-:W-:Y:S01]  /*13470*/  F2FP.F16.E4M3.UNPACK_B R7, R5.H1 ;  /* 0x00000005ff07723e */ /* 0x000fe200030006ff */
[----:B------:R-:W-:Y:S01]  /*13480*/  HADD2.F32 R5, -RZ, R3.H1_H1 ;  /* 0x30000003ff057230 */ /* 0x000fe20000004100 */
[----:B------:R-:W-:Y:S01]  /*13490*/  F2FP.F16.E4M3.UNPACK_B R21, R21.H1 ;  /* 0x00000015ff15723e */ /* 0x000fe200030006ff */
[----:B------:R-:W-:-:S02]  /*134a0*/  HADD2.F32 R14, -RZ, R14.H0_H0 ;  /* 0x2000000eff0e7230 */ /* 0x000fc40000004100 */
[C---:B------:R-:W-:Y:S01]  /*134b0*/  FFMA.FTZ R27, R8.reuse, R15, -R27 ;  /* 0x0000000f081b7223 */ /* 0x040fe2000001081b */
[----:B------:R-:W-:Y:S01]  /*134c0*/  FFMA.FTZ R26, R8, R25, R26 ;  /* 0x00000019081a7223 */ /* 0x000fe2000001001a */
[----:B------:R-:W-:Y:S01]  /*134d0*/  HADD2.F32 R3, -RZ, R3.H0_H0 ;  /* 0x20000003ff037230 */ /* 0x000fe20000004100 */
[----:B------:R-:W-:Y:S01]  /*134e0*/  F2FP.F16.E4M3.UNPACK_B R13, R13.H1 ;  /* 0x0000000dff0d723e */ /* 0x000fe200030006ff */
[C---:B------:R-:W-:Y:S01]  /*134f0*/  FMUL.FTZ R8, R5.reuse, R24 ;  /* 0x0000001805087220 */ /* 0x040fe20000410000 */
[----:B------:R-:W-:Y:S01]  /*13500*/  FMUL.FTZ R15, R5, R14 ;  /* 0x0000000e050f7220 */ /* 0x000fe20000410000 */
[--C-:B------:R-:W-:Y:S01]  /*13510*/  HADD2.F32 R5, -RZ, R10.reuse.H1_H1 ;  /* 0x3000000aff057230 */ /* 0x100fe20000004100 */
[----:B------:R-:W-:Y:S01]  /*13520*/  F2FP.F16.E4M3.UNPACK_B R0, R4 ;  /* 0x00000004ff00723e */ /* 0x000fe200020006ff */
[----:B------:R-:W-:Y:S02]  /*13530*/  HADD2.F32 R9, -RZ, R21.H0_H0 ;  /* 0x20000015ff097230 */ /* 0x000fe40000004100 */
[C---:B------:R-:W-:Y:S01]  /*13540*/  FFMA.FTZ R25, R3.reuse, R14, -R8 ;  /* 0x0000000e03197223 */ /* 0x040fe20000010808 */
[----:B------:R-:W-:Y:S01]  /*13550*/  FFMA.FTZ R24, R3, R24, R15 ;  /* 0x0000001803187223 */ /* 0x000fe2000001000f */
[----:B------:R-:W-:Y:S01]  /*13560*/  HADD2.F32 R8, -RZ, R13.H0_H0 ;  /* 0x2000000dff087230 */ /* 0x000fe20000004100 */
[----:B------:R-:W-:Y:S01]  /*13570*/  F2FP.F16.E4M3.UNPACK_B R4, R4.H1 ;  /* 0x00000004ff04723e */ /* 0x000fe200030006ff */
[----:B------:R-:W-:-:S02]  /*13580*/  HADD2.F32 R10, -RZ, R10.H0_H0 ;  /* 0x2000000aff0a7230 */ /* 0x000fc40000004100 */
[CC--:B------:R-:W-:Y:S01]  /*13590*/  FMUL.FTZ R15, R5.reuse, R9.reuse ;  /* 0x00000009050f7220 */ /* 0x0c0fe20000410000 */
[----:B------:R-:W-:Y:S02]  /*135a0*/  HADD2.F32 R14, -RZ, R21.H1_H1 ;  /* 0x30000015ff0e7230 */ /* 0x000fe40000004100 */
[-C--:B------:R-:W-:Y:S01]  /*135b0*/  FMUL.FTZ R5, R5, R8.reuse ;  /* 0x0000000805057220 */ /* 0x080fe20000410000 */
[----:B------:R-:W-:Y:S02]  /*135c0*/  HADD2.F32 R3, -RZ, R11.H1_H1 ;  /* 0x3000000bff037230 */ /* 0x000fe40000004100 */
[C---:B------:R-:W-:Y:S01]  /*135d0*/  FFMA.FTZ R21, R10.reuse, R8, -R15 ;  /* 0x000000080a157223 */ /* 0x040fe2000001080f */
[----:B------:R-:W-:Y:S02]  /*135e0*/  HADD2.F32 R8, -RZ, R13.H1_H1 ;  /* 0x3000000dff087230 */ /* 0x000fe40000004100 */
[----:B------:R-:W-:Y:S01]  /*135f0*/  FFMA.FTZ R28, R10, R9, R5 ;  /* 0x000000090a1c7223 */ /* 0x000fe20000010005 */
[----:B------:R-:W-:-:S02]  /*13600*/  HADD2.F32 R11, -RZ, R11.H0_H0 ;  /* 0x2000000bff0b7230 */ /* 0x000fc40000004100 */
[C---:B------:R-:W-:Y:S01]  /*13610*/  FMUL.FTZ R30, R3.reuse, R14 ;  /* 0x0000000e031e7220 */ /* 0x040fe20000410000 */
[----:B------:R-:W-:Y:S01]  /*13620*/  F2FP.F16.E4M3.UNPACK_B R9, R20 ;  /* 0x00000014ff09723e */ /* 0x000fe200020006ff */
[-C--:B------:R-:W-:Y:S01]  /*13630*/  FMUL.FTZ R10, R3, R8.reuse ;  /* 0x00000008030a7220 */ /* 0x080fe20000410000 */
[----:B------:R-:W-:Y:S02]  /*13640*/  HADD2.F32 R5, -RZ, R4.H1_H1 ;  /* 0x30000004ff057230 */ /* 0x000fe40000004100 */
[C---:B------:R-:W-:Y:S01]  /*13650*/  FFMA.FTZ R30, R11.reuse, R8, -R30 ;  /* 0x000000080b1e7223 */ /* 0x040fe2000001081e */
[----:B------:R-:W-:Y:S01]  /*13660*/  F2FP.F16.E4M3.UNPACK_B R8, R12 ;  /* 0x0000000cff08723e */ /* 0x000fe200020006ff */
[----:B------:R-:W-:Y:S01]  /*13670*/  FFMA.FTZ R29, R11, R14, R10 ;  /* 0x0000000e0b1d7223 */ /* 0x000fe2000001000a */
[--C-:B------:R-:W-:Y:S01]  /*13680*/  HADD2.F32 R13, -RZ, R9.reuse.H1_H1 ;  /* 0x30000009ff0d7230 */ /* 0x100fe20000004100 */
[----:B------:R-:W-:Y:S01]  /*13690*/  F2FP.F16.E4M3.UNPACK_B R12, R12.H1 ;  /* 0x0000000cff0c723e */ /* 0x000fe200030006ff */
[----:B------:R-:W-:Y:S01]  /*136a0*/  HADD2.F32 R10, -RZ, R9.H0_H0 ;  /* 0x20000009ff0a7230 */ /* 0x000fe20000004100 */
[----:B------:R-:W-:Y:S01]  /*136b0*/  F2FP.F16.E4M3.UNPACK_B R20, R20.H1 ;  /* 0x00000014ff14723e */ /* 0x000fe200030006ff */
[----:B------:R-:W-:-:S02]  /*136c0*/  HADD2.F32 R9, -RZ, R8.H1_H1 ;  /* 0x30000008ff097230 */ /* 0x000fc40000004100 */
[C---:B------:R-:W-:Y:S01]  /*136d0*/  FMUL.FTZ R11, R5.reuse, R13 ;  /* 0x0000000d050b7220 */ /* 0x040fe20000410000 */
[----:B------:R-:W-:Y:S02]  /*136e0*/  HADD2.F32 R3, -RZ, R0.H1_H1 ;  /* 0x30000000ff037230 */ /* 0x000fe40000004100 */
        /* <DEDUP_REMOVED lines=10> */
[----:B------:R-:W-:-:S02]  /*13790*/  HADD2.F32 R4, -RZ, R12.H1_H1 ;  /* 0x3000000cff047230 */ /* 0x000fc40000004100 */
[--C-:B------:R-:W-:Y:S02]  /*137a0*/  HADD2.F32 R3, -RZ, R7.reuse.H1_H1 ;  /* 0x30000007ff037230 */ /* 0x100fe40000004100 */
[--C-:B------:R-:W-:Y:S02]  /*137b0*/  HADD2.F32 R8, -RZ, R20.reuse.H1_H1 ;  /* 0x30000014ff087230 */ /* 0x100fe40000004100 */
[----:B------:R-:W-:Y:S02]  /*137c0*/  HADD2.F32 R9, -RZ, R20.H0_H0 ;  /* 0x20000014ff097230 */ /* 0x000fe40000004100 */
[C---:B------:R-:W-:Y:S01]  /*137d0*/  FMUL.FTZ R13, R3.reuse, R4 ;  /* 0x00000004030d7220 */ /* 0x040fe20000410000 */
[----:B------:R-:W-:Y:S02]  /*137e0*/  HADD2.F32 R0, -RZ, R6.H1_H1 ;  /* 0x30000006ff007230 */ /* 0x000fe40000004100 */
[----:B------:R-:W-:Y:S02]  /*137f0*/  HADD2.F32 R5, -RZ, R12.H0_H0 ;  /* 0x2000000cff057230 */ /* 0x000fe40000004100 */
[----:B------:R-:W-:Y:S01]  /*13800*/  FMUL.FTZ R12, R3, R8 ;  /* 0x00000008030c7220 */ /* 0x000fe20000410000 */
[----:B------:R-:W-:-:S02]  /*13810*/  HADD2.F32 R7, -RZ, R7.H0_H0 ;  /* 0x20000007ff077230 */ /* 0x000fc40000004100 */
[C---:B------:R-:W-:Y:S01]  /*13820*/  FMUL.FTZ R3, R0.reuse, R9 ;  /* 0x0000000900037220 */ /* 0x040fe20000410000 */
[----:B------:R-:W-:Y:S02]  /*13830*/  HADD2.F32 R6, -RZ, R6.H0_H0 ;  /* 0x20000006ff067230 */ /* 0x000fe40000004100 */
[-C--:B------:R-:W-:Y:S01]  /*13840*/  FMUL.FTZ R0, R0, R5.reuse ;  /* 0x0000000500007220 */ /* 0x080fe20000410000 */
[C---:B------:R-:W-:Y:S01]  /*13850*/  FFMA.FTZ R12, R7.reuse, R4, -R12 ;  /* 0x00000004070c7223 */ /* 0x040fe2000001080c */
[----:B------:R-:W-:Y:S01]  /*13860*/  FFMA.FTZ R13, R7, R8, R13 ;  /* 0x00000008070d7223 */ /* 0x000fe2000001000d */
[C---:B------:R-:W-:Y:S01]  /*13870*/  FFMA.FTZ R5, R6.reuse, R5, -R3 ;  /* 0x0000000506057223 */ /* 0x040fe20000010803 */
[----:B------:R-:W-:Y:S01]  /*13880*/  FFMA.FTZ R0, R6, R9, R0 ;  /* 0x0000000906007223 */ /* 0x000fe20000010000 */
[----:B------:R-:W-:Y:S02]  /*13890*/  F2FP.SATFINITE.E4M3.F32.PACK_AB_MERGE_C R6, R26, R27, RZ ;  /* 0x0000001b1a06723e */ /* 0x000fe400048070ff */
[----:B------:R-:W-:-:S02]  /*138a0*/  F2FP.SATFINITE.E4M3.F32.PACK_AB_MERGE_C R7, R29, R30, RZ ;  /* 0x0000001e1d07723e */ /* 0x000fc400048070ff */
[----:B------:R-:W-:Y:S02]  /*138b0*/  F2FP.SATFINITE.E4M3.F32.PACK_AB_MERGE_C R4, R15, R14, RZ ;  /* 0x0000000e0f04723e */ /* 0x000fe400048070ff */
[----:B------:R-:W-:Y:S02]  /*138c0*/  F2FP.SATFINITE.E4M3.F32.PACK_AB_MERGE_C R12, R13, R12, RZ ;  /* 0x0000000c0d0c723e */ /* 0x000fe400048070ff */
[----:B------:R-:W-:Y:S02]  /*138d0*/  F2FP.SATFINITE.E4M3.F32.PACK_AB_MERGE_C R6, R24, R25, R6 ;  /* 0x000000191806723e */ /* 0x000fe40004807006 */
[----:B------:R-:W-:Y:S02]  /*138e0*/  F2FP.SATFINITE.E4M3.F32.PACK_AB_MERGE_C R7, R28, R21, R7 ;  /* 0x000000151c07723e */ /* 0x000fe40004807007 */
[----:B------:R-:W-:Y:S02]  /*138f0*/  F2FP.SATFINITE.E4M3.F32.PACK_AB_MERGE_C R4, R10, R11, R4 ;  /* 0x0000000b0a04723e */ /* 0x000fe40004807004 */
[----:B------:R-:W-:-:S05]  /*13900*/  F2FP.SATFINITE.E4M3.F32.PACK_AB_MERGE_C R5, R0, R5, R12 ;  /* 0x000000050005723e */ /* 0x000fca000480700c */
[----:B------:R0:W-:Y:S01]  /*13910*/  STS.128 [R220+0x4000], R4 ;  /* 0x00400004dc007388 */ /* 0x0001e20000000c00 */
[----:B------:R-:W-:Y:S05]  /*13920*/  BRA `(.L_x_596) ;  /* 0x0000003400147947 */ /* 0x000fea0003800000 */
.L_x_590:
[----:B------:R-:W-:-:S03]  /*13930*/  UMOV UR4, 0xffffffff ;  /* 0xffffffff00047882 */ /* 0x000fc60000000000 */
[----:B------:R-:W-:Y:S05]  /*13940*/  BRA.DIV UR4, `(.L_x_607) ;  /* 0x0000013e04407947 */ /* 0x000fea000b800000 */
[----:B------:R1:W2:Y:S04]  /*13950*/  SHFL.IDX PT, R3, R24, RZ, 0x1e1f ;  /* 0x001e1fff18037589 */ /* 0x0002a800000e0000 */
[----:B------:R1:W3:Y:S04]  /*13960*/  SHFL.IDX PT, R21, R144, RZ, 0x1e1f ;  /* 0x001e1fff90157589 */ /* 0x0002e800000e0000 */
[----:B------:R1:W4:Y:S04]  /*13970*/  SHFL.IDX PT, R0, R26, RZ, 0x1e1f ;  /* 0x001e1fff1a007589 */ /* 0x00032800000e0000 */
[----:B------:R1:W0:Y:S02]  /*13980*/  SHFL.IDX PT, R20, R27, RZ, 0x1e1f ;  /* 0x001e1fff1b147589 */ /* 0x00022400000e0000 */
.L_x_815:
[----:B------:R-:W-:Y:S01]  /*13990*/  ULDC UR4, c[0x0][0x448] ;  /* 0x0001120000047ab9 */ /* 0x000fe20000000800 */
[----:B------:R-:W-:Y:S01]  /*139a0*/  BSSY B1, `(.L_x_608) ;  /* 0x0000039000017945 */ /* 0x000fe20003800000 */
[----:B------:R-:W-:Y:S01]  /*139b0*/  IMAD R157, R157, UR4, RZ ;  /* 0x000000049d9d7c24 */ /* 0x000fe2000f8e02ff */
[----:B------:R-:W-:Y:S02]  /*139c0*/  CS2R R4, SRZ ;  /* 0x0000000000047805 */ /* 0x000fe4000001ff00 */
[----:B------:R-:W-:Y:S02]  /*139d0*/  CS2R R6, SRZ ;  /* 0x0000000000067805 */ /* 0x000fe4000001ff00 */
[----:B------:R-:W-:Y:S02]  /*139e0*/  CS2R R10, SRZ ;  /* 0x00000000000a7805 */ /* 0x000fe4000001ff00 */
[----:B------:R-:W-:Y:S02]  /*139f0*/  CS2R R12, SRZ ;  /* 0x00000000000c7805 */ /* 0x000fe4000001ff00 */
[----:B------:R-:W-:-:S02]  /*13a00*/  ISETP.GE.AND P0, PT, R8, R157, PT ;  /* 0x0000009d0800720c */ /* 0x000fc40003f06270 */
[----:B------:R-:W-:Y:S02]  /*13a10*/  CS2R R8, SRZ ;  /* 0x0000000000087805 */ /* 0x000fe4000001ff00 */
[----:B------:R-:W-:Y:S02]  /*13a20*/  CS2R R14, SRZ ;  /* 0x00000000000e7805 */ /* 0x000fe4000001ff00 */
[----:B-1----:R-:W-:Y:S02]  /*13a30*/  CS2R R24, SRZ ;  /* 0x0000000000187805 */ /* 0x002fe4000001ff00 */
[----:B------:R-:W-:Y:S02]  /*13a40*/  CS2R R26, SRZ ;  /* 0x00000000001a7805 */ /* 0x000fe4000001ff00 */
[----:B------:R-:W-:Y:S02]  /*13a50*/  CS2R R28, SRZ ;  /* 0x00000000001c7805 */ /* 0x000fe4000001ff00 */
[----:B------:R-:W-:-:S02]  /*13a60*/  CS2R R30, SRZ ;  /* 0x00000000001e7805 */ /* 0x000fc4000001ff00 */
[----:B------:R-:W-:Y:S02]  /*13a70*/  CS2R R32, SRZ ;  /* 0x0000000000207805 */ /* 0x000fe4000001ff00 */
[----:B------:R-:W-:Y:S01]  /*13a80*/  CS2R R34, SRZ ;  /* 0x0000000000227805 */ /* 0x000fe2000001ff00 */
[----:B------:R-:W-:Y:S06]  /*13a90*/  @P0 BRA `(.L_x_609) ;  /* 0x0000000000a40947 */ /* 0x000fec0003800000 */
[C---:B------:R-:W-:Y:S01]  /*13aa0*/  VIADD R4, R18.reuse, 0x20 ;  /* 0x0000002012047836 */ /* 0x040fe20000000000 */
[----:B------:R-:W-:Y:S01]  /*13ab0*/  ULDC UR4, c[0x0][0x3f4] ;  /* 0x0000fd0000047ab9 */ /* 0x000fe20000000800 */
[C---:B------:R-:W-:Y:S01]  /*13ac0*/  VIADD R5, R18.reuse, 0x40 ;  /* 0x0000004012057836 */ /* 0x040fe20000000000 */
[----:B------:R-:W-:Y:S02]  /*13ad0*/  ISETP.GE.AND P2, PT, R18, UR4, PT ;  /* 0x0000000412007c0c */ /* 0x000fe4000bf46270 */
[----:B------:R-:W-:Y:S02]  /*13ae0*/  CS2R R24, SRZ ;  /* 0x0000000000187805 */ /* 0x000fe4000001ff00 */
[----:B------:R-:W-:Y:S02]  /*13af0*/  ISETP.GE.AND P1, PT, R4, UR4, PT ;  /* 0x0000000404007c0c */ /* 0x000fe4000bf26270 */
[----:B------:R-:W-:Y:S02]  /*13b00*/  CS2R R26, SRZ ;  /* 0x00000000001a7805 */ /* 0x000fe4000001ff00 */
[----:B------:R-:W-:-:S02]  /*13b10*/  ISETP.GE.AND P0, PT, R5, UR4, PT ;  /* 0x0000000405007c0c */ /* 0x000fc4000bf06270 */
[----:B------:R-:W-:Y:S02]  /*13b20*/  CS2R R6, SRZ ;  /* 0x0000000000067805 */ /* 0x000fe4000001ff00 */
[----:B------:R-:W-:Y:S02]  /*13b30*/  CS2R R28, SRZ ;  /* 0x00000000001c7805 */ /* 0x000fe4000001ff00 */
[----:B------:R-:W-:Y:S02]  /*13b40*/  CS2R R30, SRZ ;  /* 0x00000000001e7805 */ /* 0x000fe4000001ff00 */
[----:B------:R-:W-:Y:S02]  /*13b50*/  @!P2 SHF.R.S32.HI R5, RZ, 0x1f, R18 ;  /* 0x0000001fff05a819 */ /* 0x000fe40000011412 */
[C---:B--2---:R-:W-:Y:S02]  /*13b60*/  @!P2 IADD3 R36, P3, R18.reuse, R3, RZ ;  /* 0x000000031224a210 */ /* 0x044fe40007f7e0ff */
[----:B---3--:R-:W-:Y:S01]  /*13b70*/  @!P2 IADD3 R38, P4, R18, R21, RZ ;  /* 0x000000151226a210 */ /* 0x008fe20007f9e0ff */
[----:B------:R-:W-:Y:S01]  /*13b80*/  @!P0 IMAD.SHL.U32 R48, R224, 0x10, RZ ;  /* 0x00000010e0308824 */ /* 0x000fe200078e00ff */
[----:B------:R-:W-:Y:S01]  /*13b90*/  @!P1 SHF.L.U32 R42, R222, 0x4, RZ ;  /* 0x00000004de2a9819 */ /* 0x000fe200000006ff */
[----:B----4-:R-:W-:-:S02]  /*13ba0*/  @!P2 IMAD.X R37, R0, 0x1, R5, P3 ;  /* 0x000000010025a824 */ /* 0x010fc400018e0605 */
[----:B0-----:R-:W-:Y:S01]  /*13bb0*/  @!P2 IMAD.X R39, R20, 0x1, R5, P4 ;  /* 0x000000011427a824 */ /* 0x001fe200020e0605 */
[----:B------:R-:W-:Y:S02]  /*13bc0*/  @!P1 SHF.R.S32.HI R5, RZ, 0x1f, R42 ;  /* 0x0000001fff059819 */ /* 0x000fe4000001142a */
[-C--:B------:R-:W-:Y:S02]  /*13bd0*/  @!P1 IADD3 R40, P5, R3, R42.reuse, RZ ;  /* 0x0000002a03289210 */ /* 0x080fe40007fbe0ff */
[----:B------:R-:W-:Y:S02]  /*13be0*/  CS2R R8, SRZ ;  /* 0x0000000000087805 */ /* 0x000fe4000001ff00 */
[----:B------:R-:W-:Y:S02]  /*13bf0*/  @!P1 IADD3 R42, P4, R21, R42, RZ ;  /* 0x0000002a152a9210 */ /* 0x000fe40007f9e0ff */
[----:B------:R-:W-:Y:S02]  /*13c00*/  CS2R R10, SRZ ;  /* 0x00000000000a7805 */ /* 0x000fe4000001ff00 */
[----:B------:R-:W-:-:S02]  /*13c10*/  @!P0 IADD3 R46, P3, R3, R48, RZ ;  /* 0x00000030032e8210 */ /* 0x000fc40007f7e0ff */
[----:B------:R-:W-:Y:S02]  /*13c20*/  CS2R R32, SRZ ;  /* 0x0000000000207805 */ /* 0x000fe4000001ff00 */
[----:B------:R-:W-:Y:S01]  /*13c30*/  @!P0 SHF.R.S32.HI R3, RZ, 0x1f, R48 ;  /* 0x0000001fff038819 */ /* 0x000fe20000011430 */
[----:B------:R-:W-:Y:S01]  /*13c40*/  @!P1 IMAD.X R43, R20, 0x1, R5, P4 ;  /* 0x00000001142b9824 */ /* 0x000fe200020e0605 */
[----:B------:R-:W-:Y:S02]  /*13c50*/  @!P1 IADD3.X R41, R0, R5, RZ, P5, !PT ;  /* 0x0000000500299210 */ /* 0x000fe40002ffe4ff */
[----:B------:R-:W-:Y:S02]  /*13c60*/  CS2R R4, SRZ ;  /* 0x0000000000047805 */ /* 0x000fe4000001ff00 */
[----:B------:R-:W-:Y:S02]  /*13c70*/  @!P0 IADD3 R48, P5, R21, R48, RZ ;  /* 0x0000003015308210 */ /* 0x000fe40007fbe0ff */
[----:B------:R-:W-:-:S02]  /*13c80*/  CS2R R34, SRZ ;  /* 0x0000000000227805 */ /* 0x000fc4000001ff00 */
[----:B------:R-:W-:Y:S02]  /*13c90*/  CS2R R12, SRZ ;  /* 0x00000000000c7805 */ /* 0x000fe4000001ff00 */
[----:B------:R-:W-:Y:S01]  /*13ca0*/  CS2R R14, SRZ ;  /* 0x00000000000e7805 */ /* 0x000fe2000001ff00 */
[--C-:B------:R-:W-:Y:S01]  /*13cb0*/  @!P0 IMAD.X R47, R0, 0x1, R3.reuse, P3 ;  /* 0x00000001002f8824 */ /* 0x100fe200018e0603 */
[----:B------:R1:W5:Y:S01]  /*13cc0*/  @!P2 LD.E.128 R24, desc[UR54][R36.64] ;  /* 0x000000362418a980 */ /* 0x000362000c101d00 */
[----:B------:R-:W-:-:S03]  /*13cd0*/  @!P0 IMAD.X R49, R20, 0x1, R3, P5 ;  /* 0x0000000114318824 */ /* 0x000fc600028e0603 */
[----:B------:R1:W5:Y:S04]  /*13ce0*/  @!P2 LD.E.128 R4, desc[UR54][R38.64] ;  /* 0x000000362604a980 */ /* 0x000368000c101d00 */
[----:B------:R1:W5:Y:S04]  /*13cf0*/  @!P1 LD.E.128 R28, desc[UR54][R40.64] ;  /* 0x00000036281c9980 */ /* 0x000368000c101d00 */
[----:B------:R1:W5:Y:S04]  /*13d00*/  @!P1 LD.E.128 R8, desc[UR54][R42.64] ;  /* 0x000000362a089980 */ /* 0x000368000c101d00 */
[----:B------:R1:W5:Y:S04]  /*13d10*/  @!P0 LD.E.128 R32, desc[UR54][R46.64] ;  /* 0x000000362e208980 */ /* 0x000368000c101d00 */
[----:B------:R1:W5:Y:S02]  /*13d20*/  @!P0 LD.E.128 R12, desc[UR54][R48.64] ;  /* 0x00000036300c8980 */ /* 0x000364000c101d00 */
.L_x_609:
[----:B------:R-:W-:Y:S05]  /*13d30*/  BSYNC B1 ;  /* 0x0000000000017941 */ /* 0x000fea0003800000 */
.L_x_608:
[----:B------:R-:W-:Y:S01]  /*13d40*/  ULEA.HI UR4, UR43, UR43, URZ, 0x1 ;  /* 0x0000002b2b047291 */ /* 0x000fe2000f8f083f */
[----:B----4-:R-:W-:Y:S01]  /*13d50*/  IMAD R0, R205, -0x80, R157 ;  /* 0xffffff80cd007824 */ /* 0x010fe200078e029d */
[----:B------:R-:W-:Y:S02]  /*13d60*/  BSSY B1, `(.L_x_610) ;  /* 0x0000009000017945 */ /* 0x000fe40003800000 */
[----:B------:R-:W-:Y:S02]  /*13d70*/  ULOP3.LUT UR4, UR4, 0xfffffffe, URZ, 0xc0, !UPT ;  /* 0xfffffffe04047892 */ /* 0x000fe4000f8ec03f */
[----:B--2---:R-:W-:Y:S02]  /*13d80*/  VIMNMX R3, R0, 0x80, PT ;  /* 0x0000008000037848 */ /* 0x004fe40003fe0100 */
[----:B------:R-:W-:Y:S02]  /*13d90*/  UIADD3 UR4, UR43, -UR4, URZ ;  /* 0x800000042b047290 */ /* 0x000fe4000fffe03f */
[----:B------:R-:W-:-:S04]  /*13da0*/  ISETP.GE.AND P1, PT, R168, R3, PT ;  /* 0x00000003a800720c */ /* 0x000fc80003f26270 */
[----:B---3--:R-:W-:-:S04]  /*13db0*/  MOV R21, UR4 ;  /* 0x0000000400157c02 */ /* 0x008fc80008000f00 */
[----:B------:R-:W-:-:S04]  /*13dc0*/  SHF.L.U32 R21, R21, 0x1f, RZ ;  /* 0x0000001f15157819 */ /* 0x000fc800000006ff */
[----:B------:R-:W2:Y:S02]  /*13dd0*/  SYNCS.PHASECHK.TRANS64.TRYWAIT P0, [R16+URZ+0x29800], R21 ;  /* 0x02980015100075a7 */ /* 0x000ea4000800017f */
[----:B--2---:R-:W-:Y:S05]  /*13de0*/  @!P0 BRA `(.L_x_611) ;  /* 0x00000138008c8947 */ /* 0x004fea0003800000 */
.L_x_816:
[----:B------:R-:W-:Y:S05]  /*13df0*/  BSYNC B1 ;  /* 0x0000000000017941 */ /* 0x000fea0003800000 */
.L_x_610:
[----:B------:R-:W-:Y:S05]  /*13e00*/  @P1 BRA `(.L_x_596) ;  /* 0x0000002c00dc1947 */ /* 0x000fea0003800000 */
[----:B------:R-:W3:Y:S01]  /*13e10*/  LDC R3, c[0x0][0x3f4] ;  /* 0x0000fd00ff037b82 */ /* 0x000ee20000000800 */
[C---:B------:R-:W-:Y:S01]  /*13e20*/  VIADD R0, R18.reuse, 0x20 ;  /* 0x0000002012007836 */ /* 0x040fe20000000000 */
[----:B------:R-:W-:Y:S01]  /*13e30*/  BSSY B1, `(.L_x_612) ;  /* 0x00000fc000017945 */ /* 0x000fe20003800000 */
[C---:B0-----:R-:W-:Y:S01]  /*13e40*/  VIADD R20, R18.reuse, 0x40 ;  /* 0x0000004012147836 */ /* 0x041fe20000000000 */
[-C--:B---3--:R-:W-:Y:S02]  /*13e50*/  ISETP.GE.AND P0, PT, R18, R3.reuse, PT ;  /* 0x000000031200720c */ /* 0x088fe40003f06270 */
[-C--:B------:R-:W-:Y:S02]  /*13e60*/  ISETP.GE.AND P1, PT, R0, R3.reuse, PT ;  /* 0x000000030000720c */ /* 0x080fe40003f26270 */
[----:B------:R-:W-:-:S09]  /*13e70*/  ISETP.GE.AND P2, PT, R20, R3, PT ;  /* 0x000000031400720c */ /* 0x000fd20003f46270 */
[----:B------:R-:W-:Y:S05]  /*13e80*/  @P0 BRA `(.L_x_613) ;  /* 0x0000000c00d80947 */ /* 0x000fea0003800000 */
[----:B-----5:R-:W-:Y:S02]  /*13e90*/  SHF.R.U32.HI R0, RZ, 0x8, R24 ;  /* 0x00000008ff007819 */ /* 0x020fe40000011618 */
[----:B------:R-:W-:Y:S02]  /*13ea0*/  LOP3.LUT R20, R24, 0xff, RZ, 0xc0, !PT ;  /* 0x000000ff18147812 */ /* 0x000fe400078ec0ff */
[----:B--2---:R-:W-:Y:S02]  /*13eb0*/  LOP3.LUT R21, R0, 0xff, RZ, 0xc0, !PT ;  /* 0x000000ff00157812 */ /* 0x004fe400078ec0ff */
[----:B------:R-:W-:Y:S02]  /*13ec0*/  LEA.HI R0, R3, R223, RZ, 0x1c ;  /* 0x000000df03007211 */ /* 0x000fe400078fe0ff */
[----:B------:R-:W-:Y:S02]  /*13ed0*/  PRMT R45, R21, 0x7604, R20 ;  /* 0x00007604152d7816 */ /* 0x000fe40000000014 */
[----:B------:R-:W-:-:S02]  /*13ee0*/  SHF.R.S32.HI R21, RZ, 0x1f, R0 ;  /* 0x0000001fff157819 */ /* 0x000fc40000011400 */
[----:B-1----:R-:W-:Y:S02]  /*13ef0*/  SHF.R.U32.HI R37, RZ, 0x8, R25 ;  /* 0x00000008ff257819 */ /* 0x002fe40000011619 */
[----:B------:R-:W-:Y:S01]  /*13f00*/  LEA.HI R20, R21, R0, RZ, 0x2 ;  /* 0x0000000015147211 */ /* 0x000fe200078f10ff */
[----:B------:R-:W-:Y:S01]  /*13f10*/  IMAD.SHL.U32 R0, R0, 0x10, RZ ;  /* 0x0000001000007824 */ /* 0x000fe200078e00ff */
[----:B------:R-:W-:Y:S02]  /*13f20*/  SHF.R.U32.HI R39, RZ, 0x8, R26 ;  /* 0x00000008ff277819 */ /* 0x000fe4000001161a */
[----:B------:R-:W-:Y:S02]  /*13f30*/  SHF.L.U32 R20, R20, 0xb, RZ ;  /* 0x0000000b14147819 */ /* 0x000fe400000006ff */
[----:B------:R-:W-:Y:S02]  /*13f40*/  LOP3.LUT R21, R175, 0x30, R0, 0xf8, !PT ;  /* 0x00000030af157812 */ /* 0x000fe400078ef800 */
[----:B------:R-:W-:-:S02]  /*13f50*/  LOP3.LUT R20, R20, 0xffffe000, RZ, 0xc0, !PT ;  /* 0xffffe00014147812 */ /* 0x000fc400078ec0ff */
[----:B------:R-:W-:Y:S02]  /*13f60*/  LOP3.LUT R21, R21, R196, RZ, 0x3c, !PT ;  /* 0x000000c415157212 */ /* 0x000fe400078e3cff */
[----:B------:R-:W-:Y:S02]  /*13f70*/  LOP3.LUT R36, R25, 0xff, RZ, 0xc0, !PT ;  /* 0x000000ff19247812 */ /* 0x000fe400078ec0ff */
[----:B------:R-:W-:Y:S02]  /*13f80*/  LOP3.LUT R38, R26, 0xff, RZ, 0xc0, !PT ;  /* 0x000000ff1a267812 */ /* 0x000fe400078ec0ff */
[----:B------:R-:W-:Y:S02]  /*13f90*/  LOP3.LUT R37, R37, 0xff, RZ, 0xc0, !PT ;  /* 0x000000ff25257812 */ /* 0x000fe400078ec0ff */
[----:B------:R-:W-:Y:S02]  /*13fa0*/  LOP3.LUT R39, R39, 0xff, RZ, 0xc0, !PT ;  /* 0x000000ff27277812 */ /* 0x000fe400078ec0ff */
[----:B------:R-:W-:-:S02]  /*13fb0*/  IADD3 R21, R21, R197, R20 ;  /* 0x000000c515157210 */ /* 0x000fc40007ffe014 */
[----:B------:R-:W-:Y:S02]  /*13fc0*/  PRMT R46, R37, 0x7604, R36 ;  /* 0x00007604252e7816 */ /* 0x000fe40000000024 */
[----:B------:R-:W-:Y:S01]  /*13fd0*/  PRMT R47, R39, 0x7604, R38 ;  /* 0x00007604272f7816 */ /* 0x000fe20000000026 */
[----:B------:R-:W-:Y:S01]  /*13fe0*/  IMAD.IADD R0, R16, 0x1, R21 ;  /* 0x0000000110007824 */ /* 0x000fe200078e0215 */
[----:B------:R-:W-:Y:S02]  /*13ff0*/  SHF.R.U32.HI R37, RZ, 0x8, R27 ;  /* 0x00000008ff257819 */ /* 0x000fe4000001161b */
[----:B------:R-:W-:Y:S02]  /*14000*/  SHF.R.U32.HI R39, RZ, 0x8, R4 ;  /* 0x00000008ff277819 */ /* 0x000fe40000011604 */
[----:B------:R-:W-:Y:S02]  /*14010*/  SHF.R.U32.HI R40, RZ, 0x8, R5 ;  /* 0x00000008ff287819 */ /* 0x000fe40000011605 */
[----:B------:R-:W-:-:S02]  /*14020*/  LOP3.LUT R36, R27, 0xff, RZ, 0xc0, !PT ;  /* 0x000000ff1b247812 */ /* 0x000fc400078ec0ff */
[----:B------:R-:W-:Y:S02]  /*14030*/  LOP3.LUT R38, R4, 0xff, RZ, 0xc0, !PT ;  /* 0x000000ff04267812 */ /* 0x000fe400078ec0ff */
[----:B------:R-:W-:Y:S02]  /*14040*/  LOP3.LUT R37, R37, 0xff, RZ, 0xc0, !PT ;  /* 0x000000ff25257812 */ /* 0x000fe400078ec0ff */
[----:B------:R-:W-:Y:S02]  /*14050*/  LOP3.LUT R39, R39, 0xff, RZ, 0xc0, !PT ;  /* 0x000000ff27277812 */ /* 0x000fe400078ec0ff */
[----:B------:R-:W-:Y:S02]  /*14060*/  LOP3.LUT R21, R40, 0xff, RZ, 0xc0, !PT ;  /* 0x000000ff28157812 */ /* 0x000fe400078ec0ff */
[----:B------:R-:W0:Y:S01]  /*14070*/  LDS.128 R40, [R0+0x14400] ;  /* 0x0144000000287984 */ /* 0x000e220000000c00 */
[----:B------:R-:W-:Y:S02]  /*14080*/  PRMT R48, R37, 0x7604, R36 ;  /* 0x0000760425307816 */ /* 0x000fe40000000024 */
[----:B------:R-:W-:-:S02]  /*14090*/  PRMT R53, R39, 0x7604, R38 ;  /* 0x0000760427357816 */ /* 0x000fc40000000026 */
[----:B------:R-:W1:Y:S01]  /*140a0*/  LDS.128 R36, [R233+0x14400] ;  /* 0x01440000e9247984 */ /* 0x000e620000000c00 */
[----:B------:R-:W-:Y:S02]  /*140b0*/  SHF.R.U32.HI R50, RZ, 0x8, R6 ;  /* 0x00000008ff327819 */ /* 0x000fe40000011606 */
[----:B------:R-:W-:Y:S02]  /*140c0*/  LOP3.LUT R20, R5, 0xff, RZ, 0xc0, !PT ;  /* 0x000000ff05147812 */ /* 0x000fe400078ec0ff */
[----:B------:R-:W-:Y:S02]  /*140d0*/  LOP3.LUT R49, R6, 0xff, RZ, 0xc0, !PT ;  /* 0x000000ff06317812 */ /* 0x000fe400078ec0ff */
[----:B------:R-:W-:Y:S02]  /*140e0*/  LOP3.LUT R50, R50, 0xff, RZ, 0xc0, !PT ;  /* 0x000000ff32327812 */ /* 0x000fe400078ec0ff */
[----:B------:R-:W-:Y:S02]  /*140f0*/  PRMT R20, R21, 0x7604, R20 ;  /* 0x0000760415147816 */ /* 0x000fe40000000014 */
[----:B------:R-:W-:-:S02]  /*14100*/  SHF.R.U32.HI R21, RZ, 0x10, R25 ;  /* 0x00000010ff157819 */ /* 0x000fc40000011619 */
[----:B------:R-:W-:Y:S02]  /*14110*/  PRMT R57, R50, 0x7604, R49 ;  /* 0x0000760432397816 */ /* 0x000fe40000000031 */
[----:B------:R-:W-:Y:S01]  /*14120*/  SHF.R.U32.HI R55, RZ, 0x10, R5 ;  /* 0x00000010ff377819 */ /* 0x000fe20000011605 */
[----:B------:R-:W-:Y:S01]  /*14130*/  IMAD.U32 R21, R21, 0x10000, RZ ;  /* 0x0001000015157824 */ /* 0x000fe200078e00ff */
[----:B------:R-:W-:Y:S02]  /*14140*/  SHF.R.U32.HI R49, RZ, 0x10, R27 ;  /* 0x00000010ff317819 */ /* 0x000fe4000001161b */
[----:B------:R-:W-:Y:S02]  /*14150*/  SHF.R.U32.HI R52, RZ, 0x8, R7 ;  /* 0x00000008ff347819 */ /* 0x000fe40000011607 */
[----:B------:R-:W-:Y:S01]  /*14160*/  SHF.L.U32 R55, R55, 0x10, RZ ;  /* 0x0000001037377819 */ /* 0x000fe200000006ff */
[----:B------:R-:W-:Y:S01]  /*14170*/  IMAD.U32 R49, R49, 0x10000, RZ ;  /* 0x0001000031317824 */ /* 0x000fe200078e00ff */
[----:B------:R-:W-:-:S02]  /*14180*/  LOP3.LUT R51, R7, 0xff, RZ, 0xc0, !PT ;  /* 0x000000ff07337812 */ /* 0x000fc400078ec0ff */
[----:B------:R-:W-:Y:S02]  /*14190*/  LOP3.LUT R52, R52, 0xff, RZ, 0xc0, !PT ;  /* 0x000000ff34347812 */ /* 0x000fe400078ec0ff */
[----:B------:R-:W-:Y:S02]  /*141a0*/  LOP3.LUT R55, R20, 0xff0000, R55, 0xf8, !PT ;  /* 0x00ff000014377812 */ /* 0x000fe400078ef837 */
[----:B------:R-:W-:Y:S02]  /*141b0*/  LOP3.LUT R21, R46, 0xff0000, R21, 0xf8, !PT ;  /* 0x00ff00002e157812 */ /* 0x000fe400078ef815 */
[----:B------:R-:W-:Y:S02]  /*141c0*/  PRMT R52, R52, 0x7604, R51 ;  /* 0x0000760434347816 */ /* 0x000fe40000000033 */
[----:B------:R-:W-:Y:S02]  /*141d0*/  SHF.R.U32.HI R59, RZ, 0x10, R7 ;  /* 0x00000010ff3b7819 */ /* 0x000fe40000011607 */
[----:B------:R-:W-:-:S02]  /*141e0*/  LOP3.LUT R51, R48, 0xff0000, R49, 0xf8, !PT ;  /* 0x00ff000030337812 */ /* 0x000fc400078ef831 */
[----:B------:R-:W-:Y:S01]  /*141f0*/  LOP3.LUT R47, R47, 0xff0000, R26, 0xf8, !PT ;  /* 0x00ff00002f2f7812 */ /* 0x000fe200078ef81a */
[----:B------:R-:W-:Y:S01]  /*14200*/  IMAD.U32 R59, R59, 0x10000, RZ ;  /* 0x000100003b3b7824 */ /* 0x000fe200078e00ff */
[----:B------:R-:W-:Y:S02]  /*14210*/  LOP3.LUT R55, R55, 0xff000000, R5, 0xf8, !PT ;  /* 0xff00000037377812 */ /* 0x000fe400078ef805 */
[----:B------:R-:W-:Y:S02]  /*14220*/  LOP3.LUT R50, R21, 0xff000000, R25, 0xf8, !PT ;  /* 0xff00000015327812 */ /* 0x000fe400078ef819 */
[----:B------:R-:W-:Y:S02]  /*14230*/  LOP3.LUT R21, R53, 0xff0000, R4, 0xf8, !PT ;  /* 0x00ff000035157812 */ /* 0x000fe400078ef804 */
[----:B------:R-:W-:Y:S02]  /*14240*/  LOP3.LUT R45, R45, 0xff0000, R24, 0xf8, !PT ;  /* 0x00ff00002d2d7812 */ /* 0x000fe400078ef818 */
[----:B------:R-:W-:-:S02]  /*14250*/  LOP3.LUT R53, R51, 0xff000000, R27, 0xf8, !PT ;  /* 0xff00000033357812 */ /* 0x000fc400078ef81b */
[----:B------:R-:W-:Y:S02]  /*14260*/  LOP3.LUT R20, R47, 0xff000000, R26, 0xf8, !PT ;  /* 0xff0000002f147812 */ /* 0x000fe400078ef81a */
[----:B------:R-:W-:Y:S02]  /*14270*/  F2FP.F16.E4M3.UNPACK_B R56, R55 ;  /* 0x00000037ff38723e */ /* 0x000fe400020006ff */
[----:B0-----:R-:W-:Y:S02]  /*14280*/  F2FP.F16.E4M3.UNPACK_B R27, R41 ;  /* 0x00000029ff1b723e */ /* 0x001fe400020006ff */
[----:B------:R-:W-:Y:S01]  /*14290*/  F2FP.F16.E4M3.UNPACK_B R26, R50 ;  /* 0x00000032ff1a723e */ /* 0x000fe200020006ff */
[----:B------:R-:W-:Y:S01]  /*142a0*/  HADD2.F32 R58, -RZ, R56.H0_H0 ;  /* 0x20000038ff3a7230 */ /* 0x000fe20000004100 */
[----:B------:R-:W-:Y:S01]  /*142b0*/  LOP3.LUT R49, R45, 0xff000000, R24, 0xf8, !PT ;  /* 0xff0000002d317812 */ /* 0x000fe200078ef818 */
[----:B------:R-:W-:Y:S01]  /*142c0*/  HADD2.F32 R5, -RZ, R27.H0_H0 ;  /* 0x2000001bff057230 */ /* 0x000fe20000004100 */
[----:B-1----:R-:W-:-:S02]  /*142d0*/  F2FP.F16.E4M3.UNPACK_B R24, R37 ;  /* 0x00000025ff18723e */ /* 0x002fc400020006ff */
[----:B------:R-:W-:Y:S01]  /*142e0*/  LOP3.LUT R59, R52, 0xff0000, R59, 0xf8, !PT ;  /* 0x00ff0000343b7812 */ /* 0x000fe200078ef83b */
[----:B------:R-:W-:Y:S02]  /*142f0*/  HADD2.F32 R52, -RZ, R26.H0_H0 ;  /* 0x2000001aff347230 */ /* 0x000fe40000004100 */
[C---:B------:R-:W-:Y:S01]  /*14300*/  FMUL.FTZ R60, R5.reuse, R58 ;  /* 0x0000003a053c7220 */ /* 0x040fe20000410000 */
[----:B------:R-:W-:Y:S01]  /*14310*/  HADD2.F32 R25, -RZ, R24.H0_H0 ;  /* 0x20000018ff197230 */ /* 0x000fe20000004100 */
[----:B------:R-:W-:Y:S01]  /*14320*/  F2FP.F16.E4M3.UNPACK_B R46, R41.H1 ;  /* 0x00000029ff2e723e */ /* 0x000fe200030006ff */
[----:B------:R-:W-:Y:S01]  /*14330*/  FMUL.FTZ R51, R5, R52 ;  /* 0x0000003405337220 */ /* 0x000fe20000410000 */
[----:B------:R-:W-:Y:S02]  /*14340*/  F2FP.F16.E4M3.UNPACK_B R50, R50.H1 ;  /* 0x00000032ff32723e */ /* 0x000fe400030006ff */
[----:B------:R-:W-:Y:S01]  /*14350*/  FFMA.FTZ R5, R25, R52, -R60 ;  /* 0x0000003419057223 */ /* 0x000fe2000001083c */
[--C-:B------:R-:W-:Y:S01]  /*14360*/  LOP3.LUT R57, R57, 0xff0000, R6.reuse, 0xf8, !PT ;  /* 0x00ff000039397812 */ /* 0x100fe200078ef806 */
[----:B------:R-:W-:Y:S01]  /*14370*/  FFMA.FTZ R25, R25, R58, R51 ;  /* 0x0000003a19197223 */ /* 0x000fe20000010033 */
[----:B------:R-:W-:Y:S01]  /*14380*/  LOP3.LUT R59, R59, 0xff000000, R7, 0xf8, !PT ;  /* 0xff0000003b3b7812 */ /* 0x000fe200078ef807 */
[----:B------:R-:W-:Y:S01]  /*14390*/  HADD2.F32 R51, -RZ, R26.H1_H1 ;  /* 0x3000001aff337230 */ /* 0x000fe20000004100 */
[-C--:B------:R-:W-:Y:S01]  /*143a0*/  F2FP.F16.E4M3.UNPACK_B R47, R43.reuse ;  /* 0x0000002bff2f723e */ /* 0x080fe200020006ff */
[----:B------:R-:W-:Y:S01]  /*143b0*/  HADD2.F32 R26, -RZ, R24.H1_H1 ;  /* 0x30000018ff1a7230 */ /* 0x000fe20000004100 */
[----:B------:R-:W-:Y:S01]  /*143c0*/  F2FP.F16.E4M3.UNPACK_B R48, R43.H1 ;  /* 0x0000002bff30723e */ /* 0x000fe200030006ff */
[--C-:B------:R-:W-:Y:S01]  /*143d0*/  HADD2.F32 R52, -RZ, R50.reuse.H0_H0 ;  /* 0x20000032ff347230 */ /* 0x100fe20000004100 */
[----:B------:R-:W-:Y:S01]  /*143e0*/  F2FP.F16.E4M3.UNPACK_B R37, R37.H1 ;  /* 0x00000025ff25723e */ /* 0x000fe200030006ff */
[----:B------:R-:W-:Y:S01]  /*143f0*/  HADD2.F32 R24, -RZ, R27.H1_H1 ;  /* 0x3000001bff187230 */ /* 0x000fe20000004100 */
[-C--:B------:R-:W-:Y:S01]  /*14400*/  F2FP.F16.E4M3.UNPACK_B R7, R42.reuse ;  /* 0x0000002aff07723e */ /* 0x080fe200020006ff */
[----:B------:R-:W-:Y:S01]  /*14410*/  HADD2.F32 R50, -RZ, R50.H1_H1 ;  /* 0x30000032ff327230 */ /* 0x000fe20000004100 */
[----:B------:R-:W-:Y:S01]  /*14420*/  F2FP.F16.E4M3.UNPACK_B R43, R42.H1 ;  /* 0x0000002aff2b723e */ /* 0x000fe200030006ff */
[----:B------:R-:W-:Y:S01]  /*14430*/  HADD2.F32 R42, -RZ, R46.H0_H0 ;  /* 0x2000002eff2a7230 */ /* 0x000fe20000004100 */
[----:B------:R-:W-:Y:S01]  /*14440*/  F2FP.F16.E4M3.UNPACK_B R55, R55.H1 ;  /* 0x00000037ff37723e */ /* 0x000fe200030006ff */
[----:B------:R-:W-:Y:S01]  /*14450*/  HADD2.F32 R27, -RZ, R37.H0_H0 ;  /* 0x20000025ff1b7230 */ /* 0x000fe20000004100 */
[----:B------:R-:W-:Y:S01]  /*14460*/  LOP3.LUT R6, R57, 0xff000000, R6, 0xf8, !PT ;  /* 0xff00000039067812 */ /* 0x000fe200078ef806 */
[----:B------:R-:W-:-:S02]  /*14470*/  HADD2.F32 R57, -RZ, R56.H1_H1 ;  /* 0x30000038ff397230 */ /* 0x000fc40000004100 */
[----:B------:R-:W-:Y:S01]  /*14480*/  FMUL.FTZ R63, R42, R52 ;  /* 0x000000342a3f7220 */ /* 0x000fe20000410000 */
[--C-:B------:R-:W-:Y:S02]  /*14490*/  HADD2.F32 R56, -RZ, R55.reuse.H0_H0 ;  /* 0x20000037ff387230 */ /* 0x100fe40000004100 */
[C---:B------:R-:W-:Y:S01]  /*144a0*/  FMUL.FTZ R58, R24.reuse, R51 ;  /* 0x00000033183a7220 */ /* 0x040fe20000410000 */
[----:B------:R-:W-:Y:S01]  /*144b0*/  F2FP.F16.E4M3.UNPACK_B R45, R39 ;  /* 0x00000027ff2d723e */ /* 0x000fe200020006ff */
[----:B------:R-:W-:Y:S01]  /*144c0*/  FMUL.FTZ R61, R24, R57 ;  /* 0x00000039183d7220 */ /* 0x000fe20000410000 */
[----:B------:R-:W-:Y:S02]  /*144d0*/  HADD2.F32 R55, -RZ, R55.H1_H1 ;  /* 0x30000037ff377230 */ /* 0x000fe40000004100 */
[-C--:B------:R-:W-:Y:S01]  /*144e0*/  FMUL.FTZ R60, R42, R56.reuse ;  /* 0x000000382a3c7220 */ /* 0x080fe20000410000 */
[C---:B------:R-:W-:Y:S01]  /*144f0*/  FFMA.FTZ R63, R27.reuse, R56, R63 ;  /* 0x000000381b3f7223 */ /* 0x040fe2000001003f */
[C---:B------:R-:W-:Y:S01]  /*14500*/  FFMA.FTZ R24, R26.reuse, R51, -R61 ;  /* 0x000000331a187223 */ /* 0x040fe2000001083d */
[----:B------:R-:W-:Y:S01]  /*14510*/  F2FP.F16.E4M3.UNPACK_B R56, R59 ;  /* 0x0000003bff38723e */ /* 0x000fe200020006ff */
[----:B------:R-:W-:Y:S01]  /*14520*/  FFMA.FTZ R26, R26, R57, R58 ;  /* 0x000000391a1a7223 */ /* 0x000fe2000001003a */
[----:B------:R-:W-:Y:S01]  /*14530*/  F2FP.F16.E4M3.UNPACK_B R51, R53 ;  /* 0x00000035ff33723e */ /* 0x000fe200020006ff */
[----:B------:R-:W-:Y:S01]  /*14540*/  FFMA.FTZ R60, R27, R52, -R60 ;  /* 0x000000341b3c7223 */ /* 0x000fe2000001083c */
[----:B------:R-:W-:Y:S01]  /*14550*/  HADD2.F32 R42, -RZ, R47.H0_H0 ;  /* 0x2000002fff2a7230 */ /* 0x000fe20000004100 */
[----:B------:R-:W-:Y:S01]  /*14560*/  F2FP.F16.E4M3.UNPACK_B R59, R59.H1 ;  /* 0x0000003bff3b723e */ /* 0x000fe200030006ff */
[----:B------:R-:W-:Y:S01]  /*14570*/  HADD2.F32 R57, -RZ, R56.H0_H0 ;  /* 0x20000038ff397230 */ /* 0x000fe20000004100 */
[----:B------:R-:W-:Y:S01]  /*14580*/  F2FP.F16.E4M3.UNPACK_B R53, R53.H1 ;  /* 0x00000035ff35723e */ /* 0x000fe200030006ff */
[----:B------:R-:W-:Y:S01]  /*14590*/  HADD2.F32 R52, -RZ, R51.H0_H0 ;  /* 0x20000033ff347230 */ /* 0x000fe20000004100 */
[----:B------:R-:W-:Y:S01]  /*145a0*/  F2FP.F16.E4M3.UNPACK_B R39, R39.H1 ;  /* 0x00000027ff27723e */ /* 0x000fe200030006ff */
[----:B------:R-:W-:-:S02]  /*145b0*/  HADD2.F32 R46, -RZ, R46.H1_H1 ;  /* 0x3000002eff2e7230 */ /* 0x000fc40000004100 */
[C---:B------:R-:W-:Y:S01]  /*145c0*/  FMUL.FTZ R62, R42.reuse, R57 ;  /* 0x000000392a3e7220 */ /* 0x040fe20000410000 */
[----:B------:R-:W-:Y:S02]  /*145d0*/  HADD2.F32 R27, -RZ, R45.H0_H0 ;  /* 0x2000002dff1b7230 */ /* 0x000fe40000004100 */
[----:B------:R-:W-:Y:S01]  /*145e0*/  FMUL.FTZ R42, R42, R52 ;  /* 0x000000342a2a7220 */ /* 0x000fe20000410000 */
[----:B------:R-:W-:Y:S02]  /*145f0*/  HADD2.F32 R37, -RZ, R37.H1_H1 ;  /* 0x30000025ff257230 */ /* 0x000fe40000004100 */
[C---:B------:R-:W-:Y:S01]  /*14600*/  FMUL.FTZ R58, R46.reuse, R55 ;  /* 0x000000372e3a7220 */ /* 0x040fe20000410000 */
[-C--:B------:R-:W-:Y:S01]  /*14610*/  FMUL.FTZ R46, R46, R50.reuse ;  /* 0x000000322e2e7220 */ /* 0x080fe20000410000 */
[----:B------:R-:W-:Y:S01]  /*14620*/  FFMA.FTZ R57, R27, R57, R42 ;  /* 0x000000391b397223 */ /* 0x000fe2000001002a */
[----:B------:R-:W-:Y:S02]  /*14630*/  HADD2.F32 R56, -RZ, R56.H1_H1 ;  /* 0x30000038ff387230 */ /* 0x000fe40000004100 */
[----:B------:R-:W-:Y:S01]  /*14640*/  FFMA.FTZ R61, R37, R50, -R58 ;  /* 0x00000032253d7223 */ /* 0x000fe2000001083a */
[----:B------:R-:W-:-:S02]  /*14650*/  HADD2.F32 R47, -RZ, R47.H1_H1 ;  /* 0x3000002fff2f7230 */ /* 0x000fc40000004100 */
[----:B------:R-:W-:Y:S01]  /*14660*/  FFMA.FTZ R58, R37, R55, R46 ;  /* 0x00000037253a7223 */ /* 0x000fe2000001002e */
[----:B------:R-:W-:Y:S02]  /*14670*/  HADD2.F32 R42, -RZ, R51.H1_H1 ;  /* 0x30000033ff2a7230 */ /* 0x000fe40000004100 */
[----:B------:R-:W-:Y:S01]  /*14680*/  FFMA.FTZ R62, R27, R52, -R62 ;  /* 0x000000341b3e7223 */ /* 0x000fe2000001083e */
[----:B------:R-:W-:Y:S02]  /*14690*/  HADD2.F32 R45, -RZ, R45.H1_H1 ;  /* 0x3000002dff2d7230 */ /* 0x000fe40000004100 */
[C---:B------:R-:W-:Y:S01]  /*146a0*/  FMUL.FTZ R52, R47.reuse, R56 ;  /* 0x000000382f347220 */ /* 0x040fe20000410000 */
[----:B------:R-:W-:Y:S02]  /*146b0*/  HADD2.F32 R50, -RZ, R59.H0_H0 ;  /* 0x2000003bff327230 */ /* 0x000fe40000004100 */
[----:B------:R-:W-:Y:S01]  /*146c0*/  FMUL.FTZ R47, R47, R42 ;  /* 0x0000002a2f2f7220 */ /* 0x000fe20000410000 */
[----:B------:R-:W-:Y:S01]  /*146d0*/  HADD2.F32 R37, -RZ, R48.H0_H0 ;  /* 0x20000030ff257230 */ /* 0x000fe20000004100 */
[----:B------:R-:W-:Y:S01]  /*146e0*/  LOP3.LUT R54, R21, 0xff000000, R4, 0xf8, !PT ;  /* 0xff00000015367812 */ /* 0x000fe200078ef804 */
[----:B------:R-:W-:Y:S01]  /*146f0*/  HADD2.F32 R46, -RZ, R53.H0_H0 ;  /* 0x20000035ff2e7230 */ /* 0x000fe20000004100 */
[----:B------:R-:W-:Y:S01]  /*14700*/  F2FP.F16.E4M3.UNPACK_B R41, R40 ;  /* 0x00000028ff29723e */ /* 0x000fe200020006ff */
[----:B------:R-:W-:-:S02]  /*14710*/  HADD2.F32 R27, -RZ, R39.H0_H0 ;  /* 0x20000027ff1b7230 */ /* 0x000fc40000004100 */
[----:B------:R-:W-:Y:S01]  /*14720*/  FMUL.FTZ R64, R37, R50 ;  /* 0x0000003225407220 */ /* 0x000fe20000410000 */
[C---:B------:R-:W-:Y:S01]  /*14730*/  FFMA.FTZ R55, R45.reuse, R42, -R52 ;  /* 0x0000002a2d377223 */ /* 0x040fe20000010834 */
[----:B------:R-:W-:Y:S01]  /*14740*/  FFMA.FTZ R56, R45, R56, R47 ;  /* 0x000000382d387223 */ /* 0x000fe2000001002f */
[----:B------:R-:W-:Y:S01]  /*14750*/  F2FP.F16.E4M3.UNPACK_B R40, R40.H1 ;  /* 0x00000028ff28723e */ /* 0x000fe200030006ff */
[----:B------:R-:W-:Y:S01]  /*14760*/  FMUL.FTZ R37, R37, R46 ;  /* 0x0000002e25257220 */ /* 0x000fe20000410000 */
[----:B------:R-:W-:Y:S01]  /*14770*/  F2FP.F16.E4M3.UNPACK_B R45, R54.H1 ;  /* 0x00000036ff2d723e */ /* 0x000fe200030006ff */
[----:B------:R-:W-:Y:S01]  /*14780*/  HADD2.F32 R53, -RZ, R53.H1_H1 ;  /* 0x30000035ff357230 */ /* 0x000fe20000004100 */
[----:B------:R-:W-:Y:S01]  /*14790*/  F2FP.F16.E4M3.UNPACK_B R42, R49.H1 ;  /* 0x00000031ff2a723e */ /* 0x000fe200030006ff */
[----:B------:R-:W-:Y:S01]  /*147a0*/  FFMA.FTZ R65, R27, R50, R37 ;  /* 0x000000321b417223 */ /* 0x000fe20000010025 */
[-C--:B------:R-:W-:Y:S01]  /*147b0*/  F2FP.F16.E4M3.UNPACK_B R21, R36.reuse ;  /* 0x00000024ff15723e */ /* 0x080fe200020006ff */
[----:B------:R-:W-:Y:S01]  /*147c0*/  HADD2.F32 R59, -RZ, R59.H1_H1 ;  /* 0x3000003bff3b7230 */ /* 0x000fe20000004100 */
[----:B------:R-:W-:Y:S01]  /*147d0*/  F2FP.F16.E4M3.UNPACK_B R36, R36.H1 ;  /* 0x00000024ff24723e */ /* 0x000fe200030006ff */
[----:B------:R-:W-:-:S02]  /*147e0*/  HADD2.F32 R48, -RZ, R48.H1_H1 ;  /* 0x30000030ff307230 */ /* 0x000fc40000004100 */
[----:B------:R-:W-:Y:S01]  /*147f0*/  FFMA.FTZ R64, R27, R46, -R64 ;  /* 0x0000002e1b407223 */ /* 0x000fe20000010840 */
[----:B------:R-:W-:Y:S01]  /*14800*/  HADD2.F32 R50, -RZ, R45.H0_H0 ;  /* 0x2000002dff327230 */ /* 0x000fe20000004100 */
[----:B------:R-:W-:Y:S01]  /*14810*/  F2FP.F16.E4M3.UNPACK_B R54, R54 ;  /* 0x00000036ff36723e */ /* 0x000fe200020006ff */
[----:B------:R-:W-:Y:S02]  /*14820*/  HADD2.F32 R37, -RZ, R40.H0_H0 ;  /* 0x20000028ff257230 */ /* 0x000fe40000004100 */
[C---:B------:R-:W-:Y:S01]  /*14830*/  FMUL.FTZ R52, R48.reuse, R59 ;  /* 0x0000003b30347220 */ /* 0x040fe20000410000 */
[----:B------:R-:W-:Y:S02]  /*14840*/  HADD2.F32 R46, -RZ, R42.H0_H0 ;  /* 0x2000002aff2e7230 */ /* 0x000fe40000004100 */
[----:B------:R-:W-:Y:S01]  /*14850*/  FMUL.FTZ R66, R48, R53 ;  /* 0x0000003530427220 */ /* 0x000fe20000410000 */
[----:B------:R-:W-:Y:S02]  /*14860*/  HADD2.F32 R27, -RZ, R36.H0_H0 ;  /* 0x20000024ff1b7230 */ /* 0x000fe40000004100 */
[----:B------:R-:W-:Y:S01]  /*14870*/  FMUL.FTZ R48, R37, R50 ;  /* 0x0000003225307220 */ /* 0x000fe20000410000 */
[----:B------:R-:W-:-:S02]  /*14880*/  HADD2.F32 R39, -RZ, R39.H1_H1 ;  /* 0x30000027ff277230 */ /* 0x000fc40000004100 */
[-C--:B------:R-:W-:Y:S01]  /*14890*/  FMUL.FTZ R37, R37, R46.reuse ;  /* 0x0000002e25257220 */ /* 0x080fe20000410000 */
[----:B------:R-:W-:Y:S02]  /*148a0*/  HADD2.F32 R45, -RZ, R45.H1_H1 ;  /* 0x3000002dff2d7230 */ /* 0x000fe40000004100 */
[C---:B------:R-:W-:Y:S01]  /*148b0*/  FFMA.FTZ R47, R27.reuse, R46, -R48 ;  /* 0x0000002e1b2f7223 */ /* 0x040fe20000010830 */
[----:B------:R-:W-:Y:S02]  /*148c0*/  HADD2.F32 R40, -RZ, R40.H1_H1 ;  /* 0x30000028ff287230 */ /* 0x000fe40000004100 */
[----:B------:R-:W-:Y:S01]  /*148d0*/  FFMA.FTZ R50, R27, R50, R37 ;  /* 0x000000321b327223 */ /* 0x000fe20000010025 */
[----:B------:R-:W-:Y:S02]  /*148e0*/  HADD2.F32 R27, -RZ, R42.H1_H1 ;  /* 0x3000002aff1b7230 */ /* 0x000fe40000004100 */
[C---:B------:R-:W-:Y:S01]  /*148f0*/  FFMA.FTZ R67, R39.reuse, R53, -R52 ;  /* 0x0000003527437223 */ /* 0x040fe20000010834 */
[----:B------:R-:W-:Y:S01]  /*14900*/  FFMA.FTZ R66, R39, R59, R66 ;  /* 0x0000003b27427223 */ /* 0x000fe20000010042 */
[----:B------:R-:W-:Y:S01]  /*14910*/  HADD2.F32 R36, -RZ, R36.H1_H1 ;  /* 0x30000024ff247230 */ /* 0x000fe20000004100 */
[----:B------:R-:W-:Y:S01]  /*14920*/  F2FP.F16.E4M3.UNPACK_B R49, R49 ;  /* 0x00000031ff31723e */ /* 0x000fe200020006ff */
[C---:B------:R-:W-:Y:S01]  /*14930*/  FMUL.FTZ R39, R40.reuse, R45 ;  /* 0x0000002d28277220 */ /* 0x040fe20000410000 */
[----:B------:R-:W-:Y:S01]  /*14940*/  FMUL.FTZ R42, R40, R27 ;  /* 0x0000001b282a7220 */ /* 0x000fe20000410000 */
[----:B------:R-:W-:Y:S01]  /*14950*/  HADD2.F32 R40, -RZ, R54.H0_H0 ;  /* 0x20000036ff287230 */ /* 0x000fe20000004100 */
[----:B------:R-:W-:Y:S01]  /*14960*/  F2FP.F16.E4M3.UNPACK_B R4, R38 ;  /* 0x00000026ff04723e */ /* 0x000fe200020006ff */
[----:B------:R-:W-:-:S02]  /*14970*/  HADD2.F32 R37, -RZ, R41.H0_H0 ;  /* 0x20000029ff257230 */ /* 0x000fc40000004100 */
[C---:B------:R-:W-:Y:S01]  /*14980*/  FFMA.FTZ R52, R36.reuse, R27, -R39 ;  /* 0x0000001b24347223 */ /* 0x040fe20000010827 */
[----:B------:R-:W-:Y:S01]  /*14990*/  FFMA.FTZ R51, R36, R45, R42 ;  /* 0x0000002d24337223 */ /* 0x000fe2000001002a */
[----:B------:R-:W-:Y:S01]  /*149a0*/  HADD2.F32 R36, -RZ, R49.H0_H0 ;  /* 0x20000031ff247230 */ /* 0x000fe20000004100 */
[----:B------:R-:W-:Y:S01]  /*149b0*/  F2FP.F16.E4M3.UNPACK_B R39, R6.H1 ;  /* 0x00000006ff27723e */ /* 0x000fe200030006ff */
[----:B------:R-:W-:Y:S02]  /*149c0*/  HADD2.F32 R27, -RZ, R21.H0_H0 ;  /* 0x20000015ff1b7230 */ /* 0x000fe40000004100 */
[C---:B------:R-:W-:Y:S01]  /*149d0*/  FMUL.FTZ R42, R37.reuse, R40 ;  /* 0x00000028252a7220 */ /* 0x040fe20000410000 */
[----:B------:R-:W-:Y:S02]  /*149e0*/  HADD2.F32 R54, -RZ, R54.H1_H1 ;  /* 0x30000036ff367230 */ /* 0x000fe40000004100 */
[----:B------:R-:W-:Y:S01]  /*149f0*/  FMUL.FTZ R46, R37, R36 ;  /* 0x00000024252e7220 */ /* 0x000fe20000410000 */
[----:B------:R-:W-:-:S02]  /*14a00*/  HADD2.F32 R41, -RZ, R41.H1_H1 ;  /* 0x30000029ff297230 */ /* 0x000fc40000004100 */
[----:B------:R-:W-:Y:S01]  /*14a10*/  FFMA.FTZ R42, R27, R36, -R42 ;  /* 0x000000241b2a7223 */ /* 0x000fe2000001082a */
[----:B------:R-:W-:Y:S01]  /*14a20*/  HADD2.F32 R36, -RZ, R49.H1_H1 ;  /* 0x30000031ff247230 */ /* 0x000fe20000004100 */
[----:B------:R-:W-:Y:S01]  /*14a30*/  F2FP.F16.E4M3.UNPACK_B R37, R20.H1 ;  /* 0x00000014ff25723e */ /* 0x000fe200030006ff */
[----:B------:R-:W-:Y:S02]  /*14a40*/  HADD2.F32 R21, -RZ, R21.H1_H1 ;  /* 0x30000015ff157230 */ /* 0x000fe40000004100 */
[----:B------:R-:W-:Y:S01]  /*14a50*/  FMUL.FTZ R48, R41, R54 ;  /* 0x0000003629307220 */ /* 0x000fe20000410000 */
[----:B------:R-:W-:Y:S01]  /*14a60*/  F2FP.F16.E4M3.UNPACK_B R38, R38.H1 ;  /* 0x00000026ff26723e */ /* 0x000fe200030006ff */
[----:B------:R-:W-:Y:S01]  /*14a70*/  FFMA.FTZ R46, R27, R40, R46 ;  /* 0x000000281b2e7223 */ /* 0x000fe2000001002e */
[-C--:B------:R-:W-:Y:S01]  /*14a80*/  FMUL.FTZ R45, R41, R36.reuse ;  /* 0x00000024292d7220 */ /* 0x080fe20000410000 */
[----:B------:R-:W-:Y:S02]  /*14a90*/  HADD2.F32 R40, -RZ, R39.H0_H0 ;  /* 0x20000027ff287230 */ /* 0x000fe40000004100 */
[----:B------:R-:W-:Y:S01]  /*14aa0*/  FFMA.FTZ R41, R21, R36, -R48 ;  /* 0x0000002415297223 */ /* 0x000fe20000010830 */
[----:B------:R-:W-:-:S02]  /*14ab0*/  HADD2.F32 R27, -RZ, R43.H0_H0 ;  /* 0x2000002bff1b7230 */ /* 0x000fc40000004100 */
[----:B------:R-:W-:Y:S01]  /*14ac0*/  FFMA.FTZ R45, R21, R54, R45 ;  /* 0x00000036152d7223 */ /* 0x000fe2000001002d */
[----:B------:R-:W-:Y:S01]  /*14ad0*/  HADD2.F32 R36, -RZ, R37.H0_H0 ;  /* 0x20000025ff247230 */ /* 0x000fe20000004100 */
[----:B------:R-:W-:Y:S01]  /*14ae0*/  F2FP.F16.E4M3.UNPACK_B R20, R20 ;  /* 0x00000014ff14723e */ /* 0x000fe200020006ff */
[----:B------:R-:W-:Y:S02]  /*14af0*/  HADD2.F32 R39, -RZ, R39.H1_H1 ;  /* 0x30000027ff277230 */ /* 0x000fe40000004100 */
[C---:B------:R-:W-:Y:S01]  /*14b00*/  FMUL.FTZ R48, R27.reuse, R40 ;  /* 0x000000281b307220 */ /* 0x040fe20000410000 */
[----:B------:R-:W-:Y:S02]  /*14b10*/  HADD2.F32 R43, -RZ, R43.H1_H1 ;  /* 0x3000002bff2b7230 */ /* 0x000fe40000004100 */
[----:B------:R-:W-:Y:S01]  /*14b20*/  FMUL.FTZ R54, R27, R36 ;  /* 0x000000241b367220 */ /* 0x000fe20000410000 */
[----:B------:R-:W-:Y:S01]  /*14b30*/  HADD2.F32 R21, -RZ, R38.H0_H0 ;  /* 0x20000026ff157230 */ /* 0x000fe20000004100 */
[----:B------:R-:W-:Y:S01]  /*14b40*/  F2FP.F16.E4M3.UNPACK_B R6, R6 ;  /* 0x00000006ff06723e */ /* 0x000fe200020006ff */
[----:B------:R-:W-:-:S02]  /*14b50*/  HADD2.F32 R37, -RZ, R37.H1_H1 ;  /* 0x30000025ff257230 */ /* 0x000fc40000004100 */
[----:B------:R-:W-:Y:S01]  /*14b60*/  FMUL.FTZ R27, R43, R39 ;  /* 0x000000272b1b7220 */ /* 0x000fe20000410000 */
[----:B------:R-:W-:Y:S02]  /*14b70*/  HADD2.F32 R38, -RZ, R38.H1_H1 ;  /* 0x30000026ff267230 */ /* 0x000fe40000004100 */
[C---:B------:R-:W-:Y:S01]  /*14b80*/  FFMA.FTZ R48, R21.reuse, R36, -R48 ;  /* 0x0000002415307223 */ /* 0x040fe20000010830 */
[----:B------:R-:W-:Y:S01]  /*14b90*/  FFMA.FTZ R54, R21, R40, R54 ;  /* 0x0000002815367223 */ /* 0x000fe20000010036 */
[-C--:B------:R-:W-:Y:S01]  /*14ba0*/  FMUL.FTZ R36, R43, R37.reuse ;  /* 0x000000252b247220 */ /* 0x080fe20000410000 */
[--C-:B------:R-:W-:Y:S02]  /*14bb0*/  HADD2.F32 R21, -RZ, R20.reuse.H0_H0 ;  /* 0x20000014ff157230 */ /* 0x100fe40000004100 */
[C---:B------:R-:W-:Y:S01]  /*14bc0*/  FFMA.FTZ R49, R38.reuse, R37, -R27 ;  /* 0x0000002526317223 */ /* 0x040fe2000001081b */
[----:B------:R-:W-:Y:S02]  /*14bd0*/  HADD2.F32 R27, -RZ, R20.H1_H1 ;  /* 0x30000014ff1b7230 */ /* 0x000fe40000004100 */
[----:B------:R-:W-:Y:S01]  /*14be0*/  FFMA.FTZ R53, R38, R39, R36 ;  /* 0x0000002726357223 */ /* 0x000fe20000010024 */
[--C-:B------:R-:W-:Y:S01]  /*14bf0*/  HADD2.F32 R37, -RZ, R6.reuse.H0_H0 ;  /* 0x20000006ff257230 */ /* 0x100fe20000004100 */
[----:B------:R-:W-:Y:S01]  /*14c00*/  F2FP.SATFINITE.E4M3.F32.PACK_AB_MERGE_C R60, R61, R60, RZ ;  /* 0x0000003c3d3c723e */ /* 0x000fe200048070ff */
[--C-:B------:R-:W-:Y:S01]  /*14c10*/  HADD2.F32 R20, -RZ, R7.reuse.H0_H0 ;  /* 0x20000007ff147230 */ /* 0x100fe20000004100 */
[----:B------:R-:W-:Y:S01]  /*14c20*/  F2FP.SATFINITE.E4M3.F32.PACK_AB_MERGE_C R58, R58, R63, RZ ;  /* 0x0000003f3a3a723e */ /* 0x000fe200048070ff */
[----:B------:R-:W-:Y:S01]  /*14c30*/  HADD2.F32 R36, -RZ, R6.H1_H1 ;  /* 0x30000006ff247230 */ /* 0x000fe20000004100 */
[----:B------:R-:W-:Y:S01]  /*14c40*/  F2FP.SATFINITE.E4M3.F32.PACK_AB_MERGE_C R48, R49, R48, RZ ;  /* 0x000000303130723e */ /* 0x000fe200048070ff */
[----:B------:R-:W-:-:S02]  /*14c50*/  HADD2.F32 R7, -RZ, R7.H1_H1 ;  /* 0x30000007ff077230 */ /* 0x000fc40000004100 */
[C---:B------:R-:W-:Y:S01]  /*14c60*/  FMUL.FTZ R39, R20.reuse, R37 ;  /* 0x0000002514277220 */ /* 0x040fe20000410000 */
[--C-:B------:R-:W-:Y:S02]  /*14c70*/  HADD2.F32 R6, -RZ, R4.reuse.H0_H0 ;  /* 0x20000004ff067230 */ /* 0x100fe40000004100 */
[----:B------:R-:W-:Y:S01]  /*14c80*/  FMUL.FTZ R20, R20, R21 ;  /* 0x0000001514147220 */ /* 0x000fe20000410000 */
[----:B------:R-:W-:Y:S02]  /*14c90*/  HADD2.F32 R4, -RZ, R4.H1_H1 ;  /* 0x30000004ff047230 */ /* 0x000fe40000004100 */
[CC--:B------:R-:W-:Y:S01]  /*14ca0*/  FMUL.FTZ R43, R7.reuse, R36.reuse ;  /* 0x00000024072b7220 */ /* 0x0c0fe20000410000 */
[----:B------:R-:W-:Y:S01]  /*14cb0*/  FMUL.FTZ R7, R7, R27 ;  /* 0x0000001b07077220 */ /* 0x000fe20000410000 */
        /* <DEDUP_REMOVED lines=8> */
[----:B------:R-:W-:Y:S02]  /*14d40*/  F2FP.SATFINITE.E4M3.F32.PACK_AB_MERGE_C R53, R53, R54, RZ ;  /* 0x000000363535723e */ /* 0x000fe400048070ff */
[----:B------:R-:W-:Y:S02]  /*14d50*/  F2FP.SATFINITE.E4M3.F32.PACK_AB_MERGE_C R5, R24, R5, R60 ;  /* 0x000000051805723e */ /* 0x000fe4000480703c */
[----:B------:R-:W-:-:S02]  /*14d60*/  F2FP.SATFINITE.E4M3.F32.PACK_AB_MERGE_C R7, R55, R62, R7 ;  /* 0x0000003e3707723e */ /* 0x000fc40004807007 */
[----:B------:R-:W-:Y:S02]  /*14d70*/  F2FP.SATFINITE.E4M3.F32.PACK_AB_MERGE_C R25, R26, R25, R58 ;  /* 0x000000191a19723e */ /* 0x000fe4000480703a */
[----:B------:R-:W-:Y:S02]  /*14d80*/  F2FP.SATFINITE.E4M3.F32.PACK_AB_MERGE_C R4, R41, R42, R4 ;  /* 0x0000002a2904723e */ /* 0x000fe40004807004 */
[----:B------:R-:W-:Y:S02]  /*14d90*/  F2FP.SATFINITE.E4M3.F32.PACK_AB_MERGE_C R6, R6, R39, R48 ;  /* 0x000000270606723e */ /* 0x000fe40004807030 */
[----:B------:R-:W-:Y:S02]  /*14da0*/  F2FP.SATFINITE.E4M3.F32.PACK_AB_MERGE_C R27, R56, R57, R27 ;  /* 0x00000039381b723e */ /* 0x000fe4000480701b */
[----:B------:R-:W-:Y:S01]  /*14db0*/  F2FP.SATFINITE.E4M3.F32.PACK_AB_MERGE_C R24, R45, R46, R50 ;  /* 0x0000002e2d18723e */ /* 0x000fe20004807032 */
[----:B------:R0:W-:Y:S01]  /*14dc0*/  STS.128 [R233+0x14400], R4 ;  /* 0x01440004e9007388 */ /* 0x0001e20000000c00 */
[----:B------:R-:W-:-:S05]  /*14dd0*/  F2FP.SATFINITE.E4M3.F32.PACK_AB_MERGE_C R26, R21, R20, R53 ;  /* 0x00000014151a723e */ /* 0x000fca0004807035 */
[----:B------:R0:W-:Y:S02]  /*14de0*/  STS.128 [R0+0x14400], R24 ;  /* 0x0144001800007388 */ /* 0x0001e40000000c00 */
.L_x_613:
[----:B------:R-:W-:Y:S05]  /*14df0*/  BSYNC B1 ;  /* 0x0000000000017941 */ /* 0x000fea0003800000 */
.L_x_612:
[----:B------:R-:W-:Y:S04]  /*14e00*/  BSSY B1, `(.L_x_614) ;  /* 0x0000100000017945 */ /* 0x000fe80003800000 */
[----:B------:R-:W-:Y:S05]  /*14e10*/  @P1 BRA `(.L_x_615) ;  /* 0x0000000c00f81947 */ /* 0x000fea0003800000 */
[----:B0----5:R-:W-:Y:S02]  /*14e20*/  SHF.R.U32.HI R0, RZ, 0x8, R28 ;  /* 0x00000008ff007819 */ /* 0x021fe4000001161c */
[----:B------:R-:W-:Y:S02]  /*14e30*/  LOP3.LUT R5, R28, 0xff, RZ, 0xc0, !PT ;  /* 0x000000ff1c057812 */ /* 0x000fe400078ec0ff */
[----:B------:R-:W-:Y:S02]  /*14e40*/  LOP3.LUT R4, R0, 0xff, RZ, 0xc0, !PT ;  /* 0x000000ff00047812 */ /* 0x000fe400078ec0ff */
[----:B------:R-:W-:Y:S02]  /*14e50*/  LEA.HI R0, R3, R222, RZ, 0x1c ;  /* 0x000000de03007211 */ /* 0x000fe400078fe0ff */
[----:B-1----:R-:W-:Y:S02]  /*14e60*/  PRMT R37, R4, 0x7604, R5 ;  /* 0x0000760404257816 */ /* 0x002fe40000000005 */
[----:B------:R-:W-:-:S02]  /*14e70*/  SHF.R.S32.HI R5, RZ, 0x1f, R0 ;  /* 0x0000001fff057819 */ /* 0x000fc40000011400 */
[----:B------:R-:W-:Y:S02]  /*14e80*/  SHF.R.U32.HI R24, RZ, 0x8, R31 ;  /* 0x00000008ff187819 */ /* 0x000fe4000001161f */
[----:B------:R-:W-:Y:S01]  /*14e90*/  LEA.HI R4, R5, R0, RZ, 0x2 ;  /* 0x0000000005047211 */ /* 0x000fe200078f10ff */
[----:B------:R-:W-:Y:S01]  /*14ea0*/  IMAD.SHL.U32 R0, R0, 0x10, RZ ;  /* 0x0000001000007824 */ /* 0x000fe200078e00ff */
[----:B------:R-:W-:Y:S02]  /*14eb0*/  SHF.R.U32.HI R6, RZ, 0x8, R29 ;  /* 0x00000008ff067819 */ /* 0x000fe4000001161d */
[----:B--2---:R-:W-:Y:S01]  /*14ec0*/  LOP3.LUT R21, R31, 0xff, RZ, 0xc0, !PT ;  /* 0x000000ff1f157812 */ /* 0x004fe200078ec0ff */
[----:B------:R-:W-:Y:S01]  /*14ed0*/  IMAD.SHL.U32 R4, R4, 0x800, RZ ;  /* 0x0000080004047824 */ /* 0x000fe200078e00ff */
[----:B------:R-:W-:Y:S02]  /*14ee0*/  LOP3.LUT R5, R175, 0x30, R0, 0xf8, !PT ;  /* 0x00000030af057812 */ /* 0x000fe400078ef800 */
[----:B------:R-:W-:-:S02]  /*14ef0*/  SHF.R.U32.HI R20, RZ, 0x8, R8 ;  /* 0x00000008ff147819 */ /* 0x000fc40000011608 */
[----:B------:R-:W-:Y:S02]  /*14f00*/  LOP3.LUT R0, R24, 0xff, RZ, 0xc0, !PT ;  /* 0x000000ff18007812 */ /* 0x000fe400078ec0ff */
[----:B------:R-:W-:Y:S02]  /*14f10*/  LOP3.LUT R7, R29, 0xff, RZ, 0xc0, !PT ;  /* 0x000000ff1d077812 */ /* 0x000fe400078ec0ff */
[----:B------:R-:W-:Y:S02]  /*14f20*/  LOP3.LUT R6, R6, 0xff, RZ, 0xc0, !PT ;  /* 0x000000ff06067812 */ /* 0x000fe400078ec0ff */
[----:B------:R-:W-:Y:S02]  /*14f30*/  LOP3.LUT R25, R8, 0xff, RZ, 0xc0, !PT ;  /* 0x000000ff08197812 */ /* 0x000fe400078ec0ff */
[----:B------:R-:W-:Y:S02]  /*14f40*/  LOP3.LUT R20, R20, 0xff, RZ, 0xc0, !PT ;  /* 0x000000ff14147812 */ /* 0x000fe400078ec0ff */
[----:B------:R-:W-:-:S02]  /*14f50*/  PRMT R43, R0, 0x7604, R21 ;  /* 0x00007604002b7816 */ /* 0x000fc40000000015 */
[----:B------:R-:W-:Y:S02]  /*14f60*/  PRMT R36, R6, 0x7604, R7 ;  /* 0x0000760406247816 */ /* 0x000fe40000000007 */
[----:B------:R-:W-:Y:S02]  /*14f70*/  SHF.R.U32.HI R0, RZ, 0x8, R9 ;  /* 0x00000008ff007819 */ /* 0x000fe40000011609 */
[----:B------:R-:W-:Y:S02]  /*14f80*/  SHF.R.U32.HI R6, RZ, 0x8, R30 ;  /* 0x00000008ff067819 */ /* 0x000fe4000001161e */
[----:B------:R-:W-:Y:S02]  /*14f90*/  LOP3.LUT R5, R5, R196, RZ, 0x3c, !PT ;  /* 0x000000c405057212 */ /* 0x000fe400078e3cff */
[----:B------:R-:W-:Y:S02]  /*14fa0*/  LOP3.LUT R4, R4, 0xffffe000, RZ, 0xc0, !PT ;  /* 0xffffe00004047812 */ /* 0x000fe400078ec0ff */
[----:B------:R-:W-:-:S02]  /*14fb0*/  PRMT R45, R20, 0x7604, R25 ;  /* 0x00007604142d7816 */ /* 0x000fc40000000019 */
[----:B------:R-:W-:Y:S02]  /*14fc0*/  LOP3.LUT R25, R9, 0xff, RZ, 0xc0, !PT ;  /* 0x000000ff09197812 */ /* 0x000fe400078ec0ff */
[----:B------:R-:W-:Y:S02]  /*14fd0*/  SHF.R.U32.HI R24, RZ, 0x8, R11 ;  /* 0x00000008ff187819 */ /* 0x000fe4000001160b */
[----:B------:R-:W-:Y:S02]  /*14fe0*/  LOP3.LUT R0, R0, 0xff, RZ, 0xc0, !PT ;  /* 0x000000ff00007812 */ /* 0x000fe400078ec0ff */
[----:B------:R-:W-:Y:S02]  /*14ff0*/  LOP3.LUT R7, R30, 0xff, RZ, 0xc0, !PT ;  /* 0x000000ff1e077812 */ /* 0x000fe400078ec0ff */
[----:B------:R-:W-:Y:S02]  /*15000*/  LOP3.LUT R6, R6, 0xff, RZ, 0xc0, !PT ;  /* 0x000000ff06067812 */ /* 0x000fe400078ec0ff */
[----:B------:R-:W-:-:S02]  /*15010*/  IADD3 R21, R5, R197, R4 ;  /* 0x000000c505157210 */ /* 0x000fc40007ffe004 */
[----:B------:R-:W-:Y:S02]  /*15020*/  SHF.R.U32.HI R20, RZ, 0x8, R10 ;  /* 0x00000008ff147819 */ /* 0x000fe4000001160a */
[----:B------:R-:W-:Y:S02]  /*15030*/  LOP3.LUT R27, R10, 0xff, RZ, 0xc0, !PT ;  /* 0x000000ff0a1b7812 */ /* 0x000fe400078ec0ff */
[----:B------:R-:W-:Y:S02]  /*15040*/  LOP3.LUT R24, R24, 0xff, RZ, 0xc0, !PT ;  /* 0x000000ff18187812 */ /* 0x000fe400078ec0ff */
[----:B------:R-:W-:Y:S02]  /*15050*/  PRMT R47, R0, 0x7604, R25 ;  /* 0x00007604002f7816 */ /* 0x000fe40000000019 */
[----:B------:R-:W-:Y:S02]  /*15060*/  LOP3.LUT R20, R20, 0xff, RZ, 0xc0, !PT ;  /* 0x000000ff14147812 */ /* 0x000fe400078ec0ff */
[----:B------:R-:W-:-:S02]  /*15070*/  LOP3.LUT R41, R11, 0xff, RZ, 0xc0, !PT ;  /* 0x000000ff0b297812 */ /* 0x000fc400078ec0ff */
[----:B------:R-:W-:Y:S02]  /*15080*/  IADD3 R0, R16, R21, RZ ;  /* 0x0000001510007210 */ /* 0x000fe40007ffe0ff */
[----:B------:R-:W-:Y:S02]  /*15090*/  PRMT R39, R6, 0x7604, R7 ;  /* 0x0000760406277816 */ /* 0x000fe40000000007 */
[----:B------:R-:W0:Y:S01]  /*150a0*/  LDS.128 R4, [R232+0x14400] ;  /* 0x01440000e8047984 */ /* 0x000e220000000c00 */
[----:B------:R-:W-:Y:S02]  /*150b0*/  PRMT R49, R20, 0x7604, R27 ;  /* 0x0000760414317816 */ /* 0x000fe4000000001b */
[----:B------:R-:W-:Y:S02]  /*150c0*/  PRMT R42, R24, 0x7604, R41 ;  /* 0x00007604182a7816 */ /* 0x000fe40000000029 */
[----:B------:R-:W1:Y:S01]  /*150d0*/  LDS.128 R24, [R0+0x14400] ;  /* 0x0144000000187984 */ /* 0x000e620000000c00 */
[----:B------:R-:W-:-:S02]  /*150e0*/  SHF.R.U32.HI R21, RZ, 0x10, R29 ;  /* 0x00000010ff157819 */ /* 0x000fc4000001161d */
[----:B------:R-:W-:Y:S02]  /*150f0*/  SHF.R.U32.HI R20, RZ, 0x10, R28 ;  /* 0x00000010ff147819 */ /* 0x000fe4000001161c */
[----:B------:R-:W-:Y:S02]  /*15100*/  SHF.R.U32.HI R38, RZ, 0x10, R30 ;  /* 0x00000010ff267819 */ /* 0x000fe4000001161e */
[----:B------:R-:W-:Y:S02]  /*15110*/  LOP3.LUT R21, R21, 0xff, RZ, 0xc0, !PT ;  /* 0x000000ff15157812 */ /* 0x000fe400078ec0ff */
[----:B------:R-:W-:Y:S02]  /*15120*/  LOP3.LUT R20, R20, 0xff, RZ, 0xc0, !PT ;  /* 0x000000ff14147812 */ /* 0x000fe400078ec0ff */
[----:B------:R-:W-:Y:S02]  /*15130*/  LOP3.LUT R38, R38, 0xff, RZ, 0xc0, !PT ;  /* 0x000000ff26267812 */ /* 0x000fe400078ec0ff */
[----:B------:R-:W-:-:S02]  /*15140*/  PRMT R21, R21, 0x7054, R36 ;  /* 0x0000705415157816 */ /* 0x000fc40000000024 */
[----:B------:R-:W-:Y:S02]  /*15150*/  PRMT R37, R20, 0x7054, R37 ;  /* 0x0000705414257816 */ /* 0x000fe40000000025 */
[----:B------:R-:W-:Y:S02]  /*15160*/  SHF.R.U32.HI R36, RZ, 0x10, R9 ;  /* 0x00000010ff247819 */ /* 0x000fe40000011609 */
[----:B------:R-:W-:Y:S02]  /*15170*/  SHF.R.U32.HI R20, RZ, 0x10, R8 ;  /* 0x00000010ff147819 */ /* 0x000fe40000011608 */
[----:B------:R-:W-:Y:S02]  /*15180*/  PRMT R41, R38, 0x7054, R39 ;  /* 0x0000705426297816 */ /* 0x000fe40000000027 */
[----:B------:R-:W-:Y:S02]  /*15190*/  SHF.R.U32.HI R40, RZ, 0x10, R31 ;  /* 0x00000010ff287819 */ /* 0x000fe4000001161f */
[----:B------:R-:W-:-:S02]  /*151a0*/  SHF.R.U32.HI R39, RZ, 0x10, R11 ;  /* 0x00000010ff277819 */ /* 0x000fc4000001160b */
[----:B------:R-:W-:Y:S02]  /*151b0*/  LOP3.LUT R36, R36, 0xff, RZ, 0xc0, !PT ;  /* 0x000000ff24247812 */ /* 0x000fe400078ec0ff */
[----:B------:R-:W-:Y:S02]  /*151c0*/  LOP3.LUT R20, R20, 0xff, RZ, 0xc0, !PT ;  /* 0x000000ff14147812 */ /* 0x000fe400078ec0ff */
[----:B------:R-:W-:Y:S02]  /*151d0*/  LOP3.LUT R40, R40, 0xff, RZ, 0xc0, !PT ;  /* 0x000000ff28287812 */ /* 0x000fe400078ec0ff */
[----:B------:R-:W-:Y:S02]  /*151e0*/  SHF.R.U32.HI R38, RZ, 0x10, R10 ;  /* 0x00000010ff267819 */ /* 0x000fe4000001160a */
[----:B------:R-:W-:Y:S02]  /*151f0*/  LOP3.LUT R39, R39, 0xff, RZ, 0xc0, !PT ;  /* 0x000000ff27277812 */ /* 0x000fe400078ec0ff */
[----:B------:R-:W-:-:S02]  /*15200*/  PRMT R47, R36, 0x7054, R47 ;  /* 0x00007054242f7816 */ /* 0x000fc4000000002f */
[----:B------:R-:W-:Y:S02]  /*15210*/  PRMT R45, R20, 0x7054, R45 ;  /* 0x00007054142d7816 */ /* 0x000fe4000000002d */
[----:B------:R-:W-:Y:S02]  /*15220*/  PRMT R43, R40, 0x7054, R43 ;  /* 0x00007054282b7816 */ /* 0x000fe4000000002b */
[----:B------:R-:W-:Y:S02]  /*15230*/  LOP3.LUT R38, R38, 0xff, RZ, 0xc0, !PT ;  /* 0x000000ff26267812 */ /* 0x000fe400078ec0ff */
[----:B------:R-:W-:Y:S02]  /*15240*/  PRMT R51, R39, 0x7054, R42 ;  /* 0x0000705427337816 */ /* 0x000fe4000000002a */
[----:B------:R-:W-:Y:S02]  /*15250*/  LOP3.LUT R39, R37, 0xff000000, R28, 0xf8, !PT ;  /* 0xff00000025277812 */ /* 0x000fe400078ef81c */
[----:B------:R-:W-:-:S02]  /*15260*/  LOP3.LUT R40, R21, 0xff000000, R29, 0xf8, !PT ;  /* 0xff00000015287812 */ /* 0x000fc400078ef81d */
[----:B------:R-:W-:Y:S02]  /*15270*/  LOP3.LUT R47, R47, 0xff000000, R9, 0xf8, !PT ;  /* 0xff0000002f2f7812 */ /* 0x000fe400078ef809 */
[----:B------:R-:W-:Y:S02]  /*15280*/  LOP3.LUT R45, R45, 0xff000000, R8, 0xf8, !PT ;  /* 0xff0000002d2d7812 */ /* 0x000fe400078ef808 */
[-C--:B0-----:R-:W-:Y:S02]  /*15290*/  F2FP.F16.E4M3.UNPACK_B R28, R7.reuse ;  /* 0x00000007ff1c723e */ /* 0x081fe400020006ff */
[----:B------:R-:W-:Y:S02]  /*152a0*/  F2FP.F16.E4M3.UNPACK_B R29, R7.H1 ;  /* 0x00000007ff1d723e */ /* 0x000fe400030006ff */
[-C--:B------:R-:W-:Y:S02]  /*152b0*/  F2FP.F16.E4M3.UNPACK_B R7, R4.reuse ;  /* 0x00000004ff07723e */ /* 0x080fe400020006ff */
[----:B------:R-:W-:-:S02]  /*152c0*/  F2FP.F16.E4M3.UNPACK_B R8, R4.H1 ;  /* 0x00000004ff08723e */ /* 0x000fc400030006ff */
[----:B------:R-:W-:Y:S02]  /*152d0*/  PRMT R49, R38, 0x7054, R49 ;  /* 0x0000705426317816 */ /* 0x000fe40000000031 */
[-C--:B------:R-:W-:Y:S02]  /*152e0*/  F2FP.F16.E4M3.UNPACK_B R4, R6.reuse ;  /* 0x00000006ff04723e */ /* 0x080fe400020006ff */
[----:B------:R-:W-:Y:S02]  /*152f0*/  F2FP.F16.E4M3.UNPACK_B R21, R6.H1 ;  /* 0x00000006ff15723e */ /* 0x000fe400030006ff */
[----:B------:R-:W-:Y:S02]  /*15300*/  LOP3.LUT R20, R41, 0xff000000, R30, 0xf8, !PT ;  /* 0xff00000029147812 */ /* 0x000fe400078ef81e */
[----:B------:R-:W-:Y:S02]  /*15310*/  F2FP.F16.E4M3.UNPACK_B R46, R47 ;  /* 0x0000002fff2e723e */ /* 0x000fe400020006ff */
[----:B-1----:R-:W-:-:S02]  /*15320*/  F2FP.F16.E4M3.UNPACK_B R6, R25 ;  /* 0x00000019ff06723e */ /* 0x002fc400020006ff */
[----:B------:R-:W-:Y:S01]  /*15330*/  F2FP.F16.E4M3.UNPACK_B R41, R40 ;  /* 0x00000028ff29723e */ /* 0x000fe200020006ff */
[--C-:B------:R-:W-:Y:S01]  /*15340*/  HADD2.F32 R48, -RZ, R46.reuse.H0_H0 ;  /* 0x2000002eff307230 */ /* 0x100fe20000004100 */
[----:B------:R-:W-:Y:S01]  /*15350*/  LOP3.LUT R50, R49, 0xff000000, R10, 0xf8, !PT ;  /* 0xff00000031327812 */ /* 0x000fe200078ef80a */
[----:B------:R-:W-:Y:S01]  /*15360*/  HADD2.F32 R49, -RZ, R46.H1_H1 ;  /* 0x3000002eff317230 */ /* 0x000fe20000004100 */
[----:B------:R-:W-:Y:S01]  /*15370*/  LOP3.LUT R51, R51, 0xff000000, R11, 0xf8, !PT ;  /* 0xff00000033337812 */ /* 0x000fe200078ef80b */
[--C-:B------:R-:W-:Y:S01]  /*15380*/  HADD2.F32 R42, -RZ, R41.reuse.H0_H0 ;  /* 0x20000029ff2a7230 */ /* 0x100fe20000004100 */
[-C--:B------:R-:W-:Y:S01]  /*15390*/  F2FP.F16.E4M3.UNPACK_B R10, R5.reuse ;  /* 0x00000005ff0a723e */ /* 0x080fe200020006ff */
[----:B------:R-:W-:Y:S01]  /*153a0*/  HADD2.F32 R41, -RZ, R41.H1_H1 ;  /* 0x30000029ff297230 */ /* 0x000fe20000004100 */
[----:B------:R-:W-:Y:S01]  /*153b0*/  F2FP.F16.E4M3.UNPACK_B R11, R5.H1 ;  /* 0x00000005ff0b723e */ /* 0x000fe200030006ff */
[----:B------:R-:W-:Y:S01]  /*153c0*/  HADD2.F32 R5, -RZ, R6.H0_H0 ;  /* 0x20000006ff057230 */ /* 0x000fe20000004100 */
[----:B------:R-:W-:Y:S01]  /*153d0*/  LOP3.LUT R43, R43, 0xff000000, R31, 0xf8, !PT ;  /* 0xff0000002b2b7812 */ /* 0x000fe200078ef81f */
[--C-:B------:R-:W-:Y:S01]  /*153e0*/  HADD2.F32 R9, -RZ, R10.reuse.H0_H0 ;  /* 0x2000000aff097230 */ /* 0x100fe20000004100 */
[-C--:B------:R-:W-:Y:S01]  /*153f0*/  F2FP.F16.E4M3.UNPACK_B R37, R27.reuse ;  /* 0x0000001bff25723e */ /* 0x080fe200020006ff */
[----:B------:R-:W-:Y:S01]  /*15400*/  HADD2.F32 R10, -RZ, R10.H1_H1 ;  /* 0x3000000aff0a7230 */ /* 0x000fe20000004100 */
[----:B------:R-:W-:Y:S01]  /*15410*/  F2FP.F16.E4M3.UNPACK_B R38, R27.H1 ;  /* 0x0000001bff26723e */ /* 0x000fe200030006ff */
[C---:B------:R-:W-:Y:S01]  /*15420*/  FMUL.FTZ R52, R5.reuse, R48 ;  /* 0x0000003005347220 */ /* 0x040fe20000410000 */
[----:B------:R-:W-:Y:S01]  /*15430*/  F2FP.F16.E4M3.UNPACK_B R31, R26 ;  /* 0x0000001aff1f723e */ /* 0x000fe200020006ff */
[----:B------:R-:W-:Y:S01]  /*15440*/  FMUL.FTZ R27, R5, R42 ;  /* 0x0000002a051b7220 */ /* 0x000fe20000410000 */
[----:B------:R-:W-:Y:S01]  /*15450*/  F2FP.F16.E4M3.UNPACK_B R36, R26.H1 ;  /* 0x0000001aff24723e */ /* 0x000fe200030006ff */
[----:B------:R-:W-:Y:S01]  /*15460*/  HADD2.F32 R26, -RZ, R6.H1_H1 ;  /* 0x30000006ff1a7230 */ /* 0x000fe20000004100 */
[----:B------:R-:W-:Y:S01]  /*15470*/  F2FP.F16.E4M3.UNPACK_B R30, R25.H1 ;  /* 0x00000019ff1e723e */ /* 0x000fe200030006ff */
[C---:B------:R-:W-:Y:S01]  /*15480*/  FFMA.FTZ R5, R9.reuse, R42, -R52 ;  /* 0x0000002a09057223 */ /* 0x040fe20000010834 */
[----:B------:R-:W-:Y:S01]  /*15490*/  F2FP.F16.E4M3.UNPACK_B R47, R47.H1 ;  /* 0x0000002fff2f723e */ /* 0x000fe200030006ff */
[----:B------:R-:W-:Y:S01]  /*154a0*/  FFMA.FTZ R9, R9, R48, R27 ;  /* 0x0000003009097223 */ /* 0x000fe2000001001b */
[----:B------:R-:W-:Y:S01]  /*154b0*/  F2FP.F16.E4M3.UNPACK_B R40, R40.H1 ;  /* 0x00000028ff28723e */ /* 0x000fe200030006ff */
[----:B------:R-:W-:-:S02]  /*154c0*/  HADD2.F32 R27, -RZ, R30.H0_H0 ;  /* 0x2000001eff1b7230 */ /* 0x000fc40000004100 */
[C---:B------:R-:W-:Y:S01]  /*154d0*/  FMUL.FTZ R53, R26.reuse, R49 ;  /* 0x000000311a357220 */ /* 0x040fe20000410000 */
[----:B------:R-:W-:Y:S02]  /*154e0*/  HADD2.F32 R46, -RZ, R47.H0_H0 ;  /* 0x2000002fff2e7230 */ /* 0x000fe40000004100 */
[-C--:B------:R-:W-:Y:S01]  /*154f0*/  FMUL.FTZ R26, R26, R41.reuse ;  /* 0x000000291a1a7220 */ /* 0x080fe20000410000 */
[----:B------:R-:W-:Y:S02]  /*15500*/  HADD2.F32 R42, -RZ, R40.H0_H0 ;  /* 0x20000028ff2a7230 */ /* 0x000fe40000004100 */
[C---:B------:R-:W-:Y:S01]  /*15510*/  FFMA.FTZ R48, R10.reuse, R41, -R53 ;  /* 0x000000290a307223 */ /* 0x040fe20000010835 */
[----:B------:R-:W-:Y:S02]  /*15520*/  HADD2.F32 R6, -RZ, R11.H0_H0 ;  /* 0x2000000bff067230 */ /* 0x000fe40000004100 */
[C---:B------:R-:W-:Y:S01]  /*15530*/  FMUL.FTZ R55, R27.reuse, R46 ;  /* 0x0000002e1b377220 */ /* 0x040fe20000410000 */
[----:B------:R-:W-:Y:S01]  /*15540*/  FFMA.FTZ R52, R10, R49, R26 ;  /* 0x000000310a347223 */ /* 0x000fe2000001001a */
[----:B------:R-:W-:Y:S01]  /*15550*/  F2FP.F16.E4M3.UNPACK_B R41, R51 ;  /* 0x00000033ff29723e */ /* 0x000fe200020006ff */
[----:B------:R-:W-:Y:S01]  /*15560*/  FMUL.FTZ R27, R27, R42 ;  /* 0x0000002a1b1b7220 */ /* 0x000fe20000410000 */
[----:B------:R-:W-:Y:S01]  /*15570*/  F2FP.F16.E4M3.UNPACK_B R26, R43 ;  /* 0x0000002bff1a723e */ /* 0x000fe200020006ff */
[----:B------:R-:W-:-:S02]  /*15580*/  HADD2.F32 R10, -RZ, R37.H0_H0 ;  /* 0x20000025ff0a7230 */ /* 0x000fc40000004100 */
[C---:B------:R-:W-:Y:S01]  /*15590*/  FFMA.FTZ R55, R6.reuse, R42, -R55 ;  /* 0x0000002a06377223 */ /* 0x040fe20000010837 */
[----:B------:R-:W-:Y:S01]  /*155a0*/  FFMA.FTZ R46, R6, R46, R27 ;  /* 0x0000002e062e7223 */ /* 0x000fe2000001001b */
[----:B------:R-:W-:Y:S01]  /*155b0*/  HADD2.F32 R49, -RZ, R41.H0_H0 ;  /* 0x20000029ff317230 */ /* 0x000fe20000004100 */
[----:B------:R-:W-:Y:S01]  /*155c0*/  F2FP.F16.E4M3.UNPACK_B R51, R51.H1 ;  /* 0x00000033ff33723e */ /* 0x000fe200030006ff */
[----:B------:R-:W-:Y:S01]  /*155d0*/  HADD2.F32 R27, -RZ, R26.H0_H0 ;  /* 0x2000001aff1b7230 */ /* 0x000fe20000004100 */
[----:B------:R-:W-:Y:S01]  /*155e0*/  F2FP.F16.E4M3.UNPACK_B R43, R43.H1 ;  /* 0x0000002bff2b723e */ /* 0x000fe200030006ff */
[----:B------:R-:W-:Y:S02]  /*155f0*/  HADD2.F32 R47, -RZ, R47.H1_H1 ;  /* 0x3000002fff2f7230 */ /* 0x000fe40000004100 */
[C---:B------:R-:W-:Y:S01]  /*15600*/  FMUL.FTZ R53, R10.reuse, R49 ;  /* 0x000000310a357220 */ /* 0x040fe20000410000 */
[----:B------:R-:W-:Y:S02]  /*15610*/  HADD2.F32 R30, -RZ, R30.H1_H1 ;  /* 0x3000001eff1e7230 */ /* 0x000fe40000004100 */
[----:B------:R-:W-:Y:S01]  /*15620*/  FMUL.FTZ R10, R10, R27 ;  /* 0x0000001b0a0a7220 */ /* 0x000fe20000410000 */
[----:B------:R-:W-:Y:S01]  /*15630*/  HADD2.F32 R40, -RZ, R40.H1_H1 ;  /* 0x30000028ff287230 */ /* 0x000fe20000004100 */
[----:B------:R-:W-:Y:S01]  /*15640*/  F2FP.F16.E4M3.UNPACK_B R25, R24 ;  /* 0x00000018ff19723e */ /* 0x000fe200020006ff */
[----:B------:R-:W-:-:S02]  /*15650*/  HADD2.F32 R6, -RZ, R28.H0_H0 ;  /* 0x2000001cff067230 */ /* 0x000fc40000004100 */
[C---:B------:R-:W-:Y:S01]  /*15660*/  FMUL.FTZ R42, R30.reuse, R47 ;  /* 0x0000002f1e2a7220 */ /* 0x040fe20000410000 */
[----:B------:R-:W-:Y:S02]  /*15670*/  HADD2.F32 R11, -RZ, R11.H1_H1 ;  /* 0x3000000bff0b7230 */ /* 0x000fe40000004100 */
[-C--:B------:R-:W-:Y:S01]  /*15680*/  FMUL.FTZ R30, R30, R40.reuse ;  /* 0x000000281e1e7220 */ /* 0x080fe20000410000 */
[----:B------:R-:W-:Y:S02]  /*15690*/  HADD2.F32 R26, -RZ, R26.H1_H1 ;  /* 0x3000001aff1a7230 */ /* 0x000fe40000004100 */
[C---:B------:R-:W-:Y:S01]  /*156a0*/  FFMA.FTZ R53, R6.reuse, R27, -R53 ;  /* 0x0000001b06357223 */ /* 0x040fe20000010835 */
[----:B------:R-:W-:Y:S01]  /*156b0*/  FFMA.FTZ R49, R6, R49, R10 ;  /* 0x0000003106317223 */ /* 0x000fe2000001000a */
[----:B------:R-:W-:Y:S02]  /*156c0*/  HADD2.F32 R41, -RZ, R41.H1_H1 ;  /* 0x30000029ff297230 */ /* 0x000fe40000004100 */
[----:B------:R-:W-:Y:S01]  /*156d0*/  FFMA.FTZ R42, R11, R40, -R42 ;  /* 0x000000280b2a7223 */ /* 0x000fe2000001082a */
[----:B------:R-:W-:-:S02]  /*156e0*/  HADD2.F32 R37, -RZ, R37.H1_H1 ;  /* 0x30000025ff257230 */ /* 0x000fc40000004100 */
[----:B------:R-:W-:Y:S01]  /*156f0*/  FFMA.FTZ R47, R11, R47, R30 ;  /* 0x0000002f0b2f7223 */ /* 0x000fe2000001001e */
[----:B------:R-:W-:Y:S01]  /*15700*/  HADD2.F32 R27, -RZ, R51.H0_H0 ;  /* 0x20000033ff1b7230 */ /* 0x000fe20000004100 */
[----:B------:R-:W-:Y:S01]  /*15710*/  F2FP.F16.E4M3.UNPACK_B R24, R24.H1 ;  /* 0x00000018ff18723e */ /* 0x000fe200030006ff */
[----:B------:R-:W-:Y:S02]  /*15720*/  HADD2.F32 R10, -RZ, R38.H0_H0 ;  /* 0x20000026ff0a7230 */ /* 0x000fe40000004100 */
[C---:B------:R-:W-:Y:S01]  /*15730*/  FMUL.FTZ R57, R37.reuse, R41 ;  /* 0x0000002925397220 */ /* 0x040fe20000410000 */
[----:B------:R-:W-:Y:S02]  /*15740*/  HADD2.F32 R28, -RZ, R28.H1_H1 ;  /* 0x3000001cff1c7230 */ /* 0x000fe40000004100 */
[----:B------:R-:W-:Y:S01]  /*15750*/  FMUL.FTZ R30, R37, R26 ;  /* 0x0000001a251e7220 */ /* 0x000fe20000410000 */
[----:B------:R-:W-:Y:S02]  /*15760*/  HADD2.F32 R11, -RZ, R43.H0_H0 ;  /* 0x2000002bff0b7230 */ /* 0x000fe40000004100 */
[----:B------:R-:W-:Y:S01]  /*15770*/  FMUL.FTZ R37, R10, R27 ;  /* 0x0000001b0a257220 */ /* 0x000fe20000410000 */
[----:B------:R-:W-:-:S02]  /*15780*/  HADD2.F32 R6, -RZ, R29.H0_H0 ;  /* 0x2000001dff067230 */ /* 0x000fc40000004100 */
[----:B------:R-:W-:Y:S01]  /*15790*/  FFMA.FTZ R40, R28, R26, -R57 ;  /* 0x0000001a1c287223 */ /* 0x000fe20000010839 */
[----:B------:R-:W-:Y:S01]  /*157a0*/  F2FP.F16.E4M3.UNPACK_B R26, R45.H1 ;  /* 0x0000002dff1a723e */ /* 0x000fe200030006ff */
[-C--:B------:R-:W-:Y:S01]  /*157b0*/  FMUL.FTZ R10, R10, R11.reuse ;  /* 0x0000000b0a0a7220 */ /* 0x080fe20000410000 */
[----:B------:R-:W-:Y:S02]  /*157c0*/  HADD2.F32 R51, -RZ, R51.H1_H1 ;  /* 0x30000033ff337230 */ /* 0x000fe40000004100 */
[----:B------:R-:W-:Y:S01]  /*157d0*/  FFMA.FTZ R56, R6, R11, -R37 ;  /* 0x0000000b06387223 */ /* 0x000fe20000010825 */
[----:B------:R-:W-:Y:S01]  /*157e0*/  HADD2.F32 R38, -RZ, R38.H1_H1 ;  /* 0x30000026ff267230 */ /* 0x000fe20000004100 */
[----:B------:R-:W-:Y:S01]  /*157f0*/  F2FP.F16.E4M3.UNPACK_B R11, R39.H1 ;  /* 0x00000027ff0b723e */ /* 0x000fe200030006ff */
[----:B------:R-:W-:Y:S02]  /*15800*/  HADD2.F32 R43, -RZ, R43.H1_H1 ;  /* 0x3000002bff2b7230 */ /* 0x000fe40000004100 */
[----:B------:R-:W-:Y:S01]  /*15810*/  FFMA.FTZ R54, R28, R41, R30 ;  /* 0x000000291c367223 */ /* 0x000fe2000001001e */
[----:B------:R-:W-:Y:S01]  /*15820*/  FFMA.FTZ R57, R6, R27, R10 ;  /* 0x0000001b06397223 */ /* 0x000fe2000001000a */
[----:B------:R-:W-:-:S02]  /*15830*/  HADD2.F32 R29, -RZ, R29.H1_H1 ;  /* 0x3000001dff1d7230 */ /* 0x000fc40000004100 */
[C---:B------:R-:W-:Y:S01]  /*15840*/  FMUL.FTZ R28, R38.reuse, R51 ;  /* 0x00000033261c7220 */ /* 0x040fe20000410000 */
[----:B------:R-:W-:Y:S02]  /*15850*/  HADD2.F32 R37, -RZ, R26.H0_H0 ;  /* 0x2000001aff257230 */ /* 0x000fe40000004100 */
[-C--:B------:R-:W-:Y:S01]  /*15860*/  FMUL.FTZ R38, R38, R43.reuse ;  /* 0x0000002b26267220 */ /* 0x080fe20000410000 */
[----:B------:R-:W-:Y:S02]  /*15870*/  HADD2.F32 R10, -RZ, R24.H0_H0 ;  /* 0x20000018ff0a7230 */ /* 0x000fe40000004100 */
[C---:B------:R-:W-:Y:S01]  /*15880*/  FFMA.FTZ R59, R29.reuse, R43, -R28 ;  /* 0x0000002b1d3b7223 */ /* 0x040fe2000001081c */
[----:B------:R-:W-:Y:S02]  /*15890*/  HADD2.F32 R27, -RZ, R11.H0_H0 ;  /* 0x2000000bff1b7230 */ /* 0x000fe40000004100 */
[----:B------:R-:W-:Y:S01]  /*158a0*/  FFMA.FTZ R58, R29, R51, R38 ;  /* 0x000000331d3a7223 */ /* 0x000fe20000010026 */
[----:B------:R-:W-:-:S02]  /*158b0*/  HADD2.F32 R6, -RZ, R8.H0_H0 ;  /* 0x20000008ff067230 */ /* 0x000fc40000004100 */
[C---:B------:R-:W-:Y:S01]  /*158c0*/  FMUL.FTZ R41, R10.reuse, R37 ;  /* 0x000000250a297220 */ /* 0x040fe20000410000 */
[----:B------:R-:W-:Y:S02]  /*158d0*/  HADD2.F32 R29, -RZ, R26.H1_H1 ;  /* 0x3000001aff1d7230 */ /* 0x000fe40000004100 */
[----:B------:R-:W-:Y:S01]  /*158e0*/  FMUL.FTZ R10, R10, R27 ;  /* 0x0000001b0a0a7220 */ /* 0x000fe20000410000 */
[----:B------:R-:W-:Y:S01]  /*158f0*/  HADD2.F32 R24, -RZ, R24.H1_H1 ;  /* 0x30000018ff187230 */ /* 0x000fe20000004100 */
[----:B------:R-:W-:Y:S01]  /*15900*/  F2FP.F16.E4M3.UNPACK_B R45, R45 ;  /* 0x0000002dff2d723e */ /* 0x000fe200020006ff */
[----:B------:R-:W-:Y:S02]  /*15910*/  HADD2.F32 R11, -RZ, R11.H1_H1 ;  /* 0x3000000bff0b7230 */ /* 0x000fe40000004100 */
[----:B------:R-:W-:Y:S01]  /*15920*/  FFMA.FTZ R28, R6, R37, R10 ;  /* 0x00000025061c7223 */ /* 0x000fe2000001000a */
[----:B------:R-:W-:Y:S01]  /*15930*/  HADD2.F32 R8, -RZ, R8.H1_H1 ;  /* 0x30000008ff087230 */ /* 0x000fe20000004100 */
[----:B------:R-:W-:Y:S01]  /*15940*/  F2FP.F16.E4M3.UNPACK_B R39, R39 ;  /* 0x00000027ff27723e */ /* 0x000fe200020006ff */
[----:B------:R-:W-:Y:S01]  /*15950*/  FMUL.FTZ R37, R24, R29 ;  /* 0x0000001d18257220 */ /* 0x000fe20000410000 */
[----:B------:R-:W-:Y:S01]  /*15960*/  FFMA.FTZ R41, R6, R27, -R41 ;  /* 0x0000001b06297223 */ /* 0x000fe20000010829 */
[----:B------:R-:W-:Y:S01]  /*15970*/  FMUL.FTZ R24, R24, R11 ;  /* 0x0000000b18187220 */ /* 0x000fe20000410000 */
[----:B------:R-:W-:-:S02]  /*15980*/  HADD2.F32 R27, -RZ, R45.H0_H0 ;  /* 0x2000002dff1b7230 */ /* 0x000fc40000004100 */
[C---:B------:R-:W-:Y:S01]  /*15990*/  FFMA.FTZ R30, R8.reuse, R11, -R37 ;  /* 0x0000000b081e7223 */ /* 0x040fe20000010825 */
[----:B------:R-:W-:Y:S02]  /*159a0*/  HADD2.F32 R10, -RZ, R25.H0_H0 ;  /* 0x20000019ff0a7230 */ /* 0x000fe40000004100 */
[----:B------:R-:W-:Y:S01]  /*159b0*/  FFMA.FTZ R43, R8, R29, R24 ;  /* 0x0000001d082b7223 */ /* 0x000fe20000010018 */
[----:B------:R-:W-:Y:S01]  /*159c0*/  HADD2.F32 R11, -RZ, R39.H0_H0 ;  /* 0x20000027ff0b7230 */ /* 0x000fe20000004100 */
[----:B------:R-:W-:Y:S01]  /*159d0*/  F2FP.SATFINITE.E4M3.F32.PACK_AB_MERGE_C R42, R42, R55, RZ ;  /* 0x000000372a2a723e */ /* 0x000fe200048070ff */
        /* <DEDUP_REMOVED lines=8> */
[----:B------:R-:W-:Y:S01]  /*15a60*/  HADD2.F32 R7, -RZ, R7.H1_H1 ;  /* 0x30000007ff077230 */ /* 0x000fe20000004100 */
[----:B------:R-:W-:Y:S01]  /*15a70*/  F2FP.F16.E4M3.UNPACK_B R11, R50.H1 ;  /* 0x00000032ff0b723e */ /* 0x000fe200030006ff */
[C---:B------:R-:W-:Y:S01]  /*15a80*/  FMUL.FTZ R10, R25.reuse, R24 ;  /* 0x00000018190a7220 */ /* 0x040fe20000410000 */
[----:B------:R-:W-:Y:S01]  /*15a90*/  F2FP.F16.E4M3.UNPACK_B R6, R20.H1 ;  /* 0x00000014ff06723e */ /* 0x000fe200030006ff */
[----:B------:R-:W-:Y:S01]  /*15aa0*/  FMUL.FTZ R27, R25, R8 ;  /* 0x00000008191b7220 */ /* 0x000fe20000410000 */
[----:B------:R-:W-:Y:S01]  /*15ab0*/  F2FP.F16.E4M3.UNPACK_B R50, R50 ;  /* 0x00000032ff32723e */ /* 0x000fe200020006ff */
[----:B------:R-:W-:Y:S01]  /*15ac0*/  FFMA.FTZ R26, R7, R8, -R10 ;  /* 0x00000008071a7223 */ /* 0x000fe2000001080a */
[----:B------:R-:W-:-:S02]  /*15ad0*/  HADD2.F32 R25, -RZ, R11.H0_H0 ;  /* 0x2000000bff197230 */ /* 0x000fc40000004100 */
[----:B------:R-:W-:Y:S01]  /*15ae0*/  FFMA.FTZ R24, R7, R24, R27 ;  /* 0x0000001807187223 */ /* 0x000fe2000001001b */
[----:B------:R-:W-:Y:S01]  /*15af0*/  HADD2.F32 R8, -RZ, R36.H0_H0 ;  /* 0x20000024ff087230 */ /* 0x000fe20000004100 */
[----:B------:R-:W-:Y:S01]  /*15b00*/  F2FP.F16.E4M3.UNPACK_B R20, R20 ;  /* 0x00000014ff14723e */ /* 0x000fe200020006ff */
[----:B------:R-:W-:Y:S01]  /*15b10*/  HADD2.F32 R7, -RZ, R6.H0_H0 ;  /* 0x20000006ff077230 */ /* 0x000fe20000004100 */
[----:B------:R-:W-:Y:S01]  /*15b20*/  F2FP.SATFINITE.E4M3.F32.PACK_AB_MERGE_C R46, R47, R46, RZ ;  /* 0x0000002e2f2e723e */ /* 0x000fe200048070ff */
[----:B------:R-:W-:Y:S02]  /*15b30*/  HADD2.F32 R11, -RZ, R11.H1_H1 ;  /* 0x3000000bff0b7230 */ /* 0x000fe40000004100 */
[C---:B------:R-:W-:Y:S01]  /*15b40*/  FMUL.FTZ R27, R8.reuse, R25 ;  /* 0x00000019081b7220 */ /* 0x040fe20000410000 */
[----:B------:R-:W-:Y:S02]  /*15b50*/  HADD2.F32 R36, -RZ, R36.H1_H1 ;  /* 0x30000024ff247230 */ /* 0x000fe40000004100 */
[----:B------:R-:W-:Y:S01]  /*15b60*/  FMUL.FTZ R39, R8, R7 ;  /* 0x0000000708277220 */ /* 0x000fe20000410000 */
[----:B------:R-:W-:Y:S01]  /*15b70*/  HADD2.F32 R10, -RZ, R6.H1_H1 ;  /* 0x30000006ff0a7230 */ /* 0x000fe20000004100 */
[----:B------:R-:W-:Y:S01]  /*15b80*/  F2FP.SATFINITE.E4M3.F32.PACK_AB_MERGE_C R5, R48, R5, R42 ;  /* 0x000000053005723e */ /* 0x000fe2000480702a */
[----:B------:R-:W-:-:S02]  /*15b90*/  HADD2.F32 R6, -RZ, R21.H0_H0 ;  /* 0x20000015ff067230 */ /* 0x000fc40000004100 */
[C---:B------:R-:W-:Y:S01]  /*15ba0*/  FMUL.FTZ R8, R36.reuse, R11 ;  /* 0x0000000b24087220 */ /* 0x040fe20000410000 */
[----:B------:R-:W-:Y:S02]  /*15bb0*/  HADD2.F32 R21, -RZ, R21.H1_H1 ;  /* 0x30000015ff157230 */ /* 0x000fe40000004100 */
[-C--:B------:R-:W-:Y:S01]  /*15bc0*/  FMUL.FTZ R38, R36, R10.reuse ;  /* 0x0000000a24267220 */ /* 0x080fe20000410000 */
[----:B------:R-:W-:Y:S01]  /*15bd0*/  F2FP.SATFINITE.E4M3.F32.PACK_AB_MERGE_C R9, R52, R9, R46 ;  /* 0x000000093409723e */ /* 0x000fe2000480702e */
[C---:B------:R-:W-:Y:S01]  /*15be0*/  FFMA.FTZ R27, R6.reuse, R7, -R27 ;  /* 0x00000007061b7223 */ /* 0x040fe2000001081b */
[----:B------:R-:W-:Y:S02]  /*15bf0*/  HADD2.F32 R7, -RZ, R31.H0_H0 ;  /* 0x2000001fff077230 */ /* 0x000fe40000004100 */
[----:B------:R-:W-:Y:S01]  /*15c00*/  FFMA.FTZ R36, R21, R10, -R8 ;  /* 0x0000000a15247223 */ /* 0x000fe20000010808 */
[----:B------:R-:W-:Y:S02]  /*15c10*/  HADD2.F32 R10, -RZ, R50.H0_H0 ;  /* 0x20000032ff0a7230 */ /* 0x000fe40000004100 */
[----:B------:R-:W-:Y:S01]  /*15c20*/  FFMA.FTZ R39, R6, R25, R39 ;  /* 0x0000001906277223 */ /* 0x000fe20000010027 */
[----:B------:R-:W-:-:S02]  /*15c30*/  HADD2.F32 R8, -RZ, R20.H0_H0 ;  /* 0x20000014ff087230 */ /* 0x000fc40000004100 */
[----:B------:R-:W-:Y:S01]  /*15c40*/  FFMA.FTZ R38, R21, R11, R38 ;  /* 0x0000000b15267223 */ /* 0x000fe20000010026 */
[----:B------:R-:W-:Y:S02]  /*15c50*/  HADD2.F32 R50, -RZ, R50.H1_H1 ;  /* 0x30000032ff327230 */ /* 0x000fe40000004100 */
[C---:B------:R-:W-:Y:S01]  /*15c60*/  FMUL.FTZ R11, R7.reuse, R10 ;  /* 0x0000000a070b7220 */ /* 0x040fe20000410000 */
[----:B------:R-:W-:Y:S02]  /*15c70*/  HADD2.F32 R31, -RZ, R31.H1_H1 ;  /* 0x3000001fff1f7230 */ /* 0x000fe40000004100 */
[----:B------:R-:W-:Y:S01]  /*15c80*/  FMUL.FTZ R7, R7, R8 ;  /* 0x0000000807077220 */ /* 0x000fe20000410000 */
[----:B------:R-:W-:Y:S01]  /*15c90*/  HADD2.F32 R20, -RZ, R20.H1_H1 ;  /* 0x30000014ff147230 */ /* 0x000fe20000004100 */
[----:B------:R-:W-:Y:S01]  /*15ca0*/  F2FP.SATFINITE.E4M3.F32.PACK_AB_MERGE_C R27, R36, R27, RZ ;  /* 0x0000001b241b723e */ /* 0x000fe200048070ff */
[--C-:B------:R-:W-:Y:S02]  /*15cb0*/  HADD2.F32 R6, -RZ, R4.reuse.H0_H0 ;  /* 0x20000004ff067230 */ /* 0x100fe40000004100 */
[----:B------:R-:W-:Y:S01]  /*15cc0*/  FMUL.FTZ R25, R31, R50 ;  /* 0x000000321f197220 */ /* 0x000fe20000410000 */
[----:B------:R-:W-:-:S02]  /*15cd0*/  HADD2.F32 R4, -RZ, R4.H1_H1 ;  /* 0x30000004ff047230 */ /* 0x000fc40000004100 */
[----:B------:R-:W-:Y:S01]  /*15ce0*/  FMUL.FTZ R31, R31, R20 ;  /* 0x000000141f1f7220 */ /* 0x000fe20000410000 */
[----:B------:R-:W-:Y:S01]  /*15cf0*/  F2FP.SATFINITE.E4M3.F32.PACK_AB_MERGE_C R38, R38, R39, RZ ;  /* 0x000000272626723e */ /* 0x000fe200048070ff */
[C---:B------:R-:W-:Y:S01]  /*15d00*/  FFMA.FTZ R21, R6.reuse, R8, -R11 ;  /* 0x0000000806157223 */ /* 0x040fe2000001080b */
[----:B------:R-:W-:Y:S01]  /*15d10*/  FFMA.FTZ R10, R6, R10, R7 ;  /* 0x0000000a060a7223 */ /* 0x000fe20000010007 */
[C---:B------:R-:W-:Y:S01]  /*15d20*/  FFMA.FTZ R6, R4.reuse, R20, -R25 ;  /* 0x0000001404067223 */ /* 0x040fe20000010819 */
[----:B------:R-:W-:Y:S01]  /*15d30*/  FFMA.FTZ R31, R4, R50, R31 ;  /* 0x00000032041f7223 */ /* 0x000fe2000001001f */
[----:B------:R-:W-:Y:S02]  /*15d40*/  F2FP.SATFINITE.E4M3.F32.PACK_AB_MERGE_C R7, R59, R56, RZ ;  /* 0x000000383b07723e */ /* 0x000fe400048070ff */
[----:B------:R-:W-:Y:S02]  /*15d50*/  F2FP.SATFINITE.E4M3.F32.PACK_AB_MERGE_C R4, R30, R41, RZ ;  /* 0x000000291e04723e */ /* 0x000fe400048070ff */
[----:B------:R-:W-:-:S02]  /*15d60*/  F2FP.SATFINITE.E4M3.F32.PACK_AB_MERGE_C R11, R58, R57, RZ ;  /* 0x000000393a0b723e */ /* 0x000fc400048070ff */
[----:B------:R-:W-:Y:S02]  /*15d70*/  F2FP.SATFINITE.E4M3.F32.PACK_AB_MERGE_C R8, R43, R28, RZ ;  /* 0x0000001c2b08723e */ /* 0x000fe400048070ff */
        /* <DEDUP_REMOVED lines=8> */
.L_x_615:
[----:B------:R-:W-:Y:S05]  /*15e00*/  BSYNC B1 ;  /* 0x0000000000017941 */ /* 0x000fea0003800000 */
.L_x_614:
[----:B------:R-:W-:Y:S05]  /*15e10*/  @P2 BRA `(.L_x_596) ;  /* 0x0000000c00d82947 */ /* 0x000fea0003800000 */
[----:B0--3-5:R-:W-:Y:S02]  /*15e20*/  SHF.R.U32.HI R4, RZ, 0x8, R32 ;  /* 0x00000008ff047819 */ /* 0x029fe40000011620 */
[----:B------:R-:W-:Y:S02]  /*15e30*/  LOP3.LUT R0, R32, 0xff, RZ, 0xc0, !PT ;  /* 0x000000ff20007812 */ /* 0x000fe400078ec0ff */
[----:B------:R-:W-:Y:S02]  /*15e40*/  SHF.R.U32.HI R8, RZ, 0x8, R34 ;  /* 0x00000008ff087819 */ /* 0x000fe40000011622 */
[----:B------:R-:W-:Y:S02]  /*15e50*/  LOP3.LUT R5, R4, 0xff, RZ, 0xc0, !PT ;  /* 0x000000ff04057812 */ /* 0x000fe400078ec0ff */
[----:B------:R-:W-:Y:S02]  /*15e60*/  LEA.HI R3, R3, R224, RZ, 0x1c ;  /* 0x000000e003037211 */ /* 0x000fe400078fe0ff */
[----:B------:R-:W-:-:S02]  /*15e70*/  LOP3.LUT R4, R34, 0xff, RZ, 0xc0, !PT ;  /* 0x000000ff22047812 */ /* 0x000fc400078ec0ff */
[----:B------:R-:W-:Y:S02]  /*15e80*/  LOP3.LUT R9, R8, 0xff, RZ, 0xc0, !PT ;  /* 0x000000ff08097812 */ /* 0x000fe400078ec0ff */
[----:B--2---:R-:W-:Y:S02]  /*15e90*/  PRMT R21, R5, 0x7604, R0 ;  /* 0x0000760405157816 */ /* 0x004fe40000000000 */
[----:B------:R-:W-:Y:S02]  /*15ea0*/  SHF.R.S32.HI R0, RZ, 0x1f, R3 ;  /* 0x0000001fff007819 */ /* 0x000fe40000011403 */
[----:B------:R-:W-:Y:S02]  /*15eb0*/  PRMT R25, R9, 0x7604, R4 ;  /* 0x0000760409197816 */ /* 0x000fe40000000004 */
[----:B------:R-:W-:Y:S01]  /*15ec0*/  LEA.HI R4, R0, R3, RZ, 0x2 ;  /* 0x0000000300047211 */ /* 0x000fe200078f10ff */
[----:B------:R-:W-:Y:S01]  /*15ed0*/  IMAD.SHL.U32 R0, R3, 0x10, RZ ;  /* 0x0000001003007824 */ /* 0x000fe200078e00ff */
[----:B------:R-:W-:-:S02]  /*15ee0*/  SHF.R.U32.HI R7, RZ, 0x8, R33 ;  /* 0x00000008ff077819 */ /* 0x000fc40000011621 */
[----:B------:R-:W-:Y:S01]  /*15ef0*/  LOP3.LUT R6, R33, 0xff, RZ, 0xc0, !PT ;  /* 0x000000ff21067812 */ /* 0x000fe200078ec0ff */
[----:B------:R-:W-:Y:S01]  /*15f00*/  IMAD.SHL.U32 R4, R4, 0x800, RZ ;  /* 0x0000080004047824 */ /* 0x000fe200078e00ff */
[----:B------:R-:W-:Y:S02]  /*15f10*/  LOP3.LUT R3, R175, 0x30, R0, 0xf8, !PT ;  /* 0x00000030af037812 */ /* 0x000fe400078ef800 */
[----:B------:R-:W-:Y:S02]  /*15f20*/  LOP3.LUT R7, R7, 0xff, RZ, 0xc0, !PT ;  /* 0x000000ff07077812 */ /* 0x000fe400078ec0ff */
[----:B------:R-:W-:Y:S02]  /*15f30*/  SHF.R.U32.HI R8, RZ, 0x8, R12 ;  /* 0x00000008ff087819 */ /* 0x000fe4000001160c */
[----:B------:R-:W-:Y:S02]  /*15f40*/  LOP3.LUT R3, R3, R196, RZ, 0x3c, !PT ;  /* 0x000000c403037212 */ /* 0x000fe400078e3cff */
[----:B------:R-:W-:-:S02]  /*15f50*/  LOP3.LUT R0, R4, 0xffffe000, RZ, 0xc0, !PT ;  /* 0xffffe00004007812 */ /* 0x000fc400078ec0ff */
[----:B------:R-:W-:Y:S02]  /*15f60*/  PRMT R20, R7, 0x7604, R6 ;  /* 0x0000760407147816 */ /* 0x000fe40000000006 */
[----:B------:R-:W-:Y:S02]  /*15f70*/  LOP3.LUT R7, R12, 0xff, RZ, 0xc0, !PT ;  /* 0x000000ff0c077812 */ /* 0x000fe400078ec0ff */
[----:B------:R-:W-:Y:S02]  /*15f80*/  LOP3.LUT R8, R8, 0xff, RZ, 0xc0, !PT ;  /* 0x000000ff08087812 */ /* 0x000fe400078ec0ff */
[----:B------:R-:W-:Y:S02]  /*15f90*/  IADD3 R3, R3, R197, R0 ;  /* 0x000000c503037210 */ /* 0x000fe40007ffe000 */
[----:B------:R-:W-:Y:S02]  /*15fa0*/  PRMT R31, R8, 0x7604, R7 ;  /* 0x00007604081f7816 */ /* 0x000fe40000000007 */
[----:B------:R-:W-:Y:S01]  /*15fb0*/  SHF.R.U32.HI R6, RZ, 0x8, R35 ;  /* 0x00000008ff067819 */ /* 0x000fe20000011623 */
[----:B------:R-:W-:Y:S01]  /*15fc0*/  IMAD.IADD R0, R16, 0x1, R3 ;  /* 0x0000000110007824 */ /* 0x000fe200078e0203 */
[----:B------:R-:W-:-:S02]  /*15fd0*/  SHF.R.U32.HI R8, RZ, 0x8, R13 ;  /* 0x00000008ff087819 */ /* 0x000fc4000001160d */
[----:B------:R-:W-:Y:S02]  /*15fe0*/  LOP3.LUT R5, R35, 0xff, RZ, 0xc0, !PT ;  /* 0x000000ff23057812 */ /* 0x000fe400078ec0ff */
[----:B------:R-:W-:Y:S02]  /*15ff0*/  LOP3.LUT R6, R6, 0xff, RZ, 0xc0, !PT ;  /* 0x000000ff06067812 */ /* 0x000fe400078ec0ff */
[----:B------:R-:W-:Y:S02]  /*16000*/  LOP3.LUT R3, R8, 0xff, RZ, 0xc0, !PT ;  /* 0x000000ff08037812 */ /* 0x000fe400078ec0ff */
[----:B------:R-:W0:Y:S01]  /*16010*/  LDS.128 R8, [R0+0x14400] ;  /* 0x0144000000087984 */ /* 0x000e220000000c00 */
[----:B------:R-:W-:Y:S02]  /*16020*/  PRMT R24, R6, 0x7604, R5 ;  /* 0x0000760406187816 */ /* 0x000fe40000000005 */
[----:B------:R-:W-:Y:S01]  /*16030*/  SHF.R.U32.HI R30, RZ, 0x8, R15 ;  /* 0x00000008ff1e7819 */ /* 0x000fe2000001160f */
[----:B------:R-:W2:Y:S01]  /*16040*/  LDS.128 R4, [R231+0x14400] ;  /* 0x01440000e7047984 */ /* 0x000ea20000000c00 */
[----:B------:R-:W-:-:S02]  /*16050*/  LOP3.LUT R29, R15, 0xff, RZ, 0xc0, !PT ;  /* 0x000000ff0f1d7812 */ /* 0x000fc400078ec0ff */
[----:B------:R-:W-:Y:S02]  /*16060*/  LOP3.LUT R30, R30, 0xff, RZ, 0xc0, !PT ;  /* 0x000000ff1e1e7812 */ /* 0x000fe400078ec0ff */
[----:B------:R-:W-:Y:S02]  /*16070*/  SHF.R.U32.HI R28, RZ, 0x8, R14 ;  /* 0x00000008ff1c7819 */ /* 0x000fe4000001160e */
[----:B------:R-:W-:Y:S02]  /*16080*/  LOP3.LUT R26, R13, 0xff, RZ, 0xc0, !PT ;  /* 0x000000ff0d1a7812 */ /* 0x000fe400078ec0ff */
[----:B------:R-:W-:Y:S02]  /*16090*/  PRMT R30, R30, 0x7604, R29 ;  /* 0x000076041e1e7816 */ /* 0x000fe4000000001d */
[----:B------:R-:W-:Y:S02]  /*160a0*/  SHF.R.U32.HI R29, RZ, 0x10, R13 ;  /* 0x00000010ff1d7819 */ /* 0x000fe4000001160d */
[----:B------:R-:W-:-:S02]  /*160b0*/  LOP3.LUT R27, R14, 0xff, RZ, 0xc0, !PT ;  /* 0x000000ff0e1b7812 */ /* 0x000fc400078ec0ff */
[----:B------:R-:W-:Y:S01]  /*160c0*/  LOP3.LUT R28, R28, 0xff, RZ, 0xc0, !PT ;  /* 0x000000ff1c1c7812 */ /* 0x000fe200078ec0ff */
[----:B------:R-:W-:Y:S01]  /*160d0*/  IMAD.U32 R29, R29, 0x10000, RZ ;  /* 0x000100001d1d7824 */ /* 0x000fe200078e00ff */
[----:B------:R-:W-:Y:S02]  /*160e0*/  PRMT R26, R3, 0x7604, R26 ;  /* 0x00007604031a7816 */ /* 0x000fe4000000001a */
[----:B------:R-:W-:Y:S02]  /*160f0*/  SHF.R.U32.HI R3, RZ, 0x10, R33 ;  /* 0x00000010ff037819 */ /* 0x000fe40000011621 */
[----:B-1----:R-:W-:Y:S02]  /*16100*/  PRMT R39, R28, 0x7604, R27 ;  /* 0x000076041c277816 */ /* 0x002fe4000000001b */
[----:B------:R-:W-:Y:S02]  /*16110*/  SHF.R.U32.HI R27, RZ, 0x10, R35 ;  /* 0x00000010ff1b7819 */ /* 0x000fe40000011623 */
[----:B------:R-:W-:-:S02]  /*16120*/  SHF.L.U32 R3, R3, 0x10, RZ ;  /* 0x0000001003037819 */ /* 0x000fc400000006ff */
[----:B------:R-:W-:Y:S01]  /*16130*/  SHF.R.U32.HI R41, RZ, 0x10, R15 ;  /* 0x00000010ff297819 */ /* 0x000fe2000001160f */
[----:B------:R-:W-:Y:S01]  /*16140*/  IMAD.U32 R27, R27, 0x10000, RZ ;  /* 0x000100001b1b7824 */ /* 0x000fe200078e00ff */
[--C-:B------:R-:W-:Y:S02]  /*16150*/  LOP3.LUT R21, R21, 0xff0000, R32.reuse, 0xf8, !PT ;  /* 0x00ff000015157812 */ /* 0x100fe400078ef820 */
[----:B------:R-:W-:Y:S01]  /*16160*/  LOP3.LUT R37, R26, 0xff0000, R29, 0xf8, !PT ;  /* 0x00ff00001a257812 */ /* 0x000fe200078ef81d */
[----:B------:R-:W-:Y:S01]  /*16170*/  IMAD.U32 R41, R41, 0x10000, RZ ;  /* 0x0001000029297824 */ /* 0x000fe200078e00ff */
[----:B------:R-:W-:Y:S02]  /*16180*/  LOP3.LUT R3, R20, 0xff0000, R3, 0xf8, !PT ;  /* 0x00ff000014037812 */ /* 0x000fe400078ef803 */
[----:B------:R-:W-:Y:S02]  /*16190*/  LOP3.LUT R29, R21, 0xff000000, R32, 0xf8, !PT ;  /* 0xff000000151d7812 */ /* 0x000fe400078ef820 */
[----:B------:R-:W-:-:S02]  /*161a0*/  LOP3.LUT R37, R37, 0xff000000, R13, 0xf8, !PT ;  /* 0xff00000025257812 */ /* 0x000fc400078ef80d */
[----:B------:R-:W-:Y:S02]  /*161b0*/  LOP3.LUT R25, R25, 0xff0000, R34, 0xf8, !PT ;  /* 0x00ff000019197812 */ /* 0x000fe400078ef822 */
[----:B------:R-:W-:Y:S02]  /*161c0*/  LOP3.LUT R32, R3, 0xff000000, R33, 0xf8, !PT ;  /* 0xff00000003207812 */ /* 0x000fe400078ef821 */
[----:B------:R-:W-:Y:S02]  /*161d0*/  LOP3.LUT R27, R24, 0xff0000, R27, 0xf8, !PT ;  /* 0x00ff0000181b7812 */ /* 0x000fe400078ef81b */
[----:B------:R-:W-:Y:S02]  /*161e0*/  LOP3.LUT R31, R31, 0xff0000, R12, 0xf8, !PT ;  /* 0x00ff00001f1f7812 */ /* 0x000fe400078ef80c */
[----:B------:R-:W-:Y:S02]  /*161f0*/  LOP3.LUT R41, R30, 0xff0000, R41, 0xf8, !PT ;  /* 0x00ff00001e297812 */ /* 0x000fe400078ef829 */
[----:B------:R-:W-:-:S02]  /*16200*/  F2FP.F16.E4M3.UNPACK_B R36, R37 ;  /* 0x00000025ff24723e */ /* 0x000fc400020006ff */
[----:B0-----:R-:W-:Y:S02]  /*16210*/  F2FP.F16.E4M3.UNPACK_B R21, R9 ;  /* 0x00000009ff15723e */ /* 0x001fe400020006ff */
[----:B------:R-:W-:Y:S01]  /*16220*/  LOP3.LUT R33, R25, 0xff000000, R34, 0xf8, !PT ;  /* 0xff00000019217812 */ /* 0x000fe200078ef822 */
[--C-:B------:R-:W-:Y:S01]  /*16230*/  HADD2.F32 R38, -RZ, R36.reuse.H0_H0 ;  /* 0x20000024ff267230 */ /* 0x100fe20000004100 */
[----:B------:R-:W-:Y:S01]  /*16240*/  F2FP.F16.E4M3.UNPACK_B R30, R32 ;  /* 0x00000020ff1e723e */ /* 0x000fe200020006ff */
[----:B------:R-:W-:Y:S01]  /*16250*/  HADD2.F32 R36, -RZ, R36.H1_H1 ;  /* 0x30000024ff247230 */ /* 0x000fe20000004100 */
[----:B------:R-:W-:Y:S02]  /*16260*/  LOP3.LUT R34, R27, 0xff000000, R35, 0xf8, !PT ;  /* 0xff0000001b227812 */ /* 0x000fe400078ef823 */
[----:B------:R-:W-:Y:S02]  /*16270*/  LOP3.LUT R39, R39, 0xff0000, R14, 0xf8, !PT ;  /* 0x00ff000027277812 */ /* 0x000fe400078ef80e */
[----:B------:R-:W-:Y:S01]  /*16280*/  LOP3.LUT R35, R31, 0xff000000, R12, 0xf8, !PT ;  /* 0xff0000001f237812 */ /* 0x000fe200078ef80c */
[--C-:B------:R-:W-:Y:S01]  /*16290*/  HADD2.F32 R31, -RZ, R30.reuse.H0_H0 ;  /* 0x2000001eff1f7230 */ /* 0x100fe20000004100 */
[-C--:B--2---:R-:W-:Y:S01]  /*162a0*/  F2FP.F16.E4M3.UNPACK_B R12, R5.reuse ;  /* 0x00000005ff0c723e */ /* 0x084fe200020006ff */
[----:B------:R-:W-:Y:S01]  /*162b0*/  HADD2.F32 R30, -RZ, R30.H1_H1 ;  /* 0x3000001eff1e7230 */ /* 0x000fe20000004100 */
[----:B------:R-:W-:Y:S01]  /*162c0*/  F2FP.F16.E4M3.UNPACK_B R13, R5.H1 ;  /* 0x00000005ff0d723e */ /* 0x000fe200030006ff */
[--C-:B------:R-:W-:Y:S01]  /*162d0*/  HADD2.F32 R5, -RZ, R21.reuse.H0_H0 ;  /* 0x20000015ff057230 */ /* 0x100fe20000004100 */
[----:B------:R-:W-:Y:S01]  /*162e0*/  LOP3.LUT R41, R41, 0xff000000, R15, 0xf8, !PT ;  /* 0xff00000029297812 */ /* 0x000fe200078ef80f */
[----:B------:R-:W-:Y:S01]  /*162f0*/  HADD2.F32 R21, -RZ, R21.H1_H1 ;  /* 0x30000015ff157230 */ /* 0x000fe20000004100 */
[----:B------:R-:W-:-:S02]  /*16300*/  LOP3.LUT R40, R39, 0xff000000, R14, 0xf8, !PT ;  /* 0xff00000027287812 */ /* 0x000fc400078ef80e */
[----:B------:R-:W-:Y:S01]  /*16310*/  F2FP.F16.E4M3.UNPACK_B R15, R7 ;  /* 0x00000007ff0f723e */ /* 0x000fe200020006ff */
[----:B------:R-:W-:Y:S01]  /*16320*/  FMUL.FTZ R39, R5, R31 ;  /* 0x0000001f05277220 */ /* 0x000fe20000410000 */
[----:B------:R-:W-:Y:S01]  /*16330*/  F2FP.F16.E4M3.UNPACK_B R20, R7.H1 ;  /* 0x00000007ff14723e */ /* 0x000fe200030006ff */
[C---:B------:R-:W-:Y:S01]  /*16340*/  FMUL.FTZ R43, R21.reuse, R36 ;  /* 0x00000024152b7220 */ /* 0x040fe20000410000 */
[----:B------:R-:W-:Y:S01]  /*16350*/  F2FP.F16.E4M3.UNPACK_B R7, R6 ;  /* 0x00000006ff07723e */ /* 0x000fe200020006ff */
[----:B------:R-:W-:Y:S01]  /*16360*/  FMUL.FTZ R21, R21, R30 ;  /* 0x0000001e15157220 */ /* 0x000fe20000410000 */
[----:B------:R-:W-:Y:S01]  /*16370*/  F2FP.F16.E4M3.UNPACK_B R14, R6.H1 ;  /* 0x00000006ff0e723e */ /* 0x000fe200030006ff */
[--C-:B------:R-:W-:Y:S01]  /*16380*/  HADD2.F32 R6, -RZ, R12.reuse.H0_H0 ;  /* 0x2000000cff067230 */ /* 0x100fe20000004100 */
[----:B------:R-:W-:Y:S01]  /*16390*/  F2FP.F16.E4M3.UNPACK_B R24, R9.H1 ;  /* 0x00000009ff18723e */ /* 0x000fe200030006ff */
[----:B------:R-:W-:Y:S01]  /*163a0*/  FMUL.FTZ R9, R5, R38 ;  /* 0x0000002605097220 */ /* 0x000fe20000410000 */
[----:B------:R-:W-:Y:S01]  /*163b0*/  F2FP.F16.E4M3.UNPACK_B R37, R37.H1 ;  /* 0x00000025ff25723e */ /* 0x000fe200030006ff */
[----:B------:R-:W-:Y:S01]  /*163c0*/  HADD2.F32 R12, -RZ, R12.H1_H1 ;  /* 0x3000000cff0c7230 */ /* 0x000fe20000004100 */
[----:B------:R-:W-:Y:S01]  /*163d0*/  F2FP.F16.E4M3.UNPACK_B R32, R32.H1 ;  /* 0x00000020ff20723e */ /* 0x000fe200030006ff */
[C---:B------:R-:W-:Y:S01]  /*163e0*/  FFMA.FTZ R5, R6.reuse, R31, -R9 ;  /* 0x0000001f06057223 */ /* 0x040fe20000010809 */
[----:B------:R-:W-:Y:S01]  /*163f0*/  F2FP.F16.E4M3.UNPACK_B R25, R10 ;  /* 0x0000000aff19723e */ /* 0x000fe200020006ff */
[----:B------:R-:W-:Y:S01]  /*16400*/  FFMA.FTZ R9, R6, R38, R39 ;  /* 0x0000002606097223 */ /* 0x000fe20000010027 */
[----:B------:R-:W-:Y:S01]  /*16410*/  F2FP.F16.E4M3.UNPACK_B R26, R10.H1 ;  /* 0x0000000aff1a723e */ /* 0x000fe200030006ff */
[----:B------:R-:W-:-:S02]  /*16420*/  HADD2.F32 R39, -RZ, R37.H0_H0 ;  /* 0x20000025ff277230 */ /* 0x000fc40000004100 */
[C---:B------:R-:W-:Y:S01]  /*16430*/  FFMA.FTZ R38, R12.reuse, R30, -R43 ;  /* 0x0000001e0c267223 */ /* 0x040fe2000001082b */
[----:B------:R-:W-:Y:S01]  /*16440*/  HADD2.F32 R10, -RZ, R24.H0_H0 ;  /* 0x20000018ff0a7230 */ /* 0x000fe20000004100 */
[----:B------:R-:W-:Y:S01]  /*16450*/  F2FP.F16.E4M3.UNPACK_B R27, R11 ;  /* 0x0000000bff1b723e */ /* 0x000fe200020006ff */
[----:B------:R-:W-:Y:S02]  /*16460*/  HADD2.F32 R31, -RZ, R32.H0_H0 ;  /* 0x20000020ff1f7230 */ /* 0x000fe40000004100 */
[----:B------:R-:W-:Y:S01]  /*16470*/  FFMA.FTZ R36, R12, R36, R21 ;  /* 0x000000240c247223 */ /* 0x000fe20000010015 */
[----:B------:R-:W-:Y:S02]  /*16480*/  HADD2.F32 R6, -RZ, R13.H0_H0 ;  /* 0x2000000dff067230 */ /* 0x000fe40000004100 */
[C---:B------:R-:W-:Y:S01]  /*16490*/  FMUL.FTZ R45, R10.reuse, R39 ;  /* 0x000000270a2d7220 */ /* 0x040fe20000410000 */
[----:B------:R-:W-:Y:S01]  /*164a0*/  F2FP.F16.E4M3.UNPACK_B R30, R41 ;  /* 0x00000029ff1e723e */ /* 0x000fe200020006ff */
[-C--:B------:R-:W-:Y:S01]  /*164b0*/  FMUL.FTZ R10, R10, R31.reuse ;  /* 0x0000001f0a0a7220 */ /* 0x080fe20000410000 */
[----:B------:R-:W-:Y:S01]  /*164c0*/  F2FP.F16.E4M3.UNPACK_B R12, R34 ;  /* 0x00000022ff0c723e */ /* 0x000fe200020006ff */
[----:B------:R-:W-:Y:S01]  /*164d0*/  FFMA.FTZ R45, R6, R31, -R45 ;  /* 0x0000001f062d7223 */ /* 0x000fe2000001082d */
[----:B------:R-:W-:-:S02]  /*164e0*/  HADD2.F32 R37, -RZ, R37.H1_H1 ;  /* 0x30000025ff257230 */ /* 0x000fc40000004100 */
[----:B------:R-:W-:Y:S01]  /*164f0*/  FFMA.FTZ R39, R6, R39, R10 ;  /* 0x0000002706277223 */ /* 0x000fe2000001000a */
[----:B------:R-:W-:Y:S01]  /*16500*/  HADD2.F32 R31, -RZ, R30.H0_H0 ;  /* 0x2000001eff1f7230 */ /* 0x000fe20000004100 */
[----:B------:R-:W-:Y:S01]  /*16510*/  F2FP.F16.E4M3.UNPACK_B R28, R11.H1 ;  /* 0x0000000bff1c723e */ /* 0x000fe200030006ff */
[----:B------:R-:W-:Y:S01]  /*16520*/  HADD2.F32 R10, -RZ, R27.H0_H0 ;  /* 0x2000001bff0a7230 */ /* 0x000fe20000004100 */
[----:B------:R-:W-:Y:S01]  /*16530*/  F2FP.F16.E4M3.UNPACK_B R41, R41.H1 ;  /* 0x00000029ff29723e */ /* 0x000fe200030006ff */
[----:B------:R-:W-:Y:S01]  /*16540*/  HADD2.F32 R24, -RZ, R24.H1_H1 ;  /* 0x30000018ff187230 */ /* 0x000fe20000004100 */
[----:B------:R-:W-:Y:S01]  /*16550*/  F2FP.F16.E4M3.UNPACK_B R34, R34.H1 ;  /* 0x00000022ff22723e */ /* 0x000fe200030006ff */
[----:B------:R-:W-:Y:S02]  /*16560*/  HADD2.F32 R21, -RZ, R12.H0_H0 ;  /* 0x2000000cff157230 */ /* 0x000fe40000004100 */
[----:B------:R-:W-:Y:S01]  /*16570*/  FMUL.FTZ R43, R10, R31 ;  /* 0x0000001f0a2b7220 */ /* 0x000fe20000410000 */
[----:B------:R-:W-:-:S02]  /*16580*/  HADD2.F32 R32, -RZ, R32.H1_H1 ;  /* 0x30000020ff207230 */ /* 0x000fc40000004100 */
[----:B------:R-:W-:Y:S01]  /*16590*/  FMUL.FTZ R42, R24, R37 ;  /* 0x00000025182a7220 */ /* 0x000fe20000410000 */
[----:B------:R-:W-:Y:S02]  /*165a0*/  HADD2.F32 R13, -RZ, R13.H1_H1 ;  /* 0x3000000dff0d7230 */ /* 0x000fe40000004100 */
[----:B------:R-:W-:Y:S01]  /*165b0*/  FMUL.FTZ R10, R10, R21 ;  /* 0x000000150a0a7220 */ /* 0x000fe20000410000 */
[----:B------:R-:W-:Y:S02]  /*165c0*/  HADD2.F32 R6, -RZ, R15.H0_H0 ;  /* 0x2000000fff067230 */ /* 0x000fe40000004100 */
[-C--:B------:R-:W-:Y:S01]  /*165d0*/  FMUL.FTZ R24, R24, R32.reuse ;  /* 0x0000002018187220 */ /* 0x080fe20000410000 */
[----:B------:R-:W-:Y:S02]  /*165e0*/  HADD2.F32 R30, -RZ, R30.H1_H1 ;  /* 0x3000001eff1e7230 */ /* 0x000fe40000004100 */
[----:B------:R-:W-:Y:S01]  /*165f0*/  FFMA.FTZ R42, R13, R32, -R42 ;  /* 0x000000200d2a7223 */ /* 0x000fe2000001082a */
[----:B------:R-:W-:-:S02]  /*16600*/  HADD2.F32 R27, -RZ, R27.H1_H1 ;  /* 0x3000001bff1b7230 */ /* 0x000fc40000004100 */
[C---:B------:R-:W-:Y:S01]  /*16610*/  FFMA.FTZ R43, R6.reuse, R21, -R43 ;  /* 0x00000015062b7223 */ /* 0x040fe2000001082b */
[----:B------:R-:W-:Y:S01]  /*16620*/  FFMA.FTZ R46, R6, R31, R10 ;  /* 0x0000001f062e7223 */ /* 0x000fe2000001000a */
[----:B------:R-:W-:Y:S01]  /*16630*/  FFMA.FTZ R32, R13, R37, R24 ;  /* 0x000000250d207223 */ /* 0x000fe20000010018 */
[----:B------:R-:W-:Y:S02]  /*16640*/  HADD2.F32 R21, -RZ, R41.H0_H0 ;  /* 0x20000029ff157230 */ /* 0x000fe40000004100 */
[----:B------:R-:W-:Y:S01]  /*16650*/  FMUL.FTZ R24, R27, R30 ;  /* 0x0000001e1b187220 */ /* 0x000fe20000410000 */
[----:B------:R-:W-:Y:S01]  /*16660*/  HADD2.F32 R10, -RZ, R28.H0_H0 ;  /* 0x2000001cff0a7230 */ /* 0x000fe20000004100 */
[-C--:B------:R-:W-:Y:S01]  /*16670*/  F2FP.F16.E4M3.UNPACK_B R11, R8.reuse ;  /* 0x00000008ff0b723e */ /* 0x080fe200020006ff */
[----:B------:R-:W-:Y:S01]  /*16680*/  HADD2.F32 R13, -RZ, R34.H0_H0 ;  /* 0x20000022ff0d7230 */ /* 0x000fe20000004100 */
[----:B------:R-:W-:Y:S01]  /*16690*/  F2FP.F16.E4M3.UNPACK_B R8, R8.H1 ;  /* 0x00000008ff08723e */ /* 0x000fe200030006ff */
[----:B------:R-:W-:-:S02]  /*166a0*/  HADD2.F32 R6, -RZ, R20.H0_H0 ;  /* 0x20000014ff067230 */ /* 0x000fc40000004100 */
[C---:B------:R-:W-:Y:S01]  /*166b0*/  FMUL.FTZ R31, R10.reuse, R21 ;  /* 0x000000150a1f7220 */ /* 0x040fe20000410000 */
[----:B------:R-:W-:Y:S02]  /*166c0*/  HADD2.F32 R12, -RZ, R12.H1_H1 ;  /* 0x3000000cff0c7230 */ /* 0x000fe40000004100 */
[----:B------:R-:W-:Y:S01]  /*166d0*/  FMUL.FTZ R10, R10, R13 ;  /* 0x0000000d0a0a7220 */ /* 0x000fe20000410000 */
[----:B------:R-:W-:Y:S01]  /*166e0*/  HADD2.F32 R15, -RZ, R15.H1_H1 ;  /* 0x3000000fff0f7230 */ /* 0x000fe20000004100 */
[----:B------:R-:W-:Y:S01]  /*166f0*/  F2FP.F16.E4M3.UNPACK_B R3, R4 ;  /* 0x00000004ff03723e */ /* 0x000fe200020006ff */
[----:B------:R-:W-:Y:S02]  /*16700*/  HADD2.F32 R41, -RZ, R41.H1_H1 ;  /* 0x30000029ff297230 */ /* 0x000fe40000004100 */
[C---:B------:R-:W-:Y:S01]  /*16710*/  FFMA.FTZ R50, R6.reuse, R21, R10 ;  /* 0x0000001506327223 */ /* 0x040fe2000001000a */
[-C--:B------:R-:W-:Y:S01]  /*16720*/  FMUL.FTZ R27, R27, R12.reuse ;  /* 0x0000000c1b1b7220 */ /* 0x080fe20000410000 */
[C---:B------:R-:W-:Y:S01]  /*16730*/  FFMA.FTZ R48, R15.reuse, R12, -R24 ;  /* 0x0000000c0f307223 */ /* 0x040fe20000010818 */
[----:B------:R-:W-:Y:S01]  /*16740*/  F2FP.F16.E4M3.UNPACK_B R21, R35.H1 ;  /* 0x00000023ff15723e */ /* 0x000fe200030006ff */
[----:B------:R-:W-:Y:S01]  /*16750*/  HADD2.F32 R28, -RZ, R28.H1_H1 ;  /* 0x3000001cff1c7230 */ /* 0x000fe20000004100 */
[----:B------:R-:W-:Y:S01]  /*16760*/  F2FP.F16.E4M3.UNPACK_B R12, R29.H1 ;  /* 0x0000001dff0c723e */ /* 0x000fe200030006ff */
[----:B------:R-:W-:Y:S01]  /*16770*/  FFMA.FTZ R47, R15, R30, R27 ;  /* 0x0000001e0f2f7223 */ /* 0x000fe2000001001b */
[----:B------:R-:W-:Y:S01]  /*16780*/  F2FP.F16.E4M3.UNPACK_B R4, R4.H1 ;  /* 0x00000004ff04723e */ /* 0x000fe200030006ff */
[----:B------:R-:W-:Y:S01]  /*16790*/  FFMA.FTZ R49, R6, R13, -R31 ;  /* 0x0000000d06317223 */ /* 0x000fe2000001081f */
[----:B------:R-:W-:-:S02]  /*167a0*/  HADD2.F32 R15, -RZ, R34.H1_H1 ;  /* 0x30000022ff0f7230 */ /* 0x000fc40000004100 */
[C---:B------:R-:W-:Y:S01]  /*167b0*/  FMUL.FTZ R37, R28.reuse, R41 ;  /* 0x000000291c257220 */ /* 0x040fe20000410000 */
[----:B------:R-:W-:Y:S01]  /*167c0*/  HADD2.F32 R27, -RZ, R21.H0_H0 ;  /* 0x20000015ff1b7230 */ /* 0x000fe20000004100 */
[----:B------:R-:W-:Y:S01]  /*167d0*/  F2FP.F16.E4M3.UNPACK_B R35, R35 ;  /* 0x00000023ff23723e */ /* 0x000fe200020006ff */
[----:B------:R-:W-:Y:S02]  /*167e0*/  HADD2.F32 R10, -RZ, R8.H0_H0 ;  /* 0x20000008ff0a7230 */ /* 0x000fe40000004100 */
[----:B------:R-:W-:Y:S01]  /*167f0*/  FMUL.FTZ R28, R28, R15 ;  /* 0x0000000f1c1c7220 */ /* 0x000fe20000410000 */
[----:B------:R-:W-:Y:S01]  /*16800*/  HADD2.F32 R13, -RZ, R12.H0_H0 ;  /* 0x2000000cff0d7230 */ /* 0x000fe20000004100 */
[----:B------:R-:W-:Y:S01]  /*16810*/  F2FP.F16.E4M3.UNPACK_B R29, R29 ;  /* 0x0000001dff1d723e */ /* 0x000fe200020006ff */
[----:B------:R-:W-:Y:S02]  /*16820*/  HADD2.F32 R20, -RZ, R20.H1_H1 ;  /* 0x30000014ff147230 */ /* 0x000fe40000004100 */
[----:B------:R-:W-:Y:S01]  /*16830*/  FMUL.FTZ R31, R10, R27 ;  /* 0x0000001b0a1f7220 */ /* 0x000fe20000410000 */
[----:B------:R-:W-:-:S02]  /*16840*/  HADD2.F32 R6, -RZ, R4.H0_H0 ;  /* 0x20000004ff067230 */ /* 0x000fc40000004100 */
[----:B------:R-:W-:Y:S01]  /*16850*/  FMUL.FTZ R10, R10, R13 ;  /* 0x0000000d0a0a7220 */ /* 0x000fe20000410000 */
[----:B------:R-:W-:Y:S02]  /*16860*/  HADD2.F32 R21, -RZ, R21.H1_H1 ;  /* 0x30000015ff157230 */ /* 0x000fe40000004100 */
[----:B------:R-:W-:Y:S01]  /*16870*/  FFMA.FTZ R41, R20, R41, R28 ;  /* 0x0000002914297223 */ /* 0x000fe2000001001c */
[----:B------:R-:W-:Y:S02]  /*16880*/  HADD2.F32 R8, -RZ, R8.H1_H1 ;  /* 0x30000008ff087230 */ /* 0x000fe40000004100 */
[C---:B------:R-:W-:Y:S01]  /*16890*/  FFMA.FTZ R31, R6.reuse, R13, -R31 ;  /* 0x0000000d061f7223 */ /* 0x040fe2000001081f */
[----:B------:R-:W-:Y:S01]  /*168a0*/  FFMA.FTZ R28, R6, R27, R10 ;  /* 0x0000001b061c7223 */ /* 0x000fe2000001000a */
[----:B------:R-:W-:Y:S02]  /*168b0*/  HADD2.F32 R13, -RZ, R12.H1_H1 ;  /* 0x3000000cff0d7230 */ /* 0x000fe40000004100 */
[----:B------:R-:W-:Y:S01]  /*168c0*/  FFMA.FTZ R34, R20, R15, -R37 ;  /* 0x0000000f14227223 */ /* 0x000fe20000010825 */
        /* <DEDUP_REMOVED lines=8> */
[----:B------:R-:W-:-:S02]  /*16950*/  HADD2.F32 R10, -RZ, R35.H1_H1 ;  /* 0x30000023ff0a7230 */ /* 0x000fc40000004100 */
[C---:B------:R-:W-:Y:S01]  /*16960*/  FMUL.FTZ R21, R6.reuse, R15 ;  /* 0x0000000f06157220 */ /* 0x040fe20000410000 */
[----:B------:R-:W-:Y:S02]  /*16970*/  HADD2.F32 R11, -RZ, R11.H1_H1 ;  /* 0x3000000bff0b7230 */ /* 0x000fe40000004100 */
[-C--:B------:R-:W-:Y:S01]  /*16980*/  FMUL.FTZ R27, R6, R13.reuse ;  /* 0x0000000d061b7220 */ /* 0x080fe20000410000 */
[----:B------:R-:W-:Y:S01]  /*16990*/  HADD2.F32 R4, -RZ, R3.H0_H0 ;  /* 0x20000003ff047230 */ /* 0x000fe20000004100 */
[----:B------:R-:W-:Y:S01]  /*169a0*/  F2FP.F16.E4M3.UNPACK_B R12, R40.H1 ;  /* 0x00000028ff0c723e */ /* 0x000fe200030006ff */
[----:B------:R-:W-:Y:S02]  /*169b0*/  HADD2.F32 R6, -RZ, R29.H1_H1 ;  /* 0x3000001dff067230 */ /* 0x000fe40000004100 */
[C---:B------:R-:W-:Y:S01]  /*169c0*/  FMUL.FTZ R20, R11.reuse, R10 ;  /* 0x0000000a0b147220 */ /* 0x040fe20000410000 */
[----:B------:R-:W-:Y:S02]  /*169d0*/  HADD2.F32 R3, -RZ, R3.H1_H1 ;  /* 0x30000003ff037230 */ /* 0x000fe40000004100 */
[C---:B------:R-:W-:Y:S01]  /*169e0*/  FFMA.FTZ R21, R4.reuse, R13, -R21 ;  /* 0x0000000d04157223 */ /* 0x040fe20000010815 */
[----:B------:R-:W-:Y:S01]  /*169f0*/  FFMA.FTZ R27, R4, R15, R27 ;  /* 0x0000000f041b7223 */ /* 0x000fe2000001001b */
[----:B------:R-:W-:Y:S01]  /*16a00*/  F2FP.F16.E4M3.UNPACK_B R8, R33.H1 ;  /* 0x00000021ff08723e */ /* 0x000fe200030006ff */
[----:B------:R-:W-:Y:S01]  /*16a10*/  FMUL.FTZ R11, R11, R6 ;  /* 0x000000060b0b7220 */ /* 0x000fe20000410000 */
[----:B------:R-:W-:-:S02]  /*16a20*/  HADD2.F32 R13, -RZ, R12.H0_H0 ;  /* 0x2000000cff0d7230 */ /* 0x000fc40000004100 */
[C---:B------:R-:W-:Y:S01]  /*16a30*/  FFMA.FTZ R20, R3.reuse, R6, -R20 ;  /* 0x0000000603147223 */ /* 0x040fe20000010814 */
[----:B------:R-:W-:Y:S02]  /*16a40*/  HADD2.F32 R4, -RZ, R26.H0_H0 ;  /* 0x2000001aff047230 */ /* 0x000fe40000004100 */
[----:B------:R-:W-:Y:S01]  /*16a50*/  FFMA.FTZ R24, R3, R10, R11 ;  /* 0x0000000a03187223 */ /* 0x000fe2000001000b */
[--C-:B------:R-:W-:Y:S01]  /*16a60*/  HADD2.F32 R6, -RZ, R8.reuse.H0_H0 ;  /* 0x20000008ff067230 */ /* 0x100fe20000004100 */
[----:B------:R-:W-:Y:S01]  /*16a70*/  F2FP.F16.E4M3.UNPACK_B R33, R33 ;  /* 0x00000021ff21723e */ /* 0x000fe200020006ff */
[----:B------:R-:W-:Y:S02]  /*16a80*/  HADD2.F32 R11, -RZ, R8.H1_H1 ;  /* 0x30000008ff0b7230 */ /* 0x000fe40000004100 */
[C---:B------:R-:W-:Y:S01]  /*16a90*/  FMUL.FTZ R8, R4.reuse, R13 ;  /* 0x0000000d04087220 */ /* 0x040fe20000410000 */
[----:B------:R-:W-:Y:S02]  /*16aa0*/  HADD2.F32 R3, -RZ, R14.H0_H0 ;  /* 0x2000000eff037230 */ /* 0x000fe40000004100 */
[----:B------:R-:W-:Y:S01]  /*16ab0*/  FMUL.FTZ R4, R4, R6 ;  /* 0x0000000604047220 */ /* 0x000fe20000410000 */
[----:B------:R-:W-:Y:S01]  /*16ac0*/  HADD2.F32 R15, -RZ, R12.H1_H1 ;  /* 0x3000000cff0f7230 */ /* 0x000fe20000004100 */
[----:B------:R-:W-:Y:S01]  /*16ad0*/  F2FP.F16.E4M3.UNPACK_B R40, R40 ;  /* 0x00000028ff28723e */ /* 0x000fe200020006ff */
[----:B------:R-:W-:-:S02]  /*16ae0*/  HADD2.F32 R26, -RZ, R26.H1_H1 ;  /* 0x3000001aff1a7230 */ /* 0x000fc40000004100 */
[C---:B------:R-:W-:Y:S01]  /*16af0*/  FFMA.FTZ R29, R3.reuse, R6, -R8 ;  /* 0x00000006031d7223 */ /* 0x040fe20000010808 */
[----:B------:R-:W-:Y:S02]  /*16b00*/  HADD2.F32 R14, -RZ, R14.H1_H1 ;  /* 0x3000000eff0e7230 */ /* 0x000fe40000004100 */
[----:B------:R-:W-:Y:S01]  /*16b10*/  FFMA.FTZ R13, R3, R13, R4 ;  /* 0x0000000d030d7223 */ /* 0x000fe20000010004 */
[----:B------:R-:W-:Y:S02]  /*16b20*/  HADD2.F32 R10, -RZ, R40.H0_H0 ;  /* 0x20000028ff0a7230 */ /* 0x000fe40000004100 */
[C---:B------:R-:W-:Y:S01]  /*16b30*/  FMUL.FTZ R35, R26.reuse, R15 ;  /* 0x0000000f1a237220 */ /* 0x040fe20000410000 */
[----:B------:R-:W-:Y:S01]  /*16b40*/  FMUL.FTZ R6, R26, R11 ;  /* 0x0000000b1a067220 */ /* 0x000fe20000410000 */
[----:B------:R-:W-:Y:S01]  /*16b50*/  HADD2.F32 R4, -RZ, R25.H0_H0 ;  /* 0x20000019ff047230 */ /* 0x000fe20000004100 */
[----:B------:R-:W-:Y:S01]  /*16b60*/  F2FP.SATFINITE.E4M3.F32.PACK_AB_MERGE_C R42, R42, R45, RZ ;  /* 0x0000002d2a2a723e */ /* 0x000fe200048070ff */
[C---:B------:R-:W-:Y:S01]  /*16b70*/  FFMA.FTZ R26, R14.reuse, R11, -R35 ;  /* 0x0000000b0e1a7223 */ /* 0x040fe20000010823 */
[----:B------:R-:W-:Y:S01]  /*16b80*/  FFMA.FTZ R14, R14, R15, R6 ;  /* 0x0000000f0e0e7223 */ /* 0x000fe20000010006 */
[----:B------:R-:W-:-:S02]  /*16b90*/  HADD2.F32 R6, -RZ, R33.H0_H0 ;  /* 0x20000021ff067230 */ /* 0x000fc40000004100 */
[----:B------:R-:W-:Y:S01]  /*16ba0*/  FMUL.FTZ R12, R4, R10 ;  /* 0x0000000a040c7220 */ /* 0x000fe20000410000 */
[----:B------:R-:W-:Y:S01]  /*16bb0*/  HADD2.F32 R40, -RZ, R40.H1_H1 ;  /* 0x30000028ff287230 */ /* 0x000fe20000004100 */
[----:B------:R-:W-:Y:S01]  /*16bc0*/  F2FP.SATFINITE.E4M3.F32.PACK_AB_MERGE_C R26, R26, R29, RZ ;  /* 0x0000001d1a1a723e */ /* 0x000fe200048070ff */
        /* <DEDUP_REMOVED lines=21> */
[----:B------:R-:W-:-:S02]  /*16d20*/  F2FP.SATFINITE.E4M3.F32.PACK_AB_MERGE_C R9, R36, R9, R32 ;  /* 0x000000092409723e */ /* 0x000fc40004807020 */
[----:B------:R-:W-:Y:S01]  /*16d30*/  F2FP.SATFINITE.E4M3.F32.PACK_AB_MERGE_C R11, R47, R46, R11 ;  /* 0x0000002e2f0b723e */ /* 0x000fe2000480700b */
[----:B------:R4:W-:Y:S01]  /*16d40*/  STS.128 [R231+0x14400], R4 ;  /* 0x01440004e7007388 */ /* 0x0009e20000000c00 */
[----:B------:R-:W-:Y:S02]  /*16d50*/  F2FP.SATFINITE.E4M3.F32.PACK_AB_MERGE_C R8, R24, R27, R8 ;  /* 0x0000001b1808723e */ /* 0x000fe40004807008 */
[----:B------:R-:W-:-:S05]  /*16d60*/  F2FP.SATFINITE.E4M3.F32.PACK_AB_MERGE_C R10, R25, R10, R13 ;  /* 0x0000000a190a723e */ /* 0x000fca000480700d */
[----:B------:R4:W-:Y:S02]  /*16d70*/  STS.128 [R0+0x14400], R8 ;  /* 0x0144000800007388 */ /* 0x0009e40000000c00 */
.L_x_596:
[----:B------:R-:W-:Y:S05]  /*16d80*/  BSYNC B0 ;  /* 0x0000000000007941 */ /* 0x000fea0003800000 */
.L_x_589:
[----:B------:R-:W-:Y:S01]  /*16d90*/  @!PT LDS RZ, [RZ] ;  /* 0x00000000fffff984 */ /* 0x000fe20000000800 */
[----:B------:R-:W-:Y:S01]  /*16da0*/  @!PT LDS RZ, [RZ] ;  /* 0x00000000fffff984 */ /* 0x000fe20000000800 */
[----:B------:R-:W-:Y:S01]  /*16db0*/  @!PT LDS RZ, [RZ] ;  /* 0x00000000fffff984 */ /* 0x000fe20000000800 */
[----:B------:R-:W-:Y:S01]  /*16dc0*/  @!PT LDS RZ, [RZ] ;  /* 0x00000000fffff984 */ /* 0x000fe20000000800 */
[----:B------:R1:W-:Y:S06]  /*16dd0*/  MEMBAR.ALL.CTA ;  /* 0x0000000000007992 */ /* 0x0003ec0000008000 */
[----:B-1----:R-:W1:Y:S01]  /*16de0*/  FENCE.VIEW.ASYNC.S ;  /* 0x00000000000073c6 */ /* 0x002e620000000000 */
[----:B------:R-:W-:Y:S05]  /*16df0*/  WARPSYNC.ALL ;  /* 0x0000000000007948 */ /* 0x000fea0003800000 */
[----:B-1----:R-:W-:Y:S06]  /*16e00*/  BAR.SYNC.DEFER_BLOCKING 0xd, 0x100 ;  /* 0x0344000000007b1d */ /* 0x002fec0000010000 */
.L_x_587:
[----:B0-234-:R-:W-:-:S04]  /*16e10*/  MOV R0, UR53 ;  /* 0x0000003500007c02 */ /* 0x01dfc80008000f00 */
[----:B------:R-:W-:-:S13]  /*16e20*/  ISETP.NE.AND P0, PT, R0, 0x3, PT ;  /* 0x000000030000780c */ /* 0x000fda0003f05270 */
[----:B------:R-:W-:Y:S05]  /*16e30*/  @!P0 BRA `(.L_x_616) ;  /* 0x0000000000048947 */ /* 0x000fea0003800000 */
[----:B------:R-:W-:Y:S01]  /*16e40*/  BPT.TRAP 0x1 ;  /* 0x000000040000795c */ /* 0x000fe20000300000 */
.L_x_616:
[----:B-1----:R-:W-:Y:S01]  /*16e50*/  IMAD R3, R156, 0x8, R16 ;  /* 0x000000089c037824 */ /* 0x002fe200078e0210 */
[----:B------:R-:W-:-:S04]  /*16e60*/  SHF.L.U32 R0, R198, 0x1f, RZ ;  /* 0x0000001fc6007819 */ /* 0x000fc800000006ff */
[----:B------:R0:W1:Y:S01]  /*16e70*/  SYNCS.PHASECHK.TRANS64.TRYWAIT P2, [R3+URZ+0x29830], R0 ;  /* 0x02983000030075a7 */ /* 0x000062000804017f */
[----:B------:R-:W-:Y:S05]  /*16e80*/  @!P0 BRA `(.L_x_617) ;  /* 0x0000000000048947 */ /* 0x000fea0003800000 */
[----:B------:R-:W-:Y:S01]  /*16e90*/  BPT.TRAP 0x1 ;  /* 0x000000040000795c */ /* 0x000fe20000300000 */
.L_x_617:
[----:B-----5:R-:W2:Y:S01]  /*16ea0*/  S2R R4, SR_TID.X ;  /* 0x0000000000047919 */ /* 0x020ea20000002100 */
[----:B------:R-:W-:Y:S01]  /*16eb0*/  IMAD.MOV.U32 R87, RZ, RZ, RZ ;  /* 0x000000ffff577224 */ /* 0x000fe200078e00ff */
[----:B--2---:R-:W-:-:S04]  /*16ec0*/  LOP3.LUT R4, R4, 0x7f, RZ, 0xc0, !PT ;  /* 0x0000007f04047812 */ /* 0x004fc800078ec0ff */
[----:B------:R-:W-:Y:S01]  /*16ed0*/  ISETP.NE.AND P1, PT, R4, RZ, PT ;  /* 0x000000ff0400720c */ /* 0x000fe20003f25270 */
[----:B-1----:R-:W-:-:S12]  /*16ee0*/  @P2 BRA `(.L_x_618) ;  /* 0x0000000000082947 */ /* 0x002fd80003800000 */
[----:B------:R-:W1:Y:S02]  /*16ef0*/  SYNCS.PHASECHK.TRANS64.TRYWAIT P2, [R3+URZ+0x29830], R0 ;  /* 0x02983000030075a7 */ /* 0x000e64000804017f */
[----:B-1----:R-:W-:Y:S05]  /*16f00*/  @!P2 BRA `(.L_x_619) ;  /* 0x000001080058a947 */ /* 0x002fea0003800000 */
.L_x_618:
[----:B------:R-:W-:Y:S05]  /*16f10*/  WARPSYNC.ALL ;  /* 0x0000000000007948 */ /* 0x000fea0003800000 */
[----:B01----:R-:W-:Y:S01]  /*16f20*/  VIADD R0, R16, 0x1a400 ;  /* 0x0001a40010007836 */ /* 0x003fe20000000000 */
[----:B------:R-:W-:Y:S01]  /*16f30*/  R2UR UR28, R44 ;  /* 0x000000002c1c72ca */ /* 0x000fe200000e0000 */
[----:B------:R-:W-:Y:S01]  /*16f40*/  WARPGROUP.ARRIVE ;  /* 0x00000000000079c5 */ /* 0x000fe20000000000 */
[----:B------:R-:W-:Y:S01]  /*16f50*/  MOV R5, 0x80000020 ;  /* 0x8000002000057802 */ /* 0x000fe20000000f00 */
[----:B------:R-:W-:Y:S01]  /*16f60*/  UMOV UR29, 0x80000020 ;  /* 0x80000020001d7882 */ /* 0x000fe20000000000 */
[----:B------:R-:W-:Y:S01]  /*16f70*/  SHF.R.U32.HI R0, RZ, 0x4, R0 ;  /* 0x00000004ff007819 */ /* 0x000fe20000011600 */
[----:B------:R-:W-:Y:S01]  /*16f80*/  IMAD.MOV.U32 R7, RZ, RZ, -0x7fffffe0 ;  /* 0x80000020ff077424 */ /* 0x000fe200078e00ff */
[----:B------:R-:W-:Y:S01]  /*16f90*/  R2UR UR31, R5 ;  /* 0x00000000051f72ca */ /* 0x000fe200000e0000 */
[----:B------:R-:W-:Y:S01]  /*16fa0*/  UMOV UR9, UR29 ;  /* 0x0000001d00097c82 */ /* 0x000fe20008000000 */
[----:B------:R-:W-:Y:S01]  /*16fb0*/  LOP3.LUT R0, R0, 0x3fff, RZ, 0xc0, !PT ;  /* 0x00003fff00007812 */ /* 0x000fe200078ec0ff */
[----:B------:R-:W-:Y:S01]  /*16fc0*/  UMOV UR5, UR29 ;  /* 0x0000001d00057c82 */ /* 0x000fe20008000000 */
[----:B------:R-:W-:Y:S01]  /*16fd0*/  R2UR UR11, R7 ;  /* 0x00000000070b72ca */ /* 0x000fe200000e0000 */
[----:B------:R-:W-:Y:S01]  /*16fe0*/  IMAD.MOV.U32 R7, RZ, RZ, -0x7fffffe0 ;  /* 0x80000020ff077424 */ /* 0x000fe200078e00ff */
[----:B------:R-:W-:Y:S01]  /*16ff0*/  LOP3.LUT R0, R0, 0x10000, RZ, 0xfc, !PT ;  /* 0x0001000000007812 */ /* 0x000fe200078efcff */
[----:B------:R-:W-:Y:S01]  /*17000*/  ULOP3.LUT UR28, UR28, 0x10000, URZ, 0xfc, !UPT ;  /* 0x000100001c1c7892 */ /* 0x000fe2000f8efc3f */
[----:B------:R-:W-:Y:S01]  /*17010*/  MOV R11, 0x80000020 ;  /* 0x80000020000b7802 */ /* 0x000fe20000000f00 */
[----:B------:R-:W-:Y:S01]  /*17020*/  UMOV UR13, UR29 ;  /* 0x0000001d000d7c82 */ /* 0x000fe20008000000 */
[----:B------:R-:W-:Y:S01]  /*17030*/  R2UR UR7, R7 ;  /* 0x00000000070772ca */ /* 0x000fe200000e0000 */
[----:B------:R-:W-:Y:S01]  /*17040*/  IMAD R4, R156, 0x780, R0 ;  /* 0x000007809c047824 */ /* 0x000fe200078e0200 */
[----:B------:R-:W-:Y:S01]  /*17050*/  UIADD3 UR48, UR28, 0x2, URZ ;  /* 0x000000021c307890 */ /* 0x000fe2000fffe03f */
[----:B------:R-:W-:Y:S01]  /*17060*/  IMAD.MOV.U32 R7, RZ, RZ, -0x7fffffe0 ;  /* 0x80000020ff077424 */ /* 0x000fe200078e00ff */
[----:B------:R-:W-:Y:S01]  /*17070*/  UMOV UR8, UR28 ;  /* 0x0000001c00087c82 */ /* 0x000fe20008000000 */
[C---:B------:R-:W-:Y:S01]  /*17080*/  VIADD R6, R4.reuse, 0x80 ;  /* 0x0000008004067836 */ /* 0x040fe20000000000 */
[C---:B------:R-:W-:Y:S01]  /*17090*/  R2UR UR30, R4.reuse ;  /* 0x00000000041e72ca */ /* 0x040fe200000e0000 */
[----:B------:R-:W-:Y:S01]  /*170a0*/  UMOV UR4, UR28 ;  /* 0x0000001c00047c82 */ /* 0x000fe20008000000 */
[----:B------:R-:W-:Y:S01]  /*170b0*/  IADD3 R10, R4, 0x180, RZ ;  /* 0x00000180040a7810 */ /* 0x000fe20007ffe0ff */
[----:B------:R-:W-:Y:S01]  /*170c0*/  UMOV UR12, UR28 ;  /* 0x0000001c000c7c82 */ /* 0x000fe20008000000 */
[----:B------:R-:W-:Y:S01]  /*170d0*/  R2UR UR10, R6 ;  /* 0x00000000060a72ca */ /* 0x000fe200000e0000 */
[C---:B------:R-:W-:Y:S01]  /*170e0*/  VIADD R6, R4.reuse, 0x100 ;  /* 0x0000010004067836 */ /* 0x040fe20000000000 */
[----:B------:R-:W-:Y:S01]  /*170f0*/  R2UR UR15, R7 ;  /* 0x00000000070f72ca */ /* 0x000fe200000e0000 */
[----:B------:R-:W-:Y:S01]  /*17100*/  VIADD R14, R4, 0x2 ;  /* 0x00000002040e7836 */ /* 0x000fe20000000000 */
[----:B------:R-:W-:Y:S01]  /*17110*/  UMOV UR49, 0x80000020 ;  /* 0x8000002000317882 */ /* 0x000fe20000000000 */
[----:B------:R-:W-:Y:S01]  /*17120*/  IMAD.MOV.U32 R15, RZ, RZ, -0x7fffffe0 ;  /* 0x80000020ff0f7424 */ /* 0x000fe200078e00ff */
[----:B------:R-:W-:Y:S01]  /*17130*/  R2UR UR6, R6 ;  /* 0x00000000060672ca */ /* 0x000fe200000e0000 */
[----:B------:R-:W-:Y:S01]  /*17140*/  VIADD R6, R4, 0x200 ;  /* 0x0000020004067836 */ /* 0x000fe20000000000 */
[----:B------:R-:W-:Y:S01]  /*17150*/  R2UR UR50, R14 ;  /* 0x000000000e3272ca */ /* 0x000fe200000e0000 */
[----:B------:R-:W-:Y:S01]  /*17160*/  QGMMA.64x32x32.F32.E4M3.E4M3 R104, gdesc[UR28], RZ, !UPT, gsb0 ;  /* 0x006000001c6879f3 */ /* 0x000fe2000c0008ff */
[----:B------:R-:W-:Y:S01]  /*17170*/  R2UR UR51, R15 ;  /* 0x000000000f3372ca */ /* 0x000fe200000e0000 */
[----:B------:R-:W-:Y:S01]  /*17180*/  VIADD R14, R4, 0x280 ;  /* 0x00000280040e7836 */ /* 0x000fe20000000000 */
[----:B------:R-:W-:Y:S01]  /*17190*/  R2UR UR14, R6 ;  /* 0x00000000060e72ca */ /* 0x000fe200000e0000 */
[----:B------:R-:W-:Y:S01]  /*171a0*/  VIADD R6, R4, 0x82 ;  /* 0x0000008204067836 */ /* 0x000fe20000000000 */
[----:B------:R-:W-:Y:S01]  /*171b0*/  MOV R7, 0x80000020 ;  /* 0x8000002000077802 */ /* 0x000fe20000000f00 */
[----:B------:R-:W-:Y:S01]  /*171c0*/  IMAD.IADD R5, R237, 0x1, R158 ;  /* 0x00000001ed057824 */ /* 0x000fe200078e029e */
[----:B------:R-:W-:-:S02]  /*171d0*/  MOV R15, 0x80000020 ;  /* 0x80000020000f7802 */ /* 0x000fc40000000f00 */
[----:B------:R-:W-:Y:S02]  /*171e0*/  P2R R12, PR, RZ, 0x2 ;  /* 0x00000002ff0c7803 */ /* 0x000fe40000000000 */
[----:B------:R-:W-:Y:S01]  /*171f0*/  P2R R8, PR, RZ, 0x1 ;  /* 0x00000001ff087803 */ /* 0x000fe20000000000 */
[----:B------:R-:W-:Y:S02]  /*17200*/  WARPGROUP.DEPBAR.LE gsb0, 0x0 ;  /* 0x00008000000079c5 */ /* 0x000fe40000010000 */
[----:B------:R-:W-:-:S06]  /*17210*/  WARPGROUP.ARRIVE ;  /* 0x00000000000079c5 */ /* 0x000fcc0000000000 */
[----:B------:R-:W-:Y:S01]  /*17220*/  QGMMA.64x32x32.F32.E4M3.E4M3 R88, gdesc[UR8], RZ, !UPT, gsb0 ;  /* 0x00600000085879f3 */ /* 0x000fe2000c0008ff */
[----:B------:R-:W-:Y:S01]  /*17230*/  R2UR UR10, R10 ;  /* 0x000000000a0a72ca */ /* 0x000fe200000e0000 */
[----:B------:R-:W-:Y:S01]  /*17240*/  UMOV UR8, UR28 ;  /* 0x0000001c00087c82 */ /* 0x000fe20008000000 */
[----:B------:R-:W-:Y:S01]  /*17250*/  R2UR UR11, R11 ;  /* 0x000000000b0b72ca */ /* 0x000fe200000e0000 */
[----:B------:R-:W-:Y:S01]  /*17260*/  UMOV UR9, UR29 ;  /* 0x0000001d00097c82 */ /* 0x000fe20008000000 */
[----:B------:R-:W-:Y:S02]  /*17270*/  VIADD R10, R4, 0x182 ;  /* 0x00000182040a7836 */ /* 0x000fe40000000000 */
[----:B------:R-:W-:Y:S01]  /*17280*/  IMAD.MOV.U32 R11, RZ, RZ, -0x7fffffe0 ;  /* 0x80000020ff0b7424 */ /* 0x000fe200078e00ff */
        /* <DEDUP_REMOVED lines=16> */
[----:B------:R-:W-:Y:S02]  /*17390*/  IADD3 R10, R4, 0x400, RZ ;  /* 0x00000400040a7810 */ /* 0x000fe40007ffe0ff */
[----:B------:R-:W-:Y:S01]  /*173a0*/  MOV R11, 0x80000020 ;  /* 0x80000020000b7802 */ /* 0x000fe20000000f00 */
[----:B------:R-:W-:Y:S02]  /*173b0*/  WARPGROUP.DEPBAR.LE gsb0, 0x0 ;  /* 0x00008000000079c5 */ /* 0x000fe40000010000 */
[----:B------:R-:W-:-:S06]  /*173c0*/  WARPGROUP.ARRIVE ;  /* 0x00000000000079c5 */ /* 0x000fcc0000000000 */
[----:B------:R-:W-:Y:S01]  /*173d0*/  QGMMA.64x32x32.F32.E4M3.E4M3 R24, gdesc[UR12], RZ, !UPT, gsb0 ;  /* 0x006000000c1879f3 */ /* 0x000fe2000c0008ff */
[----:B------:R-:W-:Y:S01]  /*173e0*/  UMOV UR12, UR48 ;  /* 0x00000030000c7c82 */ /* 0x000fe20008000000 */
[----:B------:R-:W-:Y:S01]  /*173f0*/  UMOV UR13, UR49 ;  /* 0x00000031000d7c82 */ /* 0x000fe20008000000 */
[----:B------:R-:W-:Y:S02]  /*17400*/  WARPGROUP.DEPBAR.LE gsb0, 0x0 ;  /* 0x00008000000079c5 */ /* 0x000fe40000010000 */
[----:B------:R-:W-:-:S06]  /*17410*/  WARPGROUP.ARRIVE ;  /* 0x00000000000079c5 */ /* 0x000fcc0000000000 */
[----:B------:R-:W-:Y:S01]  /*17420*/  QGMMA.64x32x32.F32.E4M3.E4M3 R104, gdesc[UR48], R104, gsb0 ;  /* 0x00600000306879f3 */ /* 0x000fe20008000868 */
[----:B------:R-:W-:Y:S02]  /*17430*/  R2UR UR50, R6 ;  /* 0x00000000063272ca */ /* 0x000fe400000e0000 */
[----:B------:R-:W-:Y:S01]  /*17440*/  R2UR UR51, R7 ;  /* 0x00000000073372ca */ /* 0x000fe200000e0000 */
[----:B------:R-:W-:Y:S01]  /*17450*/  IMAD.MOV.U32 R7, RZ, RZ, -0x7fffffe0 ;  /* 0x80000020ff077424 */ /* 0x000fe200078e00ff */
[----:B------:R-:W-:-:S04]  /*17460*/  IADD3 R6, R4, 0x202, RZ ;  /* 0x0000020204067810 */ /* 0x000fc80007ffe0ff */
[----:B------:R-:W-:Y:S01]  /*17470*/  R2UR UR14, R6 ;  /* 0x00000000060e72ca */ /* 0x000fe200000e0000 */
[----:B------:R-:W-:Y:S01]  /*17480*/  VIADD R6, R4, 0x300 ;  /* 0x0000030004067836 */ /* 0x000fe20000000000 */
[----:B------:R-:W-:Y:S01]  /*17490*/  R2UR UR15, R7 ;  /* 0x00000000070f72ca */ /* 0x000fe200000e0000 */
[----:B------:R-:W-:Y:S01]  /*174a0*/  IMAD.MOV.U32 R7, RZ, RZ, -0x7fffffe0 ;  /* 0x80000020ff077424 */ /* 0x000fe200078e00ff */
[----:B------:R-:W-:Y:S02]  /*174b0*/  WARPGROUP.DEPBAR.LE gsb0, 0x0 ;  /* 0x00008000000079c5 */ /* 0x000fe40000010000 */
[----:B------:R-:W-:-:S06]  /*174c0*/  WARPGROUP.ARRIVE ;  /* 0x00000000000079c5 */ /* 0x000fcc0000000000 */
[----:B------:R-:W-:Y:S01]  /*174d0*/  QGMMA.64x32x32.F32.E4M3.E4M3 R88, gdesc[UR4], R88, gsb0 ;  /* 0x00600000045879f3 */ /* 0x000fe20008000858 */
[----:B------:R-:W-:Y:S01]  /*174e0*/  R2UR UR6, R14 ;  /* 0x000000000e0672ca */ /* 0x000fe200000e0000 */
[----:B------:R-:W-:Y:S01]  /*174f0*/  UIADD3 UR4, UR28, 0x200, URZ ;  /* 0x000002001c047890 */ /* 0x000fe2000fffe03f */
[----:B------:R-:W-:Y:S01]  /*17500*/  R2UR UR7, R15 ;  /* 0x000000000f0772ca */ /* 0x000fe200000e0000 */
[----:B------:R-:W-:Y:S01]  /*17510*/  UMOV UR5, 0x80000020 ;  /* 0x8000002000057882 */ /* 0x000fe20000000000 */
[----:B------:R-:W-:Y:S01]  /*17520*/  VIADD R14, R4, 0x282 ;  /* 0x00000282040e7836 */ /* 0x000fe20000000000 */
[----:B------:R-:W-:Y:S01]  /*17530*/  UMOV UR17, UR5 ;  /* 0x0000000500117c82 */ /* 0x000fe20008000000 */
[----:B------:R-:W-:Y:S02]  /*17540*/  IMAD.MOV.U32 R15, RZ, RZ, -0x7fffffe0 ;  /* 0x80000020ff0f7424 */ /* 0x000fe400078e00ff */
[----:B------:R-:W-:Y:S01]  /*17550*/  UMOV UR16, UR4 ;  /* 0x0000000400107c82 */ /* 0x000fe20008000000 */
[----:B------:R-:W-:-:S02]  /*17560*/  WARPGROUP.DEPBAR.LE gsb0, 0x0 ;  /* 0x00008000000079c5 */ /* 0x000fc40000010000 */
[----:B------:R-:W-:-:S06]  /*17570*/  WARPGROUP.ARRIVE ;  /* 0x00000000000079c5 */ /* 0x000fcc0000000000 */
[----:B------:R-:W-:Y:S03]  /*17580*/  QGMMA.64x32x32.F32.E4M3.E4M3 R56, gdesc[UR48], R56, gsb0 ;  /* 0x00600000303879f3 */ /* 0x000fe60008000838 */
[----:B------:R-:W-:Y:S02]  /*17590*/  WARPGROUP.DEPBAR.LE gsb0, 0x0 ;  /* 0x00008000000079c5 */ /* 0x000fe40000010000 */
[----:B------:R-:W-:-:S06]  /*175a0*/  WARPGROUP.ARRIVE ;  /* 0x00000000000079c5 */ /* 0x000fcc0000000000 */
[----:B------:R-:W-:Y:S01]  /*175b0*/  QGMMA.64x32x32.F32.E4M3.E4M3 R40, gdesc[UR8], R40, gsb0 ;  /* 0x00600000082879f3 */ /* 0x000fe20008000828 */
        /* <DEDUP_REMOVED lines=19> */
[----:B------:R-:W-:Y:S01]  /*176f0*/  VIADD R6, R4, 0x480 ;  /* 0x0000048004067836 */ /* 0x000fe20000000000 */
[----:B------:R-:W-:Y:S01]  /*17700*/  R2UR UR7, R7 ;  /* 0x00000000070772ca */ /* 0x000fe200000e0000 */
[----:B------:R-:W-:-:S03]  /*17710*/  IMAD.MOV.U32 R7, RZ, RZ, -0x7fffffe0 ;  /* 0x80000020ff077424 */ /* 0x000fc600078e00ff */
[----:B------:R-:W-:Y:S01]  /*17720*/  R2UR UR18, R6 ;  /* 0x00000000061272ca */ /* 0x000fe200000e0000 */
[----:B------:R-:W-:Y:S01]  /*17730*/  VIADD R6, R4, 0x302 ;  /* 0x0000030204067836 */ /* 0x000fe20000000000 */
[----:B------:R-:W-:Y:S02]  /*17740*/  R2UR UR19, R7 ;  /* 0x00000000071372ca */ /* 0x000fe400000e0000 */
[----:B------:R-:W-:Y:S01]  /*17750*/  MOV R7, 0x80000020 ;  /* 0x8000002000077802 */ /* 0x000fe20000000f00 */
        /* <DEDUP_REMOVED lines=9> */
[----:B------:R-:W-:Y:S02]  /*177f0*/  MOV R15, 0x80000020 ;  /* 0x80000020000f7802 */ /* 0x000fe40000000f00 */
        /* <DEDUP_REMOVED lines=90> */
[----:B------:R-:W-:Y:S01]  /*17da0*/  UMOV UR21, UR17 ;  /* 0x0000001100157c82 */ /* 0x000fe20008000000 */
[----:B------:R-:W-:Y:S02]  /*17db0*/  WARPGROUP.DEPBAR.LE gsb0, 0x0 ;  /* 0x00008000000079c5 */ /* 0x000fe40000010000 */
[----:B------:R-:W-:-:S06]  /*17dc0*/  WARPGROUP.ARRIVE ;  /* 0x00000000000079c5 */ /* 0x000fcc0000000000 */
[----:B------:R-:W-:Y:S03]  /*17dd0*/  QGMMA.64x32x32.F32.E4M3.E4M3 R24, gdesc[UR24], R24, gsb0 ;  /* 0x00600000181879f3 */ /* 0x000fe60008000818 */
[----:B------:R-:W-:Y:S02]  /*17de0*/  WARPGROUP.DEPBAR.LE gsb0, 0x0 ;  /* 0x00008000000079c5 */ /* 0x000fe40000010000 */
[----:B------:R-:W-:-:S06]  /*17df0*/  WARPGROUP.ARRIVE ;  /* 0x00000000000079c5 */ /* 0x000fcc0000000000 */
[----:B------:R-:W-:Y:S01]  /*17e00*/  QGMMA.64x32x32.F32.E4M3.E4M3 R104, gdesc[UR16], R104, gsb0 ;  /* 0x00600000106879f3 */ /* 0x000fe20008000868 */
[----:B------:R-:W-:Y:S01]  /*17e10*/  R2UR UR18, R6 ;  /* 0x00000000061272ca */ /* 0x000fe200000e0000 */
[----:B------:R-:W-:Y:S01]  /*17e20*/  IMAD R6, R164, -0xa0, R5 ;  /* 0xffffff60a4067824 */ /* 0x000fe200078e0205 */
[----:B------:R-:W-:Y:S01]  /*17e30*/  R2UR UR19, R7 ;  /* 0x00000000071372ca */ /* 0x000fe200000e0000 */
[----:B------:R-:W-:-:S03]  /*17e40*/  IMAD.MOV.U32 R5, RZ, RZ, -0x7fffffe0 ;  /* 0x80000020ff057424 */ /* 0x000fc600078e00ff */
[C---:B------:R-:W-:Y:S02]  /*17e50*/  ISETP.GT.AND P4, PT, R6.reuse, RZ, PT ;  /* 0x000000ff0600720c */ /* 0x040fe40003f84270 */
[C---:B------:R-:W-:Y:S02]  /*17e60*/  ISETP.GT.AND P5, PT, R6.reuse, 0x1, PT ;  /* 0x000000010600780c */ /* 0x040fe40003fa4270 */
[C---:B------:R-:W-:Y:S02]  /*17e70*/  ISETP.GT.AND P2, PT, R6.reuse, 0x8, PT ;  /* 0x000000080600780c */ /* 0x040fe40003f44270 */
[C---:B------:R-:W-:Y:S02]  /*17e80*/  ISETP.GT.AND P3, PT, R6.reuse, 0x9, PT ;  /* 0x000000090600780c */ /* 0x040fe40003f64270 */
[----:B------:R-:W-:Y:S02]  /*17e90*/  R2UR UR23, R5 ;  /* 0x00000000051772ca */ /* 0x000fe400000e0000 */
[----:B------:R-:W-:-:S02]  /*17ea0*/  ISETP.GT.AND P6, PT, R6, 0x80, PT ;  /* 0x000000800600780c */ /* 0x000fc40003fc4270 */
[C---:B------:R-:W-:Y:S02]  /*17eb0*/  ISETP.GT.AND P1, PT, R6.reuse, 0x81, PT ;  /* 0x000000810600780c */ /* 0x040fe40003f24270 */
[----:B------:R-:W-:Y:S02]  /*17ec0*/  ISETP.GT.AND P0, PT, R6, 0x88, PT ;  /* 0x000000880600780c */ /* 0x000fe40003f04270 */
[----:B------:R-:W-:Y:S01]  /*17ed0*/  P2R R20, PR, RZ, 0x2 ;  /* 0x00000002ff147803 */ /* 0x000fe20000000000 */
[----:B------:R-:W-:Y:S02]  /*17ee0*/  WARPGROUP.DEPBAR.LE gsb0, 0x0 ;  /* 0x00008000000079c5 */ /* 0x000fe40000010000 */
[----:B------:R-:W-:Y:S01]  /*17ef0*/  WARPGROUP.ARRIVE ;  /* 0x00000000000079c5 */ /* 0x000fe20000000000 */
[----:B------:R-:W-:Y:S02]  /*17f00*/  FSEL R77, R104, -INF , P4 ;  /* 0xff800000684d7808 */ /* 0x000fe40002000000 */
[----:B------:R-:W-:-:S02]  /*17f10*/  FSEL R105, R105, -INF , P5 ;  /* 0xff80000069697808 */ /* 0x000fc40002800000 */
[----:B------:R-:W-:Y:S01]  /*17f20*/  FSEL R79, R108, -INF , P2 ;  /* 0xff8000006c4f7808 */ /* 0x000fe20001000000 */
[----:B------:R-:W-:Y:S01]  /*17f30*/  QGMMA.64x32x32.F32.E4M3.E4M3 R88, gdesc[UR16], R88, gsb0 ;  /* 0x00600000105879f3 */ /* 0x000fe20008000858 */
[----:B------:R-:W-:Y:S02]  /*17f40*/  R2UR UR18, R10 ;  /* 0x000000000a1272ca */ /* 0x000fe400000e0000 */
[----:B------:R-:W-:Y:S01]  /*17f50*/  R2UR UR19, R11 ;  /* 0x000000000b1372ca */ /* 0x000fe200000e0000 */
[----:B------:R-:W-:Y:S01]  /*17f60*/  IMAD.MOV.U32 R11, RZ, RZ, -0x7fffffe0 ;  /* 0x80000020ff0b7424 */ /* 0x000fe200078e00ff */
[C---:B------:R-:W-:Y:S01]  /*17f70*/  IADD3 R10, R4.reuse, 0x682, RZ ;  /* 0x00000682040a7810 */ /* 0x040fe20007ffe0ff */
[----:B------:R-:W-:Y:S01]  /*17f80*/  VIADD R4, R4, 0x702 ;  /* 0x0000070204047836 */ /* 0x000fe20000000000 */
[----:B------:R-:W-:Y:S02]  /*17f90*/  FMNMX.FTZ R14, R77, R105, !PT ;  /* 0x000000694d0e7209 */ /* 0x000fe40007810000 */
[----:B------:R-:W-:-:S02]  /*17fa0*/  FSEL R7, R106, -INF , P4 ;  /* 0xff8000006a077808 */ /* 0x000fc40002000000 */
[C---:B------:R-:W-:Y:S02]  /*17fb0*/  ISETP.GT.AND P4, PT, R6.reuse, 0x10, PT ;  /* 0x000000100600780c */ /* 0x040fe40003f84270 */
        /* <DEDUP_REMOVED lines=15> */
[----:B------:R-:W-:Y:S02]  /*180b0*/  FSEL R117, R117, -INF , P3 ;  /* 0xff80000075757808 */ /* 0x000fe40001800000 */
[----:B------:R-:W-:-:S02]  /*180c0*/  ISETP.GT.AND P5, PT, R6, 0x20, PT ;  /* 0x000000200600780c */ /* 0x000fc40003fa4270 */
[----:B------:R-:W-:Y:S02]  /*180d0*/  FMNMX.FTZ R14, R83, R14, !PT ;  /* 0x0000000e530e7209 */ /* 0x000fe40007810000 */
[----:B------:R-:W-:Y:S02]  /*180e0*/  FSEL R13, R114, -INF , P4 ;  /* 0xff800000720d7808 */ /* 0x000fe40002000000 */
[C---:B------:R-:W-:Y:S02]  /*180f0*/  ISETP.GT.AND P4, PT, R6.reuse, 0x21, PT ;  /* 0x000000210600780c */ /* 0x040fe40003f84270 */
[----:B------:R-:W-:Y:S02]  /*18100*/  FMNMX.FTZ R14, R117, R14, !PT ;  /* 0x0000000e750e7209 */ /* 0x000fe40007810000 */
[----:B------:R-:W-:Y:S02]  /*18110*/  FSEL R119, R119, -INF , P3 ;  /* 0xff80000077777808 */ /* 0x000fe40001800000 */
[----:B------:R-:W-:-:S02]  /*18120*/  ISETP.GT.AND P3, PT, R6, 0x28, PT ;  /* 0x000000280600780c */ /* 0x000fc40003f64270 */
[----:B------:R-:W-:Y:S01]  /*18130*/  FSEL R15, R118, -INF , P2 ;  /* 0xff800000760f7808 */ /* 0x000fe20001000000 */
[----:B------:R-:W-:Y:S02]  /*18140*/  WARPGROUP.DEPBAR.LE gsb0, 0x0 ;  /* 0x00008000000079c5 */ /* 0x000fe40000010000 */
[----:B------:R-:W-:Y:S01]  /*18150*/  WARPGROUP.ARRIVE ;  /* 0x00000000000079c5 */ /* 0x000fe20000000000 */
[----:B------:R-:W-:Y:S02]  /*18160*/  FSEL R129, R88, -INF , P5 ;  /* 0xff80000058817808 */ /* 0x000fe40002800000 */
[----:B------:R-:W-:Y:S02]  /*18170*/  FSEL R123, R89, -INF , P4 ;  /* 0xff800000597b7808 */ /* 0x000fe40002000000 */
[----:B------:R-:W-:Y:S01]  /*18180*/  FMNMX.FTZ R14, R129, R14, !PT ;  /* 0x0000000e810e7209 */ /* 0x000fe20007810000 */
[----:B------:R-:W-:Y:S01]  /*18190*/  QGMMA.64x32x32.F32.E4M3.E4M3 R56, gdesc[UR16], R56, gsb0 ;  /* 0x00600000103879f3 */ /* 0x000fe20008000838 */
[----:B------:R-:W-:-:S02]  /*181a0*/  R2UR UR18, R10 ;  /* 0x000000000a1272ca */ /* 0x000fc400000e0000 */
[----:B------:R-:W-:Y:S02]  /*181b0*/  R2UR UR19, R11 ;  /* 0x000000000b1372ca */ /* 0x000fe400000e0000 */
        /* <DEDUP_REMOVED lines=15> */
[----:B------:R-:W-:Y:S02]  /*182b0*/  R2UR UR22, R4 ;  /* 0x00000000041672ca */ /* 0x000fe400000e0000 */
        /* <DEDUP_REMOVED lines=10> */
[----:B------:R-:W-:Y:S02]  /*18360*/  FMNMX.FTZ R14, R101, R14, !PT ;  /* 0x0000000e650e7209 */ /* 0x000fe40007810000 */
[----:B------:R-:W-:Y:S01]  /*18370*/  FSEL R75, R102, -INF , P3 ;  /* 0xff800000664b7808 */ /* 0x000fe20001800000 */
[----:B------:R-:W-:Y:S02]  /*18380*/  WARPGROUP.DEPBAR.LE gsb0, 0x0 ;  /* 0x00008000000079c5 */ /* 0x000fe40000010000 */
[----:B------:R-:W-:Y:S01]  /*18390*/  WARPGROUP.ARRIVE ;  /* 0x00000000000079c5 */ /* 0x000fe20000000000 */
[----:B------:R-:W-:-:S02]  /*183a0*/  FSEL R93, R56, -INF , P5 ;  /* 0xff800000385d7808 */ /* 0x000fc40002800000 */
[C---:B------:R-:W-:Y:S02]  /*183b0*/  ISETP.GT.AND P3, PT, R6.reuse, 0x48, PT ;  /* 0x000000480600780c */ /* 0x040fe40003f64270 */
[----:B------:R-:W-:Y:S01]  /*183c0*/  FSEL R127, R57, -INF , P4 ;  /* 0xff800000397f7808 */ /* 0x000fe20002000000 */
[----:B------:R-:W-:Y:S01]  /*183d0*/  QGMMA.64x32x32.F32.E4M3.E4M3 R40, gdesc[UR16], R40, gsb0 ;  /* 0x00600000102879f3 */ /* 0x000fe20008000828 */
        /* <DEDUP_REMOVED lines=22> */
[C---:B------:R-:W-:Y:S02]  /*18540*/  ISETP.GT.AND P5, PT, R6.reuse, 0x60, PT ;  /* 0x000000600600780c */ /* 0x040fe40003fa4270 */
[----:B------:R-:W-:Y:S02]  /*18550*/  FSEL R141, R69, -INF , P2 ;  /* 0xff800000458d7808 */ /* 0x000fe40001000000 */
[----:B------:R-:W-:Y:S02]  /*18560*/  FMNMX.FTZ R14, R139, R14, !PT ;  /* 0x0000000e8b0e7209 */ /* 0x000fe40007810000 */
[----:B------:R-:W-:Y:S02]  /*18570*/  FSEL R67, R67, -INF , P4 ;  /* 0xff80000043437808 */ /* 0x000fe40002000000 */
[----:B------:R-:W-:Y:S02]  /*18580*/  ISETP.GT.AND P4, PT, R6, 0x61, PT ;  /* 0x000000610600780c */ /* 0x000fe40003f84270 */
[----:B------:R-:W-:-:S02]  /*18590*/  FMNMX.FTZ R14, R141, R14, !PT ;  /* 0x0000000e8d0e7209 */ /* 0x000fc40007810000 */
        /* <DEDUP_REMOVED lines=29> */
[----:B------:R-:W-:Y:S02]  /*18770*/  FMNMX.FTZ R14, R155, R14, !PT ;  /* 0x0000000e9b0e7209 */ /* 0x000fe40007810000 */
[----:B------:R-:W-:Y:S02]  /*18780*/  FSEL R55, R55, -INF , P2 ;  /* 0xff80000037377808 */ /* 0x000fe40001000000 */
[----:B------:R-:W-:Y:S02]  /*18790*/  FMNMX.FTZ R14, R157, R14, !PT ;  /* 0x0000000e9d0e7209 */ /* 0x000fe40007810000 */
[----:B------:R-:W-:-:S02]  /*187a0*/  ISETP.GT.AND P2, PT, R6, 0x89, PT ;  /* 0x000000890600780c */ /* 0x000fc40003f44270 */
[----:B------:R-:W-:Y:S02]  /*187b0*/  FSEL R53, R54, -INF , P3 ;  /* 0xff80000036357808 */ /* 0x000fe40001800000 */
[C---:B------:R-:W-:Y:S02]  /*187c0*/  ISETP.GT.AND P3, PT, R6.reuse, 0x90, PT ;  /* 0x000000900600780c */ /* 0x040fe40003f64270 */
[----:B------:R-:W-:Y:S02]  /*187d0*/  FSEL R51, R51, -INF , P4 ;  /* 0xff80000033337808 */ /* 0x000fe40002000000 */
[----:B------:R-:W-:Y:S02]  /*187e0*/  ISETP.GT.AND P4, PT, R6, 0x91, PT ;  /* 0x000000910600780c */ /* 0x000fe40003f84270 */
[----:B------:R-:W-:Y:S01]  /*187f0*/  FSEL R49, R50, -INF , P5 ;  /* 0xff80000032317808 */ /* 0x000fe20002800000 */
[----:B------:R-:W-:Y:S02]  /*18800*/  WARPGROUP.DEPBAR.LE gsb0, 0x0 ;  /* 0x00008000000079c5 */ /* 0x000fe40000010000 */
[----:B------:R-:W-:-:S02]  /*18810*/  FSEL R159, R24, -INF , P6 ;  /* 0xff800000189f7808 */ /* 0x000fc40003000000 */
[----:B------:R-:W-:Y:S02]  /*18820*/  FSEL R161, R25, -INF , P1 ;  /* 0xff80000019a17808 */ /* 0x000fe40000800000 */
[----:B------:R-:W-:Y:S02]  /*18830*/  FMNMX.FTZ R14, R159, R14, !PT ;  /* 0x0000000e9f0e7209 */ /* 0x000fe40007810000 */
[----:B------:R-:W-:Y:S02]  /*18840*/  FSEL R163, R28, -INF , P0 ;  /* 0xff8000001ca37808 */ /* 0x000fe40000000000 */
[----:B------:R-:W-:Y:S02]  /*18850*/  FMNMX.FTZ R14, R161, R14, !PT ;  /* 0x0000000ea10e7209 */ /* 0x000fe40007810000 */
        /* <DEDUP_REMOVED lines=10> */
[----:B------:R-:W-:Y:S02]  /*18900*/  FMNMX.FTZ R14, R179, R14, !PT ;  /* 0x0000000eb30e7209 */ /* 0x000fe40007810000 */
[----:B------:R-:W-:Y:S02]  /*18910*/  FSEL R181, R37, -INF , P6 ;  /* 0xff80000025b57808 */ /* 0x000fe40003000000 */
[----:B------:R-:W-:Y:S02]  /*18920*/  ISETP.GT.AND P1, PT, R6, 0x80, PT ;  /* 0x000000800600780c */ /* 0x000fe40003f24270 */
[----:B------:R-:W-:-:S02]  /*18930*/  FMNMX.FTZ R14, R181, R14, !PT ;  /* 0x0000000eb50e7209 */ /* 0x000fc40007810000 */
[----:B------:R-:W-:Y:S02]  /*18940*/  FSEL R25, R26, -INF , P1 ;  /* 0xff8000001a197808 */ /* 0x000fe40000800000 */
[----:B------:R-:W-:Y:S01]  /*18950*/  ISETP.NE.AND P1, PT, R20, RZ, PT ;  /* 0x000000ff1400720c */ /* 0x000fe20003f25270 */
[----:B------:R-:W0:Y:S01]  /*18960*/  SHFL.BFLY PT, R11, R14, 0x2, 0x1f ;  /* 0x0c401f000e0b7f89 */ /* 0x000e2200000e0000 */
[----:B------:R-:W-:Y:S02]  /*18970*/  P2R R4, PR, RZ, 0x1 ;  /* 0x00000001ff047803 */ /* 0x000fe40000000000 */
[----:B------:R-:W-:Y:S02]  /*18980*/  FSEL R27, R27, -INF , P1 ;  /* 0xff8000001b1b7808 */ /* 0x000fe40000800000 */
[----:B------:R-:W-:Y:S02]  /*18990*/  ISETP.NE.AND P1, PT, R12, RZ, PT ;  /* 0x000000ff0c00720c */ /* 0x000fe40003f25270 */
[----:B------:R-:W-:-:S02]  /*189a0*/  FMNMX.FTZ R12, R7, R107, !PT ;  /* 0x0000006b070c7209 */ /* 0x000fc40007810000 */
[----:B------:R-:W-:Y:S02]  /*189b0*/  FSEL R31, R31, -INF , P2 ;  /* 0xff8000001f1f7808 */ /* 0x000fe40001000000 */
[----:B------:R-:W-:Y:S02]  /*189c0*/  FMNMX.FTZ R12, R9, R12, !PT ;  /* 0x0000000c090c7209 */ /* 0x000fe40007810000 */
[----:B------:R-:W-:Y:S02]  /*189d0*/  FSEL R35, R35, -INF , P4 ;  /* 0xff80000023237808 */ /* 0x000fe40002000000 */
        /* <DEDUP_REMOVED lines=11> */
[----:B------:R-:W-:Y:S01]  /*18a90*/  FSETP.NEU.FTZ.AND P0, PT, R11, -INF , PT ;  /* 0xff8000000b00780b */ /* 0x000fe20003f1d000 */
[----:B------:R-:W-:-:S01]  /*18aa0*/  FFMA.FTZ R28, R2, R11, -8 ;  /* 0xc1000000021c7423 */ /* 0x000fc2000001000b */
[----:B------:R-:W-:-:S04]  /*18ab0*/  FMNMX.FTZ R14, R95, R14, !PT ;  /* 0x0000000e5f0e7209 */ /* 0x000fc80007810000 */
[----:B------:R-:W-:Y:S02]  /*18ac0*/  FMNMX.FTZ R14, R73, R14, !PT ;  /* 0x0000000e490e7209 */ /* 0x000fe40007810000 */
[----:B------:R-:W-:Y:S02]  /*18ad0*/  FSEL R28, R28, RZ, P0 ;  /* 0x000000ff1c1c7208 */ /* 0x000fe40000000000 */
[----:B------:R-:W-:Y:S02]  /*18ae0*/  FMNMX.FTZ R14, R99, R14, !PT ;  /* 0x0000000e630e7209 */ /* 0x000fe40007810000 */
[----:B------:R-:W-:Y:S01]  /*18af0*/  ISETP.NE.AND P0, PT, R4, RZ, PT ;  /* 0x000000ff0400720c */ /* 0x000fe20003f05270 */
[C-C-:B------:R-:W-:Y:S01]  /*18b00*/  FFMA.FTZ R37, R2.reuse, R109, -R28.reuse ;  /* 0x0000006d02257223 */ /* 0x140fe2000001081c */
[----:B------:R-:W-:Y:S01]  /*18b10*/  FMNMX.FTZ R14, R75, R14, !PT ;  /* 0x0000000e4b0e7209 */ /* 0x000fe20007810000 */
[--C-:B------:R-:W-:Y:S01]  /*18b20*/  FFMA.FTZ R4, R2, R77, -R28.reuse ;  /* 0x0000004d02047223 */ /* 0x100fe2000001081c */
[----:B------:R-:W-:Y:S01]  /*18b30*/  FSEL R29, R30, -INF , P0 ;  /* 0xff8000001e1d7808 */ /* 0x000fe20000000000 */
        /* <DEDUP_REMOVED lines=10> */
[C-C-:B------:R-:W-:Y:S01]  /*18be0*/  FFMA.FTZ R32, R2.reuse, R131, -R28.reuse ;  /* 0x0000008302207223 */ /* 0x140fe2000001081c */
[----:B------:R-:W-:Y:S01]  /*18bf0*/  FSEL R117, R39, -INF , P6 ;  /* 0xff80000027757808 */ /* 0x000fe20003000000 */
[C-C-:B------:R-:W-:Y:S01]  /*18c00*/  FFMA.FTZ R129, R2.reuse, R129, -R28.reuse ;  /* 0x0000008102817223 */ /* 0x140fe2000001081c */
[----:B------:R-:W-:Y:S01]  /*18c10*/  FMNMX.FTZ R14, R61, R14, !PT ;  /* 0x0000000e3d0e7209 */ /* 0x000fe20007810000 */
[--C-:B------:R-:W-:Y:S01]  /*18c20*/  FFMA.FTZ R20, R2, R85, -R28.reuse ;  /* 0x0000005502147223 */ /* 0x100fe2000001081c */
[----:B------:R-:W-:Y:S01]  /*18c30*/  ISETP.NE.AND P0, PT, R8, RZ, PT ;  /* 0x000000ff0800720c */ /* 0x000fe20003f05270 */
[C-C-:B------:R-:W-:Y:S01]  /*18c40*/  FFMA.FTZ R8, R2.reuse, R81, -R28.reuse ;  /* 0x0000005102087223 */ /* 0x140fe2000001081c */
[----:B------:R-:W-:Y:S01]  /*18c50*/  FMNMX.FTZ R14, R63, R14, !PT ;  /* 0x0000000e3f0e7209 */ /* 0x000fe20007810000 */
[C-C-:B------:R-:W-:Y:S01]  /*18c60*/  FFMA.FTZ R10, R2.reuse, R83, -R28.reuse ;  /* 0x00000053020a7223 */ /* 0x140fe2000001081c */
[----:B------:R-:W-:-:S01]  /*18c70*/  FFMA.FTZ R85, R2, R97, -R28 ;  /* 0x0000006102557223 */ /* 0x000fc2000001081c */
[C-C-:B------:R-:W-:Y:S01]  /*18c80*/  FFMA.FTZ R26, R2.reuse, R89, -R28.reuse ;  /* 0x00000059021a7223 */ /* 0x140fe2000001081c */
[----:B------:R-:W-:Y:S01]  /*18c90*/  FMNMX.FTZ R14, R65, R14, !PT ;  /* 0x0000000e410e7209 */ /* 0x000fe20007810000 */
[C-C-:B------:R-:W-:Y:S01]  /*18ca0*/  FFMA.FTZ R33, R2.reuse, R105, -R28.reuse ;  /* 0x0000006902217223 */ /* 0x140fe2000001081c */
[----:B------:R0:W-:Y:S01]  /*18cb0*/  MUFU.EX2 R12, R129 ;  /* 0x00000081000c7308 */ /* 0x0001e20000000800 */
[----:B------:R-:W-:-:S01]  /*18cc0*/  FFMA.FTZ R81, R2, R123, -R28 ;  /* 0x0000007b02517223 */ /* 0x000fc2000001081c */
[----:B------:R-:W-:Y:S01]  /*18cd0*/  FMNMX.FTZ R14, R67, R14, !PT ;  /* 0x0000000e430e7209 */ /* 0x000fe20007810000 */
[----:B------:R-:W-:-:S01]  /*18ce0*/  FFMA.FTZ R83, R2, R125, -R28 ;  /* 0x0000007d02537223 */ /* 0x000fc2000001081c */
[C-C-:B------:R-:W-:Y:S01]  /*18cf0*/  FFMA.FTZ R24, R2.reuse, R121, -R28.reuse ;  /* 0x0000007902187223 */ /* 0x140fe2000001081c */
        /* <DEDUP_REMOVED lines=22> */
[----:B0-----:R-:W-:-:S01]  /*18e60*/  FFMA.FTZ R129, R2, R165, -R28 ;  /* 0x000000a502817223 */ /* 0x001fc2000001081c */
[C-C-:B------:R-:W-:Y:S01]  /*18e70*/  FFMA.FTZ R50, R2.reuse, R167, -R28.reuse ;  /* 0x000000a702327223 */ /* 0x140fe2000001081c */
[----:B------:R-:W-:-:S01]  /*18e80*/  FFMA.FTZ R177, R2, R177, -R28 ;  /* 0x000000b102b17223 */ /* 0x000fc2000001081c */
[----:B------:R-:W-:Y:S01]  /*18e90*/  FMNMX.FTZ R14, R49, R14, !PT ;  /* 0x0000000e310e7209 */ /* 0x000fe20007810000 */
[----:B------:R-:W-:-:S01]  /*18ea0*/  FFMA.FTZ R133, R2, R181, -R28 ;  /* 0x000000b502857223 */ /* 0x000fc2000001081c */
[----:B------:R-:W-:Y:S02]  /*18eb0*/  MUFU.EX2 R4, R4 ;  /* 0x0000000400047308 */ /* 0x000fe40000000800 */
[----:B------:R-:W-:-:S04]  /*18ec0*/  FMNMX.FTZ R14, R51, R14, !PT ;  /* 0x0000000e330e7209 */ /* 0x000fc80007810000 */
[----:B------:R-:W-:Y:S02]  /*18ed0*/  FMNMX.FTZ R14, R53, R14, !PT ;  /* 0x0000000e350e7209 */ /* 0x000fe40007810000 */
[----:B------:R-:W-:Y:S02]  /*18ee0*/  MUFU.EX2 R33, R33 ;  /* 0x0000002100217308 */ /* 0x000fe40000000800 */
[----:B------:R-:W-:-:S04]  /*18ef0*/  FMNMX.FTZ R14, R55, R14, !PT ;  /* 0x0000000e370e7209 */ /* 0x000fc80007810000 */
[----:B------:R-:W-:Y:S02]  /*18f00*/  FMNMX.FTZ R14, R25, R14, !PT ;  /* 0x0000000e190e7209 */ /* 0x000fe40007810000 */
[----:B------:R-:W-:Y:S02]  /*18f10*/  MUFU.EX2 R6, R6 ;  /* 0x0000000600067308 */ /* 0x000fe40000000800 */
[----:B------:R-:W-:-:S04]  /*18f20*/  FMNMX.FTZ R14, R27, R14, !PT ;  /* 0x0000000e1b0e7209 */ /* 0x000fc80007810000 */
[----:B------:R-:W-:Y:S02]  /*18f30*/  FMNMX.FTZ R14, R29, R14, !PT ;  /* 0x0000000e1d0e7209 */ /* 0x000fe40007810000 */
[----:B------:R-:W0:Y:S02]  /*18f40*/  MUFU.EX2 R37, R37 ;  /* 0x0000002500257308 */ /* 0x000e240000000800 */
[----:B------:R-:W-:-:S04]  /*18f50*/  FMNMX.FTZ R14, R31, R14, !PT ;  /* 0x0000000e1f0e7209 */ /* 0x000fc80007810000 */
[----:B------:R-:W-:Y:S02]  /*18f60*/  FMNMX.FTZ R14, R109, R14, !PT ;  /* 0x0000000e6d0e7209 */ /* 0x000fe40007810000 */
[----:B------:R-:W-:Y:S02]  /*18f70*/  MUFU.EX2 R8, R8 ;  /* 0x0000000800087308 */ /* 0x000fe40000000800 */
[----:B------:R-:W-:-:S04]  /*18f80*/  FMNMX.FTZ R14, R35, R14, !PT ;  /* 0x0000000e230e7209 */ /* 0x000fc80007810000 */
[----:B------:R-:W-:Y:S02]  /*18f90*/  FMNMX.FTZ R14, R113, R14, !PT ;  /* 0x0000000e710e7209 */ /* 0x000fe40007810000 */
[----:B------:R-:W-:Y:S01]  /*18fa0*/  MUFU.EX2 R77, R77 ;  /* 0x0000004d004d7308 */ /* 0x000fe20000000800 */
[----:B0-----:R-:W-:Y:S02]  /*18fb0*/  F2FP.SATFINITE.E4M3.F32.PACK_AB_MERGE_C R176, R37, R6, RZ ;  /* 0x0000000625b0723e */ /* 0x001fe400048070ff */
[----:B------:R-:W-:Y:S02]  /*18fc0*/  FMNMX.FTZ R14, R117, R14, !PT ;  /* 0x0000000e750e7209 */ /* 0x000fe40007810000 */
[----:B------:R-:W-:-:S03]  /*18fd0*/  F2FP.SATFINITE.E4M3.F32.PACK_AB_MERGE_C R176, R33, R4, R176 ;  /* 0x0000000421b0723e */ /* 0x000fc600048070b0 */
[----:B------:R-:W0:Y:S01]  /*18fe0*/  SHFL.BFLY PT, R127, R14, 0x2, 0x1f ;  /* 0x0c401f000e7f7f89 */ /* 0x000e2200000e0000 */
[----:B------:R-:W-:Y:S08]  /*18ff0*/  MUFU.EX2 R10, R10 ;  /* 0x0000000a000a7308 */ /* 0x000ff00000000800 */
[----:B------:R-:W1:Y:S08]  /*19000*/  MUFU.EX2 R79, R79 ;  /* 0x0000004f004f7308 */ /* 0x000e700000000800 */
[----:B------:R-:W-:Y:S01]  /*19010*/  MUFU.EX2 R81, R81 ;  /* 0x0000005100517308 */ /* 0x000fe20000000800 */
[----:B0-----:R-:W-:Y:S01]  /*19020*/  FMNMX.FTZ R52, R14, R127, !PT ;  /* 0x0000007f0e347209 */ /* 0x001fe20007810000 */
[----:B------:R-:W-:-:S06]  /*19030*/  FFMA.FTZ R127, R2, R161, -R28 ;  /* 0x000000a1027f7223 */ /* 0x000fcc000001081c */
[----:B------:R-:W-:Y:S01]  /*19040*/  MUFU.EX2 R20, R20 ;  /* 0x0000001400147308 */ /* 0x000fe20000000800 */
[----:B-1----:R-:W-:Y:S01]  /*19050*/  F2FP.SATFINITE.E4M3.F32.PACK_AB_MERGE_C R178, R79, R10, RZ ;  /* 0x0000000a4fb2723e */ /* 0x002fe200048070ff */
[----:B------:R-:W0:Y:S03]  /*19060*/  SHFL.BFLY PT, R131, R52, 0x1, 0x1f ;  /* 0x0c201f0034837f89 */ /* 0x000e2600000e0000 */
[----:B------:R-:W-:-:S03]  /*19070*/  F2FP.SATFINITE.E4M3.F32.PACK_AB_MERGE_C R178, R77, R8, R178 ;  /* 0x000000084db2723e */ /* 0x000fc600048070b2 */
[----:B------:R-:W1:Y:S08]  /*19080*/  MUFU.EX2 R83, R83 ;  /* 0x0000005300537308 */ /* 0x000e700000000800 */
[----:B------:R-:W-:Y:S08]  /*19090*/  MUFU.EX2 R24, R24 ;  /* 0x0000001800187308 */ /* 0x000ff00000000800 */
[----:B------:R-:W-:Y:S01]  /*190a0*/  MUFU.EX2 R85, R85 ;  /* 0x0000005500557308 */ /* 0x000fe20000000800 */
[----:B-1----:R-:W-:-:S02]  /*190b0*/  F2FP.SATFINITE.E4M3.F32.PACK_AB_MERGE_C R180, R83, R20, RZ ;  /* 0x0000001453b4723e */ /* 0x002fc400048070ff */
[----:B0-----:R-:W-:Y:S01]  /*190c0*/  FMNMX.FTZ R14, R52, R131, !PT ;  /* 0x00000083340e7209 */ /* 0x001fe20007810000 */
[----:B------:R-:W-:-:S01]  /*190d0*/  FFMA.FTZ R52, R2, R179, -R28 ;  /* 0x000000b302347223 */ /* 0x000fc2000001081c */
[----:B------:R-:W-:Y:S02]  /*190e0*/  F2FP.SATFINITE.E4M3.F32.PACK_AB_MERGE_C R180, R81, R12, R180 ;  /* 0x0000000c51b4723e */ /* 0x000fe400048070b4 */
[----:B------:R-:W-:Y:S01]  /*190f0*/  FSETP.NEU.FTZ.AND P2, PT, R14, -INF , PT ;  /* 0xff8000000e00780b */ /* 0x000fe20003f5d000 */
[----:B------:R-:W-:Y:S01]  /*19100*/  FFMA.FTZ R56, R2, R14, -8 ;  /* 0xc100000002387423 */ /* 0x000fe2000001000e */
[----:B------:R-:W-:Y:S04]  /*19110*/  MUFU.EX2 R26, R26 ;  /* 0x0000001a001a7308 */ /* 0x000fe80000000800 */
[----:B------:R-:W-:-:S02]  /*19120*/  FSEL R56, R56, RZ, P2 ;  /* 0x000000ff38387208 */ /* 0x000fc40001000000 */
[----:B------:R-:W-:Y:S02]  /*19130*/  ISETP.GE.AND P2, PT, R158, 0xa1, PT ;  /* 0x000000a19e00780c */ /* 0x000fe40003f46270 */
[----:B------:R-:W-:Y:S01]  /*19140*/  MUFU.EX2 R89, R89 ;  /* 0x0000005900597308 */ /* 0x000fe20000000800 */
[----:B------:R-:W-:-:S01]  /*19150*/  FFMA.FTZ R7, R2, R7, -R56 ;  /* 0x0000000702077223 */ /* 0x000fc20000010838 */
[C-C-:B------:R-:W-:Y:S01]  /*19160*/  FFMA.FTZ R28, R2.reuse, R107, -R56.reuse ;  /* 0x0000006b021c7223 */ /* 0x140fe20000010838 */
[----:B------:R-:W-:-:S01]  /*19170*/  FFMA.FTZ R58, R2, R9, -R56 ;  /* 0x00000009023a7223 */ /* 0x000fc20000010838 */
[C-C-:B------:R-:W-:Y:S01]  /*19180*/  FFMA.FTZ R107, R2.reuse, R111, -R56.reuse ;  /* 0x0000006f026b7223 */ /* 0x140fe20000010838 */
[----:B------:R-:W-:-:S01]  /*19190*/  FFMA.FTZ R9, R2, R13, -R56 ;  /* 0x0000000d02097223 */ /* 0x000fc20000010838 */
[C-C-:B------:R-:W-:Y:S01]  /*191a0*/  FFMA.FTZ R54, R2.reuse, R115, -R56.reuse ;  /* 0x0000007302367223 */ /* 0x140fe20000010838 */
[----:B------:R-:W-:-:S01]  /*191b0*/  FFMA.FTZ R66, R2, R21, -R56 ;  /* 0x0000001502427223 */ /* 0x000fc20000010838 */
[----:B------:R-:W-:Y:S01]  /*191c0*/  MUFU.EX2 R7, R7 ;  /* 0x0000000700077308 */ /* 0x000fe20000000800 */
[----:B------:R-:W-:-:S01]  /*191d0*/  FFMA.FTZ R15, R2, R15, -R56 ;  /* 0x0000000f020f7223 */ /* 0x000fc20000010838 */
[C-C-:B------:R-:W-:Y:S01]  /*191e0*/  FFMA.FTZ R21, R2.reuse, R57, -R56.reuse ;  /* 0x0000003902157223 */ /* 0x140fe20000010838 */
[----:B------:R-:W-:-:S01]  /*191f0*/  FFMA.FTZ R57, R2, R65, -R56 ;  /* 0x0000004102397223 */ /* 0x000fc20000010838 */
[----:B------:R-:W-:Y:S01]  /*19200*/  FFMA.FTZ R70, R2, R67, -R56 ;  /* 0x0000004302467223 */ /* 0x000fe20000010838 */
[----:B------:R-:W-:-:S01]  /*19210*/  FADD.FTZ R65, R4, R33 ;  /* 0x0000002104417221 */ /* 0x000fc20000010000 */
[C-C-:B------:R-:W-:Y:S01]  /*19220*/  FFMA.FTZ R64, R2.reuse, R119, -R56.reuse ;  /* 0x0000007702407223 */ /* 0x140fe20000010838 */
[----:B------:R-:W-:-:S01]  /*19230*/  FFMA.FTZ R5, R2, R5, -R56 ;  /* 0x0000000502057223 */ /* 0x000fc20000010838 */
[----:B------:R-:W0:Y:S01]  /*19240*/  MUFU.EX2 R28, R28 ;  /* 0x0000001c001c7308 */ /* 0x000e220000000800 */
[----:B------:R-:W-:-:S01]  /*19250*/  FADD.FTZ R72, R6, R65 ;  /* 0x0000004106487221 */ /* 0x000fc20000010000 */
[C-C-:B------:R-:W-:Y:S01]  /*19260*/  FFMA.FTZ R63, R2.reuse, R63, -R56.reuse ;  /* 0x0000003f023f7223 */ /* 0x140fe20000010838 */
[----:B------:R-:W-:-:S01]  /*19270*/  FFMA.FTZ R60, R2, R91, -R56 ;  /* 0x0000005b023c7223 */ /* 0x000fc20000010838 */
[----:B------:R-:W-:Y:S01]  /*19280*/  FFMA.FTZ R91, R2, R95, -R56 ;  /* 0x0000005f025b7223 */ /* 0x000fe20000010838 */
[----:B------:R-:W-:-:S01]  /*19290*/  FADD.FTZ R65, R37, R72 ;  /* 0x0000004825417221 */ /* 0x000fc20000010000 */
[C-C-:B------:R-:W-:Y:S01]  /*192a0*/  FFMA.FTZ R72, R2.reuse, R43, -R56.reuse ;  /* 0x0000002b02487223 */ /* 0x140fe20000010838 */
[----:B------:R-:W-:-:S01]  /*192b0*/  FFMA.FTZ R13, R2, R73, -R56 ;  /* 0x00000049020d7223 */ /* 0x000fc20000010838 */
[----:B------:R-:W1:Y:S01]  /*192c0*/  MUFU.EX2 R58, R58 ;  /* 0x0000003a003a7308 */ /* 0x000e620000000800 */
[----:B------:R-:W-:-:S01]  /*192d0*/  FADD.FTZ R82, R8, R65 ;  /* 0x0000004108527221 */ /* 0x000fc20000010000 */
[C-C-:B------:R-:W-:Y:S01]  /*192e0*/  FFMA.FTZ R62, R2.reuse, R99, -R56.reuse ;  /* 0x00000063023e7223 */ /* 0x140fe20000010838 */
[----:B------:R-:W-:-:S01]  /*192f0*/  FFMA.FTZ R73, R2, R75, -R56 ;  /* 0x0000004b02497223 */ /* 0x000fc20000010838 */
[----:B------:R-:W-:Y:S01]  /*19300*/  FFMA.FTZ R74, R2, R103, -R56 ;  /* 0x00000067024a7223 */ /* 0x000fe20000010838 */
[----:B------:R-:W-:-:S01]  /*19310*/  FADD.FTZ R43, R77, R82 ;  /* 0x000000524d2b7221 */ /* 0x000fc20000010000 */
[C-C-:B------:R-:W-:Y:S01]  /*19320*/  FFMA.FTZ R68, R2.reuse, R59, -R56.reuse ;  /* 0x0000003b02447223 */ /* 0x140fe20000010838 */
[----:B------:R-:W-:-:S01]  /*19330*/  FFMA.FTZ R47, R2, R47, -R56 ;  /* 0x0000002f022f7223 */ /* 0x000fc20000010838 */
[----:B------:R-:W2:Y:S01]  /*19340*/  MUFU.EX2 R107, R107 ;  /* 0x0000006b006b7308 */ /* 0x000ea20000000800 */
[----:B0-----:R-:W-:-:S01]  /*19350*/  FADD.FTZ R67, R7, R28 ;  /* 0x0000001c07437221 */ /* 0x001fc20000010000 */
[----:B------:R-:W-:Y:S01]  /*19360*/  FADD.FTZ R82, R10, R43 ;  /* 0x0000002b0a527221 */ /* 0x000fe20000010000 */
[----:B------:R-:W-:-:S01]  /*19370*/  FFMA.FTZ R59, R2, R61, -R56 ;  /* 0x0000003d023b7223 */ /* 0x000fc20000010838 */
[C-C-:B------:R-:W-:Y:S01]  /*19380*/  FFMA.FTZ R61, R2.reuse, R69, -R56.reuse ;  /* 0x00000045023d7223 */ /* 0x140fe20000010838 */
[----:B------:R-:W-:-:S01]  /*19390*/  FFMA.FTZ R76, R2, R71, -R56 ;  /* 0x00000047024c7223 */ /* 0x000fc20000010838 */
[----:B------:R-:W-:Y:S01]  /*193a0*/  FADD.FTZ R43, R79, R82 ;  /* 0x000000524f2b7221 */ /* 0x000fe20000010000 */
[----:B------:R-:W-:-:S01]  /*193b0*/  FFMA.FTZ R45, R2, R45, -R56 ;  /* 0x0000002d022d7223 */ /* 0x000fc20000010838 */
[----:B------:R-:W0:Y:S01]  /*193c0*/  MUFU.EX2 R9, R9 ;  /* 0x0000000900097308 */ /* 0x000e220000000800 */
[----:B-1----:R-:W-:-:S01]  /*193d0*/  FADD.FTZ R78, R58, R67 ;  /* 0x000000433a4e7221 */ /* 0x002fc20000010000 */
[----:B------:R-:W-:Y:S01]  /*193e0*/  FADD.FTZ R84, R12, R43 ;  /* 0x0000002b0c547221 */ /* 0x000fe20000010000 */
[----:B------:R-:W-:Y:S01]  /*193f0*/  F2FP.SATFINITE.E4M3.F32.PACK_AB_MERGE_C R182, R89, R26, RZ ;  /* 0x0000001a59b6723e */ /* 0x000fe200048070ff */
[C-C-:B------:R-:W-:Y:S01]  /*19400*/  FFMA.FTZ R49, R2.reuse, R49, -R56.reuse ;  /* 0x0000003102317223 */ /* 0x140fe20000010838 */
[----:B------:R-:W-:-:S01]  /*19410*/  FFMA.FTZ R27, R2, R27, -R56 ;  /* 0x0000001b021b7223 */ /* 0x000fc20000010838 */
[----:B------:R-:W-:Y:S01]  /*19420*/  FADD.FTZ R43, R81, R84 ;  /* 0x00000054512b7221 */ /* 0x000fe20000010000 */
[----:B------:R-:W-:-:S01]  /*19430*/  FFMA.FTZ R53, R2, R53, -R56 ;  /* 0x0000003502357223 */ /* 0x000fc20000010838 */
[----:B------:R-:W1:Y:S01]  /*19440*/  MUFU.EX2 R54, R54 ;  /* 0x0000003600367308 */ /* 0x000e620000000800 */
[----:B--2---:R-:W-:-:S01]  /*19450*/  FADD.FTZ R78, R107, R78 ;  /* 0x0000004e6b4e7221 */ /* 0x004fc20000010000 */
[----:B------:R-:W-:Y:S01]  /*19460*/  FADD.FTZ R84, R20, R43 ;  /* 0x0000002b14547221 */ /* 0x000fe20000010000 */
[----:B------:R-:W-:-:S01]  /*19470*/  FFMA.FTZ R55, R2, R55, -R56 ;  /* 0x0000003702377223 */ /* 0x000fc20000010838 */
[C-C-:B------:R-:W-:Y:S01]  /*19480*/  FFMA.FTZ R29, R2.reuse, R29, -R56.reuse ;  /* 0x0000001d021d7223 */ /* 0x140fe20000010838 */
[----:B------:R-:W-:-:S01]  /*19490*/  FFMA.FTZ R31, R2, R31, -R56 ;  /* 0x0000001f021f7223 */ /* 0x000fc20000010838 */
[----:B------:R-:W-:Y:S01]  /*194a0*/  FADD.FTZ R43, R83, R84 ;  /* 0x00000054532b7221 */ /* 0x000fe20000010000 */
[----:B------:R-:W-:-:S01]  /*194b0*/  FFMA.FTZ R109, R2, R109, -R56 ;  /* 0x0000006d026d7223 */ /* 0x000fc20000010838 */
[----:B------:R-:W2:Y:S01]  /*194c0*/  MUFU.EX2 R15, R15 ;  /* 0x0000000f000f7308 */ /* 0x000ea20000000800 */
[----:B0-----:R-:W-:-:S01]  /*194d0*/  FADD.FTZ R65, R9, R78 ;  /* 0x0000004e09417221 */ /* 0x001fc20000010000 */
[----:B------:R-:W-:Y:S01]  /*194e0*/  FADD.FTZ R84, R24, R43 ;  /* 0x0000002b18547221 */ /* 0x000fe20000010000 */
[----:B------:R-:W-:Y:S01]  /*194f0*/  F2FP.SATFINITE.E4M3.F32.PACK_AB_MERGE_C R58, R107, R58, RZ ;  /* 0x0000003a6b3a723e */ /* 0x000fe200048070ff */
[C-C-:B------:R-:W-:Y:S01]  /*19500*/  FFMA.FTZ R35, R2.reuse, R35, -R56.reuse ;  /* 0x0000002302237223 */ /* 0x140fe20000010838 */
[----:B------:R-:W-:-:S01]  /*19510*/  FFMA.FTZ R113, R2, R113, -R56 ;  /* 0x0000007102717223 */ /* 0x000fc20000010838 */
[----:B------:R-:W-:Y:S01]  /*19520*/  F2FP.SATFINITE.E4M3.F32.PACK_AB_MERGE_C R182, R85, R24, R182 ;  /* 0x0000001855b6723e */ /* 0x000fe200048070b6 */
[----:B------:R-:W-:Y:S01]  /*19530*/  IMAD.MOV.U32 R81, RZ, RZ, R87 ;  /* 0x000000ffff517224 */ /* 0x000fe200078e0057 */
[----:B------:R-:W0:Y:S01]  /*19540*/  MUFU.EX2 R64, R64 ;  /* 0x0000004000407308 */ /* 0x000e220000000800 */
[----:B-1----:R-:W-:-:S01]  /*19550*/  FADD.FTZ R78, R54, R65 ;  /* 0x00000041364e7221 */ /* 0x002fc20000010000 */
[-C--:B------:R-:W-:Y:S01]  /*19560*/  MOV R83, R87.reuse ;  /* 0x0000005700537202 */ /* 0x080fe20000000f00 */
[--C-:B------:R-:W-:Y:S01]  /*19570*/  IMAD.MOV.U32 R77, RZ, RZ, R87.reuse ;  /* 0x000000ffff4d7224 */ /* 0x100fe200078e0057 */
[-C--:B------:R-:W-:Y:S01]  /*19580*/  MOV R79, R87.reuse ;  /* 0x00000057004f7202 */ /* 0x080fe20000000f00 */
[--C-:B------:R-:W-:Y:S01]  /*19590*/  IMAD.MOV.U32 R69, RZ, RZ, R87.reuse ;  /* 0x000000ffff457224 */ /* 0x100fe200078e0057 */
[-C--:B------:R-:W-:Y:S01]  /*195a0*/  MOV R75, R87.reuse ;  /* 0x00000057004b7202 */ /* 0x080fe20000000f00 */
[--C-:B------:R-:W-:Y:S01]  /*195b0*/  IMAD.MOV.U32 R65, RZ, RZ, R87.reuse ;  /* 0x000000ffff417224 */ /* 0x100fe200078e0057 */
[----:B------:R1:W-:Y:S01]  /*195c0*/  MUFU.EX2 R80, R63 ;  /* 0x0000003f00507308 */ /* 0x0003e20000000800 */
[-C--:B------:R-:W-:Y:S01]  /*195d0*/  MOV R71, R87.reuse ;  /* 0x0000005700477202 */ /* 0x080fe20000000f00 */
[--C-:B------:R-:W-:Y:S01]  /*195e0*/  IMAD.MOV.U32 R33, RZ, RZ, R87.reuse ;  /* 0x000000ffff217224 */ /* 0x100fe200078e0057 */
[----:B------:R-:W-:Y:S01]  /*195f0*/  MOV R67, R87 ;  /* 0x0000005700437202 */ /* 0x000fe20000000f00 */
[----:B------:R-:W-:-:S04]  /*19600*/  IMAD.MOV.U32 R24, RZ, RZ, R87 ;  /* 0x000000ffff187224 */ /* 0x000fc800078e0057 */
[----:B------:R-:W3:Y:S01]  /*19610*/  MUFU.EX2 R5, R5 ;  /* 0x0000000500057308 */ /* 0x000ee20000000800 */
[----:B-1----:R-:W-:-:S01]  /*19620*/  FFMA.FTZ R63, R2, R41, -R56 ;  /* 0x00000029023f7223 */ /* 0x002fc20000010838 */
[----:B------:R-:W-:-:S04]  /*19630*/  @!P1 IADD3 R41, R3, 0x29840, RZ ;  /* 0x0002984003299810 */ /* 0x000fc80007ffe0ff */
[----:B------:R-:W-:Y:S02]  /*19640*/  @!P1 PRMT R41, RZ, 0x654, R41 ;  /* 0x00000654ff299816 */ /* 0x000fe40000000029 */
[----:B------:R-:W1:Y:S02]  /*19650*/  MUFU.EX2 R60, R60 ;  /* 0x0000003c003c7308 */ /* 0x000e640000000800 */
[----:B------:R2:W-:Y:S06]  /*19660*/  @!P1 SYNCS.ARRIVE.TRANS64.RED.A1T0 RZ, [R41+URZ], RZ ;  /* 0x000000ff29ff99a7 */ /* 0x0005ec000810043f */
[----:B------:R-:W4:Y:S01]  /*19670*/  MUFU.EX2 R66, R66 ;  /* 0x0000004200427308 */ /* 0x000f220000000800 */
[----:B--2---:R-:W-:-:S01]  /*19680*/  FADD.FTZ R41, R15, R78 ;  /* 0x0000004e0f297221 */ /* 0x004fc20000010000 */
[----:B------:R-:W-:-:S03]  /*19690*/  FFMA.FTZ R78, R2, R51, -R56 ;  /* 0x00000033024e7223 */ /* 0x000fc60000010838 */
[C---:B0-----:R-:W-:Y:S01]  /*196a0*/  FADD.FTZ R82, R64.reuse, R41 ;  /* 0x0000002940527221 */ /* 0x041fe20000010000 */
[----:B------:R-:W-:Y:S02]  /*196b0*/  F2FP.SATFINITE.E4M3.F32.PACK_AB_MERGE_C R64, R64, R15, RZ ;  /* 0x0000000f4040723e */ /* 0x000fe400048070ff */
[----:B------:R-:W0:Y:S01]  /*196c0*/  MUFU.EX2 R91, R91 ;  /* 0x0000005b005b7308 */ /* 0x000e220000000800 */
[----:B---3--:R-:W-:-:S01]  /*196d0*/  FADD.FTZ R41, R5, R82 ;  /* 0x0000005205297221 */ /* 0x008fc20000010000 */
[----:B------:R-:W-:Y:S01]  /*196e0*/  F2FP.SATFINITE.E4M3.F32.PACK_AB_MERGE_C R179, R54, R9, R64 ;  /* 0x0000000936b3723e */ /* 0x000fe20004807040 */
[----:B------:R-:W-:Y:S02]  /*196f0*/  IMAD.MOV.U32 R64, RZ, RZ, R87 ;  /* 0x000000ffff407224 */ /* 0x000fe400078e0057 */
[----:B-1----:R-:W-:Y:S01]  /*19700*/  FADD.FTZ R51, R60, R41 ;  /* 0x000000293c337221 */ /* 0x002fe20000010000 */
[----:B------:R-:W-:-:S02]  /*19710*/  FFMA.FTZ R41, R2, R25, -R56 ;  /* 0x0000001902297223 */ /* 0x000fc40000010838 */
[----:B------:R-:W1:Y:S01]  /*19720*/  MUFU.EX2 R13, R13 ;  /* 0x0000000d000d7308 */ /* 0x000e620000000800 */
[----:B------:R-:W-:-:S01]  /*19730*/  FFMA.FTZ R56, R2, R117, -R56 ;  /* 0x0000007502387223 */ /* 0x000fc20000010838 */
[----:B----4-:R-:W-:Y:S01]  /*19740*/  FADD.FTZ R86, R66, R51 ;  /* 0x0000003342567221 */ /* 0x010fe20000010000 */
[----:B------:R-:W-:Y:S01]  /*19750*/  IMAD.MOV.U32 R54, RZ, RZ, R87 ;  /* 0x000000ffff367224 */ /* 0x000fe200078e0057 */
[----:B------:R-:W-:-:S04]  /*19760*/  MOV R51, R87 ;  /* 0x0000005700337202 */ /* 0x000fc80000000f00 */
[----:B------:R-:W2:Y:S01]  /*19770*/  MUFU.EX2 R62, R62 ;  /* 0x0000003e003e7308 */ /* 0x000ea20000000800 */
[----:B0-----:R-:W-:-:S01]  /*19780*/  FADD.FTZ R86, R91, R86 ;  /* 0x000000565b567221 */ /* 0x001fc20000010000 */
[----:B------:R-:W-:-:S04]  /*19790*/  F2FP.SATFINITE.E4M3.F32.PACK_AB_MERGE_C R66, R91, R66, RZ ;  /* 0x000000425b42723e */ /* 0x000fc800048070ff */
[----:B------:R-:W-:Y:S01]  /*197a0*/  F2FP.SATFINITE.E4M3.F32.PACK_AB_MERGE_C R181, R60, R5, R66 ;  /* 0x000000053cb5723e */ /* 0x000fe20004807042 */
[----:B------:R-:W-:Y:S01]  /*197b0*/  IMAD.MOV.U32 R66, RZ, RZ, R87 ;  /* 0x000000ffff427224 */ /* 0x000fe200078e0057 */
[----:B------:R-:W0:Y:S01]  /*197c0*/  MUFU.EX2 R73, R73 ;  /* 0x0000004900497308 */ /* 0x000e220000000800 */
[----:B-1----:R-:W-:-:S01]  /*197d0*/  FADD.FTZ R43, R13, R86 ;  /* 0x000000560d2b7221 */ /* 0x002fc20000010000 */
[----:B------:R-:W-:-:S06]  /*197e0*/  IMAD.MOV.U32 R60, RZ, RZ, R87 ;  /* 0x000000ffff3c7224 */ /* 0x000fcc00078e0057 */
[----:B------:R-:W1:Y:S08]  /*197f0*/  MUFU.EX2 R74, R74 ;  /* 0x0000004a004a7308 */ /* 0x000e700000000800 */
[----:B------:R-:W3:Y:S08]  /*19800*/  MUFU.EX2 R30, R30 ;  /* 0x0000001e001e7308 */ /* 0x000ef00000000800 */
[----:B------:R-:W4:Y:S08]  /*19810*/  MUFU.EX2 R21, R21 ;  /* 0x0000001500157308 */ /* 0x000f300000000800 */
[----:B------:R-:W5:Y:S08]  /*19820*/  MUFU.EX2 R93, R93 ;  /* 0x0000005d005d7308 */ /* 0x000f700000000800 */
[----:B------:R2:W-:Y:S08]  /*19830*/  MUFU.EX2 R82, R47 ;  /* 0x0000002f00527308 */ /* 0x0005f00000000800 */
[----:B------:R-:W5:Y:S01]  /*19840*/  MUFU.EX2 R68, R68 ;  /* 0x0000004400447308 */ /* 0x000f620000000800 */
[----:B--2---:R-:W-:-:S01]  /*19850*/  FADD.FTZ R47, R85, R84 ;  /* 0x00000054552f7221 */ /* 0x004fc20000010000 */
[----:B------:R-:W-:Y:S01]  /*19860*/  FADD.FTZ R84, R62, R43 ;  /* 0x0000002b3e547221 */ /* 0x000fe20000010000 */
[----:B------:R-:W-:-:S02]  /*19870*/  IMAD.MOV.U32 R85, RZ, RZ, R87 ;  /* 0x000000ffff557224 */ /* 0x000fc400078e0057 */
[----:B------:R-:W-:Y:S01]  /*19880*/  FADD.FTZ R86, R26, R47 ;  /* 0x0000002f1a567221 */ /* 0x000fe20000010000 */
[----:B0-----:R-:W-:-:S01]  /*19890*/  FADD.FTZ R43, R73, R84 ;  /* 0x00000054492b7221 */ /* 0x001fc20000010000 */
[----:B-1----:R-:W-:Y:S01]  /*198a0*/  F2FP.SATFINITE.E4M3.F32.PACK_AB_MERGE_C R73, R74, R73, RZ ;  /* 0x000000494a49723e */ /* 0x002fe200048070ff */
[----:B------:R-:W0:Y:S01]  /*198b0*/  MUFU.EX2 R32, R32 ;  /* 0x0000002000207308 */ /* 0x000e220000000800 */
[----:B------:R-:W-:-:S01]  /*198c0*/  FADD.FTZ R47, R89, R86 ;  /* 0x00000056592f7221 */ /* 0x000fc20000010000 */
[----:B------:R-:W-:Y:S01]  /*198d0*/  FADD.FTZ R6, R74, R43 ;  /* 0x0000002b4a067221 */ /* 0x000fe20000010000 */
[----:B------:R-:W-:Y:S01]  /*198e0*/  F2FP.SATFINITE.E4M3.F32.PACK_AB_MERGE_C R183, R62, R13, R73 ;  /* 0x0000000d3eb7723e */ /* 0x000fe20004807049 */
[----:B------:R-:W-:Y:S02]  /*198f0*/  IMAD.MOV.U32 R86, RZ, RZ, R87 ;  /* 0x000000ffff567224 */ /* 0x000fe400078e0057 */
[----:B---3--:R-:W-:-:S01]  /*19900*/  FADD.FTZ R84, R30, R47 ;  /* 0x0000002f1e547221 */ /* 0x008fc20000010000 */
[----:B----4-:R-:W-:Y:S01]  /*19910*/  FADD.FTZ R37, R21, R6 ;  /* 0x0000000615257221 */ /* 0x010fe20000010000 */
[----:B------:R-:W-:Y:S01]  /*19920*/  IMAD.MOV.U32 R74, RZ, RZ, R87 ;  /* 0x000000ffff4a7224 */ /* 0x000fe200078e0057 */
[----:B------:R-:W1:Y:S01]  /*19930*/  MUFU.EX2 R59, R59 ;  /* 0x0000003b003b7308 */ /* 0x000e620000000800 */
[----:B-----5:R-:W-:-:S01]  /*19940*/  FADD.FTZ R43, R93, R84 ;  /* 0x000000545d2b7221 */ /* 0x020fc20000010000 */
[----:B------:R-:W-:Y:S01]  /*19950*/  FADD.FTZ R10, R68, R37 ;  /* 0x00000025440a7221 */ /* 0x000fe20000010000 */
[--C-:B------:R-:W-:Y:S01]  /*19960*/  IMAD.MOV.U32 R84, RZ, RZ, R87.reuse ;  /* 0x000000ffff547224 */ /* 0x100fe200078e0057 */
[----:B------:R-:W-:Y:S01]  /*19970*/  MOV R47, R87 ;  /* 0x00000057002f7202 */ /* 0x000fe20000000f00 */
[----:B------:R-:W-:-:S02]  /*19980*/  IMAD.MOV.U32 R73, RZ, RZ, R87 ;  /* 0x000000ffff497224 */ /* 0x000fc400078e0057 */
[----:B------:R-:W-:Y:S01]  /*19990*/  IMAD.MOV.U32 R62, RZ, RZ, R87 ;  /* 0x000000ffff3e7224 */ /* 0x000fe200078e0057 */
[----:B------:R-:W2:Y:S01]  /*199a0*/  MUFU.EX2 R97, R97 ;  /* 0x0000006100617308 */ /* 0x000ea20000000800 */
[----:B0-----:R-:W-:-:S01]  /*199b0*/  FADD.FTZ R20, R32, R43 ;  /* 0x0000002b20147221 */ /* 0x001fc20000010000 */
[----:B------:R-:W-:-:S06]  /*199c0*/  MOV R43, R87 ;  /* 0x00000057002b7202 */ /* 0x000fcc0000000f00 */
[----:B------:R-:W0:Y:S01]  /*199d0*/  MUFU.EX2 R36, R36 ;  /* 0x0000002400247308 */ /* 0x000e220000000800 */
[----:B-1----:R-:W-:-:S01]  /*199e0*/  FADD.FTZ R37, R59, R10 ;  /* 0x0000000a3b257221 */ /* 0x002fc20000010000 */
[----:B------:R-:W-:-:S03]  /*199f0*/  F2FP.SATFINITE.E4M3.F32.PACK_AB_MERGE_C R59, R80, R59, RZ ;  /* 0x0000003b503b723e */ /* 0x000fc600048070ff */
[----:B------:R-:W-:Y:S01]  /*19a00*/  FADD.FTZ R10, R80, R37 ;  /* 0x00000025500a7221 */ /* 0x000fe20000010000 */
[----:B------:R-:W-:Y:S01]  /*19a10*/  F2FP.SATFINITE.E4M3.F32.PACK_AB_MERGE_C R185, R68, R21, R59 ;  /* 0x0000001544b9723e */ /* 0x000fe2000480703b */
[--C-:B------:R-:W-:Y:S01]  /*19a20*/  IMAD.MOV.U32 R80, RZ, RZ, R87.reuse ;  /* 0x000000ffff507224 */ /* 0x100fe200078e0057 */
[----:B------:R-:W1:Y:S01]  /*19a30*/  MUFU.EX2 R57, R57 ;  /* 0x0000003900397308 */ /* 0x000e620000000800 */
[C---:B--2---:R-:W-:Y:S01]  /*19a40*/  F2FP.SATFINITE.E4M3.F32.PACK_AB_MERGE_C R184, R97.reuse, R32, RZ ;  /* 0x0000002061b8723e */ /* 0x044fe200048070ff */
[----:B------:R-:W-:Y:S01]  /*19a50*/  FADD.FTZ R97, R97, R20 ;  /* 0x0000001461617221 */ /* 0x000fe20000010000 */
[--C-:B------:R-:W-:Y:S01]  /*19a60*/  IMAD.MOV.U32 R68, RZ, RZ, R87.reuse ;  /* 0x000000ffff447224 */ /* 0x100fe200078e0057 */
[----:B------:R-:W-:Y:S01]  /*19a70*/  MOV R59, R87 ;  /* 0x00000057003b7202 */ /* 0x000fe20000000f00 */
[--C-:B------:R-:W-:Y:S01]  /*19a80*/  IMAD.MOV.U32 R32, RZ, RZ, R87.reuse ;  /* 0x000000ffff207224 */ /* 0x100fe200078e0057 */
[----:B------:R-:W-:Y:S01]  /*19a90*/  F2FP.SATFINITE.E4M3.F32.PACK_AB_MERGE_C R184, R93, R30, R184 ;  /* 0x0000001e5db8723e */ /* 0x000fe200048070b8 */
[----:B------:R-:W-:Y:S01]  /*19aa0*/  IMAD.MOV.U32 R30, RZ, RZ, R87 ;  /* 0x000000ffff1e7224 */ /* 0x000fe200078e0057 */
        /* <DEDUP_REMOVED lines=10> */
[----:B------:R-:W-:-:S06]  /*19b50*/  IMAD.MOV.U32 R37, RZ, RZ, R87 ;  /* 0x000000ffff257224 */ /* 0x000fcc00078e0057 */
[----:B------:R-:W1:Y:S01]  /*19b60*/  MUFU.EX2 R76, R76 ;  /* 0x0000004c004c7308 */ /* 0x000e620000000800 */
[----:B--2---:R-:W-:-:S07]  /*19b70*/  FADD.FTZ R15, R61, R20 ;  /* 0x000000143d0f7221 */ /* 0x004fce0000010000 */
[----:B------:R-:W2:Y:S01]  /*19b80*/  MUFU.EX2 R34, R34 ;  /* 0x0000002200227308 */ /* 0x000ea20000000800 */
[C---:B0-----:R-:W-:Y:S01]  /*19b90*/  F2FP.SATFINITE.E4M3.F32.PACK_AB_MERGE_C R186, R105.reuse, R40, RZ ;  /* 0x0000002869ba723e */ /* 0x041fe200048070ff */
[----:B------:R-:W-:Y:S01]  /*19ba0*/  FADD.FTZ R105, R105, R26 ;  /* 0x0000001a69697221 */ /* 0x000fe20000010000 */
[--C-:B------:R-:W-:Y:S02]  /*19bb0*/  IMAD.MOV.U32 R40, RZ, RZ, R87.reuse ;  /* 0x000000ffff287224 */ /* 0x100fe400078e0057 */
[----:B------:R-:W-:Y:S01]  /*19bc0*/  F2FP.SATFINITE.E4M3.F32.PACK_AB_MERGE_C R186, R101, R36, R186 ;  /* 0x0000002465ba723e */ /* 0x000fe200048070ba */
[----:B------:R-:W-:Y:S02]  /*19bd0*/  IMAD.MOV.U32 R36, RZ, RZ, R87 ;  /* 0x000000ffff247224 */ /* 0x000fe400078e0057 */
[----:B------:R0:W3:Y:S01]  /*19be0*/  MUFU.EX2 R3, R63 ;  /* 0x0000003f00037308 */ /* 0x0000e20000000800 */
[C---:B-1----:R-:W-:Y:S01]  /*19bf0*/  F2FP.SATFINITE.E4M3.F32.PACK_AB_MERGE_C R61, R76.reuse, R61, RZ ;  /* 0x0000003d4c3d723e */ /* 0x042fe200048070ff */
[----:B------:R-:W-:Y:S01]  /*19c00*/  FADD.FTZ R76, R76, R15 ;  /* 0x0000000f4c4c7221 */ /* 0x000fe20000010000 */
[----:B------:R-:W-:-:S02]  /*19c10*/  IMAD.MOV.U32 R26, RZ, RZ, R87 ;  /* 0x000000ffff1a7224 */ /* 0x000fc400078e0057 */
[----:B------:R-:W-:Y:S01]  /*19c20*/  F2FP.SATFINITE.E4M3.F32.PACK_AB_MERGE_C R187, R70, R57, R61 ;  /* 0x0000003946bb723e */ /* 0x000fe2000480703d */
[----:B------:R-:W-:Y:S02]  /*19c30*/  IMAD.MOV.U32 R70, RZ, RZ, R87 ;  /* 0x000000ffff467224 */ /* 0x000fe400078e0057 */
[----:B------:R-:W-:Y:S01]  /*19c40*/  MUFU.EX2 R39, R145 ;  /* 0x0000009100277308 */ /* 0x000fe20000000800 */
[----:B--2---:R-:W-:-:S01]  /*19c50*/  FADD.FTZ R4, R34, R105 ;  /* 0x0000006922047221 */ /* 0x004fc20000010000 */
[----:B0-----:R-:W-:Y:S01]  /*19c60*/  MOV R63, R87 ;  /* 0x00000057003f7202 */ /* 0x001fe20000000f00 */
[--C-:B------:R-:W-:Y:S02]  /*19c70*/  IMAD.MOV.U32 R61, RZ, RZ, R87.reuse ;  /* 0x000000ffff3d7224 */ /* 0x100fe400078e0057 */
[----:B------:R-:W-:-:S03]  /*19c80*/  IMAD.MOV.U32 R57, RZ, RZ, R87 ;  /* 0x000000ffff397224 */ /* 0x000fc600078e0057 */
[----:B------:R-:W0:Y:S01]  /*19c90*/  MUFU.EX2 R72, R72 ;  /* 0x0000004800487308 */ /* 0x000e220000000800 */
[----:B---3--:R-:W-:-:S01]  /*19ca0*/  FADD.FTZ R15, R3, R76 ;  /* 0x0000004c030f7221 */ /* 0x008fc20000010000 */
[----:B------:R-:W-:-:S06]  /*19cb0*/  IMAD.MOV.U32 R76, RZ, RZ, R87 ;  /* 0x000000ffff4c7224 */ /* 0x000fcc00078e0057 */
[----:B------:R-:W-:Y:S08]  /*19cc0*/  MUFU.EX2 R38, R38 ;  /* 0x0000002600267308 */ /* 0x000ff00000000800 */
[----:B------:R-:W1:Y:S01]  /*19cd0*/  MUFU.EX2 R45, R45 ;  /* 0x0000002d002d7308 */ /* 0x000e620000000800 */
[----:B0-----:R-:W-:-:S07]  /*19ce0*/  FADD.FTZ R8, R72, R15 ;  /* 0x0000000f48087221 */ /* 0x001fce0000010000 */
[----:B------:R-:W-:Y:S08]  /*19cf0*/  MUFU.EX2 R121, R121 ;  /* 0x0000007900797308 */ /* 0x000ff00000000800 */
[----:B------:R-:W-:Y:S01]  /*19d00*/  MUFU.EX2 R42, R42 ;  /* 0x0000002a002a7308 */ /* 0x000fe20000000800 */
[----:B-1----:R-:W-:-:S01]  /*19d10*/  FADD.FTZ R15, R45, R8 ;  /* 0x000000082d0f7221 */ /* 0x002fc20000010000 */
[----:B------:R-:W-:-:S03]  /*19d20*/  F2FP.SATFINITE.E4M3.F32.PACK_AB_MERGE_C R45, R82, R45, RZ ;  /* 0x0000002d522d723e */ /* 0x000fc600048070ff */
[----:B------:R-:W-:Y:S01]  /*19d30*/  FADD.FTZ R82, R82, R15 ;  /* 0x0000000f52527221 */ /* 0x000fe20000010000 */
[----:B------:R-:W-:Y:S01]  /*19d40*/  F2FP.SATFINITE.E4M3.F32.PACK_AB_MERGE_C R189, R72, R3, R45 ;  /* 0x0000000348bd723e */ /* 0x000fe2000480702d */
[--C-:B------:R-:W-:Y:S01]  /*19d50*/  IMAD.MOV.U32 R72, RZ, RZ, R87.reuse ;  /* 0x000000ffff487224 */ /* 0x100fe200078e0057 */
[----:B------:R0:W1:Y:S01]  /*19d60*/  MUFU.EX2 R25, R49 ;  /* 0x0000003100197308 */ /* 0x0000620000000800 */
[----:B------:R-:W-:-:S07]  /*19d70*/  IMAD.MOV.U32 R45, RZ, RZ, R87 ;  /* 0x000000ffff2d7224 */ /* 0x000fce00078e0057 */
[----:B------:R-:W-:Y:S01]  /*19d80*/  MUFU.EX2 R123, R123 ;  /* 0x0000007b007b7308 */ /* 0x000fe20000000800 */
[----:B0-----:R-:W-:-:S07]  /*19d90*/  IMAD.MOV.U32 R49, RZ, RZ, R87 ;  /* 0x000000ffff317224 */ /* 0x001fce00078e0057 */
[----:B------:R-:W0:Y:S01]  /*19da0*/  MUFU.EX2 R78, R78 ;  /* 0x0000004e004e7308 */ /* 0x000e220000000800 */
[----:B-1----:R-:W-:-:S01]  /*19db0*/  FADD.FTZ R15, R25, R82 ;  /* 0x00000052190f7221 */ /* 0x002fc20000010000 */
[----:B------:R-:W-:-:S06]  /*19dc0*/  IMAD.MOV.U32 R82, RZ, RZ, R87 ;  /* 0x000000ffff527224 */ /* 0x000fcc00078e0057 */
[----:B------:R1:W-:Y:S08]  /*19dd0*/  MUFU.EX2 R10, R27 ;  /* 0x0000001b000a7308 */ /* 0x0003f00000000800 */
[----:B------:R-:W-:Y:S01]  /*19de0*/  MUFU.EX2 R44, R44 ;  /* 0x0000002c002c7308 */ /* 0x000fe20000000800 */
[----:B-1----:R-:W-:-:S04]  /*19df0*/  FADD.FTZ R27, R39, R4 ;  /* 0x00000004271b7221 */ /* 0x002fc80000010000 */
[----:B------:R-:W-:Y:S01]  /*19e00*/  FADD.FTZ R12, R38, R27 ;  /* 0x0000001b260c7221 */ /* 0x000fe20000010000 */
[C---:B------:R-:W-:Y:S02]  /*19e10*/  F2FP.SATFINITE.E4M3.F32.PACK_AB_MERGE_C R38, R121.reuse, R38, RZ ;  /* 0x000000267926723e */ /* 0x040fe400048070ff */
[----:B------:R-:W1:Y:S01]  /*19e20*/  MUFU.EX2 R125, R125 ;  /* 0x0000007d007d7308 */ /* 0x000e620000000800 */
[----:B------:R-:W-:-:S01]  /*19e30*/  FADD.FTZ R121, R121, R12 ;  /* 0x0000000c79797221 */ /* 0x000fc20000010000 */
[----:B0-----:R-:W-:Y:S01]  /*19e40*/  FADD.FTZ R12, R78, R15 ;  /* 0x0000000f4e0c7221 */ /* 0x001fe20000010000 */
[----:B------:R-:W-:Y:S01]  /*19e50*/  F2FP.SATFINITE.E4M3.F32.PACK_AB_MERGE_C R188, R39, R34, R38 ;  /* 0x0000002227bc723e */ /* 0x000fe20004807026 */
[----:B------:R-:W-:Y:S02]  /*19e60*/  IMAD.MOV.U32 R38, RZ, RZ, R87 ;  /* 0x000000ffff267224 */ /* 0x000fe400078e0057 */
[----:B------:R-:W-:-:S01]  /*19e70*/  FADD.FTZ R8, R42, R121 ;  /* 0x000000792a087221 */ /* 0x000fc20000010000 */
[----:B------:R-:W-:Y:S01]  /*19e80*/  MOV R39, R87 ;  /* 0x0000005700277202 */ /* 0x000fe20000000f00 */
[----:B------:R-:W-:Y:S01]  /*19e90*/  IMAD.MOV.U32 R34, RZ, RZ, R87 ;  /* 0x000000ffff227224 */ /* 0x000fe200078e0057 */
[----:B------:R-:W0:Y:S01]  /*19ea0*/  MUFU.EX2 R53, R53 ;  /* 0x0000003500357308 */ /* 0x000e220000000800 */
[----:B------:R-:W-:-:S07]  /*19eb0*/  FADD.FTZ R27, R123, R8 ;  /* 0x000000087b1b7221 */ /* 0x000fce0000010000 */
[----:B------:R2:W3:Y:S01]  /*19ec0*/  MUFU.EX2 R6, R55 ;  /* 0x0000003700067308 */ /* 0x0004e20000000800 */
[----:B-1----:R-:W-:Y:S01]  /*19ed0*/  F2FP.SATFINITE.E4M3.F32.PACK_AB_MERGE_C R20, R125, R44, RZ ;  /* 0x0000002c7d14723e */ /* 0x002fe200048070ff */
[----:B------:R-:W-:Y:S01]  /*19ee0*/  FADD.FTZ R44, R44, R27 ;  /* 0x0000001b2c2c7221 */ /* 0x000fe20000010000 */
[----:B------:R-:W-:Y:S02]  /*19ef0*/  MOV R27, R87 ;  /* 0x00000057001b7202 */ /* 0x000fe40000000f00 */
[----:B------:R-:W-:Y:S01]  /*19f00*/  F2FP.SATFINITE.E4M3.F32.PACK_AB_MERGE_C R190, R123, R42, R20 ;  /* 0x0000002a7bbe723e */ /* 0x000fe20004807014 */
[----:B------:R-:W-:-:S01]  /*19f10*/  FADD.FTZ R125, R125, R44 ;  /* 0x0000002c7d7d7221 */ /* 0x000fc20000010000 */
[----:B------:R-:W-:Y:S01]  /*19f20*/  IMAD.MOV.U32 R44, RZ, RZ, R87 ;  /* 0x000000ffff2c7224 */ /* 0x000fe200078e0057 */
[----:B------:R-:W-:Y:S01]  /*19f30*/  MUFU.EX2 R48, R48 ;  /* 0x0000003000307308 */ /* 0x000fe20000000800 */
[----:B0-----:R-:W-:-:S01]  /*19f40*/  FADD.FTZ R15, R53, R12 ;  /* 0x0000000c350f7221 */ /* 0x001fc20000010000 */
[----:B--2---:R-:W-:Y:S01]  /*19f50*/  MOV R55, R87 ;  /* 0x0000005700377202 */ /* 0x004fe20000000f00 */
[----:B------:R-:W-:-:S05]  /*19f60*/  IMAD.MOV.U32 R42, RZ, RZ, R87 ;  /* 0x000000ffff2a7224 */ /* 0x000fca00078e0057 */
[----:B------:R-:W0:Y:S01]  /*19f70*/  MUFU.EX2 R129, R129 ;  /* 0x0000008100817308 */ /* 0x000e220000000800 */
[C---:B---3--:R-:W-:Y:S01]  /*19f80*/  F2FP.SATFINITE.E4M3.F32.PACK_AB_MERGE_C R53, R6.reuse, R53, RZ ;  /* 0x000000350635723e */ /* 0x048fe200048070ff */
[----:B------:R-:W-:-:S03]  /*19f90*/  FADD.FTZ R6, R6, R15 ;  /* 0x0000000f06067221 */ /* 0x000fc60000010000 */
[----:B------:R-:W-:Y:S01]  /*19fa0*/  F2FP.SATFINITE.E4M3.F32.PACK_AB_MERGE_C R191, R78, R25, R53 ;  /* 0x000000194ebf723e */ /* 0x000fe20004807035 */
[--C-:B------:R-:W-:Y:S02]  /*19fb0*/  IMAD.MOV.U32 R78, RZ, RZ, R87.reuse ;  /* 0x000000ffff4e7224 */ /* 0x100fe400078e0057 */
[----:B------:R-:W1:Y:S01]  /*19fc0*/  MUFU.EX2 R46, R46 ;  /* 0x0000002e002e7308 */ /* 0x000e620000000800 */
[--C-:B------:R-:W-:Y:S02]  /*19fd0*/  IMAD.MOV.U32 R53, RZ, RZ, R87.reuse ;  /* 0x000000ffff357224 */ /* 0x100fe400078e0057 */
[----:B------:R-:W-:-:S05]  /*19fe0*/  IMAD.MOV.U32 R25, RZ, RZ, R87 ;  /* 0x000000ffff197224 */ /* 0x000fca00078e0057 */
[----:B------:R-:W-:Y:S01]  /*19ff0*/  MUFU.EX2 R41, R41 ;  /* 0x0000002900297308 */ /* 0x000fe20000000800 */
[----:B0-----:R-:W-:-:S07]  /*1a000*/  F2FP.SATFINITE.E4M3.F32.PACK_AB_MERGE_C R15, R129, R48, RZ ;  /* 0x00000030810f723e */ /* 0x001fce00048070ff */
[----:B------:R-:W0:Y:S01]  /*1a010*/  MUFU.EX2 R127, R127 ;  /* 0x0000007f007f7308 */ /* 0x000e220000000800 */
[----:B-1----:R-:W-:-:S07]  /*1a020*/  FADD.FTZ R12, R46, R125 ;  /* 0x0000007d2e0c7221 */ /* 0x002fce0000010000 */
[----:B------:R-:W1:Y:S08]  /*1a030*/  MUFU.EX2 R29, R29 ;  /* 0x0000001d001d7308 */ /* 0x000e700000000800 */
[----:B------:R2:W3:Y:S01]  /*1a040*/  MUFU.EX2 R4, R31 ;  /* 0x0000001f00047308 */ /* 0x0004e20000000800 */
[C---:B0-----:R-:W-:Y:S01]  /*1a050*/  F2FP.SATFINITE.E4M3.F32.PACK_AB_MERGE_C R192, R127.reuse, R46, R15 ;  /* 0x0000002e7fc0723e */ /* 0x041fe2000480700f */
[----:B------:R-:W-:Y:S01]  /*1a060*/  FADD.FTZ R127, R127, R12 ;  /* 0x0000000c7f7f7221 */ /* 0x000fe20000010000 */
[----:B------:R-:W-:-:S03]  /*1a070*/  IMAD.MOV.U32 R46, RZ, RZ, R87 ;  /* 0x000000ffff2e7224 */ /* 0x000fc600078e0057 */
[----:B------:R-:W-:Y:S02]  /*1a080*/  FADD.FTZ R48, R48, R127 ;  /* 0x0000007f30307221 */ /* 0x000fe40000010000 */
[----:B------:R0:W-:Y:S01]  /*1a090*/  MUFU.EX2 R131, R177 ;  /* 0x000000b100837308 */ /* 0x0001e20000000800 */
[----:B--2---:R-:W-:Y:S01]  /*1a0a0*/  MOV R31, R87 ;  /* 0x00000057001f7202 */ /* 0x004fe20000000f00 */
[----:B------:R-:W-:Y:S01]  /*1a0b0*/  FADD.FTZ R129, R129, R48 ;  /* 0x0000003081817221 */ /* 0x000fe20000010000 */
[----:B------:R-:W-:-:S05]  /*1a0c0*/  IMAD.MOV.U32 R48, RZ, RZ, R87 ;  /* 0x000000ffff307224 */ /* 0x000fca00078e0057 */
[----:B------:R-:W-:Y:S01]  /*1a0d0*/  MUFU.EX2 R52, R52 ;  /* 0x0000003400347308 */ /* 0x000fe20000000800 */
[----:B0-----:R-:W-:Y:S01]  /*1a0e0*/  F2FP.SATFINITE.E4M3.F32.PACK_AB_MERGE_C R177, R28, R7, R58 ;  /* 0x000000071cb1723e */ /* 0x001fe2000480703a */
[----:B------:R-:W-:Y:S01]  /*1a0f0*/  FADD.FTZ R7, R41, R6 ;  /* 0x0000000629077221 */ /* 0x000fe20000010000 */
[--C-:B------:R-:W-:Y:S02]  /*1a100*/  IMAD.MOV.U32 R58, RZ, RZ, R87.reuse ;  /* 0x000000ffff3a7224 */ /* 0x100fe400078e0057 */
[----:B------:R-:W-:Y:S02]  /*1a110*/  IMAD.MOV.U32 R28, RZ, RZ, R87 ;  /* 0x000000ffff1c7224 */ /* 0x000fe400078e0057 */
[----:B------:R-:W-:-:S01]  /*1a120*/  FADD.FTZ R6, R10, R7 ;  /* 0x000000070a067221 */ /* 0x000fc20000010000 */
[----:B------:R-:W0:Y:S03]  /*1a130*/  MUFU.EX2 R133, R133 ;  /* 0x0000008500857308 */ /* 0x000e260000000800 */
[----:B-1----:R-:W-:-:S01]  /*1a140*/  FADD.FTZ R5, R29, R6 ;  /* 0x000000061d057221 */ /* 0x002fc20000010000 */
[----:B---3--:R-:W-:-:S03]  /*1a150*/  F2FP.SATFINITE.E4M3.F32.PACK_AB_MERGE_C R29, R4, R29, RZ ;  /* 0x0000001d041d723e */ /* 0x008fc600048070ff */
[----:B------:R-:W-:Y:S01]  /*1a160*/  FADD.FTZ R4, R4, R5 ;  /* 0x0000000504047221 */ /* 0x000fe20000010000 */
[----:B------:R-:W-:Y:S01]  /*1a170*/  F2FP.SATFINITE.E4M3.F32.PACK_AB_MERGE_C R193, R10, R41, R29 ;  /* 0x000000290ac1723e */ /* 0x000fe2000480701d */
[----:B------:R-:W1:Y:S01]  /*1a180*/  MUFU.EX2 R50, R50 ;  /* 0x0000003200327308 */ /* 0x000e620000000800 */
[--C-:B------:R-:W-:Y:S02]  /*1a190*/  IMAD.MOV.U32 R41, RZ, RZ, R87.reuse ;  /* 0x000000ffff297224 */ /* 0x100fe400078e0057 */
[----:B------:R-:W-:-:S05]  /*1a1a0*/  IMAD.MOV.U32 R29, RZ, RZ, R87 ;  /* 0x000000ffff1d7224 */ /* 0x000fca00078e0057 */
[----:B------:R-:W2:Y:S01]  /*1a1b0*/  MUFU.EX2 R109, R109 ;  /* 0x0000006d006d7308 */ /* 0x000ea20000000800 */
[----:B0-----:R-:W-:-:S07]  /*1a1c0*/  F2FP.SATFINITE.E4M3.F32.PACK_AB_MERGE_C R7, R133, R52, RZ ;  /* 0x000000348507723e */ /* 0x001fce00048070ff */
[----:B------:R0:W3:Y:S01]  /*1a1d0*/  MUFU.EX2 R8, R35 ;  /* 0x0000002300087308 */ /* 0x0000e20000000800 */
[----:B-1----:R-:W-:-:S01]  /*1a1e0*/  FADD.FTZ R6, R50, R129 ;  /* 0x0000008132067221 */ /* 0x002fc20000010000 */
[C---:B------:R-:W-:Y:S01]  /*1a1f0*/  F2FP.SATFINITE.E4M3.F32.PACK_AB_MERGE_C R194, R131.reuse, R50, R7 ;  /* 0x0000003283c2723e */ /* 0x040fe20004807007 */
[----:B------:R-:W-:Y:S02]  /*1a200*/  IMAD.MOV.U32 R50, RZ, RZ, R87 ;  /* 0x000000ffff327224 */ /* 0x000fe400078e0057 */
[----:B------:R-:W-:-:S03]  /*1a210*/  FADD.FTZ R131, R131, R6 ;  /* 0x0000000683837221 */ /* 0x000fc60000010000 */
[----:B------:R-:W-:Y:S01]  /*1a220*/  MUFU.EX2 R113, R113 ;  /* 0x0000007100717308 */ /* 0x000fe20000000800 */
[----:B--2---:R-:W-:-:S01]  /*1a230*/  FADD.FTZ R5, R109, R4 ;  /* 0x000000046d057221 */ /* 0x004fc20000010000 */
[----:B------:R-:W-:Y:S01]  /*1a240*/  FADD.FTZ R52, R52, R131 ;  /* 0x0000008334347221 */ /* 0x000fe20000010000 */
[----:B0-----:R-:W-:-:S05]  /*1a250*/  MOV R35, R87 ;  /* 0x0000005700237202 */ /* 0x001fca0000000f00 */
[----:B------:R-:W0:Y:S01]  /*1a260*/  MUFU.EX2 R56, R56 ;  /* 0x0000003800387308 */ /* 0x000e220000000800 */
[----:B---3--:R-:W-:-:S01]  /*1a270*/  FADD.FTZ R4, R8, R5 ;  /* 0x0000000508047221 */ /* 0x008fc20000010000 */
[----:B0-----:R-:W-:-:S03]  /*1a280*/  F2FP.SATFINITE.E4M3.F32.PACK_AB_MERGE_C R3, R56, R113, RZ ;  /* 0x000000713803723e */ /* 0x001fc600048070ff */
[----:B------:R-:W-:Y:S01]  /*1a290*/  FADD.FTZ R113, R113, R4 ;  /* 0x0000000471717221 */ /* 0x000fe20000010000 */
[----:B------:R-:W-:Y:S01]  /*1a2a0*/  F2FP.SATFINITE.E4M3.F32.PACK_AB_MERGE_C R195, R8, R109, R3 ;  /* 0x0000006d08c3723e */ /* 0x000fe20004807003 */
[----:B------:R-:W-:Y:S02]  /*1a2b0*/  FADD.FTZ R3, R133, R52 ;  /* 0x0000003485037221 */ /* 0x000fe40000010000 */
[----:B------:R-:W-:-:S01]  /*1a2c0*/  FADD.FTZ R4, R56, R113 ;  /* 0x0000007138047221 */ /* 0x000fc20000010000 */
[--C-:B------:R-:W-:Y:S02]  /*1a2d0*/  IMAD.MOV.U32 R56, RZ, RZ, R87.reuse ;  /* 0x000000ffff387224 */ /* 0x100fe400078e0057 */
[----:B------:R-:W-:Y:S01]  /*1a2e0*/  IMAD.MOV.U32 R52, RZ, RZ, R87 ;  /* 0x000000ffff347224 */ /* 0x000fe200078e0057 */
[----:B------:R-:W-:Y:S06]  /*1a2f0*/  @!P2 BRA `(.L_x_620) ;  /* 0x00000034001ca947 */ /* 0x000fec0003800000 */
[----:B------:R-:W-:Y:S01]  /*1a300*/  IADD3 R5, R164, -0x2, RZ ;  /* 0xfffffffea4057810 */ /* 0x000fe20007ffe0ff */
[----:B------:R-:W-:Y:S01]  /*1a310*/  IMAD.MOV.U32 R6, RZ, RZ, R14 ;  /* 0x000000ffff067224 */ /* 0x000fe200078e000e */
[----:B------:R-:W-:Y:S01]  /*1a320*/  MOV R9, R156 ;  /* 0x0000009c00097202 */ /* 0x000fe20000000f00 */
[----:B------:R-:W-:Y:S01]  /*1a330*/  IMAD.MOV.U32 R7, RZ, RZ, R11 ;  /* 0x000000ffff077224 */ /* 0x000fe200078e000b */
[----:B------:R-:W-:Y:S01]  /*1a340*/  CS2R R86, SRZ ;  /* 0x0000000000567805 */ /* 0x000fe2000001ff00 */
[----:B------:R-:W-:Y:S01]  /*1a350*/  IMAD.MOV.U32 R8, RZ, RZ, R198 ;  /* 0x000000ffff087224 */ /* 0x000fe200078e00c6 */
        /* <DEDUP_REMOVED lines=30> */
[----:B------:R-:W-:-:S07]  /*1a540*/  CS2R R24, SRZ ;  /* 0x0000000000187805 */ /* 0x000fce000001ff00 */
.L_x_631:
[----:B------:R-:W-:Y:S01]  /*1a550*/  ISETP.NE.AND P1, PT, R9, 0x1, PT ;  /* 0x000000010900780c */ /* 0x000fe20003f25270 */
[----:B------:R-:W-:Y:S05]  /*1a560*/  YIELD ;  /* 0x0000000000007946 */ /* 0x000fea0003800000 */
[----:B------:R-:W-:Y:S02]  /*1a570*/  SEL R11, RZ, 0x1, P1 ;  /* 0x00000001ff0b7807 */ /* 0x000fe40000800000 */
[----:B------:R-:W-:Y:S02]  /*1a580*/  ISETP.NE.AND P1, PT, R201, RZ, PT ;  /* 0x000000ffc900720c */ /* 0x000fe40003f25270 */
[----:B------:R-:W-:-:S11]  /*1a590*/  LOP3.LUT R198, R8, R11, RZ, 0x3c, !PT ;  /* 0x0000000b08c67212 */ /* 0x000fd600078e3cff */
[----:B------:R-:W-:Y:S05]  /*1a5a0*/  @P1 BRA `(.L_x_621) ;  /* 0x00000000003c1947 */ /* 0x000fea0003800000 */
[----:B------:R-:W-:Y:S05]  /*1a5b0*/  @!P0 BRA `(.L_x_622) ;  /* 0x0000000000048947 */ /* 0x000fea0003800000 */
[----:B------:R-:W-:Y:S01]  /*1a5c0*/  BPT.TRAP 0x1 ;  /* 0x000000040000795c */ /* 0x000fe20000300000 */
.L_x_622:
[----:B------:R-:W-:-:S05]  /*1a5d0*/  VIADD R10, R9, 0x1 ;  /* 0x00000001090a7836 */ /* 0x000fca0000000000 */
[----:B------:R-:W-:-:S04]  /*1a5e0*/  ISETP.NE.AND P2, PT, R10, 0x2, PT ;  /* 0x000000020a00780c */ /* 0x000fc80003f45270 */
[----:B------:R-:W-:Y:S02]  /*1a5f0*/  SEL R11, R10, RZ, P2 ;  /* 0x000000ff0a0b7207 */ /* 0x000fe40001000000 */
[----:B------:R-:W-:-:S03]  /*1a600*/  SHF.L.U32 R10, R198, 0x1f, RZ ;  /* 0x0000001fc60a7819 */ /* 0x000fc600000006ff */
[----:B------:R-:W-:-:S04]  /*1a610*/  IMAD R11, R11, 0x8, R16 ;  /* 0x000000080b0b7824 */ /* 0x000fc800078e0210 */
[----:B------:R0:W1:Y:S01]  /*1a620*/  SYNCS.PHASECHK.TRANS64.TRYWAIT P2, [R11+URZ+0x29830], R10 ;  /* 0x0298300a0b0075a7 */ /* 0x000062000804017f */
[----:B------:R-:W-:Y:S05]  /*1a630*/  @!P0 BRA `(.L_x_623) ;  /* 0x0000000000048947 */ /* 0x000fea0003800000 */
[----:B------:R-:W-:Y:S01]  /*1a640*/  BPT.TRAP 0x1 ;  /* 0x000000040000795c */ /* 0x000fe20000300000 */
.L_x_623:
[----:B------:R-:W-:Y:S04]  /*1a650*/  BSSY B0, `(.L_x_621) ;  /* 0x0000004000007945 */ /* 0x000fe80003800000 */
[----:B-1----:R-:W-:Y:S05]  /*1a660*/  @P2 BRA `(.L_x_624) ;  /* 0x0000000000082947 */ /* 0x002fea0003800000 */
[----:B------:R-:W1:Y:S02]  /*1a670*/  SYNCS.PHASECHK.TRANS64.TRYWAIT P2, [R11+URZ+0x29830], R10 ;  /* 0x0298300a0b0075a7 */ /* 0x000e64000804017f */
[----:B-1----:R-:W-:Y:S05]  /*1a680*/  @!P2 BRA `(.L_x_625) ;  /* 0x000000d0008ca947 */ /* 0x002fea0003800000 */
.L_x_624:
[----:B------:R-:W-:Y:S05]  /*1a690*/  BSYNC B0 ;  /* 0x0000000000007941 */ /* 0x000fea0003800000 */
.L_x_621:
[----:B01----:R-:W0:Y:S01]  /*1a6a0*/  S2R R10, SR_TID.X ;  /* 0x00000000000a7919 */ /* 0x003e220000002100 */
[----:B------:R-:W-:Y:S05]  /*1a6b0*/  WARPSYNC.ALL ;  /* 0x0000000000007948 */ /* 0x000fea0003800000 */
[----:B------:R-:W-:Y:S01]  /*1a6c0*/  IMAD.MOV.U32 R13, RZ, RZ, -0x7fffffe0 ;  /* 0x80000020ff0d7424 */ /* 0x000fe200078e00ff */
[----:B------:R-:W-:Y:S01]  /*1a6d0*/  UMOV UR20, UR28 ;  /* 0x0000001c00147c82 */ /* 0x000fe20008000000 */
[----:B------:R-:W-:Y:S01]  /*1a6e0*/  UMOV UR21, UR29 ;  /* 0x0000001d00157c82 */ /* 0x000fe20008000000 */
[----:B------:R-:W-:Y:S01]  /*1a6f0*/  MOV R15, 0x80000020 ;  /* 0x80000020000f7802 */ /* 0x000fe20000000f00 */
[----:B------:R-:W-:Y:S01]  /*1a700*/  UMOV UR24, UR28 ;  /* 0x0000001c00187c82 */ /* 0x000fe20008000000 */
[----:B------:R-:W-:Y:S01]  /*1a710*/  R2UR UR23, R13 ;  /* 0x000000000d1772ca */ /* 0x000fe200000e0000 */
[----:B------:R-:W-:Y:S01]  /*1a720*/  UMOV UR25, UR29 ;  /* 0x0000001d00197c82 */ /* 0x000fe20008000000 */
[C---:B------:R-:W-:Y:S01]  /*1a730*/  R2UR UR27, R15.reuse ;  /* 0x000000000f1b72ca */ /* 0x040fe200000e0000 */
[----:B------:R-:W-:Y:S01]  /*1a740*/  IMAD.MOV.U32 R21, RZ, RZ, -0x7fffffe0 ;  /* 0x80000020ff157424 */ /* 0x000fe200078e00ff */
[----:B------:R-:W-:Y:S01]  /*1a750*/  R2UR UR35, R15 ;  /* 0x000000000f2372ca */ /* 0x000fe200000e0000 */
[----:B------:R-:W-:Y:S01]  /*1a760*/  UMOV UR32, UR28 ;  /* 0x0000001c00207c82 */ /* 0x000fe20008000000 */
[----:B------:R-:W-:Y:S01]  /*1a770*/  UMOV UR33, UR29 ;  /* 0x0000001d00217c82 */ /* 0x000fe20008000000 */
[----:B------:R-:W-:Y:S01]  /*1a780*/  IMAD.MOV.U32 R89, RZ, RZ, -0x7fffffe0 ;  /* 0x80000020ff597424 */ /* 0x000fe200078e00ff */
[C---:B------:R-:W-:Y:S01]  /*1a790*/  R2UR UR31, R21.reuse ;  /* 0x00000000151f72ca */ /* 0x040fe200000e0000 */
[----:B------:R-:W-:Y:S01]  /*1a7a0*/  UMOV UR44, UR28 ;  /* 0x0000001c002c7c82 */ /* 0x000fe20008000000 */
[----:B------:R-:W-:Y:S01]  /*1a7b0*/  UMOV UR45, UR29 ;  /* 0x0000001d002d7c82 */ /* 0x000fe20008000000 */
[----:B------:R-:W-:Y:S01]  /*1a7c0*/  R2UR UR51, R21 ;  /* 0x00000000153372ca */ /* 0x000fe200000e0000 */
[----:B------:R-:W-:Y:S01]  /*1a7d0*/  IMAD.MOV.U32 R15, RZ, RZ, -0x7fffffe0 ;  /* 0x80000020ff0f7424 */ /* 0x000fe200078e00ff */
[----:B------:R-:W-:Y:S01]  /*1a7e0*/  R2UR UR47, R89 ;  /* 0x00000000592f72ca */ /* 0x000fe200000e0000 */
[----:B------:R-:W-:Y:S01]  /*1a7f0*/  IMAD.MOV.U32 R13, RZ, RZ, -0x7fffffe0 ;  /* 0x80000020ff0d7424 */ /* 0x000fe200078e00ff */
[----:B------:R-:W-:-:S02]  /*1a800*/  MOV R21, 0x80000020 ;  /* 0x8000002000157802 */ /* 0x000fc40000000f00 */
[----:B0-----:R-:W-:Y:S01]  /*1a810*/  SHF.R.U32.HI R11, RZ, 0x7, R10 ;  /* 0x00000007ff0b7819 */ /* 0x001fe2000001160a */
[----:B------:R-:W-:-:S03]  /*1a820*/  VIADD R10, R9, 0x1 ;  /* 0x00000001090a7836 */ /* 0x000fc60000000000 */
[----:B------:R-:W-:-:S05]  /*1a830*/  IADD3 R11, R11, 0x8, RZ ;  /* 0x000000080b0b7810 */ /* 0x000fca0007ffe0ff */
[----:B------:R0:W-:Y:S01]  /*1a840*/  BAR.SYNC.DEFER_BLOCKING R11, 0x100 ;  /* 0x0004000b0000751d */ /* 0x0001e20000010000 */
[----:B------:R-:W-:-:S04]  /*1a850*/  ISETP.NE.AND P2, PT, R10, 0x2, PT ;  /* 0x000000020a00780c */ /* 0x000fc80003f45270 */
[----:B------:R-:W-:-:S05]  /*1a860*/  SEL R10, R10, RZ, P2 ;  /* 0x000000ff0a0a7207 */ /* 0x000fca0001000000 */
[----:B------:R-:W-:-:S04]  /*1a870*/  IMAD R12, R10, 0x780, R0 ;  /* 0x000007800a0c7824 */ /* 0x000fc800078e0200 */
[C---:B------:R-:W-:Y:S01]  /*1a880*/  VIADD R14, R12.reuse, 0x80 ;  /* 0x000000800c0e7836 */ /* 0x040fe20000000000 */
[C---:B------:R-:W-:Y:S01]  /*1a890*/  R2UR UR22, R12.reuse ;  /* 0x000000000c1672ca */ /* 0x040fe200000e0000 */
[C---:B------:R-:W-:Y:S02]  /*1a8a0*/  VIADD R20, R12.reuse, 0x100 ;  /* 0x000001000c147836 */ /* 0x040fe40000000000 */
[----:B------:R-:W-:Y:S01]  /*1a8b0*/  VIADD R88, R12, 0x200 ;  /* 0x000002000c587836 */ /* 0x000fe20000000000 */
[----:B------:R-:W-:Y:S01]  /*1a8c0*/  R2UR UR26, R14 ;  /* 0x000000000e1a72ca */ /* 0x000fe200000e0000 */
[----:B------:R-:W-:Y:S01]  /*1a8d0*/  VIADD R14, R12, 0x180 ;  /* 0x000001800c0e7836 */ /* 0x000fe20000000000 */
[----:B------:R-:W-:Y:S02]  /*1a8e0*/  R2UR UR30, R20 ;  /* 0x00000000141e72ca */ /* 0x000fe400000e0000 */
[----:B------:R-:W-:Y:S01]  /*1a8f0*/  R2UR UR46, R88 ;  /* 0x00000000582e72ca */ /* 0x000fe200000e0000 */
[----:B------:R-:W-:Y:S01]  /*1a900*/  WARPGROUP.ARRIVE ;  /* 0x00000000000079c5 */ /* 0x000fe20000000000 */
[----:B------:R-:W-:Y:S01]  /*1a910*/  R2UR UR34, R14 ;  /* 0x000000000e2272ca */ /* 0x000fe200000e0000 */
[C---:B------:R-:W-:Y:S01]  /*1a920*/  VIADD R14, R12.reuse, 0x102 ;  /* 0x000001020c0e7836 */ /* 0x040fe20000000000 */
[----:B------:R-:W-:-:S03]  /*1a930*/  IADD3 R20, R12, 0x2, RZ ;  /* 0x000000020c147810 */ /* 0x000fc60007ffe0ff */
[----:B------:R-:W-:Y:S01]  /*1a940*/  QGMMA.64x32x32.F32.E4M3.E4M3 R152, gdesc[UR20], RZ, !UPT, gsb0 ;  /* 0x00600000149879f3 */ /* 0x000fe2000c0008ff */
[----:B------:R-:W-:Y:S01]  /*1a950*/  R2UR UR50, R20 ;  /* 0x00000000143272ca */ /* 0x000fe200000e0000 */
[----:B------:R-:W-:Y:S01]  /*1a960*/  VIADD R20, R12, 0x82 ;  /* 0x000000820c147836 */ /* 0x000fe20000000000 */
[----:B------:R-:W-:Y:S01]  /*1a970*/  R2UR UR23, R21 ;  /* 0x00000000151772ca */ /* 0x000fe200000e0000 */
[----:B------:R-:W-:Y:S01]  /*1a980*/  UMOV UR20, UR48 ;  /* 0x0000003000147c82 */ /* 0x000fe20008000000 */
[----:B------:R-:W-:Y:S02]  /*1a990*/  UMOV UR21, UR49 ;  /* 0x0000003100157c82 */ /* 0x000fe40008000000 */
[----:B------:R-:W-:Y:S01]  /*1a9a0*/  R2UR UR22, R20 ;  /* 0x00000000141672ca */ /* 0x000fe200000e0000 */
        /* <DEDUP_REMOVED lines=11> */
[----:B------:R-:W-:Y:S03]  /*1aa60*/  QGMMA.64x32x32.F32.E4M3.E4M3 R120, gdesc[UR28], RZ, !UPT, gsb0 ;  /* 0x006000001c7879f3 */ /* 0x000fe6000c0008ff */
[----:B------:R-:W-:Y:S02]  /*1aa70*/  WARPGROUP.DEPBAR.LE gsb0, 0x0 ;  /* 0x00008000000079c5 */ /* 0x000fe40000010000 */
[----:B------:R-:W-:-:S06]  /*1aa80*/  WARPGROUP.ARRIVE ;  /* 0x00000000000079c5 */ /* 0x000fcc0000000000 */
[----:B------:R-:W-:Y:S01]  /*1aa90*/  QGMMA.64x32x32.F32.E4M3.E4M3 R104, gdesc[UR32], RZ, !UPT, gsb0 ;  /* 0x00600000206879f3 */ /* 0x000fe2000c0008ff */
[----:B------:R-:W-:Y:S01]  /*1aaa0*/  R2UR UR34, R14 ;  /* 0x000000000e2272ca */ /* 0x000fe200000e0000 */
[----:B------:R-:W-:Y:S01]  /*1aab0*/  UMOV UR32, UR48 ;  /* 0x0000003000207c82 */ /* 0x000fe20008000000 */
[----:B------:R-:W-:Y:S01]  /*1aac0*/  R2UR UR35, R15 ;  /* 0x000000000f2372ca */ /* 0x000fe200000e0000 */
[----:B------:R-:W-:Y:S01]  /*1aad0*/  UMOV UR33, UR49 ;  /* 0x0000003100217c82 */ /* 0x000fe20008000000 */
[----:B------:R-:W-:Y:S01]  /*1aae0*/  IMAD.MOV.U32 R15, RZ, RZ, -0x7fffffe0 ;  /* 0x80000020ff0f7424 */ /* 0x000fe200078e00ff */
[----:B------:R-:W-:Y:S01]  /*1aaf0*/  IADD3 R14, R12, 0x202, RZ ;  /* 0x000002020c0e7810 */ /* 0x000fe20007ffe0ff */
        /* <DEDUP_REMOVED lines=8> */
[----:B------:R-:W-:-:S03]  /*1ab80*/  IMAD.MOV.U32 R15, RZ, RZ, -0x7fffffe0 ;  /* 0x80000020ff0f7424 */ /* 0x000fc600078e00ff */
[----:B------:R-:W-:Y:S02]  /*1ab90*/  R2UR UR6, R14 ;  /* 0x000000000e0672ca */ /* 0x000fe400000e0000 */
[----:B------:R-:W-:Y:S01]  /*1aba0*/  R2UR UR7, R15 ;  /* 0x000000000f0772ca */ /* 0x000fe200000e0000 */
[----:B------:R-:W-:Y:S01]  /*1abb0*/  IMAD.MOV.U32 R15, RZ, RZ, -0x7fffffe0 ;  /* 0x80000020ff0f7424 */ /* 0x000fe200078e00ff */
[----:B------:R-:W-:Y:S01]  /*1abc0*/  IADD3 R14, R12, 0x300, RZ ;  /* 0x000003000c0e7810 */ /* 0x000fe20007ffe0ff */
[----:B------:R-:W-:Y:S02]  /*1abd0*/  WARPGROUP.DEPBAR.LE gsb0, 0x0 ;  /* 0x00008000000079c5 */ /* 0x000fe40000010000 */
        /* <DEDUP_REMOVED lines=147> */
[C---:B------:R-:W-:Y:S01]  /*1b510*/  VIADD R14, R12.reuse, 0x682 ;  /* 0x000006820c0e7836 */ /* 0x040fe20000000000 */
[----:B------:R-:W-:Y:S01]  /*1b520*/  IADD3 R12, R12, 0x702, RZ ;  /* 0x000007020c0c7810 */ /* 0x000fe20007ffe0ff */
        /* <DEDUP_REMOVED lines=31> */
[----:B0-----:R-:W-:Y:S05]  /*1b720*/  @P1 BRA `(.L_x_626) ;  /* 0x0000000000281947 */ /* 0x001fea0003800000 */
[----:B------:R-:W-:Y:S05]  /*1b730*/  @!P0 BRA `(.L_x_627) ;  /* 0x0000000000048947 */ /* 0x000fea0003800000 */
[----:B------:R-:W-:Y:S01]  /*1b740*/  BPT.TRAP 0x1 ;  /* 0x000000040000795c */ /* 0x000fe20000300000 */
.L_x_627:
[----:B------:R-:W-:Y:S01]  /*1b750*/  SHF.L.U32 R8, R8, 0x1f, RZ ;  /* 0x0000001f08087819 */ /* 0x000fe200000006ff */
[----:B------:R-:W-:-:S04]  /*1b760*/  IMAD R11, R9, 0x8, R16 ;  /* 0x00000008090b7824 */ /* 0x000fc800078e0210 */
[----:B------:R0:W1:Y:S01]  /*1b770*/  SYNCS.PHASECHK.TRANS64.TRYWAIT P1, [R11+URZ+0x29850], R8 ;  /* 0x029850080b0075a7 */ /* 0x000062000802017f */
[----:B------:R-:W-:Y:S05]  /*1b780*/  @!P0 BRA `(.L_x_628) ;  /* 0x0000000000048947 */ /* 0x000fea0003800000 */
[----:B------:R-:W-:Y:S01]  /*1b790*/  BPT.TRAP 0x1 ;  /* 0x000000040000795c */ /* 0x000fe20000300000 */
.L_x_628:
[----:B-1----:R-:W-:Y:S05]  /*1b7a0*/  @P1 BRA `(.L_x_626) ;  /* 0x0000000000081947 */ /* 0x002fea0003800000 */
[----:B------:R-:W1:Y:S02]  /*1b7b0*/  SYNCS.PHASECHK.TRANS64.TRYWAIT P1, [R11+URZ+0x29850], R8 ;  /* 0x029850080b0075a7 */ /* 0x000e64000802017f */
[----:B-1----:R-:W-:Y:S05]  /*1b7c0*/  @!P1 BRA `(.L_x_629) ;  /* 0x000000c000509947 */ /* 0x002fea0003800000 */
.L_x_626:
[----:B01----:R-:W-:Y:S01]  /*1b7d0*/  VIADD R8, R16, 0x400 ;  /* 0x0000040010087836 */ /* 0x003fe20000000000 */
[----:B------:R-:W-:Y:S01]  /*1b7e0*/  MOV R13, 0xc0000010 ;  /* 0xc0000010000d7802 */ /* 0x000fe20000000f00 */
[----:B------:R-:W-:Y:S05]  /*1b7f0*/  WARPSYNC.ALL ;  /* 0x0000000000007948 */ /* 0x000fea0003800000 */
[----:B------:R-:W-:Y:S01]  /*1b800*/  SHF.R.U32.HI R8, RZ, 0x4, R8 ;  /* 0x00000004ff087819 */ /* 0x000fe20000011608 */
[----:B------:R-:W-:Y:S01]  /*1b810*/  WARPGROUP.ARRIVE ;  /* 0x00000000000079c5 */ /* 0x000fe20000000000 */
[----:B------:R-:W-:Y:S01]  /*1b820*/  R2UR UR7, R13 ;  /* 0x000000000d0772ca */ /* 0x000fe200000e0000 */
[----:B------:R-:W-:Y:S01]  /*1b830*/  IMAD.MOV.U32 R15, RZ, RZ, -0x3ffffff0 ;  /* 0xc0000010ff0f7424 */ /* 0x000fe200078e00ff */
[----:B------:R-:W-:-:S03]  /*1b840*/  LOP3.LUT R8, R8, 0x3fff, RZ, 0xc0, !PT ;  /* 0x00003fff08087812 */ /* 0x000fc600078ec0ff */
[----:B------:R-:W0:Y:S01]  /*1b850*/  S2R R204, SR_TID.X ;  /* 0x0000000000cc7919 */ /* 0x000e220000002100 */
[----:B------:R-:W-:-:S05]  /*1b860*/  LOP3.LUT R8, R8, 0x10000, RZ, 0xfc, !PT ;  /* 0x0001000008087812 */ /* 0x000fca00078efcff */
[----:B------:R-:W-:Y:S01]  /*1b870*/  IMAD R12, R9, 0x500, R8 ;  /* 0x00000500090c7824 */ /* 0x000fe200078e0208 */
[----:B------:R-:W-:-:S03]  /*1b880*/  FMNMX.FTZ R8, R152, R7, !PT ;  /* 0x0000000798087209 */ /* 0x000fc60007810000 */
[C---:B------:R-:W-:Y:S01]  /*1b890*/  VIADD R14, R12.reuse, 0x100 ;  /* 0x000001000c0e7836 */ /* 0x040fe20000000000 */
[----:B------:R-:W-:Y:S02]  /*1b8a0*/  R2UR UR6, R12 ;  /* 0x000000000c0672ca */ /* 0x000fe400000e0000 */
[----:B------:R-:W-:Y:S02]  /*1b8b0*/  FMNMX.FTZ R11, R153, R8, !PT ;  /* 0x00000008990b7209 */ /* 0x000fe40007810000 */
[----:B------:R-:W-:-:S09]  /*1b8c0*/  FMNMX.FTZ R8, R154, R6, !PT ;  /* 0x000000069a087209 */ /* 0x000fd20007810000 */
[----:B------:R-:W-:Y:S01]  /*1b8d0*/  QGMMA.64x128x32.F32.E4M3.E4M3 R24, R176, gdesc[UR4], R24, gsb0 ;  /* 0x01e00004b0187df3 */ /* 0x000fe20008000818 */
[----:B------:R-:W-:Y:S01]  /*1b8e0*/  R2UR UR6, R14 ;  /* 0x000000000e0672ca */ /* 0x000fe200000e0000 */
[----:B------:R-:W-:Y:S01]  /*1b8f0*/  VIADD R14, R12, 0x200 ;  /* 0x000002000c0e7836 */ /* 0x000fe20000000000 */
[----:B------:R-:W-:Y:S02]  /*1b900*/  R2UR UR7, R15 ;  /* 0x000000000f0772ca */ /* 0x000fe400000e0000 */
[----:B------:R-:W-:Y:S02]  /*1b910*/  MOV R15, 0xc0000010 ;  /* 0xc0000010000f7802 */ /* 0x000fe40000000f00 */
[----:B0-----:R-:W-:Y:S02]  /*1b920*/  LOP3.LUT R205, R204, 0x7f, RZ, 0xc0, !PT ;  /* 0x0000007fcccd7812 */ /* 0x001fe400078ec0ff */
[----:B------:R-:W0:Y:S02]  /*1b930*/  S2R R204, SR_TID.X ;  /* 0x0000000000cc7919 */ /* 0x000e240000002100 */
[----:B------:R-:W-:-:S02]  /*1b940*/  ISETP.NE.AND P1, PT, R205, RZ, PT ;  /* 0x000000ffcd00720c */ /* 0x000fc40003f25270 */
[----:B0-----:R-:W-:Y:S01]  /*1b950*/  SHF.R.U32.HI R204, RZ, 0x7, R204 ;  /* 0x00000007ffcc7819 */ /* 0x001fe200000116cc */
[----:B------:R-:W-:Y:S02]  /*1b960*/  WARPGROUP.DEPBAR.LE gsb0, 0x0 ;  /* 0x00008000000079c5 */ /* 0x000fe40000010000 */
[----:B------:R-:W-:-:S06]  /*1b970*/  WARPGROUP.ARRIVE ;  /* 0x00000000000079c5 */ /* 0x000fcc0000000000 */
[----:B------:R-:W-:Y:S01]  /*1b980*/  QGMMA.64x128x32.F32.E4M3.E4M3 R24, R180, gdesc[UR4], R24, gsb0 ;  /* 0x01e00004b4187df3 */ /* 0x000fe20008000818 */
[----:B------:R-:W-:Y:S02]  /*1b990*/  R2UR UR6, R14 ;  /* 0x000000000e0672ca */ /* 0x000fe400000e0000 */
        /* <DEDUP_REMOVED lines=31> */
[----:B------:R-:W-:Y:S01]  /*1bb90*/  R2UR UR7, R15 ;  /* 0x000000000f0772ca */ /* 0x000fe200000e0000 */
[----:B------:R-:W-:Y:S01]  /*1bba0*/  IMAD.MOV.U32 R15, RZ, RZ, -0x3ffffff0 ;  /* 0xc0000010ff0f7424 */ /* 0x000fe200078e00ff */
        /* <DEDUP_REMOVED lines=37> */
[----:B------:R-:W-:Y:S01]  /*1be00*/  FMNMX.FTZ R8, R94, R11, !PT ;  /* 0x0000000b5e087209 */ /* 0x000fe20007810000 */
[----:B------:R-:W-:Y:S02]  /*1be10*/  WARPGROUP.DEPBAR.LE gsb0, 0x0 ;  /* 0x00008000000079c5 */ /* 0x000fe40000010000 */
[----:B------:R-:W-:Y:S01]  /*1be20*/  WARPGROUP.ARRIVE ;  /* 0x00000000000079c5 */ /* 0x000fe20000000000 */
[----:B------:R-:W-:-:S02]  /*1be30*/  FMNMX.FTZ R13, R97, R14, !PT ;  /* 0x0000000e610d7209 */ /* 0x000fc40007810000 */
[----:B------:R-:W-:Y:S02]  /*1be40*/  FMNMX.FTZ R11, R95, R8, !PT ;  /* 0x000000085f0b7209 */ /* 0x000fe40007810000 */
[----:B------:R-:W-:Y:S01]  /*1be50*/  FMNMX.FTZ R14, R100, R13, !PT ;  /* 0x0000000d640e7209 */ /* 0x000fe20007810000 */
[----:B------:R-:W-:Y:S01]  /*1be60*/  QGMMA.64x128x32.F32.E4M3.E4M3 R24, R184, gdesc[UR4], R24, gsb0 ;  /* 0x01e00004b8187df3 */ /* 0x000fe20008000818 */
[----:B------:R-:W-:Y:S02]  /*1be70*/  FMNMX.FTZ R8, R98, R11, !PT ;  /* 0x0000000b62087209 */ /* 0x000fe40007810000 */
[----:B------:R-:W-:Y:S02]  /*1be80*/  FMNMX.FTZ R13, R101, R14, !PT ;  /* 0x0000000e650d7209 */ /* 0x000fe40007810000 */
[----:B------:R-:W-:Y:S02]  /*1be90*/  FMNMX.FTZ R11, R99, R8, !PT ;  /* 0x00000008630b7209 */ /* 0x000fe40007810000 */
[----:B------:R-:W-:Y:S01]  /*1bea0*/  R2UR UR7, R15 ;  /* 0x000000000f0772ca */ /* 0x000fe200000e0000 */
[----:B------:R-:W0:Y:S01]  /*1beb0*/  SHFL.BFLY PT, R14, R13, 0x2, 0x1f ;  /* 0x0c401f000d0e7f89 */ /* 0x000e2200000e0000 */
[----:B------:R-:W-:-:S04]  /*1bec0*/  FMNMX.FTZ R8, R102, R11, !PT ;  /* 0x0000000b66087209 */ /* 0x000fc80007810000 */
[----:B------:R-:W-:-:S05]  /*1bed0*/  FMNMX.FTZ R8, R103, R8, !PT ;  /* 0x0000000867087209 */ /* 0x000fca0007810000 */
[----:B------:R-:W1:Y:S01]  /*1bee0*/  SHFL.BFLY PT, R11, R8, 0x2, 0x1f ;  /* 0x0c401f00080b7f89 */ /* 0x000e6200000e0000 */
[----:B0-----:R-:W-:Y:S01]  /*1bef0*/  FMNMX.FTZ R20, R13, R14, !PT ;  /* 0x0000000e0d147209 */ /* 0x001fe20007810000 */
[C---:B------:R-:W-:Y:S01]  /*1bf00*/  VIADD R14, R12.reuse, 0x300 ;  /* 0x000003000c0e7836 */ /* 0x040fe20000000000 */
[----:B------:R-:W-:Y:S01]  /*1bf10*/  MOV R13, 0xc0000010 ;  /* 0xc0000010000d7802 */ /* 0x000fe20000000f00 */
[----:B------:R-:W-:-:S03]  /*1bf20*/  VIADD R12, R12, 0x400 ;  /* 0x000004000c0c7836 */ /* 0x000fc60000000000 */
[----:B------:R-:W-:Y:S02]  /*1bf30*/  R2UR UR6, R14 ;  /* 0x000000000e0672ca */ /* 0x000fe400000e0000 */
[----:B-1----:R-:W-:Y:S02]  /*1bf40*/  FMNMX.FTZ R15, R8, R11, !PT ;  /* 0x0000000b080f7209 */ /* 0x002fe40007810000 */
[----:B------:R-:W0:Y:S04]  /*1bf50*/  SHFL.BFLY PT, R11, R20, 0x1, 0x1f ;  /* 0x0c201f00140b7f89 */ /* 0x000e2800000e0000 */
[----:B------:R-:W1:Y:S01]  /*1bf60*/  SHFL.BFLY PT, R14, R15, 0x1, 0x1f ;  /* 0x0c201f000f0e7f89 */ /* 0x000e6200000e0000 */
[----:B0-----:R-:W-:Y:S02]  /*1bf70*/  FMNMX.FTZ R11, R20, R11, !PT ;  /* 0x0000000b140b7209 */ /* 0x001fe40007810000 */
[----:B-1----:R-:W-:-:S03]  /*1bf80*/  FMNMX.FTZ R14, R15, R14, !PT ;  /* 0x0000000e0f0e7209 */ /* 0x002fc60007810000 */
[----:B------:R-:W-:-:S04]  /*1bf90*/  FADD.FTZ R7, -R11, R7 ;  /* 0x000000070b077221 */ /* 0x000fc80000010100 */
[----:B------:R-:W-:Y:S01]  /*1bfa0*/  FMUL.FTZ R21, R2, R7 ;  /* 0x0000000702157220 */ /* 0x000fe20000410000 */
[----:B------:R-:W-:-:S03]  /*1bfb0*/  FADD.FTZ R7, -R14, R6 ;  /* 0x000000060e077221 */ /* 0x000fc60000010100 */
[----:B------:R0:W-:Y:S01]  /*1bfc0*/  MUFU.EX2 R6, R21 ;  /* 0x0000001500067308 */ /* 0x0001e20000000800 */
[----:B------:R-:W-:-:S07]  /*1bfd0*/  FMUL.FTZ R7, R2, R7 ;  /* 0x0000000702077220 */ /* 0x000fce0000410000 */
[----:B------:R-:W-:Y:S01]  /*1bfe0*/  MUFU.EX2 R7, R7 ;  /* 0x0000000700077308 */ /* 0x000fe20000000800 */
[----:B------:R-:W-:Y:S02]  /*1bff0*/  WARPGROUP.DEPBAR.LE gsb0, 0x0 ;  /* 0x00008000000079c5 */ /* 0x000fe40000010000 */
[----:B------:R-:W-:-:S06]  /*1c000*/  WARPGROUP.ARRIVE ;  /* 0x00000000000079c5 */ /* 0x000fcc0000000000 */
[----:B------:R-:W-:Y:S01]  /*1c010*/  QGMMA.64x128x32.F32.E4M3.E4M3 R24, R188, gdesc[UR4], R24, gsb0 ;  /* 0x01e00004bc187df3 */ /* 0x000fe20008000818 */
[----:B------:R-:W-:Y:S01]  /*1c020*/  R2UR UR7, R13 ;  /* 0x000000000d0772ca */ /* 0x000fe200000e0000 */
[----:B------:R-:W-:Y:S01]  /*1c030*/  FFMA.FTZ R13, R2, R11, -8 ;  /* 0xc1000000020d7423 */ /* 0x000fe2000001000b */
[----:B------:R-:W-:-:S03]  /*1c040*/  R2UR UR6, R12 ;  /* 0x000000000c0672ca */ /* 0x000fc600000e0000 */
[C-C-:B------:R-:W-:Y:S01]  /*1c050*/  FFMA.FTZ R15, R2.reuse, R152, -R13.reuse ;  /* 0x00000098020f7223 */ /* 0x140fe2000001080d */
[----:B------:R-:W-:-:S01]  /*1c060*/  FFMA.FTZ R8, R2, R153, -R13 ;  /* 0x0000009902087223 */ /* 0x000fc2000001080d */
[C-C-:B0-----:R-:W-:Y:S01]  /*1c070*/  FFMA.FTZ R21, R2.reuse, R157, -R13.reuse ;  /* 0x0000009d02157223 */ /* 0x141fe2000001080d */
[----:B------:R-:W-:-:S01]  /*1c080*/  FFMA.FTZ R12, R2, R156, -R13 ;  /* 0x0000009c020c7223 */ /* 0x000fc2000001080d */
[C-C-:B------:R-:W-:Y:S01]  /*1c090*/  FFMA.FTZ R20, R2.reuse, R160, -R13.reuse ;  /* 0x000000a002147223 */ /* 0x140fe2000001080d */
        /* <DEDUP_REMOVED lines=35> */
[C---:B------:R-:W-:Y:S01]  /*1c2d0*/  FFMA.FTZ R101, R2.reuse, R14, -8 ;  /* 0xc100000002657423 */ /* 0x040fe2000001000e */
[----:B------:R-:W0:Y:S03]  /*1c2e0*/  MUFU.EX2 R15, R15 ;  /* 0x0000000f000f7308 */ /* 0x000e260000000800 */
[----:B------:R-:W-:-:S01]  /*1c2f0*/  FFMA.FTZ R154, R2, R154, -R101 ;  /* 0x0000009a029a7223 */ /* 0x000fc20000010865 */
[C-C-:B------:R-:W-:Y:S01]  /*1c300*/  FFMA.FTZ R155, R2.reuse, R155, -R101.reuse ;  /* 0x0000009b029b7223 */ /* 0x140fe20000010865 */
[----:B------:R-:W-:-:S01]  /*1c310*/  FFMA.FTZ R156, R2, R158, -R101 ;  /* 0x0000009e029c7223 */ /* 0x000fc20000010865 */
[C-C-:B------:R-:W-:Y:S01]  /*1c320*/  FFMA.FTZ R159, R2.reuse, R159, -R101.reuse ;  /* 0x0000009f029f7223 */ /* 0x140fe20000010865 */
[----:B------:R-:W-:-:S01]  /*1c330*/  FFMA.FTZ R158, R2, R162, -R101 ;  /* 0x000000a2029e7223 */ /* 0x000fc20000010865 */
[----:B------:R-:W1:Y:S01]  /*1c340*/  MUFU.EX2 R8, R8 ;  /* 0x0000000800087308 */ /* 0x000e620000000800 */
[----:B------:R-:W-:-:S01]  /*1c350*/  FFMA.FTZ R161, R2, R163, -R101 ;  /* 0x000000a302a17223 */ /* 0x000fc20000010865 */
[C-C-:B------:R-:W-:Y:S01]  /*1c360*/  FFMA.FTZ R160, R2.reuse, R166, -R101.reuse ;  /* 0x000000a602a07223 */ /* 0x140fe20000010865 */
[----:B------:R-:W-:-:S01]  /*1c370*/  FFMA.FTZ R163, R2, R167, -R101 ;  /* 0x000000a702a37223 */ /* 0x000fc20000010865 */
[C-C-:B------:R-:W-:Y:S01]  /*1c380*/  FFMA.FTZ R138, R2.reuse, R138, -R101.reuse ;  /* 0x0000008a028a7223 */ /* 0x140fe20000010865 */
[----:B------:R-:W-:-:S01]  /*1c390*/  FFMA.FTZ R139, R2, R139, -R101 ;  /* 0x0000008b028b7223 */ /* 0x000fc20000010865 */
[C-C-:B------:R-:W-:Y:S01]  /*1c3a0*/  FFMA.FTZ R142, R2.reuse, R142, -R101.reuse ;  /* 0x0000008e028e7223 */ /* 0x140fe20000010865 */
[----:B------:R-:W-:-:S01]  /*1c3b0*/  FFMA.FTZ R143, R2, R143, -R101 ;  /* 0x0000008f028f7223 */ /* 0x000fc20000010865 */
[----:B------:R-:W2:Y:S01]  /*1c3c0*/  MUFU.EX2 R154, R154 ;  /* 0x0000009a009a7308 */ /* 0x000ea20000000800 */
[----:B0-----:R-:W-:-:S01]  /*1c3d0*/  FFMA.FTZ R3, R6, R3, R15 ;  /* 0x0000000306037223 */ /* 0x001fc2000001000f */
[C-C-:B------:R-:W-:Y:S01]  /*1c3e0*/  FFMA.FTZ R146, R2.reuse, R146, -R101.reuse ;  /* 0x0000009202927223 */ /* 0x140fe20000010865 */
[----:B------:R-:W-:-:S01]  /*1c3f0*/  FFMA.FTZ R147, R2, R147, -R101 ;  /* 0x0000009302937223 */ /* 0x000fc20000010865 */
[C-C-:B------:R-:W-:Y:S01]  /*1c400*/  FFMA.FTZ R150, R2.reuse, R150, -R101.reuse ;  /* 0x0000009602967223 */ /* 0x140fe20000010865 */
[----:B------:R-:W-:-:S01]  /*1c410*/  FFMA.FTZ R151, R2, R151, -R101 ;  /* 0x0000009702977223 */ /* 0x000fc20000010865 */
[C-C-:B------:R-:W-:Y:S01]  /*1c420*/  FFMA.FTZ R122, R2.reuse, R122, -R101.reuse ;  /* 0x0000007a027a7223 */ /* 0x140fe20000010865 */
[----:B------:R-:W-:-:S01]  /*1c430*/  FFMA.FTZ R123, R2, R123, -R101 ;  /* 0x0000007b027b7223 */ /* 0x000fc20000010865 */
[----:B------:R-:W0:Y:S01]  /*1c440*/  MUFU.EX2 R155, R155 ;  /* 0x0000009b009b7308 */ /* 0x000e220000000800 */
[----:B-1----:R-:W-:-:S01]  /*1c450*/  FADD.FTZ R3, R8, R3 ;  /* 0x0000000308037221 */ /* 0x002fc20000010000 */
[C-C-:B------:R-:W-:Y:S01]  /*1c460*/  FFMA.FTZ R126, R2.reuse, R126, -R101.reuse ;  /* 0x0000007e027e7223 */ /* 0x140fe20000010865 */
[----:B------:R-:W-:-:S01]  /*1c470*/  FFMA.FTZ R127, R2, R127, -R101 ;  /* 0x0000007f027f7223 */ /* 0x000fc20000010865 */
[C-C-:B------:R-:W-:Y:S01]  /*1c480*/  FFMA.FTZ R130, R2.reuse, R130, -R101.reuse ;  /* 0x0000008202827223 */ /* 0x140fe20000010865 */
[----:B------:R-:W-:-:S01]  /*1c490*/  FFMA.FTZ R131, R2, R131, -R101 ;  /* 0x0000008302837223 */ /* 0x000fc20000010865 */
[C-C-:B------:R-:W-:Y:S01]  /*1c4a0*/  FFMA.FTZ R134, R2.reuse, R134, -R101.reuse ;  /* 0x0000008602867223 */ /* 0x140fe20000010865 */
[----:B------:R-:W-:-:S01]  /*1c4b0*/  FFMA.FTZ R135, R2, R135, -R101 ;  /* 0x0000008702877223 */ /* 0x000fc20000010865 */
[----:B------:R-:W1:Y:S01]  /*1c4c0*/  MUFU.EX2 R12, R12 ;  /* 0x0000000c000c7308 */ /* 0x000e620000000800 */
[----:B--2---:R-:W-:-:S01]  /*1c4d0*/  FFMA.FTZ R4, R7, R4, R154 ;  /* 0x0000000407047223 */ /* 0x004fc2000001009a */
[C-C-:B------:R-:W-:Y:S01]  /*1c4e0*/  FFMA.FTZ R106, R2.reuse, R106, -R101.reuse ;  /* 0x0000006a026a7223 */ /* 0x140fe20000010865 */
[----:B------:R-:W-:-:S01]  /*1c4f0*/  FFMA.FTZ R107, R2, R107, -R101 ;  /* 0x0000006b026b7223 */ /* 0x000fc20000010865 */
[C-C-:B------:R-:W-:Y:S01]  /*1c500*/  FFMA.FTZ R110, R2.reuse, R110, -R101.reuse ;  /* 0x0000006e026e7223 */ /* 0x140fe20000010865 */
[----:B------:R-:W-:-:S01]  /*1c510*/  FFMA.FTZ R111, R2, R111, -R101 ;  /* 0x0000006f026f7223 */ /* 0x000fc20000010865 */
[C-C-:B------:R-:W-:Y:S01]  /*1c520*/  FFMA.FTZ R114, R2.reuse, R114, -R101.reuse ;  /* 0x0000007202727223 */ /* 0x140fe20000010865 */
[----:B------:R-:W-:-:S01]  /*1c530*/  FFMA.FTZ R115, R2, R115, -R101 ;  /* 0x0000007302737223 */ /* 0x000fc20000010865 */
[----:B------:R-:W2:Y:S01]  /*1c540*/  MUFU.EX2 R156, R156 ;  /* 0x0000009c009c7308 */ /* 0x000ea20000000800 */
[----:B0-----:R-:W-:-:S01]  /*1c550*/  FADD.FTZ R165, R155, R4 ;  /* 0x000000049ba57221 */ /* 0x001fc20000010000 */
        /* <DEDUP_REMOVED lines=11> */
[----:B------:R-:W-:-:S03]  /*1c610*/  FFMA.FTZ R101, R2, R103, -R101 ;  /* 0x0000006702657223 */ /* 0x000fc60000010865 */
        /* <DEDUP_REMOVED lines=10> */
[----:B------:R-:W-:-:S06]  /*1c6c0*/  WARPGROUP.DEPBAR.LE gsb0, 0x0 ;  /* 0x00008000000079c5 */ /* 0x000fcc0000010000 */
[----:B------:R-:W0:Y:S01]  /*1c6d0*/  MUFU.EX2 R152, R152 ;  /* 0x0000009800987308 */ /* 0x000e220000000800 */
[----:B-1----:R-:W-:-:S01]  /*1c6e0*/  FADD.FTZ R3, R153, R4 ;  /* 0x0000000499037221 */ /* 0x002fc20000010000 */
[----:B------:R-:W-:-:S06]  /*1c6f0*/  WARPGROUP.ARRIVE ;  /* 0x00000000000079c5 */ /* 0x000fcc0000000000 */
[----:B------:R-:W1:Y:S01]  /*1c700*/  MUFU.EX2 R160, R160 ;  /* 0x000000a000a07308 */ /* 0x000e620000000800 */
[----:B--2---:R-:W-:-:S01]  /*1c710*/  FADD.FTZ R165, R161, R162 ;  /* 0x000000a2a1a57221 */ /* 0x004fc20000010000 */
[----:B------:R-:W-:Y:S06]  /*1c720*/  QGMMA.64x128x32.F32.E4M3.E4M3 R24, R192, gdesc[UR4], R24, gsb0 ;  /* 0x01e00004c0187df3 */ /* 0x000fec0008000818 */
        /* <DEDUP_REMOVED lines=36> */
[----:B------:R-:W-:-:S06]  /*1c970*/  WARPGROUP.DEPBAR.LE gsb0, 0x0 ;  /* 0x00008000000079c5 */ /* 0x000fcc0000010000 */
        /* <DEDUP_REMOVED lines=54> */
[----:B------:R-:W-:-:S06]  /*1cce0*/  IADD3 R3, -R204, 0xb, RZ ;  /* 0x0000000bcc037810 */ /* 0x000fcc0007ffe1ff */
        /* <DEDUP_REMOVED lines=12> */
[----:B------:R-:W-:-:S04]  /*1cdb0*/  @!P1 IMAD R4, R10, 0x8, R16 ;  /* 0x000000080a049824 */ /* 0x000fc800078e0210 */
[----:B------:R-:W-:Y:S02]  /*1cdc0*/  @!P1 VIADD R4, R4, 0x29840 ;  /* 0x0002984004049836 */ /* 0x000fe40000000000 */
[----:B------:R-:W2:Y:S01]  /*1cdd0*/  MUFU.EX2 R90, R90 ;  /* 0x0000005a005a7308 */ /* 0x000ea20000000800 */
[----:B0-----:R-:W-:-:S02]  /*1cde0*/  FADD.FTZ R167, R119, R162 ;  /* 0x000000a277a77221 */ /* 0x001fc40000010000 */
[----:B------:R-:W-:Y:S01]  /*1cdf0*/  @!P1 PRMT R4, RZ, 0x654, R4 ;  /* 0x00000654ff049816 */ /* 0x000fe20000000004 */
[----:B------:R0:W-:Y:S06]  /*1ce00*/  BAR.ARV R3, 0x100 ;  /* 0x000400030000751d */ /* 0x0001ec0000002000 */
[----:B------:R-:W3:Y:S01]  /*1ce10*/  MUFU.EX2 R89, R89 ;  /* 0x0000005900597308 */ /* 0x000ee20000000800 */
[----:B-1----:R-:W-:-:S01]  /*1ce20*/  FADD.FTZ R162, R88, R165 ;  /* 0x000000a558a27221 */ /* 0x002fc20000010000 */
[----:B------:R1:W-:Y:S01]  /*1ce30*/  @!P1 SYNCS.ARRIVE.TRANS64.RED.A1T0 RZ, [R4+URZ], RZ ;  /* 0x000000ff04ff99a7 */ /* 0x0003e2000810043f */
[----:B--2---:R-:W-:-:S05]  /*1ce40*/  FADD.FTZ R164, R90, R167 ;  /* 0x000000a75aa47221 */ /* 0x004fca0000010000 */
[----:B------:R-:W0:Y:S08]  /*1ce50*/  MUFU.EX2 R91, R91 ;  /* 0x0000005b005b7308 */ /* 0x000e300000000800 */
[----:B------:R-:W2:Y:S01]  /*1ce60*/  MUFU.EX2 R92, R92 ;  /* 0x0000005c005c7308 */ /* 0x000ea20000000800 */
[----:B---3--:R-:W-:-:S07]  /*1ce70*/  FADD.FTZ R165, R89, R162 ;  /* 0x000000a259a57221 */ /* 0x008fce0000010000 */
[----:B------:R-:W3:Y:S01]  /*1ce80*/  MUFU.EX2 R94, R94 ;  /* 0x0000005e005e7308 */ /* 0x000ee20000000800 */
[----:B0-----:R-:W-:-:S07]  /*1ce90*/  FADD.FTZ R3, R91, R164 ;  /* 0x000000a45b037221 */ /* 0x001fce0000010000 */
[----:B------:R-:W0:Y:S01]  /*1cea0*/  MUFU.EX2 R93, R93 ;  /* 0x0000005d005d7308 */ /* 0x000e220000000800 */
[----:B--2---:R-:W-:-:S07]  /*1ceb0*/  FADD.FTZ R162, R92, R165 ;  /* 0x000000a55ca27221 */ /* 0x004fce0000010000 */
[----:B------:R-:W2:Y:S01]  /*1cec0*/  MUFU.EX2 R95, R95 ;  /* 0x0000005f005f7308 */ /* 0x000ea20000000800 */
[----:B---3--:R-:W-:-:S07]  /*1ced0*/  FADD.FTZ R164, R94, R3 ;  /* 0x000000035ea47221 */ /* 0x008fce0000010000 */
[----:B------:R-:W1:Y:S01]  /*1cee0*/  MUFU.EX2 R96, R96 ;  /* 0x0000006000607308 */ /* 0x000e620000000800 */
[----:B0-----:R-:W-:-:S07]  /*1cef0*/  FADD.FTZ R3, R93, R162 ;  /* 0x000000a25d037221 */ /* 0x001fce0000010000 */
[----:B------:R-:W0:Y:S01]  /*1cf00*/  MUFU.EX2 R98, R98 ;  /* 0x0000006200627308 */ /* 0x000e220000000800 */
[----:B--2---:R-:W-:-:S07]  /*1cf10*/  FADD.FTZ R103, R95, R164 ;  /* 0x000000a45f677221 */ /* 0x004fce0000010000 */
[----:B------:R-:W2:Y:S01]  /*1cf20*/  MUFU.EX2 R97, R97 ;  /* 0x0000006100617308 */ /* 0x000ea20000000800 */
[----:B-1----:R-:W-:-:S07]  /*1cf30*/  FADD.FTZ R4, R96, R3 ;  /* 0x0000000360047221 */ /* 0x002fce0000010000 */
        /* <DEDUP_REMOVED lines=9> */
[----:B--2---:R-:W-:-:S01]  /*1cfd0*/  FADD.FTZ R162, R102, R103 ;  /* 0x0000006766a27221 */ /* 0x004fc20000010000 */
[----:B-1----:R-:W-:-:S03]  /*1cfe0*/  FADD.FTZ R3, R13, R4 ;  /* 0x000000040d037221 */ /* 0x002fc60000010000 */
[----:B0-----:R-:W-:Y:S01]  /*1cff0*/  FADD.FTZ R4, R101, R162 ;  /* 0x000000a265047221 */ /* 0x001fe20000010000 */
[----:B------:R-:W-:Y:S06]  /*1d000*/  @!P0 BRA `(.L_x_630) ;  /* 0x0000000000048947 */ /* 0x000fec0003800000 */
[----:B------:R-:W-:Y:S01]  /*1d010*/  BPT.TRAP 0x1 ;  /* 0x000000040000795c */ /* 0x000fe20000300000 */
.L_x_630:
[----:B------:R-:W-:Y:S01]  /*1d020*/  F2FP.SATFINITE.E4M3.F32.PACK_AB_MERGE_C R12, R21, R12, RZ ;  /* 0x0000000c150c723e */ /* 0x000fe200048070ff */
[-C--:B------:R-:W-:Y:S01]  /*1d030*/  FMUL.FTZ R24, R24, R6.reuse ;  /* 0x0000000618187220 */ /* 0x080fe20000410000 */
[----:B------:R-:W-:Y:S01]  /*1d040*/  ISETP.GT.AND P1, PT, R5, RZ, PT ;  /* 0x000000ff0500720c */ /* 0x000fe20003f24270 */
[-C--:B------:R-:W-:Y:S01]  /*1d050*/  FMUL.FTZ R25, R25, R6.reuse ;  /* 0x0000000619197220 */ /* 0x080fe20000410000 */
[----:B------:R-:W-:Y:S01]  /*1d060*/  F2FP.SATFINITE.E4M3.F32.PACK_AB_MERGE_C R176, R8, R15, R12 ;  /* 0x0000000f08b0723e */ /* 0x000fe2000480700c */
[----:B------:R-:W-:Y:S01]  /*1d070*/  IMAD R8, R9, 0x8, R16 ;  /* 0x0000000809087824 */ /* 0x000fe200078e0210 */
[----:B------:R-:W-:Y:S01]  /*1d080*/  MOV R9, UR37 ;  /* 0x0000002500097c02 */ /* 0x000fe20008000f00 */
[----:B------:R-:W-:Y:S01]  /*1d090*/  FMUL.FTZ R28, R28, R6 ;  /* 0x000000061c1c7220 */ /* 0x000fe20000410000 */
        /* <DEDUP_REMOVED lines=84> */
[----:B------:R-:W-:Y:S01]  /*1d5e0*/  VIADD R5, R5, 0xffffffff ;  /* 0xffffffff05057836 */ /* 0x000fe20000000000 */
[----:B------:R-:W-:Y:S01]  /*1d5f0*/  F2FP.SATFINITE.E4M3.F32.PACK_AB_MERGE_C R178, R153, R20, R152 ;  /* 0x0000001499b2723e */ /* 0x000fe20004807098 */
[----:B------:R-:W-:Y:S01]  /*1d600*/  IMAD.MOV.U32 R6, RZ, RZ, R14 ;  /* 0x000000ffff067224 */ /* 0x000fe200078e000e */
[----:B------:R-:W-:Y:S01]  /*1d610*/  F2FP.SATFINITE.E4M3.F32.PACK_AB_MERGE_C R179, R161, R158, R160 ;  /* 0x0000009ea1b3723e */ /* 0x000fe200048070a0 */
[----:B0-----:R-:W-:Y:S01]  /*1d620*/  IMAD.MOV.U32 R8, RZ, RZ, R198 ;  /* 0x000000ffff087224 */ /* 0x001fe200078e00c6 */
        /* <DEDUP_REMOVED lines=17> */
[----:B------:R-:W-:Y:S01]  /*1d740*/  MOV R7, R11 ;  /* 0x0000000b00077202 */ /* 0x000fe20000000f00 */
[----:B------:R-:W-:Y:S06]  /*1d750*/  @P1 BRA `(.L_x_631) ;  /* 0xffffffcc007c1947 */ /* 0x000fec000383ffff */
[----:B------:R-:W-:-:S07]  /*1d760*/  IMAD.MOV.U32 R156, RZ, RZ, R10 ;  /* 0x000000ffff9c7224 */ /* 0x000fce00078e000a */
.L_x_620:
[----:B------:R-:W-:Y:S05]  /*1d770*/  WARPSYNC.ALL ;  /* 0x0000000000007948 */ /* 0x000fea0003800000 */
[----:B------:R-:W-:Y:S06]  /*1d780*/  BAR.ARV 0x8, 0x180 ;  /* 0x0206000000007b1d */ /* 0x000fec0000002000 */
[----:B------:R-:W-:Y:S05]  /*1d790*/  @!P0 BRA `(.L_x_632) ;  /* 0x0000000000048947 */ /* 0x000fea0003800000 */
[----:B------:R-:W-:Y:S01]  /*1d7a0*/  BPT.TRAP 0x1 ;  /* 0x000000040000795c */ /* 0x000fe20000300000 */
.L_x_632:
[----:B------:R-:W-:Y:S02]  /*1d7b0*/  LEA R15, R156, R16, 0x3 ;  /* 0x000000109c0f7211 */ /* 0x000fe400078e18ff */
[----:B------:R-:W-:-:S04]  /*1d7c0*/  SHF.L.U32 R0, R198, 0x1f, RZ ;  /* 0x0000001fc6007819 */ /* 0x000fc800000006ff */
[----:B------:R0:W1:Y:S01]  /*1d7d0*/  SYNCS.PHASECHK.TRANS64.TRYWAIT P1, [R15+URZ+0x29850], R0 ;  /* 0x029850000f0075a7 */ /* 0x000062000802017f */
[----:B------:R-:W-:Y:S05]  /*1d7e0*/  @!P0 BRA `(.L_x_633) ;  /* 0x0000000000048947 */ /* 0x000fea0003800000 */
[----:B------:R-:W-:Y:S01]  /*1d7f0*/  BPT.TRAP 0x1 ;  /* 0x000000040000795c */ /* 0x000fe20000300000 */
.L_x_633:
[----:B------:R-:W-:-:S05]  /*1d800*/  VIADD R16, R16, 0x400 ;  /* 0x0000040010107836 */ /* 0x000fca0000000000 */
[----:B------:R-:W-:-:S04]  /*1d810*/  SHF.R.U32.HI R16, RZ, 0x4, R16 ;  /* 0x00000004ff107819 */ /* 0x000fc80000011610 */
[----:B------:R-:W-:-:S04]  /*1d820*/  LOP3.LUT R16, R16, 0x3fff, RZ, 0xc0, !PT ;  /* 0x00003fff10107812 */ /* 0x000fc800078ec0ff */
[----:B------:R-:W-:Y:S01]  /*1d830*/  LOP3.LUT R7, R16, 0x10000, RZ, 0xfc, !PT ;  /* 0x0001000010077812 */ /* 0x000fe200078efcff */
[----:B-1----:R-:W-:Y:S06]  /*1d840*/  @P1 BRA `(.L_x_634) ;  /* 0x0000000000081947 */ /* 0x002fec0003800000 */
[----:B------:R-:W1:Y:S02]  /*1d850*/  SYNCS.PHASECHK.TRANS64.TRYWAIT P1, [R15+URZ+0x29850], R0 ;  /* 0x029850000f0075a7 */ /* 0x000e64000802017f */
[----:B-1----:R-:W-:Y:S05]  /*1d860*/  @!P1 BRA `(.L_x_635) ;  /* 0x000000a0003c9947 */ /* 0x002fea0003800000 */
.L_x_634:
[----:B------:R-:W-:Y:S01]  /*1d870*/  IMAD R6, R156, 0x500, R7 ;  /* 0x000005009c067824 */ /* 0x000fe200078e0207 */
[----:B------:R-:W-:Y:S05]  /*1d880*/  WARPSYNC.ALL ;  /* 0x0000000000007948 */ /* 0x000fea0003800000 */
[----:B------:R-:W-:Y:S01]  /*1d890*/  IMAD.MOV.U32 R7, RZ, RZ, -0x3ffffff0 ;  /* 0xc0000010ff077424 */ /* 0x000fe200078e00ff */
[C---:B------:R-:W-:Y:S01]  /*1d8a0*/  R2UR UR6, R6.reuse ;  /* 0x00000000060672ca */ /* 0x040fe200000e0000 */
[----:B------:R-:W-:Y:S01]  /*1d8b0*/  WARPGROUP.ARRIVE ;  /* 0x00000000000079c5 */ /* 0x000fe20000000000 */
[C---:B------:R-:W-:Y:S01]  /*1d8c0*/  VIADD R8, R6.reuse, 0x100 ;  /* 0x0000010006087836 */ /* 0x040fe20000000000 */
[----:B------:R-:W-:Y:S01]  /*1d8d0*/  MOV R9, 0xc0000010 ;  /* 0xc000001000097802 */ /* 0x000fe20000000f00 */
[----:B------:R-:W-:Y:S01]  /*1d8e0*/  ULDC.64 UR4, c[0x0][0x9a0] ;  /* 0x0002680000047ab9 */ /* 0x000fe20000000a00 */
[----:B------:R-:W-:Y:S01]  /*1d8f0*/  R2UR UR7, R7 ;  /* 0x00000000070772ca */ /* 0x000fe200000e0000 */
[----:B------:R-:W-:Y:S01]  /*1d900*/  VIADD R20, R6, 0x200 ;  /* 0x0000020006147836 */ /* 0x000fe20000000000 */
[----:B------:R-:W-:Y:S01]  /*1d910*/  ISETP.NE.U32.AND P1, PT, RZ, UR4, PT ;  /* 0x00000004ff007c0c */ /* 0x000fe2000bf25070 */
[----:B------:R-:W-:-:S03]  /*1d920*/  IMAD.MOV.U32 R21, RZ, RZ, -0x3ffffff0 ;  /* 0xc0000010ff157424 */ /* 0x000fc600078e00ff */
[----:B------:R-:W-:-:S07]  /*1d930*/  ISETP.NE.AND.EX P1, PT, RZ, UR5, PT, P1 ;  /* 0x00000005ff007c0c */ /* 0x000fce000bf25310 */
[----:B------:R-:W-:Y:S01]  /*1d940*/  QGMMA.64x128x32.F32.E4M3.E4M3 R24, R176, gdesc[UR4], R24, gsb0 ;  /* 0x01e00004b0187df3 */ /* 0x000fe20008000818 */
[----:B------:R-:W-:Y:S02]  /*1d950*/  R2UR UR6, R8 ;  /* 0x00000000080672ca */ /* 0x000fe400000e0000 */
[----:B------:R-:W-:-:S03]  /*1d960*/  R2UR UR7, R9 ;  /* 0x00000000090772ca */ /* 0x000fc600000e0000 */
[----:B------:R-:W0:Y:S01]  /*1d970*/  @P1 LDC.64 R8, c[0x0][0x9c8] ;  /* 0x00027200ff081b82 */ /* 0x000e220000000a00 */
[----:B------:R-:W-:-:S07]  /*1d980*/  @P1 SHF.R.S32.HI R7, RZ, 0x1f, R206 ;  /* 0x0000001fff071819 */ /* 0x000fce00000114ce */
[----:B------:R-:W2:Y:S01]  /*1d990*/  @P1 LDC.64 R12, c[0x0][0x9d0] ;  /* 0x00027400ff0c1b82 */ /* 0x000ea20000000a00 */
[----:B01----:R-:W-:-:S04]  /*1d9a0*/  @P1 IMAD R0, R216, R8, RZ ;  /* 0x00000008d8001224 */ /* 0x003fc800078e02ff */
[C---:B------:R-:W-:Y:S02]  /*1d9b0*/  @P1 IMAD R5, R210.reuse, R9, R0 ;  /* 0x00000009d2051224 */ /* 0x040fe400078e0200 */
[----:B------:R-:W-:-:S04]  /*1d9c0*/  @P1 IMAD.WIDE.U32 R8, R210, R8, RZ ;  /* 0x00000008d2081225 */ /* 0x000fc800078e00ff */
[-C--:B--2---:R-:W-:Y:S02]  /*1d9d0*/  @P1 IMAD R0, R7, R12.reuse, RZ ;  /* 0x0000000c07001224 */ /* 0x084fe400078e02ff */
[----:B------:R-:W-:Y:S02]  /*1d9e0*/  @P1 IMAD.IADD R9, R9, 0x1, R5 ;  /* 0x0000000109091824 */ /* 0x000fe400078e0205 */
[C---:B------:R-:W-:Y:S01]  /*1d9f0*/  @P1 IMAD R5, R206.reuse, R13, R0 ;  /* 0x0000000dce051224 */ /* 0x040fe200078e0200 */
[----:B------:R-:W-:Y:S01]  /*1da00*/  MOV R0, 0x3f800000 ;  /* 0x3f80000000007802 */ /* 0x000fe20000000f00 */
[----:B------:R-:W-:-:S04]  /*1da10*/  @P1 IMAD.WIDE.U32 R8, R206, R12, R8 ;  /* 0x0000000cce081225 */ /* 0x000fc800078e0008 */
[----:B------:R-:W-:Y:S01]  /*1da20*/  @P1 IMAD.IADD R5, R9, 0x1, R5 ;  /* 0x0000000109051824 */ /* 0x000fe200078e0205 */
[----:B------:R-:W-:-:S04]  /*1da30*/  @P1 LEA R12, P2, R8, UR4, 0x2 ;  /* 0x00000004080c1c11 */ /* 0x000fc8000f8410ff */
[----:B------:R-:W-:-:S05]  /*1da40*/  @P1 LEA.HI.X R13, R8, UR5, R5, 0x2, P2 ;  /* 0x00000005080d1c11 */ /* 0x000fca00090f1405 */
[----:B------:R0:W2:Y:S01]  /*1da50*/  @P1 LDG.E R0, desc[UR54][R12.64] ;  /* 0x000000360c001981 */ /* 0x0000a2000c1e1900 */
[----:B------:R-:W-:Y:S02]  /*1da60*/  WARPGROUP.DEPBAR.LE gsb0, 0x0 ;  /* 0x00008000000079c5 */ /* 0x000fe40000010000 */
[----:B------:R-:W-:-:S06]  /*1da70*/  WARPGROUP.ARRIVE ;  /* 0x00000000000079c5 */ /* 0x000fcc0000000000 */
[----:B------:R-:W-:Y:S01]  /*1da80*/  QGMMA.64x128x32.F32.E4M3.E4M3 R24, R180, gdesc[UR4], R24, gsb0 ;  /* 0x01e00004b4187df3 */ /* 0x000fe20008000818 */
[----:B------:R-:W-:Y:S02]  /*1da90*/  R2UR UR6, R20 ;  /* 0x00000000140672ca */ /* 0x000fe400000e0000 */
[----:B------:R-:W-:Y:S01]  /*1daa0*/  R2UR UR7, R21 ;  /* 0x00000000150772ca */ /* 0x000fe200000e0000 */
[----:B------:R-:W-:Y:S02]  /*1dab0*/  VIADD R8, R6, 0x300 ;  /* 0x0000030006087836 */ /* 0x000fe40000000000 */
[----:B------:R-:W-:Y:S01]  /*1dac0*/  IMAD.MOV.U32 R9, RZ, RZ, -0x3ffffff0 ;  /* 0xc0000010ff097424 */ /* 0x000fe200078e00ff */
[----:B------:R-:W-:Y:S02]  /*1dad0*/  WARPGROUP.DEPBAR.LE gsb0, 0x0 ;  /* 0x00008000000079c5 */ /* 0x000fe40000010000 */
[----:B------:R-:W-:-:S07]  /*1dae0*/  WARPGROUP.ARRIVE ;  /* 0x00000000000079c5 */ /* 0x000fce0000000000 */
[----:B------:R-:W-:Y:S01]  /*1daf0*/  QGMMA.64x128x32.F32.E4M3.E4M3 R24, R184, gdesc[UR4], R24, gsb0 ;  /* 0x01e00004b8187df3 */ /* 0x000fe20008000818 */
[----:B------:R-:W-:Y:S02]  /*1db00*/  R2UR UR6, R8 ;  /* 0x00000000080672ca */ /* 0x000fe400000e0000 */
[----:B------:R-:W-:Y:S01]  /*1db10*/  R2UR UR7, R9 ;  /* 0x00000000090772ca */ /* 0x000fe200000e0000 */
[----:B------:R-:W-:Y:S01]  /*1db20*/  IMAD.MOV.U32 R7, RZ, RZ, -0x3ffffff0 ;  /* 0xc0000010ff077424 */ /* 0x000fe200078e00ff */
[----:B------:R-:W-:Y:S01]  /*1db30*/  IADD3 R6, R6, 0x400, RZ ;  /* 0x0000040006067810 */ /* 0x000fe20007ffe0ff */
[----:B------:R-:W1:Y:S01]  /*1db40*/  SHFL.BFLY PT, R8, R3, 0x2, 0x1f ;  /* 0x0c401f0003087f89 */ /* 0x000e6200000e0000 */
[----:B------:R-:W-:Y:S02]  /*1db50*/  WARPGROUP.DEPBAR.LE gsb0, 0x0 ;  /* 0x00008000000079c5 */ /* 0x000fe40000010000 */
[----:B------:R-:W-:-:S07]  /*1db60*/  WARPGROUP.ARRIVE ;  /* 0x00000000000079c5 */ /* 0x000fce0000000000 */
[----:B------:R-:W-:Y:S01]  /*1db70*/  QGMMA.64x128x32.F32.E4M3.E4M3 R24, R188, gdesc[UR4], R24, gsb0 ;  /* 0x01e00004bc187df3 */ /* 0x000fe20008000818 */
[----:B------:R-:W-:Y:S02]  /*1db80*/  R2UR UR6, R6 ;  /* 0x00000000060672ca */ /* 0x000fe400000e0000 */
[----:B------:R-:W-:Y:S02]  /*1db90*/  R2UR UR7, R7 ;  /* 0x00000000070772ca */ /* 0x000fe400000e0000 */
[----:B------:R-:W3:Y:S01]  /*1dba0*/  SHFL.BFLY PT, R7, R4, 0x2, 0x1f ;  /* 0x0c401f0004077f89 */ /* 0x000ee200000e0000 */
[----:B-1----:R-:W-:-:S05]  /*1dbb0*/  FADD.FTZ R8, R8, R3 ;  /* 0x0000000308087221 */ /* 0x002fca0000010000 */
[----:B------:R-:W1:Y:S01]  /*1dbc0*/  SHFL.BFLY PT, R5, R8, 0x1, 0x1f ;  /* 0x0c201f0008057f89 */ /* 0x000e6200000e0000 */
[----:B---3--:R-:W-:-:S05]  /*1dbd0*/  FADD.FTZ R7, R7, R4 ;  /* 0x0000000407077221 */ /* 0x008fca0000010000 */
[----:B------:R-:W3:Y:S01]  /*1dbe0*/  SHFL.BFLY PT, R6, R7, 0x1, 0x1f ;  /* 0x0c201f0007067f89 */ /* 0x000ee200000e0000 */
[----:B-1----:R-:W-:-:S05]  /*1dbf0*/  FADD.FTZ R9, R8, R5 ;  /* 0x0000000508097221 */ /* 0x002fca0000010000 */
[C---:B------:R-:W-:Y:S01]  /*1dc00*/  FSETP.NE.FTZ.AND P1, PT, R9.reuse, RZ, PT ;  /* 0x000000ff0900720b */ /* 0x040fe20003f35000 */
[----:B0-----:R-:W-:Y:S01]  /*1dc10*/  FMUL.FTZ R12, R9, 0.00390625 ;  /* 0x3b800000090c7820 */ /* 0x001fe20000410000 */
[----:B------:R-:W-:-:S04]  /*1dc20*/  IMAD.MOV.U32 R3, RZ, RZ, RZ ;  /* 0x000000ffff037224 */ /* 0x000fc800078e00ff */
[----:B------:R-:W-:Y:S01]  /*1dc30*/  FSETP.NE.FTZ.AND P2, PT, R12, RZ, PT ;  /* 0x000000ff0c00720b */ /* 0x000fe20003f55000 */
[----:B---3--:R-:W-:-:S04]  /*1dc40*/  FADD.FTZ R10, R7, R6 ;  /* 0x00000006070a7221 */ /* 0x008fc80000010000 */
[----:B------:R-:W-:Y:S02]  /*1dc50*/  FMUL.FTZ R6, R10, 0.00390625 ;  /* 0x3b8000000a067820 */ /* 0x000fe40000410000 */
[----:B------:R-:W-:Y:S03]  /*1dc60*/  @P1 MUFU.RCP R3, R9 ;  /* 0x0000000900031308 */ /* 0x000fe60000001000 */
[----:B------:R-:W-:Y:S01]  /*1dc70*/  FSETP.NE.FTZ.AND P3, PT, R6, RZ, PT ;  /* 0x000000ff0600720b */ /* 0x000fe20003f75000 */
[----:B------:R-:W-:Y:S02]  /*1dc80*/  WARPGROUP.DEPBAR.LE gsb0, 0x0 ;  /* 0x00008000000079c5 */ /* 0x000fe40000010000 */
[----:B------:R-:W-:-:S06]  /*1dc90*/  WARPGROUP.ARRIVE ;  /* 0x00000000000079c5 */ /* 0x000fcc0000000000 */
[----:B------:R-:W-:Y:S01]  /*1dca0*/  QGMMA.64x128x32.F32.E4M3.E4M3 R24, R192, gdesc[UR4], R24, gsb0 ;  /* 0x01e00004c0187df3 */ /* 0x000fe20008000818 */
[----:B------:R-:W-:Y:S01]  /*1dcb0*/  FSETP.NE.FTZ.AND P1, PT, R10, RZ, PT ;  /* 0x000000ff0a00720b */ /* 0x000fe20003f35000 */
[----:B------:R-:W-:Y:S02]  /*1dcc0*/  IMAD.MOV.U32 R7, RZ, RZ, RZ ;  /* 0x000000ffff077224 */ /* 0x000fe400078e00ff */
[----:B------:R-:W0:Y:S08]  /*1dcd0*/  @P3 MUFU.LG2 R6, R6 ;  /* 0x0000000600063308 */ /* 0x000e300000000c00 */
[----:B------:R-:W1:Y:S08]  /*1dce0*/  @P2 MUFU.LG2 R5, R12 ;  /* 0x0000000c00052308 */ /* 0x000e700000000c00 */
[----:B------:R-:W3:Y:S01]  /*1dcf0*/  @P1 MUFU.RCP R7, R10 ;  /* 0x0000000a00071308 */ /* 0x000ee20000001000 */
[C---:B------:R-:W-:Y:S01]  /*1dd00*/  @P2 FMUL.FTZ R4, R2.reuse, 0.69314718246459960938 ;  /* 0x3f31721802042820 */ /* 0x040fe20000410000 */
[----:B------:R-:W-:Y:S01]  /*1dd10*/  @P3 FMUL.FTZ R2, R2, 0.69314718246459960938 ;  /* 0x3f31721802023820 */ /* 0x000fe20000410000 */
[----:B0-----:R-:W-:Y:S01]  /*1dd20*/  @P3 FMUL.FTZ R9, R6, 0.69314718246459960938 ;  /* 0x3f31721806093820 */ /* 0x001fe20000410000 */
[----:B------:R-:W-:Y:S01]  /*1dd30*/  IMAD.MOV.U32 R89, RZ, RZ, -0x800000 ;  /* 0xff800000ff597424 */ /* 0x000fe200078e00ff */
[----:B------:R-:W-:Y:S01]  /*1dd40*/  MOV R88, 0xff800000 ;  /* 0xff80000000587802 */ /* 0x000fe20000000f00 */
[----:B-1----:R-:W-:Y:S01]  /*1dd50*/  @P2 FMUL.FTZ R5, R5, 0.69314718246459960938 ;  /* 0x3f31721805052820 */ /* 0x002fe20000410000 */
[----:B------:R-:W-:-:S01]  /*1dd60*/  @P3 FFMA.FTZ R89, R2, R14, R9 ;  /* 0x0000000e02593223 */ /* 0x000fc20000010009 */
[----:B--2---:R-:W-:-:S02]  /*1dd70*/  FMUL.FTZ R3, R3, R0 ;  /* 0x0000000003037220 */ /* 0x004fc40000410000 */
[----:B------:R-:W-:-:S01]  /*1dd80*/  @P2 FFMA.FTZ R88, R4, R11, R5 ;  /* 0x0000000b04582223 */ /* 0x000fc20000010005 */
[----:B---3--:R-:W-:Y:S01]  /*1dd90*/  FMUL.FTZ R2, R7, R0 ;  /* 0x0000000007027220 */ /* 0x008fe20000410000 */
[----:B------:R-:W-:Y:S02]  /*1dda0*/  WARPGROUP.DEPBAR.LE gsb0, 0x0 ;  /* 0x00008000000079c5 */ /* 0x000fe40000010000 */
[----:B------:R-:W-:Y:S05]  /*1ddb0*/  @!P0 BRA `(.L_x_636) ;  /* 0x0000000000048947 */ /* 0x000fea0003800000 */
[----:B------:R-:W-:Y:S01]  /*1ddc0*/  BPT.TRAP 0x1 ;  /* 0x000000040000795c */ /* 0x000fe20000300000 */
.L_x_636:
[----:B------:R-:W-:Y:S01]  /*1ddd0*/  VIADD R0, R15, 0x29860 ;  /* 0x000298600f007836 */ /* 0x000fe20000000000 */
[----:B------:R-:W-:Y:S01]  /*1dde0*/  IADD3 R156, R156, 0x1, RZ ;  /* 0x000000019c9c7810 */ /* 0x000fe20007ffe0ff */
[----:B------:R-:W-:Y:S02]  /*1ddf0*/  IMAD.U32 R5, RZ, RZ, UR37 ;  /* 0x00000025ff057e24 */ /* 0x000fe4000f8e00ff */
[-C--:B------:R-:W-:Y:S01]  /*1de00*/  FMUL.FTZ R103, R24, R3.reuse ;  /* 0x0000000318677220 */ /* 0x080fe20000410000 */
[-C--:B------:R-:W-:Y:S01]  /*1de10*/  FMUL.FTZ R100, R28, R3.reuse ;  /* 0x000000031c647220 */ /* 0x080fe20000410000 */
[----:B------:R-:W-:Y:S01]  /*1de20*/  ISETP.NE.AND P1, PT, R156, 0x2, PT ;  /* 0x000000029c00780c */ /* 0x000fe20003f25270 */
[-C--:B------:R-:W-:Y:S01]  /*1de30*/  FMUL.FTZ R98, R29, R3.reuse ;  /* 0x000000031d627220 */ /* 0x080fe20000410000 */
[----:B------:R-:W-:Y:S01]  /*1de40*/  PRMT R0, R5, 0x654, R0 ;  /* 0x0000065405007816 */ /* 0x000fe20000000000 */
[-C--:B------:R-:W-:Y:S01]  /*1de50*/  FMUL.FTZ R99, R32, R3.reuse ;  /* 0x0000000320637220 */ /* 0x080fe20000410000 */
        /* <DEDUP_REMOVED lines=29> */
[----:B------:R-:W-:Y:S01]  /*1e030*/  SEL R3, RZ, 0x1, P1 ;  /* 0x00000001ff037807 */ /* 0x000fe20000800000 */
        /* <DEDUP_REMOVED lines=32> */
[----:B------:R-:W-:Y:S01]  /*1e240*/  FMUL.FTZ R87, R87, R2 ;  /* 0x0000000257577220 */ /* 0x000fe20000410000 */
[----:B------:R-:W-:Y:S01]  /*1e250*/  LOP3.LUT R198, R198, R3, RZ, 0x3c, !PT ;  /* 0x00000003c6c67212 */ /* 0x000fe200078e3cff */
[----:B------:R-:W-:Y:S01]  /*1e260*/  UIADD3 UR43, UR43, 0x1, URZ ;  /* 0x000000012b2b7890 */ /* 0x000fe2000fffe03f */
[----:B0-----:R-:W-:-:S11]  /*1e270*/  SEL R156, R156, RZ, P1 ;  /* 0x000000ff9c9c7207 */ /* 0x001fd60000800000 */
.L_x_580:
[----:B------:R-:W-:Y:S05]  /*1e280*/  WARPSYNC.ALL ;  /* 0x0000000000007948 */ /* 0x000fea0003800000 */
[----:B------:R-:W0:Y:S08]  /*1e290*/  S2UR UR37, SR_CgaCtaId ;  /* 0x00000000002579c3 */ /* 0x000e300000008800 */
[----:B------:R-:W-:Y:S06]  /*1e2a0*/  BAR.SYNC.DEFER_BLOCKING 0x5, 0x180 ;  /* 0x0146000000007b1d */ /* 0x000fec0000010000 */
[----:B------:R-:W-:Y:S01]  /*1e2b0*/  UMOV UR4, 0x400 ;  /* 0x0000040000047882 */ /* 0x000fe20000000000 */
[----:B------:R-:W-:Y:S01]  /*1e2c0*/  BSSY B0, `(.L_x_637) ;  /* 0x0000275000007945 */ /* 0x000fe20003800000 */
[----:B0-----:R-:W-:-:S06]  /*1e2d0*/  ULEA UR4, UR37, UR4, 0x18 ;  /* 0x0000000425047291 */ /* 0x001fcc000f8ec03f */
[----:B------:R-:W-:-:S05]  /*1e2e0*/  IMAD.U32 R16, RZ, RZ, UR4 ;  /* 0x00000004ff107e24 */ /* 0x000fca000f8e00ff */
[----:B------:R0:W1:Y:S01]  /*1e2f0*/  LDS.128 R204, [R16+0x298d0] ;  /* 0x0298d00010cc7984 */ /* 0x0000620000000c00 */
[----:B------:R-:W-:Y:S06]  /*1e300*/  BAR.ARV 0x4, 0x180 ;  /* 0x0106000000007b1d */ /* 0x000fec0000002000 */
[----:B------:R-:W-:Y:S05]  /*1e310*/  @P0 BRA `(.L_x_638) ;  /* 0x0000001800c40947 */ /* 0x000fea0003800000 */
[----:B------:R-:W2:Y:S01]  /*1e320*/  S2R R54, SR_TID.X ;  /* 0x0000000000367919 */ /* 0x000ea20000002100 */
[----:B------:R-:W-:Y:S01]  /*1e330*/  ULDC.64 UR4, c[0x4][0x40] ;  /* 0x0100100000047ab9 */ /* 0x000fe20000000a00 */
[----:B------:R-:W3:Y:S01]  /*1e340*/  LDL R50, [R1+0x8] ;  /* 0x0000080001327983 */ /* 0x000ee20000100800 */
[----:B--2---:R-:W-:-:S05]  /*1e350*/  IMAD.SHL.U32 R0, R54, 0x4, RZ ;  /* 0x0000000436007824 */ /* 0x004fca00078e00ff */
[----:B------:R-:W-:-:S04]  /*1e360*/  LOP3.LUT R0, R0, 0xc, RZ, 0xc0, !PT ;  /* 0x0000000c00007812 */ /* 0x000fc800078ec0ff */
[----:B------:R-:W-:-:S05]  /*1e370*/  IADD3 R2, P0, R0, UR4, RZ ;  /* 0x0000000400027c10 */ /* 0x000fca000ff1e0ff */
[----:B------:R-:W-:-:S05]  /*1e380*/  IMAD.X R3, RZ, RZ, UR5, P0 ;  /* 0x00000005ff037e24 */ /* 0x000fca00080e06ff */
[----:B------:R2:W4:Y:S01]  /*1e390*/  LDG.E.CONSTANT R0, desc[UR54][R2.64] ;  /* 0x0000003602007981 */ /* 0x000522000c1e9900 */
[----:B------:R-:W-:Y:S01]  /*1e3a0*/  F2FP.BF16.F32.PACK_AB R68, R61, R68 ;  /* 0x000000443d44723e */ /* 0x000fe200000010ff */
[----:B------:R-:W-:Y:S01]  /*1e3b0*/  UMOV UR4, 0xffffffff ;  /* 0xffffffff00047882 */ /* 0x000fe20000000000 */
[----:B------:R-:W-:Y:S01]  /*1e3c0*/  F2FP.BF16.F32.PACK_AB R59, R47, R52 ;  /* 0x000000342f3b723e */ /* 0x000fe200000010ff */
[----:B------:R-:W0:Y:S01]  /*1e3d0*/  S2R R51, SR_SWINHI ;  /* 0x0000000000337919 */ /* 0x000e220000002f00 */
[----:B------:R-:W-:Y:S02]  /*1e3e0*/  F2FP.BF16.F32.PACK_AB R61, R43, R46 ;  /* 0x0000002e2b3d723e */ /* 0x000fe400000010ff */
[----:B------:R-:W-:Y:S02]  /*1e3f0*/  F2FP.BF16.F32.PACK_AB R43, R4, R5 ;  /* 0x00000005042b723e */ /* 0x000fe400000010ff */
[----:B------:R-:W-:Y:S02]  /*1e400*/  F2FP.BF16.F32.PACK_AB R67, R31, R34 ;  /* 0x000000221f43723e */ /* 0x000fe400000010ff */
[----:B------:R-:W-:-:S02]  /*1e410*/  F2FP.BF16.F32.PACK_AB R73, R15, R20 ;  /* 0x000000140f49723e */ /* 0x000fc400000010ff */
[----:B------:R-:W-:Y:S02]  /*1e420*/  F2FP.BF16.F32.PACK_AB R34, R11, R12 ;  /* 0x0000000c0b22723e */ /* 0x000fe400000010ff */
[----:B------:R-:W-:Y:S02]  /*1e430*/  F2FP.BF16.F32.PACK_AB R38, R35, R38 ;  /* 0x000000262326723e */ /* 0x000fe400000010ff */
        /* <DEDUP_REMOVED lines=10> */
[----:B------:R-:W-:Y:S02]  /*1e4e0*/  MOV R46, R16 ;  /* 0x00000010002e7202 */ /* 0x000fe40000000f00 */
[----:B0-----:R-:W-:Y:S02]  /*1e4f0*/  MOV R47, R51 ;  /* 0x00000033002f7202 */ /* 0x001fe40000000f00 */
[----:B------:R-:W-:Y:S02]  /*1e500*/  F2FP.BF16.F32.PACK_AB R39, R21, R24 ;  /* 0x000000181527723e */ /* 0x000fe400000010ff */
[----:B--2---:R-:W-:Y:S02]  /*1e510*/  LOP3.LUT P0, R2, R54, 0x3, RZ, 0xc0, !PT ;  /* 0x0000000336027812 */ /* 0x004fe4000780c0ff */
[----:B------:R-:W-:Y:S02]  /*1e520*/  F2FP.BF16.F32.PACK_AB R100, R100, R103 ;  /* 0x000000676464723e */ /* 0x000fe400000010ff */
[----:B------:R-:W-:-:S02]  /*1e530*/  F2FP.BF16.F32.PACK_AB R101, R98, R101 ;  /* 0x000000656265723e */ /* 0x000fc400000010ff */
[----:B------:R-:W-:Y:S02]  /*1e540*/  ISETP.EQ.OR P0, PT, R2, 0x3, !P0 ;  /* 0x000000030200780c */ /* 0x000fe40004702670 */
        /* <DEDUP_REMOVED lines=11> */
[----:B------:R-:W-:Y:S02]  /*1e600*/  SEL R13, R100, R101, P0 ;  /* 0x00000065640d7207 */ /* 0x000fe40000000000 */
[----:B------:R-:W-:Y:S01]  /*1e610*/  SEL R3, R101, R100, P0 ;  /* 0x0000006465037207 */ /* 0x000fe20000000000 */
[----:B---3--:R-:W-:-:S03]  /*1e620*/  IMAD.WIDE R4, R50, 0x2, R46 ;  /* 0x0000000232047825 */ /* 0x008fc600078e022e */
[C---:B------:R-:W-:Y:S02]  /*1e630*/  IADD3 R15, P5, R4.reuse, 0x4060, RZ ;  /* 0x00004060040f7810 */ /* 0x040fe40007fbe0ff */
[C---:B------:R-:W-:Y:S02]  /*1e640*/  IADD3 R11, P1, R4.reuse, 0x4040, RZ ;  /* 0x00004040040b7810 */ /* 0x040fe40007f3e0ff */
[----:B------:R-:W-:Y:S02]  /*1e650*/  LOP3.LUT R14, R15, 0x380, RZ, 0xc0, !PT ;  /* 0x000003800f0e7812 */ /* 0x000fe400078ec0ff */
[----:B------:R-:W-:Y:S02]  /*1e660*/  LOP3.LUT R10, R11, 0x380, RZ, 0xc0, !PT ;  /* 0x000003800b0a7812 */ /* 0x000fe400078ec0ff */
[----:B------:R-:W-:Y:S02]  /*1e670*/  IADD3 R7, P3, R4, 0x4000, RZ ;  /* 0x0000400004077810 */ /* 0x000fe40007f7e0ff */
[----:B------:R-:W-:-:S02]  /*1e680*/  SHF.R.U64 R14, R14, 0x3, RZ ;  /* 0x000000030e0e7819 */ /* 0x000fc400000012ff */
[----:B------:R-:W-:Y:S02]  /*1e690*/  SHF.R.U64 R10, R10, 0x3, RZ ;  /* 0x000000030a0a7819 */ /* 0x000fe400000012ff */
[----:B------:R-:W-:Y:S02]  /*1e6a0*/  LOP3.LUT R6, R7, 0x380, RZ, 0xc0, !PT ;  /* 0x0000038007067812 */ /* 0x000fe400078ec0ff */
[----:B------:R-:W-:Y:S02]  /*1e6b0*/  LOP3.LUT R14, R14, R15, RZ, 0x3c, !PT ;  /* 0x0000000f0e0e7212 */ /* 0x000fe400078e3cff */
[----:B------:R-:W-:Y:S01]  /*1e6c0*/  LOP3.LUT R10, R10, R11, RZ, 0x3c, !PT ;  /* 0x0000000b0a0a7212 */ /* 0x000fe200078e3cff */
[----:B------:R-:W-:Y:S01]  /*1e6d0*/  IMAD.X R11, RZ, RZ, R5, P1 ;  /* 0x000000ffff0b7224 */ /* 0x000fe200008e0605 */
[----:B------:R-:W-:Y:S02]  /*1e6e0*/  IADD3.X R15, RZ, R5, RZ, P5, !PT ;  /* 0x00000005ff0f7210 */ /* 0x000fe40002ffe4ff */
[----:B------:R-:W-:-:S02]  /*1e6f0*/  SHF.R.U64 R6, R6, 0x3, RZ ;  /* 0x0000000306067819 */ /* 0x000fc400000012ff */
[C---:B------:R-:W-:Y:S02]  /*1e700*/  IADD3 R9, P2, R4.reuse, 0x4020, RZ ;  /* 0x0000402004097810 */ /* 0x040fe40007f5e0ff */
[C---:B------:R-:W-:Y:S02]  /*1e710*/  IADD3 R25, P5, R4.reuse, 0x40, RZ ;  /* 0x0000004004197810 */ /* 0x040fe40007fbe0ff */
[C---:B------:R-:W-:Y:S02]  /*1e720*/  IADD3 R27, P1, R4.reuse, 0x20, RZ ;  /* 0x00000020041b7810 */ /* 0x040fe40007f3e0ff */
[----:B------:R-:W-:Y:S02]  /*1e730*/  IADD3 R21, P4, R4, 0x60, RZ ;  /* 0x0000006004157810 */ /* 0x000fe40007f9e0ff */
[----:B------:R-:W-:Y:S02]  /*1e740*/  LOP3.LUT R6, R6, R7, RZ, 0x3c, !PT ;  /* 0x0000000706067212 */ /* 0x000fe400078e3cff */
[----:B------:R-:W-:-:S02]  /*1e750*/  LOP3.LUT R8, R9, 0x380, RZ, 0xc0, !PT ;  /* 0x0000038009087812 */ /* 0x000fc400078ec0ff */
[----:B------:R-:W-:Y:S02]  /*1e760*/  LOP3.LUT R24, R25, 0x380, RZ, 0xc0, !PT ;  /* 0x0000038019187812 */ /* 0x000fe400078ec0ff */
[----:B------:R-:W-:Y:S02]  /*1e770*/  LOP3.LUT R26, R27, 0x380, RZ, 0xc0, !PT ;  /* 0x000003801b1a7812 */ /* 0x000fe400078ec0ff */
[----:B------:R-:W-:Y:S02]  /*1e780*/  LOP3.LUT R7, R4, 0x380, RZ, 0xc0, !PT ;  /* 0x0000038004077812 */ /* 0x000fe400078ec0ff */
[----:B------:R-:W-:Y:S02]  /*1e790*/  LOP3.LUT R20, R21, 0x380, RZ, 0xc0, !PT ;  /* 0x0000038015147812 */ /* 0x000fe400078ec0ff */
[----:B------:R-:W-:Y:S02]  /*1e7a0*/  SHF.R.U64 R8, R8, 0x3, RZ ;  /* 0x0000000308087819 */ /* 0x000fe400000012ff */
[----:B------:R-:W-:-:S02]  /*1e7b0*/  SHF.R.U64 R24, R24, 0x3, RZ ;  /* 0x0000000318187819 */ /* 0x000fc400000012ff */
[----:B------:R-:W-:Y:S02]  /*1e7c0*/  SHF.R.U64 R26, R26, 0x3, RZ ;  /* 0x000000031a1a7819 */ /* 0x000fe400000012ff */
[----:B------:R-:W-:Y:S02]  /*1e7d0*/  SHF.R.U64 R7, R7, 0x3, RZ ;  /* 0x0000000307077819 */ /* 0x000fe400000012ff */
[----:B------:R-:W-:Y:S02]  /*1e7e0*/  SHF.R.U64 R20, R20, 0x3, RZ ;  /* 0x0000000314147819 */ /* 0x000fe400000012ff */
[----:B------:R-:W-:Y:S01]  /*1e7f0*/  LOP3.LUT R8, R8, R9, RZ, 0x3c, !PT ;  /* 0x0000000908087212 */ /* 0x000fe200078e3cff */
[--C-:B------:R-:W-:Y:S01]  /*1e800*/  IMAD.X R9, RZ, RZ, R5.reuse, P2 ;  /* 0x000000ffff097224 */ /* 0x100fe200010e0605 */
[----:B------:R-:W-:Y:S01]  /*1e810*/  LOP3.LUT R24, R24, R25, RZ, 0x3c, !PT ;  /* 0x0000001918187212 */ /* 0x000fe200078e3cff */
[--C-:B------:R-:W-:Y:S01]  /*1e820*/  IMAD.X R25, RZ, RZ, R5.reuse, P5 ;  /* 0x000000ffff197224 */ /* 0x100fe200028e0605 */
[----:B------:R-:W-:Y:S01]  /*1e830*/  LOP3.LUT R26, R26, R27, RZ, 0x3c, !PT ;  /* 0x0000001b1a1a7212 */ /* 0x000fe200078e3cff */
[--C-:B------:R-:W-:Y:S01]  /*1e840*/  IMAD.X R27, RZ, RZ, R5.reuse, P1 ;  /* 0x000000ffff1b7224 */ /* 0x100fe200008e0605 */
[----:B------:R-:W-:Y:S01]  /*1e850*/  LOP3.LUT R4, R7, R4, RZ, 0x3c, !PT ;  /* 0x0000000407047212 */ /* 0x000fe200078e3cff */
[----:B------:R-:W-:Y:S01]  /*1e860*/  IMAD.X R7, RZ, RZ, R5, P3 ;  /* 0x000000ffff077224 */ /* 0x000fe200018e0605 */
[----:B------:R-:W-:-:S02]  /*1e870*/  LOP3.LUT R20, R20, R21, RZ, 0x3c, !PT ;  /* 0x0000001514147212 */ /* 0x000fc400078e3cff */
[-C--:B------:R-:W-:Y:S02]  /*1e880*/  IADD3.X R21, RZ, R5.reuse, RZ, P4, !PT ;  /* 0x00000005ff157210 */ /* 0x080fe400027fe4ff */
[----:B------:R-:W-:Y:S02]  /*1e890*/  MOV R78, R4 ;  /* 0x00000004004e7202 */ /* 0x000fe40000000f00 */
[----:B------:R-:W-:Y:S02]  /*1e8a0*/  MOV R62, R14 ;  /* 0x0000000e003e7202 */ /* 0x000fe40000000f00 */
[----:B------:R-:W-:Y:S02]  /*1e8b0*/  MOV R64, R10 ;  /* 0x0000000a00407202 */ /* 0x000fe40000000f00 */
[----:B------:R-:W-:Y:S02]  /*1e8c0*/  MOV R66, R8 ;  /* 0x0000000800427202 */ /* 0x000fe40000000f00 */
[----:B------:R-:W-:-:S02]  /*1e8d0*/  MOV R70, R6 ;  /* 0x0000000600467202 */ /* 0x000fc40000000f00 */
[----:B------:R-:W-:Y:S02]  /*1e8e0*/  MOV R72, R20 ;  /* 0x0000001400487202 */ /* 0x000fe40000000f00 */
[----:B------:R-:W-:Y:S02]  /*1e8f0*/  MOV R74, R24 ;  /* 0x00000018004a7202 */ /* 0x000fe40000000f00 */
[----:B------:R-:W-:Y:S02]  /*1e900*/  MOV R76, R26 ;  /* 0x0000001a004c7202 */ /* 0x000fe40000000f00 */
[----:B----4-:R-:W-:Y:S01]  /*1e910*/  LOP3.LUT R2, R0, 0x2, RZ, 0x3c, !PT ;  /* 0x0000000200027812 */ /* 0x010fe200078e3cff */
[----:B------:R-:W-:Y:S06]  /*1e920*/  BRA.DIV UR4, `(.L_x_639) ;  /* 0x0000009204207947 */ /* 0x000fec000b800000 */
[----:B------:R-:W-:Y:S01]  /*1e930*/  SEL R29, R40, R37, P0 ;  /* 0x00000025281d7207 */ /* 0x000fe20000000000 */
[----:B------:R-:W-:Y:S01]  /*1e940*/  SHFL.IDX PT, R6, R13, R0, 0x1c1f ;  /* 0x001c1f000d067589 */ /* 0x000fe200000e0000 */
[----:B------:R-:W-:Y:S02]  /*1e950*/  SEL R31, R37, R40, P0 ;  /* 0x00000028251f7207 */ /* 0x000fe40000000000 */
[----:B------:R-:W-:Y:S01]  /*1e960*/  SEL R25, R48, R45, P0 ;  /* 0x0000002d30197207 */ /* 0x000fe20000000000 */
[----:B------:R-:W-:Y:S01]  /*1e970*/  SHFL.IDX PT, R3, R3, R2, 0x1c1f ;  /* 0x001c1f0203037589 */ /* 0x000fe200000e0000 */
[----:B------:R-:W-:Y:S02]  /*1e980*/  SEL R27, R45, R48, P0 ;  /* 0x000000302d1b7207 */ /* 0x000fe40000000000 */
[----:B------:R-:W-:Y:S01]  /*1e990*/  SEL R33, R32, R35, P0 ;  /* 0x0000002320217207 */ /* 0x000fe20000000000 */
[----:B------:R-:W-:Y:S01]  /*1e9a0*/  SHFL.IDX PT, R26, R25, R0, 0x1c1f ;  /* 0x001c1f00191a7589 */ /* 0x000fe200000e0000 */
[----:B------:R-:W-:-:S02]  /*1e9b0*/  SEL R37, R39, R28, P0 ;  /* 0x0000001c27257207 */ /* 0x000fc40000000000 */
        /* <DEDUP_REMOVED lines=16> */
[----:B------:R-:W0:Y:S01]  /*1eac0*/  SHFL.IDX PT, R10, R5, R0, 0x1c1f ;  /* 0x001c1f00050a7589 */ /* 0x000e2200000e0000 */
        /* <DEDUP_REMOVED lines=8> */
[----:B------:R-:W2:Y:S01]  /*1eb50*/  SHFL.IDX PT, R38, R37, R0, 0x1c1f ;  /* 0x001c1f0025267589 */ /* 0x000ea200000e0000 */
[----:B------:R-:W-:-:S02]  /*1eb60*/  SEL R67, R30, R69, P0 ;  /* 0x000000451e437207 */ /* 0x000fc40000000000 */
[----:B------:R-:W-:Y:S01]  /*1eb70*/  SEL R71, R73, R34, P0 ;  /* 0x0000002249477207 */ /* 0x000fe20000000000 */
[----:B------:R-:W3:Y:S01]  /*1eb80*/  SHFL.IDX PT, R20, R21, R2, 0x1c1f ;  /* 0x001c1f0215147589 */ /* 0x000ee200000e0000 */
[----:B------:R-:W-:Y:S02]  /*1eb90*/  SEL R61, R42, R61, P0 ;  /* 0x0000003d2a3d7207 */ /* 0x000fe40000000000 */
[----:B------:R-:W-:Y:S01]  /*1eba0*/  SEL R69, R69, R30, P0 ;  /* 0x0000001e45457207 */ /* 0x000fe20000000000 */
[----:B------:R-:W4:Y:S01]  /*1ebb0*/  SHFL.IDX PT, R42, R41, R0, 0x1c1f ;  /* 0x001c1f00292a7589 */ /* 0x000f2200000e0000 */
[----:B------:R-:W-:Y:S02]  /*1ebc0*/  SEL R73, R34, R73, P0 ;  /* 0x0000004922497207 */ /* 0x000fe40000000000 */
[----:B------:R-:W-:Y:S01]  /*1ebd0*/  SEL R75, R77, R44, P0 ;  /* 0x0000002c4d4b7207 */ /* 0x000fe20000000000 */
[----:B------:R-:W1:Y:S01]  /*1ebe0*/  SHFL.IDX PT, R30, R29, R0, 0x1c1f ;  /* 0x001c1f001d1e7589 */ /* 0x000e6200000e0000 */
[----:B------:R-:W-:-:S02]  /*1ebf0*/  SEL R77, R44, R77, P0 ;  /* 0x0000004d2c4d7207 */ /* 0x000fc40000000000 */
[----:B0-----:R-:W-:Y:S01]  /*1ec00*/  SEL R8, R10, R7, P0 ;  /* 0x000000070a087207 */ /* 0x001fe20000000000 */
[----:B------:R-:W0:Y:S01]  /*1ec10*/  SHFL.IDX PT, R34, R33, R0, 0x1c1f ;  /* 0x001c1f0021227589 */ /* 0x000e2200000e0000 */
[----:B------:R-:W-:Y:S02]  /*1ec20*/  SEL R24, R26, R27, P0 ;  /* 0x0000001b1a187207 */ /* 0x000fe40000000000 */
[----:B------:R-:W-:Y:S01]  /*1ec30*/  SEL R4, R6, R3, P0 ;  /* 0x0000000306047207 */ /* 0x000fe20000000000 */
[----:B------:R-:W-:Y:S01]  /*1ec40*/  SHFL.IDX PT, R45, R45, R0, 0x1c1f ;  /* 0x001c1f002d2d7589 */ /* 0x000fe200000e0000 */
[----:B------:R-:W-:Y:S02]  /*1ec50*/  SEL R10, R7, R10, P0 ;  /* 0x0000000a070a7207 */ /* 0x000fe40000000000 */
[----:B------:R-:W-:Y:S01]  /*1ec60*/  SEL R26, R27, R26, P0 ;  /* 0x0000001a1b1a7207 */ /* 0x000fe20000000000 */
[----:B------:R-:W-:Y:S01]  /*1ec70*/  SHFL.IDX PT, R51, R51, R0, 0x1c1f ;  /* 0x001c1f0033337589 */ /* 0x000fe200000e0000 */
[----:B--2---:R-:W-:-:S02]  /*1ec80*/  SEL R36, R38, R39, P0 ;  /* 0x0000002726247207 */ /* 0x004fc40000000000 */
[----:B------:R-:W-:Y:S01]  /*1ec90*/  SEL R38, R39, R38, P0 ;  /* 0x0000002627267207 */ /* 0x000fe20000000000 */
[----:B------:R-:W-:Y:S01]  /*1eca0*/  SHFL.IDX PT, R55, R55, R0, 0x1c1f ;  /* 0x001c1f0037377589 */ /* 0x000fe200000e0000 */
[----:B---3--:R-:W-:Y:S02]  /*1ecb0*/  SEL R12, R9, R20, P0 ;  /* 0x00000014090c7207 */ /* 0x008fe40000000000 */
[----:B------:R-:W-:Y:S01]  /*1ecc0*/  SEL R14, R20, R9, P0 ;  /* 0x00000009140e7207 */ /* 0x000fe20000000000 */
[----:B------:R-:W-:Y:S01]  /*1ecd0*/  SHFL.IDX PT, R59, R59, R0, 0x1c1f ;  /* 0x001c1f003b3b7589 */ /* 0x000fe200000e0000 */
[----:B----4-:R-:W-:Y:S02]  /*1ece0*/  SEL R40, R42, R43, P0 ;  /* 0x0000002b2a287207 */ /* 0x010fe40000000000 */
[----:B------:R-:W-:Y:S01]  /*1ecf0*/  SEL R6, R3, R6, P0 ;  /* 0x0000000603067207 */ /* 0x000fe20000000000 */
[----:B------:R-:W-:Y:S01]  /*1ed00*/  SHFL.IDX PT, R63, R63, R0, 0x1c1f ;  /* 0x001c1f003f3f7589 */ /* 0x000fe200000e0000 */
[----:B-1----:R-:W-:-:S02]  /*1ed10*/  SEL R28, R30, R31, P0 ;  /* 0x0000001f1e1c7207 */ /* 0x002fc40000000000 */
[----:B------:R-:W-:Y:S01]  /*1ed20*/  SEL R30, R31, R30, P0 ;  /* 0x0000001e1f1e7207 */ /* 0x000fe20000000000 */
[----:B------:R-:W-:Y:S01]  /*1ed30*/  SHFL.IDX PT, R67, R67, R0, 0x1c1f ;  /* 0x001c1f0043437589 */ /* 0x000fe200000e0000 */
[----:B0-----:R-:W-:Y:S02]  /*1ed40*/  SEL R32, R34, R35, P0 ;  /* 0x0000002322207207 */ /* 0x001fe40000000000 */
[----:B------:R-:W-:Y:S01]  /*1ed50*/  SEL R34, R35, R34, P0 ;  /* 0x0000002223227207 */ /* 0x000fe20000000000 */
[----:B------:R-:W-:Y:S01]  /*1ed60*/  SHFL.IDX PT, R71, R71, R0, 0x1c1f ;  /* 0x001c1f0047477589 */ /* 0x000fe200000e0000 */
[----:B------:R-:W-:-:S03]  /*1ed70*/  SEL R42, R43, R42, P0 ;  /* 0x0000002a2b2a7207 */ /* 0x000fc60000000000 */
[----:B------:R0:W1:Y:S04]  /*1ed80*/  SHFL.IDX PT, R44, R49, R2, 0x1c1f ;  /* 0x001c1f02312c7589 */ /* 0x00006800000e0000 */
[----:B------:R-:W2:Y:S04]  /*1ed90*/  SHFL.IDX PT, R48, R53, R2, 0x1c1f ;  /* 0x001c1f0235307589 */ /* 0x000ea800000e0000 */
[----:B------:R-:W3:Y:S01]  /*1eda0*/  SHFL.IDX PT, R50, R57, R2, 0x1c1f ;  /* 0x001c1f0239327589 */ /* 0x000ee200000e0000 */
[----:B0-----:R-:W-:-:S03]  /*1edb0*/  IMAD.MOV.U32 R49, RZ, RZ, RZ ;  /* 0x000000ffff317224 */ /* 0x001fc600078e00ff */
[----:B------:R-:W0:Y:S04]  /*1edc0*/  SHFL.IDX PT, R52, R61, R2, 0x1c1f ;  /* 0x001c1f023d347589 */ /* 0x000e2800000e0000 */
[----:B------:R-:W4:Y:S04]  /*1edd0*/  SHFL.IDX PT, R54, R65, R2, 0x1c1f ;  /* 0x001c1f0241367589 */ /* 0x000f2800000e0000 */
[----:B------:R-:W4:Y:S04]  /*1ede0*/  SHFL.IDX PT, R56, R69, R2, 0x1c1f ;  /* 0x001c1f0245387589 */ /* 0x000f2800000e0000 */
[----:B------:R-:W4:Y:S01]  /*1edf0*/  SHFL.IDX PT, R58, R73, R2, 0x1c1f ;  /* 0x001c1f02493a7589 */ /* 0x000f2200000e0000 */
[----:B-1----:R-:W-:-:S02]  /*1ee00*/  SEL R5, R45, R44, P0 ;  /* 0x0000002c2d057207 */ /* 0x002fc40000000000 */
[----:B------:R-:W-:Y:S01]  /*1ee10*/  SEL R7, R44, R45, P0 ;  /* 0x0000002d2c077207 */ /* 0x000fe20000000000 */
[----:B------:R1:W1:Y:S01]  /*1ee20*/  SHFL.IDX PT, R75, R75, R0, 0x1c1f ;  /* 0x001c1f004b4b7589 */ /* 0x00026200000e0000 */
[----:B--2---:R-:W-:Y:S02]  /*1ee30*/  SEL R9, R51, R48, P0 ;  /* 0x0000003033097207 */ /* 0x004fe40000000000 */
[----:B------:R-:W-:Y:S01]  /*1ee40*/  SEL R11, R48, R51, P0 ;  /* 0x00000033300b7207 */ /* 0x000fe20000000000 */
[----:B------:R2:W1:Y:S01]  /*1ee50*/  SHFL.IDX PT, R60, R77, R2, 0x1c1f ;  /* 0x001c1f024d3c7589 */ /* 0x00046200000e0000 */
[----:B---3--:R-:W-:Y:S02]  /*1ee60*/  SEL R13, R55, R50, P0 ;  /* 0x00000032370d7207 */ /* 0x008fe40000000000 */
[----:B------:R-:W-:Y:S02]  /*1ee70*/  SEL R15, R50, R55, P0 ;  /* 0x00000037320f7207 */ /* 0x000fe40000000000 */
[----:B0-----:R-:W-:-:S02]  /*1ee80*/  SEL R25, R59, R52, P0 ;  /* 0x000000343b197207 */ /* 0x001fc40000000000 */
[----:B------:R-:W-:Y:S02]  /*1ee90*/  SEL R27, R52, R59, P0 ;  /* 0x0000003b341b7207 */ /* 0x000fe40000000000 */
[----:B----4-:R-:W-:Y:S02]  /*1eea0*/  SEL R29, R63, R54, P0 ;  /* 0x000000363f1d7207 */ /* 0x010fe40000000000 */
[----:B------:R-:W-:Y:S02]  /*1eeb0*/  SEL R31, R54, R63, P0 ;  /* 0x0000003f361f7207 */ /* 0x000fe40000000000 */
[----:B------:R-:W-:Y:S02]  /*1eec0*/  SEL R33, R67, R56, P0 ;  /* 0x0000003843217207 */ /* 0x000fe40000000000 */
[----:B------:R-:W-:Y:S02]  /*1eed0*/  SEL R35, R56, R67, P0 ;  /* 0x0000004338237207 */ /* 0x000fe40000000000 */
[----:B------:R-:W-:-:S02]  /*1eee0*/  SEL R37, R71, R58, P0 ;  /* 0x0000003a47257207 */ /* 0x000fc40000000000 */
[----:B--2---:R-:W-:-:S07]  /*1eef0*/  SEL R39, R58, R71, P0 ;  /* 0x000000473a277207 */ /* 0x004fce0000000000 */
.L_x_849:
[----:B------:R-:W-:Y:S05]  /*1ef00*/  WARPSYNC.ALL ;  /* 0x0000000000007948 */ /* 0x000fea0003800000 */
[----:B------:R-:W-:Y:S01]  /*1ef10*/  BAR.SYNC.DEFER_BLOCKING 0x1, 0x100 ;  /* 0x0044000000007b1d */ /* 0x000fe20000010000 */
[----:B-1----:R-:W-:-:S05]  /*1ef20*/  SEL R41, R75, R60, P0 ;  /* 0x0000003c4b297207 */ /* 0x002fca0000000000 */
[----:B------:R-:W-:Y:S01]  /*1ef30*/  ULDC.64 UR4, c[0x0][0xc00] ;  /* 0x0003000000047ab9 */ /* 0x000fe20000000a00 */
[----:B------:R-:W-:Y:S01]  /*1ef40*/  SEL R43, R60, R75, P0 ;  /* 0x0000004b3c2b7207 */ /* 0x000fe20000000000 */
[----:B------:R-:W2:Y:S01]  /*1ef50*/  LDL R20, [R1+0x4] ;  /* 0x0000040001147983 */ /* 0x000ea20000100800 */
[----:B------:R-:W-:Y:S01]  /*1ef60*/  ISETP.NE.U32.AND P1, PT, RZ, UR4, PT ;  /* 0x00000004ff007c0c */ /* 0x000fe2000bf25070 */
[----:B------:R-:W0:Y:S01]  /*1ef70*/  LDC R51, c[0x0][0xbe8] ;  /* 0x0002fa00ff337b82 */ /* 0x000e220000000800 */
[----:B------:R-:W-:Y:S02]  /*1ef80*/  IADD3 R2, P2, R214, UR4, RZ ;  /* 0x00000004d6027c10 */ /* 0x000fe4000ff5e0ff */
[----:B------:R-:W-:Y:S02]  /*1ef90*/  ISETP.NE.AND.EX P1, PT, RZ, UR5, PT, P1 ;  /* 0x00000005ff007c0c */ /* 0x000fe4000bf25310 */
[----:B------:R-:W-:Y:S01]  /*1efa0*/  IADD3.X R3, R215, UR5, RZ, P2, !PT ;  /* 0x00000005d7037c10 */ /* 0x000fe200097fe4ff */
[----:B------:R-:W-:-:S02]  /*1efb0*/  ULDC.64 UR4, c[0x0][0xc08] ;  /* 0x0003020000047ab9 */ /* 0x000fc40000000a00 */
[----:B------:R-:W-:Y:S01]  /*1efc0*/  ISETP.NE.U32.AND P0, PT, RZ, UR4, PT ;  /* 0x00000004ff007c0c */ /* 0x000fe2000bf05070 */
[----:B------:R1:W-:Y:S04]  /*1efd0*/  STSM.16.M88.4 [R78], R4 ;  /* 0x000000044e007844 */ /* 0x0003e80000000200 */
[----:B------:R-:W-:Y:S04]  /*1efe0*/  STSM.16.M88.4 [R76], R8 ;  /* 0x000000084c007844 */ /* 0x000fe80000000200 */
[----:B------:R2:W-:Y:S04]  /*1eff0*/  STSM.16.M88.4 [R74], R12 ;  /* 0x0000000c4a007844 */ /* 0x0005e80000000200 */
[----:B------:R3:W-:Y:S04]  /*1f000*/  STSM.16.M88.4 [R72], R24 ;  /* 0x0000001848007844 */ /* 0x0007e80000000200 */
[----:B------:R3:W-:Y:S04]  /*1f010*/  STSM.16.M88.4 [R70], R28 ;  /* 0x0000001c46007844 */ /* 0x0007e80000000200 */
[----:B------:R3:W-:Y:S04]  /*1f020*/  STSM.16.M88.4 [R66], R32 ;  /* 0x0000002042007844 */ /* 0x0007e80000000200 */
[----:B------:R3:W-:Y:S01]  /*1f030*/  STSM.16.M88.4 [R64], R36 ;  /* 0x0000002440007844 */ /* 0x0007e20000000200 */
[----:B------:R-:W-:-:S03]  /*1f040*/  ISETP.NE.AND.EX P0, PT, RZ, UR5, PT, P0 ;  /* 0x00000005ff007c0c */ /* 0x000fc6000bf05300 */
[----:B------:R3:W-:Y:S01]  /*1f050*/  STSM.16.M88.4 [R62], R40 ;  /* 0x000000283e007844 */ /* 0x0007e20000000200 */
[----:B------:R-:W-:Y:S09]  /*1f060*/  BAR.SYNC.DEFER_BLOCKING 0x1, 0x100 ;  /* 0x0044000000007b1d */ /* 0x000ff20000010000 */
[----:B------:R-:W-:Y:S01]  /*1f070*/  @P0 IADD3 R214, P3, R214, UR4, RZ ;  /* 0x00000004d6d60c10 */ /* 0x000fe2000ff7e0ff */
[----:B------:R-:W-:-:S02]  /*1f080*/  ULDC UR4, c[0x0][0xa88] ;  /* 0x0002a20000047ab9 */ /* 0x000fc40000000800 */
[----:B------:R-:W-:Y:S02]  /*1f090*/  MOV R0, UR4 ;  /* 0x0000000400007c02 */ /* 0x000fe40008000f00 */
[----:B------:R-:W-:Y:S01]  /*1f0a0*/  @P0 IADD3.X R215, R215, UR5, RZ, P3, !PT ;  /* 0x00000005d7d70c10 */ /* 0x000fe20009ffe4ff */
[----:B------:R3:W5:Y:S01]  /*1f0b0*/  @P1 LDG.E R49, desc[UR54][R2.64] ;  /* 0x0000003602311981 */ /* 0x000762000c1e1900 */
[----:B0-----:R-:W-:-:S03]  /*1f0c0*/  ISETP.NE.AND P2, PT, R51, 0x1, PT ;  /* 0x000000013300780c */ /* 0x001fc60003f45270 */
[----:B------:R3:W5:Y:S10]  /*1f0d0*/  @P0 LDG.E R0, desc[UR54][R214.64] ;  /* 0x00000036d6000981 */ /* 0x000774000c1e1900 */
[----:B-1----:R-:W0:Y:S08]  /*1f0e0*/  @P2 LDC R4, c[0x0][0xbec] ;  /* 0x0002fb00ff042b82 */ /* 0x002e300000000800 */
[----:B------:R-:W1:Y:S01]  /*1f0f0*/  @P2 LDC R5, c[0x0][0xbf0] ;  /* 0x0002fc00ff052b82 */ /* 0x000e620000000800 */
[----:B--2---:R-:W-:Y:S01]  /*1f100*/  IMAD R13, R217, 0x80, R20 ;  /* 0x00000080d90d7824 */ /* 0x004fe200078e0214 */
[----:B01-3--:R-:W-:Y:S06]  /*1f110*/  @P0 BRA `(.L_x_640) ;  /* 0x0000000000100947 */ /* 0x00bfec0003800000 */
[----:B------:R-:W-:Y:S05]  /*1f120*/  @!P1 BRA `(.L_x_640) ;  /* 0x00000000000c9947 */ /* 0x000fea0003800000 */
[----:B------:R-:W2:Y:S04]  /*1f130*/  LDG.E R7, desc[UR54][R2.64] ;  /* 0x0000003602077981 */ /* 0x000ea8000c1e1900 */
[----:B-----5:R-:W2:Y:S02]  /*1f140*/  LDG.E R0, desc[UR54][R2.64+0x4] ;  /* 0x0000043602007981 */ /* 0x020ea4000c1e1900 */
[----:B--2---:R-:W-:-:S07]  /*1f150*/  IMAD.IADD R0, R0, 0x1, -R7 ;  /* 0x0000000100007824 */ /* 0x004fce00078e0a07 */
.L_x_640:
[----:B------:R-:W-:Y:S01]  /*1f160*/  @P2 IMAD.HI.U32 R2, R13, R4, RZ ;  /* 0x000000040d022227 */ /* 0x000fe200078e00ff */
[----:B------:R-:W-:Y:S01]  /*1f170*/  SHF.R.S32.HI R48, RZ, 0x1f, R213 ;  /* 0x0000001fff307819 */ /* 0x000fe200000114d5 */
[----:B------:R-:W-:Y:S01]  /*1f180*/  ULDC.64 UR4, c[0x0][0xb90] ;  /* 0x0002e40000047ab9 */ /* 0x000fe20000000a00 */
[----:B-----5:R-:W-:Y:S01]  /*1f190*/  SHF.R.S32.HI R3, RZ, 0x1f, R49 ;  /* 0x0000001fff037819 */ /* 0x020fe20000011431 */
[----:B------:R-:W-:Y:S01]  /*1f1a0*/  IMAD.MOV.U32 R7, RZ, RZ, R13 ;  /* 0x000000ffff077224 */ /* 0x000fe200078e000d */
[----:B------:R-:W-:Y:S01]  /*1f1b0*/  @P2 SHF.R.U32.HI R7, RZ, R5, R2 ;  /* 0x00000005ff072219 */ /* 0x000fe20000011602 */
[----:B------:R-:W-:Y:S01]  /*1f1c0*/  IMAD R6, R48, UR4, RZ ;  /* 0x0000000430067c24 */ /* 0x000fe2000f8e02ff */
[----:B------:R-:W-:Y:S01]  /*1f1d0*/  MOV R2, R49 ;  /* 0x0000003100027202 */ /* 0x000fe20000000f00 */
[----:B------:R-:W-:Y:S01]  /*1f1e0*/  IMAD R11, R221, 0x40, R202 ;  /* 0x00000040dd0b7824 */ /* 0x000fe200078e02ca */
[----:B------:R-:W-:Y:S01]  /*1f1f0*/  SEL R216, R216, RZ, !P1 ;  /* 0x000000ffd8d87207 */ /* 0x000fe20004800000 */
[C---:B------:R-:W-:Y:S01]  /*1f200*/  IMAD R9, R213.reuse, UR5, R6 ;  /* 0x00000005d5097c24 */ /* 0x040fe2000f8e0206 */
[----:B------:R-:W-:Y:S01]  /*1f210*/  SEL R53, R210, RZ, !P1 ;  /* 0x000000ffd2357207 */ /* 0x000fe20004800000 */
[----:B------:R-:W-:Y:S01]  /*1f220*/  IMAD.WIDE.U32 R4, R213, UR4, R2 ;  /* 0x00000004d5047c25 */ /* 0x000fe2000f8e0002 */
[----:B------:R-:W-:Y:S01]  /*1f230*/  ULDC.64 UR4, c[0x0][0xb98] ;  /* 0x0002e60000047ab9 */ /* 0x000fe20000000a00 */
[----:B------:R-:W0:Y:S02]  /*1f240*/  @P2 LDC R57, c[0x0][0xbec] ;  /* 0x0002fb00ff392b82 */ /* 0x000e240000000800 */
[----:B------:R-:W-:-:S02]  /*1f250*/  IMAD.MOV R2, RZ, RZ, -R7 ;  /* 0x000000ffff027224 */ /* 0x000fc400078e0a07 */
[----:B------:R-:W-:Y:S02]  /*1f260*/  IMAD.IADD R5, R5, 0x1, R9 ;  /* 0x0000000105057824 */ /* 0x000fe400078e0209 */
[----:B------:R-:W-:Y:S02]  /*1f270*/  IMAD R9, R51, R2, R13 ;  /* 0x0000000233097224 */ /* 0x000fe400078e020d */
[----:B------:R-:W-:Y:S02]  /*1f280*/  IMAD R2, R216, UR4, RZ ;  /* 0x00000004d8027c24 */ /* 0x000fe4000f8e02ff */
[----:B------:R-:W-:-:S04]  /*1f290*/  IMAD.WIDE.U32 R4, R53, UR4, R4 ;  /* 0x0000000435047c25 */ /* 0x000fc8000f8e0004 */
[----:B------:R-:W-:Y:S01]  /*1f2a0*/  IMAD.WIDE R46, R11, 0x2, R46 ;  /* 0x000000020b2e7825 */ /* 0x000fe200078e022e */
[----:B------:R-:W-:Y:S02]  /*1f2b0*/  SHF.R.S32.HI R11, RZ, 0x1f, R7 ;  /* 0x0000001fff0b7819 */ /* 0x000fe40000011407 */
[----:B------:R-:W-:Y:S01]  /*1f2c0*/  IADD3 R4, P1, R7, R4, RZ ;  /* 0x0000000407047210 */ /* 0x000fe20007f3e0ff */
[----:B------:R-:W-:Y:S01]  /*1f2d0*/  IMAD R6, R53, UR5, R2 ;  /* 0x0000000535067c24 */ /* 0x000fe2000f8e0202 */
[----:B------:R-:W-:Y:S01]  /*1f2e0*/  SHF.R.S32.HI R2, RZ, 0x1f, R9 ;  /* 0x0000001fff027819 */ /* 0x000fe20000011409 */
[----:B------:R-:W-:Y:S01]  /*1f2f0*/  ULDC.64 UR4, c[0x0][0xb88] ;  /* 0x0002e20000047ab9 */ /* 0x000fe20000000a00 */
[----:B------:R-:W-:Y:S01]  /*1f300*/  IADD3 R7, P0, R46, 0x1000, RZ ;  /* 0x000010002e077810 */ /* 0x000fe20007f1e0ff */
[----:B------:R-:W-:Y:S01]  /*1f310*/  IMAD R55, R0, R51, RZ ;  /* 0x0000003300377224 */ /* 0x000fe200078e02ff */
[----:B------:R-:W-:Y:S01]  /*1f320*/  IADD3.X R5, R11, R5, R6, P1, !PT ;  /* 0x000000050b057210 */ /* 0x000fe20000ffe406 */
[----:B------:R-:W-:Y:S01]  /*1f330*/  IMAD R2, R2, UR4, RZ ;  /* 0x0000000402027c24 */ /* 0x000fe2000f8e02ff */
[C---:B------:R-:W-:Y:S01]  /*1f340*/  IADD3 R29, P3, R46.reuse, 0x4000, RZ ;  /* 0x000040002e1d7810 */ /* 0x040fe20007f7e0ff */
[----:B------:R-:W-:Y:S01]  /*1f350*/  IMAD R6, R217, 0x80, R235 ;  /* 0x00000080d9067824 */ /* 0x000fe200078e02eb */
[----:B------:R-:W-:Y:S01]  /*1f360*/  IADD3 R13, P4, R46, 0x2000, RZ ;  /* 0x000020002e0d7810 */ /* 0x000fe20007f9e0ff */
[----:B------:R-:W-:Y:S01]  /*1f370*/  IMAD R11, R9, UR5, R2 ;  /* 0x00000005090b7c24 */ /* 0x000fe2000f8e0202 */
[----:B------:R-:W-:Y:S01]  /*1f380*/  LOP3.LUT R28, R29, 0x380, RZ, 0xc0, !PT ;  /* 0x000003801d1c7812 */ /* 0x000fe200078ec0ff */
[----:B------:R-:W-:Y:S01]  /*1f390*/  IMAD.WIDE.U32 R4, R9, UR4, R4 ;  /* 0x0000000409047c25 */ /* 0x000fe2000f8e0004 */
[----:B------:R-:W-:Y:S01]  /*1f3a0*/  ULDC.64 UR4, c[0x0][0xb50] ;  /* 0x0002d40000047ab9 */ /* 0x000fe20000000a00 */
[----:B------:R-:W-:-:S02]  /*1f3b0*/  LOP3.LUT R12, R13, 0x380, RZ, 0xc0, !PT ;  /* 0x000003800d0c7812 */ /* 0x000fc400078ec0ff */
[----:B------:R-:W-:Y:S01]  /*1f3c0*/  IMAD.X R9, RZ, RZ, R47, P0 ;  /* 0x000000ffff097224 */ /* 0x000fe200000e062f */
[----:B------:R-:W-:Y:S01]  /*1f3d0*/  IADD3 R5, R5, R11, RZ ;  /* 0x0000000b05057210 */ /* 0x000fe20007ffe0ff */
[----:B------:R-:W-:Y:S01]  /*1f3e0*/  VIADD R0, R6, 0x8 ;  /* 0x0000000806007836 */ /* 0x000fe20000000000 */
[C---:B------:R-:W-:Y:S02]  /*1f3f0*/  LEA R2, P1, R4.reuse, UR4, 0x2 ;  /* 0x0000000404027c11 */ /* 0x040fe4000f8210ff */
[----:B------:R-:W-:Y:S02]  /*1f400*/  LOP3.LUT P0, RZ, R225, 0x3, RZ, 0xc0, !PT ;  /* 0x00000003e1ff7812 */ /* 0x000fe4000780c0ff */
[----:B------:R-:W-:Y:S01]  /*1f410*/  LEA.HI.X R4, R4, UR5, R5, 0x2, P1 ;  /* 0x0000000504047c11 */ /* 0x000fe200088f1405 */
[----:B------:R-:W-:Y:S01]  /*1f420*/  SHFL.IDX PT, R20, R2, RZ, 0x1c1f ;  /* 0x001c1fff02147589 */ /* 0x000fe200000e0000 */
[----:B------:R-:W-:Y:S01]  /*1f430*/  IADD3 R25, P1, R46, 0x3000, RZ ;  /* 0x000030002e197810 */ /* 0x000fe20007f3e0ff */
[----:B------:R-:W-:Y:S01]  /*1f440*/  ULDC.64 UR4, c[0x0][0xaa0] ;  /* 0x0002a80000047ab9 */ /* 0x000fe20000000a00 */
[----:B------:R-:W-:Y:S01]  /*1f450*/  SHF.R.U64 R28, R28, 0x3, RZ ;  /* 0x000000031c1c7819 */ /* 0x000fe200000012ff */
[----:B------:R-:W1:Y:S01]  /*1f460*/  SHFL.IDX PT, R21, R4, RZ, 0x1c1f ;  /* 0x001c1fff04157589 */ /* 0x000e6200000e0000 */
[----:B------:R-:W-:-:S02]  /*1f470*/  LOP3.LUT R24, R25, 0x380, RZ, 0xc0, !PT ;  /* 0x0000038019187812 */ /* 0x000fc400078ec0ff */
[----:B------:R-:W-:Y:S01]  /*1f480*/  LOP3.LUT R28, R28, R29, RZ, 0x3c, !PT ;  /* 0x0000001d1c1c7212 */ /* 0x000fe200078e3cff */
[----:B------:R-:W-:Y:S01]  /*1f490*/  SHFL.IDX PT, R44, R2, 0x1, 0x1c1f ;  /* 0x003c1f00022c7f89 */ /* 0x000fe200000e0000 */
[----:B------:R-:W-:Y:S01]  /*1f4a0*/  SHF.R.U64 R24, R24, 0x3, RZ ;  /* 0x0000000318187819 */ /* 0x000fe200000012ff */
[--C-:B------:R-:W-:Y:S01]  /*1f4b0*/  IMAD.X R29, RZ, RZ, R47.reuse, P3 ;  /* 0x000000ffff1d7224 */ /* 0x100fe200018e062f */
[----:B------:R-:W-:Y:S01]  /*1f4c0*/  IADD3 R5, P3, R46, 0x7000, RZ ;  /* 0x000070002e057810 */ /* 0x000fe20007f7e0ff */
[----:B------:R-:W2:Y:S01]  /*1f4d0*/  SHFL.IDX PT, R45, R4, 0x1, 0x1c1f ;  /* 0x003c1f00042d7f89 */ /* 0x000ea200000e0000 */
[----:B------:R-:W-:Y:S02]  /*1f4e0*/  LOP3.LUT R24, R24, R25, RZ, 0x3c, !PT ;  /* 0x0000001918187212 */ /* 0x000fe400078e3cff */
[----:B------:R-:W-:Y:S01]  /*1f4f0*/  IADD3.X R25, RZ, R47, RZ, P1, !PT ;  /* 0x0000002fff197210 */ /* 0x000fe20000ffe4ff */
[----:B------:R-:W-:Y:S01]  /*1f500*/  IMAD.X R41, RZ, RZ, R47, P3 ;  /* 0x000000ffff297224 */ /* 0x000fe200018e062f */
[----:B------:R-:W-:-:S02]  /*1f510*/  ISETP.GE.OR P1, PT, R6, R55, P0 ;  /* 0x000000370600720c */ /* 0x000fc40000726670 */
[----:B------:R-:W-:Y:S02]  /*1f520*/  ISETP.GE.OR P0, PT, R0, R55, P0 ;  /* 0x000000370000720c */ /* 0x000fe40000706670 */
[----:B------:R-:W-:Y:S02]  /*1f530*/  LOP3.LUT R0, R5, 0x380, RZ, 0xc0, !PT ;  /* 0x0000038005007812 */ /* 0x000fe400078ec0ff */
[----:B------:R-:W-:Y:S02]  /*1f540*/  SHF.R.U64 R12, R12, 0x3, RZ ;  /* 0x000000030c0c7819 */ /* 0x000fe400000012ff */
[----:B------:R-:W-:Y:S02]  /*1f550*/  SHF.R.U64 R0, R0, 0x3, RZ ;  /* 0x0000000300007819 */ /* 0x000fe400000012ff */
[----:B------:R-:W-:Y:S02]  /*1f560*/  LOP3.LUT R8, R7, 0x380, RZ, 0xc0, !PT ;  /* 0x0000038007087812 */ /* 0x000fe400078ec0ff */
[----:B------:R-:W-:Y:S01]  /*1f570*/  LOP3.LUT R40, R0, R5, RZ, 0x3c, !PT ;  /* 0x0000000500287212 */ /* 0x000fe200078e3cff */
[----:B-1----:R1:W-:Y:S01]  /*1f580*/  @!P1 ST.E desc[UR54][R20.64], R88 ;  /* 0x0000005814009985 */ /* 0x0023e2000c101936 */
[----:B------:R-:W-:Y:S01]  /*1f590*/  IMAD R0, R3, UR4, RZ ;  /* 0x0000000403007c24 */ /* 0x000fe2000f8e02ff */
[----:B------:R-:W-:-:S02]  /*1f5a0*/  LOP3.LUT R12, R12, R13, RZ, 0x3c, !PT ;  /* 0x0000000d0c0c7212 */ /* 0x000fc400078e3cff */
[----:B------:R-:W-:Y:S01]  /*1f5b0*/  IADD3 R33, P5, R46, 0x5000, RZ ;  /* 0x000050002e217810 */ /* 0x000fe20007fbe0ff */
[----:B--2---:R2:W-:Y:S01]  /*1f5c0*/  @!P0 ST.E desc[UR54][R44.64], R89 ;  /* 0x000000592c008985 */ /* 0x0045e2000c101936 */
[----:B------:R-:W-:Y:S01]  /*1f5d0*/  IMAD.WIDE.U32 R2, R49, UR4, RZ ;  /* 0x0000000431027c25 */ /* 0x000fe2000f8e00ff */
[----:B------:R-:W-:Y:S02]  /*1f5e0*/  SHF.R.U64 R8, R8, 0x3, RZ ;  /* 0x0000000308087819 */ /* 0x000fe400000012ff */
[----:B------:R-:W-:Y:S01]  /*1f5f0*/  LOP3.LUT R32, R33, 0x380, RZ, 0xc0, !PT ;  /* 0x0000038021207812 */ /* 0x000fe200078ec0ff */
[----:B------:R-:W-:Y:S01]  /*1f600*/  IMAD.X R13, RZ, RZ, R47, P4 ;  /* 0x000000ffff0d7224 */ /* 0x000fe200020e062f */
[----:B------:R-:W-:Y:S01]  /*1f610*/  IADD3 R37, P4, R46, 0x6000, RZ ;  /* 0x000060002e257810 */ /* 0x000fe20007f9e0ff */
[----:B-1----:R-:W-:Y:S01]  /*1f620*/  IMAD R21, R49, UR5, R0 ;  /* 0x0000000531157c24 */ /* 0x002fe2000f8e0200 */
[----:B------:R-:W-:Y:S01]  /*1f630*/  ULDC.64 UR4, c[0x0][0xae8] ;  /* 0x0002ba0000047ab9 */ /* 0x000fe20000000a00 */
[----:B--2---:R-:W1:Y:S01]  /*1f640*/  @P2 LDC R45, c[0x0][0xbf0] ;  /* 0x0002fc00ff2d2b82 */ /* 0x004e620000000800 */
[----:B------:R-:W-:Y:S01]  /*1f650*/  IMAD R0, R212, 0x20, R221 ;  /* 0x00000020d4007824 */ /* 0x000fe200078e02dd */
[----:B------:R-:W-:Y:S01]  /*1f660*/  LOP3.LUT R36, R37, 0x380, RZ, 0xc0, !PT ;  /* 0x0000038025247812 */ /* 0x000fe200078ec0ff */
[----:B------:R-:W-:Y:S01]  /*1f670*/  IMAD.IADD R3, R3, 0x1, R21 ;  /* 0x0000000103037824 */ /* 0x000fe200078e0215 */
[----:B------:R-:W-:Y:S01]  /*1f680*/  LOP3.LUT R8, R8, R7, RZ, 0x3c, !PT ;  /* 0x0000000708087212 */ /* 0x000fe200078e3cff */
[----:B------:R-:W-:Y:S01]  /*1f690*/  IMAD R20, R48, UR4, RZ ;  /* 0x0000000430147c24 */ /* 0x000fe2000f8e02ff */
[----:B------:R-:W-:Y:S01]  /*1f6a0*/  LEA R44, R217, R0, 0x7 ;  /* 0x00000000d92c7211 */ /* 0x000fe200078e38ff */
[C---:B------:R-:W-:Y:S01]  /*1f6b0*/  IMAD.WIDE.U32 R2, R213.reuse, UR4, R2 ;  /* 0x00000004d5027c25 */ /* 0x040fe2000f8e0002 */
[----:B------:R-:W-:Y:S01]  /*1f6c0*/  LOP3.LUT R7, R46, 0x380, RZ, 0xc0, !PT ;  /* 0x000003802e077812 */ /* 0x000fe200078ec0ff */
[----:B------:R-:W5:Y:S01]  /*1f6d0*/  LD.E.128 R12, desc[UR54][R12.64] ;  /* 0x000000360c0c7980 */ /* 0x000f62000c101d00 */
[----:B------:R-:W-:Y:S01]  /*1f6e0*/  SHF.R.U64 R32, R32, 0x3, RZ ;  /* 0x0000000320207819 */ /* 0x000fe200000012ff */
[----:B------:R-:W-:Y:S01]  /*1f6f0*/  IMAD R21, R213, UR5, R20 ;  /* 0x00000005d5157c24 */ /* 0x000fe2000f8e0214 */
[----:B------:R-:W-:Y:S01]  /*1f700*/  ULDC.64 UR4, c[0x0][0xaf0] ;  /* 0x0002bc0000047ab9 */ /* 0x000fe20000000a00 */
[----:B0-----:R-:W-:Y:S01]  /*1f710*/  @P2 IMAD.HI.U32 R0, R44, R57, RZ ;  /* 0x000000392c002227 */ /* 0x001fe200078e00ff */
[----:B------:R-:W-:Y:S01]  /*1f720*/  SHF.R.U64 R36, R36, 0x3, RZ ;  /* 0x0000000324247819 */ /* 0x000fe200000012ff */
[----:B------:R-:W5:Y:S01]  /*1f730*/  LD.E.128 R8, desc[UR54][R8.64] ;  /* 0x0000003608087980 */ /* 0x000f62000c101d00 */
[----:B------:R-:W-:Y:S01]  /*1f740*/  SHF.R.U64 R7, R7, 0x3, RZ ;  /* 0x0000000307077819 */ /* 0x000fe200000012ff */
[----:B------:R-:W-:Y:S01]  /*1f750*/  IMAD.IADD R3, R3, 0x1, R21 ;  /* 0x0000000103037824 */ /* 0x000fe200078e0215 */
[----:B------:R-:W-:Y:S01]  /*1f760*/  LOP3.LUT R32, R32, R33, RZ, 0x3c, !PT ;  /* 0x0000002120207212 */ /* 0x000fe200078e3cff */
[----:B------:R-:W-:Y:S01]  /*1f770*/  IMAD.MOV.U32 R21, RZ, RZ, R44 ;  /* 0x000000ffff157224 */ /* 0x000fe200078e002c */
[----:B------:R-:W-:Y:S01]  /*1f780*/  LOP3.LUT R36, R36, R37, RZ, 0x3c, !PT ;  /* 0x0000002524247212 */ /* 0x000fe200078e3cff */
[----:B------:R-:W-:Y:S01]  /*1f790*/  IMAD R20, R216, UR4, RZ ;  /* 0x00000004d8147c24 */ /* 0x000fe2000f8e02ff */
[----:B------:R-:W-:Y:S01]  /*1f7a0*/  IADD3.X R37, RZ, R47, RZ, P4, !PT ;  /* 0x0000002fff257210 */ /* 0x000fe200027fe4ff */
[----:B------:R-:W-:Y:S01]  /*1f7b0*/  IMAD.WIDE.U32 R2, R53, UR4, R2 ;  /* 0x0000000435027c25 */ /* 0x000fe2000f8e0002 */
[----:B-1----:R-:W-:Y:S01]  /*1f7c0*/  @P2 SHF.R.U32.HI R21, RZ, R45, R0 ;  /* 0x0000002dff152219 */ /* 0x002fe20000011600 */
[----:B------:R-:W5:Y:S01]  /*1f7d0*/  LD.E.128 R24, desc[UR54][R24.64] ;  /* 0x0000003618187980 */ /* 0x000f62000c101d00 */
[----:B------:R-:W-:Y:S01]  /*1f7e0*/  LOP3.LUT R46, R7, R46, RZ, 0x3c, !PT ;  /* 0x0000002e072e7212 */ /* 0x000fe200078e3cff */
[----:B------:R-:W-:Y:S01]  /*1f7f0*/  IMAD R45, R53, UR5, R20 ;  /* 0x00000005352d7c24 */ /* 0x000fe2000f8e0214 */
[----:B------:R-:W-:Y:S01]  /*1f800*/  SHF.R.S32.HI R0, RZ, 0x1f, R21 ;  /* 0x0000001fff007819 */ /* 0x000fe20000011415 */
[----:B------:R-:W-:Y:S01]  /*1f810*/  IMAD.X R33, RZ, RZ, R47, P5 ;  /* 0x000000ffff217224 */ /* 0x000fe200028e062f */
[----:B------:R-:W-:Y:S01]  /*1f820*/  ULDC.64 UR4, c[0x0][0xae0] ;  /* 0x0002b80000047ab9 */ /* 0x000fe20000000a00 */
[----:B------:R-:W-:Y:S01]  /*1f830*/  IMAD.MOV R20, RZ, RZ, -R21 ;  /* 0x000000ffff147224 */ /* 0x000fe200078e0a15 */
[----:B------:R-:W-:Y:S01]  /*1f840*/  IADD3 R3, R3, R45, RZ ;  /* 0x0000002d03037210 */ /* 0x000fe20007ffe0ff */
[----:B------:R-:W-:Y:S01]  /*1f850*/  IMAD R0, R0, UR4, RZ ;  /* 0x0000000400007c24 */ /* 0x000fe2000f8e02ff */
[----:B------:R0:W5:Y:S01]  /*1f860*/  LD.E.128 R4, desc[UR54][R46.64] ;  /* 0x000000362e047980 */ /* 0x000162000c101d00 */
[----:B------:R-:W-:-:S03]  /*1f870*/  IMAD R45, R51, R20, R44 ;  /* 0x00000014332d7224 */ /* 0x000fc600078e022c */
[----:B------:R-:W5:Y:S04]  /*1f880*/  LD.E.128 R28, desc[UR54][R28.64] ;  /* 0x000000361c1c7980 */ /* 0x000f68000c101d00 */
[----:B------:R-:W5:Y:S01]  /*1f890*/  LD.E.128 R32, desc[UR54][R32.64] ;  /* 0x0000003620207980 */ /* 0x000f62000c101d00 */
[----:B0-----:R-:W-:-:S03]  /*1f8a0*/  IMAD R47, R21, UR5, R0 ;  /* 0x00000005152f7c24 */ /* 0x001fc6000f8e0200 */
[----:B------:R-:W5:Y:S01]  /*1f8b0*/  LD.E.128 R36, desc[UR54][R36.64] ;  /* 0x0000003624247980 */ /* 0x000f62000c101d00 */
[----:B------:R-:W-:-:S03]  /*1f8c0*/  SHF.R.S32.HI R0, RZ, 0x1f, R45 ;  /* 0x0000001fff007819 */ /* 0x000fc6000001142d */
[----:B------:R-:W5:Y:S01]  /*1f8d0*/  LD.E.128 R40, desc[UR54][R40.64] ;  /* 0x0000003628287980 */ /* 0x000f62000c101d00 */
[----:B------:R-:W-:Y:S01]  /*1f8e0*/  IMAD.WIDE.U32 R2, R21, UR4, R2 ;  /* 0x0000000415027c25 */ /* 0x000fe2000f8e0002 */
[----:B------:R-:W-:Y:S01]  /*1f8f0*/  ULDC.64 UR4, c[0x0][0xad8] ;  /* 0x0002b60000047ab9 */ /* 0x000fe20000000a00 */
[----:B------:R-:W-:Y:S01]  /*1f900*/  @!PT LDS RZ, [RZ] ;  /* 0x00000000fffff984 */ /* 0x000fe20000000800 */
[----:B------:R-:W-:Y:S01]  /*1f910*/  @!PT LDS RZ, [RZ] ;  /* 0x00000000fffff984 */ /* 0x000fe20000000800 */
[----:B------:R-:W-:Y:S01]  /*1f920*/  @!PT LDS RZ, [RZ] ;  /* 0x00000000fffff984 */ /* 0x000fe20000000800 */
[----:B------:R-:W-:Y:S01]  /*1f930*/  @!PT LDS RZ, [RZ] ;  /* 0x00000000fffff984 */ /* 0x000fe20000000800 */
[----:B------:R0:W-:Y:S06]  /*1f940*/  MEMBAR.ALL.CTA ;  /* 0x0000000000007992 */ /* 0x0001ec0000008000 */
[----:B0-----:R-:W0:Y:S01]  /*1f950*/  FENCE.VIEW.ASYNC.S ;  /* 0x00000000000073c6 */ /* 0x001e220000000000 */
[----:B------:R-:W-:-:S02]  /*1f960*/  IMAD R46, R217, 0x80, R221 ;  /* 0x00000080d92e7824 */ /* 0x000fc400078e02dd */
[----:B------:R-:W-:Y:S02]  /*1f970*/  IMAD.IADD R3, R3, 0x1, R47 ;  /* 0x0000000103037824 */ /* 0x000fe400078e022f */
[----:B------:R-:W-:Y:S02]  /*1f980*/  IMAD R20, R0, UR4, RZ ;  /* 0x0000000400147c24 */ /* 0x000fe4000f8e02ff */
[C---:B------:R-:W-:Y:S02]  /*1f990*/  VIADD R0, R46.reuse, 0x20 ;  /* 0x000000202e007836 */ /* 0x040fe40000000000 */
[C---:B------:R-:W-:Y:S02]  /*1f9a0*/  IMAD R21, R45.reuse, UR5, R20 ;  /* 0x000000052d157c24 */ /* 0x040fe4000f8e0214 */
[----:B------:R-:W-:Y:S01]  /*1f9b0*/  IMAD.WIDE.U32 R2, R45, UR4, R2 ;  /* 0x000000042d027c25 */ /* 0x000fe2000f8e0002 */
[-C--:B------:R-:W-:Y:S01]  /*1f9c0*/  ISETP.GE.AND P2, PT, R46, R55.reuse, PT ;  /* 0x000000372e00720c */ /* 0x080fe20003f46270 */
[----:B------:R-:W-:Y:S01]  /*1f9d0*/  ULDC.64 UR4, c[0x0][0xa80] ;  /* 0x0002a00000047ab9 */ /* 0x000fe20000000a00 */
[----:B------:R-:W-:Y:S01]  /*1f9e0*/  ISETP.GE.AND P0, PT, R0, R55, PT ;  /* 0x000000370000720c */ /* 0x000fe20003f06270 */
[----:B------:R-:W-:Y:S01]  /*1f9f0*/  IMAD.IADD R3, R3, 0x1, R21 ;  /* 0x0000000103037824 */ /* 0x000fe200078e0215 */
[----:B------:R-:W-:-:S02]  /*1fa00*/  IADD3 R0, R16, 0x29820, RZ ;  /* 0x0002982010007810 */ /* 0x000fc40007ffe0ff */
[----:B------:R-:W-:Y:S01]  /*1fa10*/  LEA R44, P3, R2, UR4, 0x1 ;  /* 0x00000004022c7c11 */ /* 0x000fe2000f8608ff */
[----:B------:R-:W-:Y:S01]  /*1fa20*/  VIADD R20, R46, 0x40 ;  /* 0x000000402e147836 */ /* 0x000fe20000000000 */
[----:B------:R-:W-:Y:S02]  /*1fa30*/  PRMT R0, RZ, 0x654, R0 ;  /* 0x00000654ff007816 */ /* 0x000fe40000000000 */
[----:B------:R-:W-:Y:S01]  /*1fa40*/  LEA.HI.X R45, R2, UR5, R3, 0x1, P3 ;  /* 0x00000005022d7c11 */ /* 0x000fe200098f0c03 */
[----:B------:R-:W-:Y:S01]  /*1fa50*/  BSSY B1, `(.L_x_641) ;  /* 0x0000011000017945 */ /* 0x000fe20003800000 */
[----:B------:R-:W-:Y:S01]  /*1fa60*/  ISETP.GE.AND P1, PT, R20, R55, PT ;  /* 0x000000371400720c */ /* 0x000fe20003f26270 */
[----:B0-----:R0:W-:Y:S01]  /*1fa70*/  SYNCS.ARRIVE.TRANS64.RED.A1T0 RZ, [R0+URZ], RZ ;  /* 0x000000ff00ff79a7 */ /* 0x0011e2000810043f */
[----:B------:R1:W2:Y:S01]  /*1fa80*/  SHFL.IDX PT, R20, R44, RZ, 0x181f ;  /* 0x00181fff2c147589 */ /* 0x0002a200000e0000 */
[----:B------:R-:W-:Y:S02]  /*1fa90*/  SHF.R.S32.HI R50, RZ, 0x1f, R211 ;  /* 0x0000001fff327819 */ /* 0x000fe400000114d3 */
[----:B------:R-:W-:Y:S01]  /*1faa0*/  SHF.R.S32.HI R52, RZ, 0x1f, R202 ;  /* 0x0000001fff347819 */ /* 0x000fe200000114ca */
[----:B0-----:R1:W0:Y:S01]  /*1fab0*/  SHFL.IDX PT, R0, R45, RZ, 0x181f ;  /* 0x00181fff2d007589 */ /* 0x00122200000e0000 */
[----:B------:R-:W-:Y:S06]  /*1fac0*/  @P2 BRA `(.L_x_642) ;  /* 0x0000000000242947 */ /* 0x000fec0003800000 */
[----:B------:R-:W-:Y:S02]  /*1fad0*/  ULDC UR4, c[0x0][0xac8] ;  /* 0x0002b20000047ab9 */ /* 0x000fe40000000800 */
[----:B------:R-:W-:Y:S02]  /*1fae0*/  ISETP.GE.AND P2, PT, R202, UR4, PT ;  /* 0x00000004ca007c0c */ /* 0x000fe4000bf46270 */
[----:B------:R-:W-:-:S11]  /*1faf0*/  ISETP.GE.AND P3, PT, R211, UR4, PT ;  /* 0x00000004d3007c0c */ /* 0x000fd6000bf66270 */
[CC--:B--2---:R-:W-:Y:S02]  /*1fb00*/  @!P2 LEA R2, P4, R202.reuse, R20.reuse, 0x1 ;  /* 0x00000014ca02a211 */ /* 0x0c4fe400078808ff */
[C---:B------:R-:W-:Y:S02]  /*1fb10*/  @!P3 LEA R20, P5, R211.reuse, R20, 0x1 ;  /* 0x00000014d314b211 */ /* 0x040fe400078a08ff */
[-C--:B0-----:R-:W-:Y:S02]  /*1fb20*/  @!P2 LEA.HI.X R3, R202, R0.reuse, R52, 0x1, P4 ;  /* 0x00000000ca03a211 */ /* 0x081fe400020f0c34 */
[----:B------:R-:W-:-:S03]  /*1fb30*/  @!P3 LEA.HI.X R21, R211, R0, R50, 0x1, P5 ;  /* 0x00000000d315b211 */ /* 0x000fc600028f0c32 */
[----:B-----5:R3:W-:Y:S04]  /*1fb40*/  @!P2 ST.E.128 desc[UR54][R2.64], R4 ;  /* 0x000000040200a985 */ /* 0x0207e8000c101d36 */
[----:B------:R3:W-:Y:S02]  /*1fb50*/  @!P3 ST.E.128 desc[UR54][R20.64], R28 ;  /* 0x0000001c1400b985 */ /* 0x0007e4000c101d36 */
.L_x_642:
[----:B------:R-:W-:Y:S05]  /*1fb60*/  BSYNC B1 ;  /* 0x0000000000017941 */ /* 0x000fea0003800000 */
.L_x_641:
[----:B0-----:R0:W4:Y:S01]  /*1fb70*/  SHFL.IDX PT, R0, R45, 0x1, 0x181f ;  /* 0x00381f002d007f89 */ /* 0x00112200000e0000 */
[----:B------:R-:W-:Y:S03]  /*1fb80*/  BSSY B1, `(.L_x_643) ;  /* 0x000000c000017945 */ /* 0x000fe60003800000 */
[----:B---3-5:R0:W3:Y:S01]  /*1fb90*/  SHFL.IDX PT, R4, R44, 0x1, 0x181f ;  /* 0x00381f002c047f89 */ /* 0x0280e200000e0000 */
[----:B------:R-:W-:Y:S05]  /*1fba0*/  @P0 BRA `(.L_x_644) ;  /* 0x0000000000240947 */ /* 0x000fea0003800000 */
[----:B------:R-:W-:Y:S02]  /*1fbb0*/  ULDC UR4, c[0x0][0xac8] ;  /* 0x0002b20000047ab9 */ /* 0x000fe40000000800 */
[----:B------:R-:W-:Y:S02]  /*1fbc0*/  ISETP.GE.AND P3, PT, R202, UR4, PT ;  /* 0x00000004ca007c0c */ /* 0x000fe4000bf66270 */
[----:B------:R-:W-:-:S11]  /*1fbd0*/  ISETP.GE.AND P4, PT, R211, UR4, PT ;  /* 0x00000004d3007c0c */ /* 0x000fd6000bf86270 */
[CC--:B---3--:R-:W-:Y:S02]  /*1fbe0*/  @!P3 LEA R2, P0, R202.reuse, R4.reuse, 0x1 ;  /* 0x00000004ca02b211 */ /* 0x0c8fe400078008ff */
[C---:B------:R-:W-:Y:S02]  /*1fbf0*/  @!P4 LEA R4, P2, R211.reuse, R4, 0x1 ;  /* 0x00000004d304c211 */ /* 0x040fe400078408ff */
[-C--:B----4-:R-:W-:Y:S02]  /*1fc00*/  @!P3 LEA.HI.X R3, R202, R0.reuse, R52, 0x1, P0 ;  /* 0x00000000ca03b211 */ /* 0x090fe400000f0c34 */
[----:B------:R-:W-:-:S03]  /*1fc10*/  @!P4 LEA.HI.X R5, R211, R0, R50, 0x1, P2 ;  /* 0x00000000d305c211 */ /* 0x000fc600010f0c32 */
[----:B------:R3:W-:Y:S04]  /*1fc20*/  @!P3 ST.E.128 desc[UR54][R2.64], R8 ;  /* 0x000000080200b985 */ /* 0x0007e8000c101d36 */
[----:B------:R3:W-:Y:S02]  /*1fc30*/  @!P4 ST.E.128 desc[UR54][R4.64], R32 ;  /* 0x000000200400c985 */ /* 0x0007e4000c101d36 */
.L_x_644:
[----:B------:R-:W-:Y:S05]  /*1fc40*/  BSYNC B1 ;  /* 0x0000000000017941 */ /* 0x000fea0003800000 */
.L_x_643:
[----:B----4-:R4:W0:Y:S01]  /*1fc50*/  SHFL.IDX PT, R0, R45, 0x2, 0x181f ;  /* 0x00581f002d007f89 */ /* 0x01082200000e0000 */
[----:B------:R-:W-:Y:S03]  /*1fc60*/  BSSY B1, `(.L_x_645) ;  /* 0x000000c000017945 */ /* 0x000fe60003800000 */
[----:B---3--:R4:W3:Y:S01]  /*1fc70*/  SHFL.IDX PT, R4, R44, 0x2, 0x181f ;  /* 0x00581f002c047f89 */ /* 0x0088e200000e0000 */
[----:B------:R-:W-:Y:S05]  /*1fc80*/  @P1 BRA `(.L_x_646) ;  /* 0x0000000000241947 */ /* 0x000fea0003800000 */
[----:B------:R-:W-:Y:S02]  /*1fc90*/  ULDC UR4, c[0x0][0xac8] ;  /* 0x0002b20000047ab9 */ /* 0x000fe40000000800 */
[----:B------:R-:W-:Y:S02]  /*1fca0*/  ISETP.GE.AND P2, PT, R202, UR4, PT ;  /* 0x00000004ca007c0c */ /* 0x000fe4000bf46270 */
[----:B------:R-:W-:-:S11]  /*1fcb0*/  ISETP.GE.AND P3, PT, R211, UR4, PT ;  /* 0x00000004d3007c0c */ /* 0x000fd6000bf66270 */
[CC--:B---3--:R-:W-:Y:S02]  /*1fcc0*/  @!P2 LEA R2, P0, R202.reuse, R4.reuse, 0x1 ;  /* 0x00000004ca02a211 */ /* 0x0c8fe400078008ff */
[C---:B------:R-:W-:Y:S02]  /*1fcd0*/  @!P3 LEA R4, P1, R211.reuse, R4, 0x1 ;  /* 0x00000004d304b211 */ /* 0x040fe400078208ff */
[-C--:B0-----:R-:W-:Y:S02]  /*1fce0*/  @!P2 LEA.HI.X R3, R202, R0.reuse, R52, 0x1, P0 ;  /* 0x00000000ca03a211 */ /* 0x081fe400000f0c34 */
[----:B------:R-:W-:-:S03]  /*1fcf0*/  @!P3 LEA.HI.X R5, R211, R0, R50, 0x1, P1 ;  /* 0x00000000d305b211 */ /* 0x000fc600008f0c32 */
[----:B------:R0:W-:Y:S04]  /*1fd00*/  @!P2 ST.E.128 desc[UR54][R2.64], R12 ;  /* 0x0000000c0200a985 */ /* 0x0001e8000c101d36 */
[----:B------:R0:W-:Y:S02]  /*1fd10*/  @!P3 ST.E.128 desc[UR54][R4.64], R36 ;  /* 0x000000240400b985 */ /* 0x0001e4000c101d36 */
.L_x_646:
[----:B------:R-:W-:Y:S05]  /*1fd20*/  BSYNC B1 ;  /* 0x0000000000017941 */ /* 0x000fea0003800000 */
.L_x_645:
[----:B0-----:R-:W-:Y:S01]  /*1fd30*/  VIADD R0, R46, 0x60 ;  /* 0x000000602e007836 */ /* 0x001fe20000000000 */
[----:B-1--4-:R-:W0:Y:S04]  /*1fd40*/  SHFL.IDX PT, R45, R45, 0x3, 0x181f ;  /* 0x00781f002d2d7f89 */ /* 0x012e2800000e0000 */
[----:B------:R-:W-:Y:S01]  /*1fd50*/  ISETP.GE.AND P0, PT, R0, R55, PT ;  /* 0x000000370000720c */ /* 0x000fe20003f06270 */
[----:B------:R-:W1:-:S12]  /*1fd60*/  SHFL.IDX PT, R44, R44, 0x3, 0x181f ;  /* 0x00781f002c2c7f89 */ /* 0x000e5800000e0000 */
[----:B------:R-:W-:Y:S05]  /*1fd70*/  @P0 BRA `(.L_x_647) ;  /* 0x0000000c00240947 */ /* 0x000fea0003800000 */
[----:B------:R-:W-:Y:S02]  /*1fd80*/  ULDC UR4, c[0x0][0xac8] ;  /* 0x0002b20000047ab9 */ /* 0x000fe40000000800 */
[----:B------:R-:W-:-:S13]  /*1fd90*/  ISETP.GE.AND P1, PT, R202, UR4, PT ;  /* 0x00000004ca007c0c */ /* 0x000fda000bf26270 */
[----:B-1----:R-:W-:-:S04]  /*1fda0*/  @!P1 LEA R2, P0, R202, R44, 0x1 ;  /* 0x0000002cca029211 */ /* 0x002fc800078008ff */
[----:B0-----:R-:W-:Y:S02]  /*1fdb0*/  @!P1 LEA.HI.X R3, R202, R45, R52, 0x1, P0 ;  /* 0x0000002dca039211 */ /* 0x001fe400000f0c34 */
[----:B------:R-:W-:-:S03]  /*1fdc0*/  ISETP.GE.AND P0, PT, R211, UR4, PT ;  /* 0x00000004d3007c0c */ /* 0x000fc6000bf06270 */
[----:B------:R4:W-:Y:S10]  /*1fdd0*/  @!P1 ST.E.128 desc[UR54][R2.64], R24 ;  /* 0x0000001802009985 */ /* 0x0009f4000c101d36 */
[----:B------:R-:W-:Y:S05]  /*1fde0*/  @P0 BRA `(.L_x_647) ;  /* 0x0000000c00080947 */ /* 0x000fea0003800000 */
[----:B----4-:R-:W-:-:S04]  /*1fdf0*/  LEA R2, P0, R211, R44, 0x1 ;  /* 0x0000002cd3027211 */ /* 0x010fc800078008ff */
[----:B------:R-:W-:-:S05]  /*1fe00*/  LEA.HI.X R3, R211, R45, R50, 0x1, P0 ;  /* 0x0000002dd3037211 */ /* 0x000fca00000f0c32 */
[----:B------:R0:W-:Y:S01]  /*1fe10*/  ST.E.128 desc[UR54][R2.64], R40 ;  /* 0x0000002802007985 */ /* 0x0001e2000c101d36 */
[----:B------:R-:W-:Y:S05]  /*1fe20*/  BRA `(.L_x_647) ;  /* 0x0000000800f87947 */ /* 0x000fea0003800000 */
.L_x_638:
[----:B------:R-:W-:Y:S01]  /*1fe30*/  ULDC.64 UR4, c[0x0][0xc00] ;  /* 0x0003000000047ab9 */ /* 0x000fe20000000a00 */
[----:B------:R-:W-:Y:S01]  /*1fe40*/  MOV R0, RZ ;  /* 0x000000ff00007202 */ /* 0x000fe20000000f00 */
[----:B------:R-:W2:Y:S01]  /*1fe50*/  LDC R21, c[0x0][0xbe8] ;  /* 0x0002fa00ff157b82 */ /* 0x000ea20000000800 */
[----:B------:R-:W-:Y:S02]  /*1fe60*/  ISETP.NE.U32.AND P0, PT, RZ, UR4, PT ;  /* 0x00000004ff007c0c */ /* 0x000fe4000bf05070 */
[----:B------:R-:W-:Y:S02]  /*1fe70*/  IADD3 R2, P1, R214, UR4, RZ ;  /* 0x00000004d6027c10 */ /* 0x000fe4000ff3e0ff */
[----:B------:R-:W-:Y:S02]  /*1fe80*/  ISETP.NE.AND.EX P0, PT, RZ, UR5, PT, P0 ;  /* 0x00000005ff007c0c */ /* 0x000fe4000bf05300 */
[----:B------:R-:W-:Y:S01]  /*1fe90*/  IADD3.X R3, R215, UR5, RZ, P1, !PT ;  /* 0x00000005d7037c10 */ /* 0x000fe20008ffe4ff */
[----:B------:R-:W-:-:S02]  /*1fea0*/  ULDC.64 UR4, c[0x0][0xc08] ;  /* 0x0003020000047ab9 */ /* 0x000fc40000000a00 */
[----:B------:R-:W-:-:S04]  /*1feb0*/  ISETP.NE.U32.AND P1, PT, RZ, UR4, PT ;  /* 0x00000004ff007c0c */ /* 0x000fc8000bf25070 */
[----:B------:R-:W-:-:S04]  /*1fec0*/  ISETP.NE.AND.EX P1, PT, RZ, UR5, PT, P1 ;  /* 0x00000005ff007c0c */ /* 0x000fc8000bf25310 */
[----:B------:R3:W5:Y:S01]  /*1fed0*/  @P0 LDG.E R0, desc[UR54][R2.64] ;  /* 0x0000003602000981 */ /* 0x000762000c1e1900 */
[----:B------:R-:W4:Y:S08]  /*1fee0*/  S2R R4, SR_TID.X ;  /* 0x0000000000047919 */ /* 0x000f300000002100 */
[----:B------:R-:W-:Y:S01]  /*1fef0*/  @P1 IADD3 R214, P2, R214, UR4, RZ ;  /* 0x00000004d6d61c10 */ /* 0x000fe2000ff5e0ff */
[----:B------:R-:W-:-:S02]  /*1ff00*/  ULDC UR4, c[0x0][0xa88] ;  /* 0x0002a20000047ab9 */ /* 0x000fc40000000800 */
[----:B------:R-:W-:Y:S01]  /*1ff10*/  IMAD.U32 R6, RZ, RZ, UR4 ;  /* 0x00000004ff067e24 */ /* 0x000fe2000f8e00ff */
[----:B------:R-:W-:-:S05]  /*1ff20*/  @P1 IADD3.X R215, R215, UR5, RZ, P2, !PT ;  /* 0x00000005d7d71c10 */ /* 0x000fca00097fe4ff */
[----:B------:R3:W5:Y:S01]  /*1ff30*/  @P1 LDG.E R6, desc[UR54][R214.64] ;  /* 0x00000036d6061981 */ /* 0x000762000c1e1900 */
[----:B--2---:R-:W-:-:S13]  /*1ff40*/  ISETP.NE.AND P2, PT, R21, 0x1, PT ;  /* 0x000000011500780c */ /* 0x004fda0003f45270 */
[----:B------:R-:W2:Y:S01]  /*1ff50*/  @P2 LDC R14, c[0x0][0xbec] ;  /* 0x0002fb00ff0e2b82 */ /* 0x000ea20000000800 */
[----:B----4-:R-:W-:-:S07]  /*1ff60*/  VIADD R4, R4, 0xffffff80 ;  /* 0xffffff8004047836 */ /* 0x010fce0000000000 */
[----:B------:R-:W4:Y:S01]  /*1ff70*/  @P2 LDC R25, c[0x0][0xbf0] ;  /* 0x0002fc00ff192b82 */ /* 0x000f220000000800 */
[----:B------:R-:W-:Y:S01]  /*1ff80*/  ISETP.GE.AND P3, PT, R4, 0x80, PT ;  /* 0x000000800400780c */ /* 0x000fe20003f66270 */
[----:B---3--:R-:W-:-:S12]  /*1ff90*/  @P1 BRA `(.L_x_648) ;  /* 0x0000000000101947 */ /* 0x008fd80003800000 */
[----:B------:R-:W-:Y:S05]  /*1ffa0*/  @!P0 BRA `(.L_x_648) ;  /* 0x00000000000c8947 */ /* 0x000fea0003800000 */
[----:B------:R-:W3:Y:S04]  /*1ffb0*/  LDG.E R5, desc[UR54][R2.64] ;  /* 0x0000003602057981 */ /* 0x000ee8000c1e1900 */
[----:B-----5:R-:W3:Y:S02]  /*1ffc0*/  LDG.E R6, desc[UR54][R2.64+0x4] ;  /* 0x0000043602067981 */ /* 0x020ee4000c1e1900 */
[----:B---3--:R-:W-:-:S07]  /*1ffd0*/  IMAD.IADD R6, R6, 0x1, -R5 ;  /* 0x0000000106067824 */ /* 0x008fce00078e0a05 */
.L_x_648:
[----:B------:R-:W-:Y:S01]  /*1ffe0*/  BSSY B1, `(.L_x_649) ;  /* 0x000002e000017945 */ /* 0x000fe20003800000 */
[----:B------:R-:W-:Y:S02]  /*1fff0*/  SHF.R.S32.HI R12, RZ, 0x1f, R213 ;  /* 0x0000001fff0c7819 */ /* 0x000fe400000114d5 */
[----:B------:R-:W-:Y:S02]  /*20000*/  SEL R13, R210, RZ, !P0 ;  /* 0x000000ffd20d7207 */ /* 0x000fe40004000000 */
[----:B------:R-:W-:Y:S02]  /*20010*/  SEL R216, R216, RZ, !P0 ;  /* 0x000000ffd8d87207 */ /* 0x000fe40004000000 */
[----:B-----5:R-:W-:Y:S01]  /*20020*/  SHF.R.S32.HI R11, RZ, 0x1f, R0 ;  /* 0x0000001fff0b7819 */ /* 0x020fe20000011400 */
[----:B------:R-:W-:Y:S06]  /*20030*/  @P3 BRA `(.L_x_650) ;  /* 0x0000000000a03947 */ /* 0x000fec0003800000 */
[----:B------:R-:W3:Y:S01]  /*20040*/  S2R R2, SR_TID.X ;  /* 0x0000000000027919 */ /* 0x000ee20000002100 */
[----:B------:R-:W5:Y:S02]  /*20050*/  LDC R9, c[0x0][0xbe8] ;  /* 0x0002fa00ff097b82 */ /* 0x000f640000000800 */
[----:B-----5:R-:W-:Y:S01]  /*20060*/  IMAD R3, R6, R9, RZ ;  /* 0x0000000906037224 */ /* 0x020fe200078e02ff */
[----:B---3--:R-:W-:-:S05]  /*20070*/  LEA R2, R217, R2, 0x7 ;  /* 0x00000002d9027211 */ /* 0x008fca00078e38ff */
[----:B------:R-:W-:-:S05]  /*20080*/  VIADD R10, R2, 0xffffff80 ;  /* 0xffffff80020a7836 */ /* 0x000fca0000000000 */
[----:B------:R-:W-:-:S13]  /*20090*/  ISETP.GE.AND P0, PT, R10, R3, PT ;  /* 0x000000030a00720c */ /* 0x000fda0003f06270 */
[----:B------:R-:W-:Y:S05]  /*200a0*/  @P0 BRA `(.L_x_650) ;  /* 0x0000000000840947 */ /* 0x000fea0003800000 */
[----:B------:R-:W-:Y:S01]  /*200b0*/  ISETP.NE.AND P0, PT, R9, 0x1, PT ;  /* 0x000000010900780c */ /* 0x000fe20003f05270 */
[----:B------:R-:W-:Y:S01]  /*200c0*/  ULDC.64 UR4, c[0x0][0xb90] ;  /* 0x0002e40000047ab9 */ /* 0x000fe20000000a00 */
[----:B------:R-:W-:Y:S01]  /*200d0*/  MOV R3, R11 ;  /* 0x0000000b00037202 */ /* 0x000fe20000000f00 */
[----:B------:R-:W-:Y:S02]  /*200e0*/  IMAD R8, R12, UR4, RZ ;  /* 0x000000040c087c24 */ /* 0x000fe4000f8e02ff */
[----:B------:R-:W-:Y:S02]  /*200f0*/  IMAD.MOV.U32 R2, RZ, RZ, R0 ;  /* 0x000000ffff027224 */ /* 0x000fe400078e0000 */
[----:B------:R-:W-:Y:S02]  /*20100*/  IMAD.MOV.U32 R5, RZ, RZ, R10 ;  /* 0x000000ffff057224 */ /* 0x000fe400078e000a */
[----:B------:R-:W-:-:S04]  /*20110*/  IMAD.WIDE.U32 R2, R213, UR4, R2 ;  /* 0x00000004d5027c25 */ /* 0x000fc8000f8e0002 */
[----:B------:R-:W3:Y:S08]  /*20120*/  @P0 LDC R7, c[0x0][0xbec] ;  /* 0x0002fb00ff070b82 */ /* 0x000ef00000000800 */
[----:B------:R-:W5:Y:S01]  /*20130*/  @P0 LDC R15, c[0x0][0xbf0] ;  /* 0x0002fc00ff0f0b82 */ /* 0x000f620000000800 */
[----:B---3--:R-:W-:-:S04]  /*20140*/  @P0 IMAD.HI.U32 R4, R10, R7, RZ ;  /* 0x000000070a040227 */ /* 0x008fc800078e00ff */
[----:B------:R-:W-:Y:S01]  /*20150*/  IMAD R7, R213, UR5, R8 ;  /* 0x00000005d5077c24 */ /* 0x000fe2000f8e0208 */
[----:B------:R-:W-:Y:S01]  /*20160*/  ULDC.64 UR4, c[0x0][0xb98] ;  /* 0x0002e60000047ab9 */ /* 0x000fe20000000a00 */
[----:B-----5:R-:W-:Y:S02]  /*20170*/  @P0 SHF.R.U32.HI R5, RZ, R15, R4 ;  /* 0x0000000fff050219 */ /* 0x020fe40000011604 */
[----:B------:R-:W-:Y:S02]  /*20180*/  IMAD.IADD R3, R3, 0x1, R7 ;  /* 0x0000000103037824 */ /* 0x000fe400078e0207 */
[----:B------:R-:W-:Y:S02]  /*20190*/  IMAD R4, R216, UR4, RZ ;  /* 0x00000004d8047c24 */ /* 0x000fe4000f8e02ff */
[----:B------:R-:W-:Y:S02]  /*201a0*/  IMAD.MOV R7, RZ, RZ, -R5 ;  /* 0x000000ffff077224 */ /* 0x000fe400078e0a05 */
[----:B------:R-:W-:-:S04]  /*201b0*/  IMAD.WIDE.U32 R2, R13, UR4, R2 ;  /* 0x000000040d027c25 */ /* 0x000fc8000f8e0002 */
[----:B------:R-:W-:Y:S01]  /*201c0*/  IMAD R7, R9, R7, R10 ;  /* 0x0000000709077224 */ /* 0x000fe200078e020a */
[----:B------:R-:W-:Y:S01]  /*201d0*/  SHF.R.S32.HI R9, RZ, 0x1f, R5 ;  /* 0x0000001fff097819 */ /* 0x000fe20000011405 */
[----:B------:R-:W-:Y:S01]  /*201e0*/  IMAD R8, R13, UR5, R4 ;  /* 0x000000050d087c24 */ /* 0x000fe2000f8e0204 */
[----:B------:R-:W-:Y:S01]  /*201f0*/  IADD3 R2, P0, R5, R2, RZ ;  /* 0x0000000205027210 */ /* 0x000fe20007f1e0ff */
[----:B------:R-:W-:Y:S01]  /*20200*/  ULDC.64 UR4, c[0x0][0xb88] ;  /* 0x0002e20000047ab9 */ /* 0x000fe20000000a00 */
[----:B------:R-:W-:Y:S02]  /*20210*/  SHF.R.S32.HI R4, RZ, 0x1f, R7 ;  /* 0x0000001fff047819 */ /* 0x000fe40000011407 */
[----:B------:R-:W-:-:S03]  /*20220*/  IADD3.X R3, R9, R3, R8, P0, !PT ;  /* 0x0000000309037210 */ /* 0x000fc600007fe408 */
[----:B------:R-:W-:Y:S02]  /*20230*/  IMAD R4, R4, UR4, RZ ;  /* 0x0000000404047c24 */ /* 0x000fe4000f8e02ff */
[----:B------:R-:W-:-:S04]  /*20240*/  IMAD.WIDE.U32 R2, R7, UR4, R2 ;  /* 0x0000000407027c25 */ /* 0x000fc8000f8e0002 */
[----:B------:R-:W-:Y:S01]  /*20250*/  IMAD R5, R7, UR5, R4 ;  /* 0x0000000507057c24 */ /* 0x000fe2000f8e0204 */
[----:B------:R-:W-:Y:S02]  /*20260*/  ULDC.64 UR4, c[0x0][0xb50] ;  /* 0x0002d40000047ab9 */ /* 0x000fe40000000a00 */
[----:B------:R-:W-:Y:S01]  /*20270*/  LEA R4, P0, R2, UR4, 0x2 ;  /* 0x0000000402047c11 */ /* 0x000fe2000f8010ff */
[----:B------:R-:W-:-:S05]  /*20280*/  IMAD.IADD R3, R3, 0x1, R5 ;  /* 0x0000000103037824 */ /* 0x000fca00078e0205 */
[----:B------:R-:W-:Y:S02]  /*20290*/  LEA.HI.X R5, R2, UR5, R3, 0x2, P0 ;  /* 0x0000000502057c11 */ /* 0x000fe400080f1403 */
[----:B------:R-:W-:-:S05]  /*202a0*/  MOV R3, 0xff800000 ;  /* 0xff80000000037802 */ /* 0x000fca0000000f00 */
[----:B------:R3:W-:Y:S02]  /*202b0*/  STG.E desc[UR54][R4.64], R3 ;  /* 0x0000000304007986 */ /* 0x0007e4000c101936 */
.L_x_650:
[----:B------:R-:W-:Y:S05]  /*202c0*/  BSYNC B1 ;  /* 0x0000000000017941 */ /* 0x000fea0003800000 */
.L_x_649:
[----:B------:R-:W-:Y:S02]  /*202d0*/  ULDC.64 UR4, c[0x0][0xaa0] ;  /* 0x0002a80000047ab9 */ /* 0x000fe40000000a00 */
[----:B---3--:R-:W-:-:S04]  /*202e0*/  IMAD R3, R11, UR4, RZ ;  /* 0x000000040b037c24 */ /* 0x008fc8000f8e02ff */
[C---:B------:R-:W-:Y:S02]  /*202f0*/  IMAD R5, R0.reuse, UR5, R3 ;  /* 0x0000000500057c24 */ /* 0x040fe4000f8e0203 */
[----:B------:R-:W-:Y:S01]  /*20300*/  IMAD.WIDE.U32 R2, R0, UR4, RZ ;  /* 0x0000000400027c25 */ /* 0x000fe2000f8e00ff */
[----:B------:R-:W-:-:S03]  /*20310*/  ULDC.64 UR4, c[0x0][0xae8] ;  /* 0x0002ba0000047ab9 */ /* 0x000fc60000000a00 */
[----:B------:R-:W-:Y:S02]  /*20320*/  IMAD R0, R212, 0x20, R221 ;  /* 0x00000020d4007824 */ /* 0x000fe400078e02dd */
[----:B------:R-:W-:Y:S02]  /*20330*/  IMAD.IADD R3, R3, 0x1, R5 ;  /* 0x0000000103037824 */ /* 0x000fe400078e0205 */
[----:B------:R-:W-:Y:S02]  /*20340*/  IMAD R9, R217, 0x80, R0 ;  /* 0x00000080d9097824 */ /* 0x000fe400078e0200 */
[----:B------:R-:W-:Y:S02]  /*20350*/  IMAD R4, R12, UR4, RZ ;  /* 0x000000040c047c24 */ /* 0x000fe4000f8e02ff */
[----:B--2---:R-:W-:Y:S01]  /*20360*/  @P2 IMAD.HI.U32 R0, R9, R14, RZ ;  /* 0x0000000e09002227 */ /* 0x004fe200078e00ff */
[----:B------:R-:W-:-:S03]  /*20370*/  MOV R5, R9 ;  /* 0x0000000900057202 */ /* 0x000fc60000000f00 */
[C---:B------:R-:W-:Y:S01]  /*20380*/  IMAD R7, R213.reuse, UR5, R4 ;  /* 0x00000005d5077c24 */ /* 0x040fe2000f8e0204 */
[----:B----4-:R-:W-:Y:S01]  /*20390*/  @P2 SHF.R.U32.HI R5, RZ, R25, R0 ;  /* 0x00000019ff052219 */ /* 0x010fe20000011600 */
[----:B------:R-:W-:Y:S01]  /*203a0*/  IMAD.WIDE.U32 R2, R213, UR4, R2 ;  /* 0x00000004d5027c25 */ /* 0x000fe2000f8e0002 */
[----:B------:R-:W-:Y:S02]  /*203b0*/  ULDC.64 UR4, c[0x0][0xaf0] ;  /* 0x0002bc0000047ab9 */ /* 0x000fe40000000a00 */
[----:B------:R-:W-:Y:S01]  /*203c0*/  SHF.R.S32.HI R0, RZ, 0x1f, R5 ;  /* 0x0000001fff007819 */ /* 0x000fe20000011405 */
[----:B------:R-:W-:Y:S02]  /*203d0*/  IMAD R4, R216, UR4, RZ ;  /* 0x00000004d8047c24 */ /* 0x000fe4000f8e02ff */
[----:B------:R-:W-:Y:S02]  /*203e0*/  IMAD.IADD R3, R3, 0x1, R7 ;  /* 0x0000000103037824 */ /* 0x000fe400078e0207 */
[----:B------:R-:W-:-:S02]  /*203f0*/  IMAD R7, R13, UR5, R4 ;  /* 0x000000050d077c24 */ /* 0x000fc4000f8e0204 */
[----:B------:R-:W-:Y:S01]  /*20400*/  IMAD.WIDE.U32 R2, R13, UR4, R2 ;  /* 0x000000040d027c25 */ /* 0x000fe2000f8e0002 */
[----:B------:R-:W-:-:S03]  /*20410*/  ULDC.64 UR4, c[0x0][0xae0] ;  /* 0x0002b80000047ab9 */ /* 0x000fc60000000a00 */
[----:B------:R-:W-:Y:S02]  /*20420*/  IMAD.MOV R4, RZ, RZ, -R5 ;  /* 0x000000ffff047224 */ /* 0x000fe400078e0a05 */
[----:B------:R-:W-:Y:S02]  /*20430*/  IMAD R0, R0, UR4, RZ ;  /* 0x0000000400007c24 */ /* 0x000fe4000f8e02ff */
[----:B------:R-:W-:Y:S02]  /*20440*/  IMAD.IADD R3, R3, 0x1, R7 ;  /* 0x0000000103037824 */ /* 0x000fe400078e0207 */
[----:B------:R-:W-:Y:S02]  /*20450*/  IMAD R7, R21, R4, R9 ;  /* 0x0000000415077224 */ /* 0x000fe400078e0209 */
[C---:B------:R-:W-:Y:S02]  /*20460*/  IMAD R9, R5.reuse, UR5, R0 ;  /* 0x0000000505097c24 */ /* 0x040fe4000f8e0200 */
[----:B------:R-:W-:Y:S01]  /*20470*/  IMAD.WIDE.U32 R2, R5, UR4, R2 ;  /* 0x0000000405027c25 */ /* 0x000fe2000f8e0002 */
[----:B------:R-:W-:Y:S01]  /*20480*/  SHF.R.S32.HI R0, RZ, 0x1f, R7 ;  /* 0x0000001fff007819 */ /* 0x000fe20000011407 */
[----:B------:R-:W-:-:S03]  /*20490*/  ULDC.64 UR4, c[0x0][0xad8] ;  /* 0x0002b60000047ab9 */ /* 0x000fc60000000a00 */
[----:B------:R-:W-:Y:S01]  /*204a0*/  IADD3 R3, R3, R9, RZ ;  /* 0x0000000903037210 */ /* 0x000fe20007ffe0ff */
[----:B------:R-:W-:Y:S02]  /*204b0*/  IMAD R0, R0, UR4, RZ ;  /* 0x0000000400007c24 */ /* 0x000fe4000f8e02ff */
[----:B------:R-:W-:-:S04]  /*204c0*/  IMAD.WIDE.U32 R4, R7, UR4, R2 ;  /* 0x0000000407047c25 */ /* 0x000fc8000f8e0002 */
[----:B------:R-:W-:Y:S01]  /*204d0*/  IMAD R3, R7, UR5, R0 ;  /* 0x0000000507037c24 */ /* 0x000fe2000f8e0200 */
[----:B------:R-:W-:Y:S02]  /*204e0*/  ULDC.64 UR4, c[0x0][0xa80] ;  /* 0x0002a00000047ab9 */ /* 0x000fe40000000a00 */
[----:B------:R-:W-:Y:S01]  /*204f0*/  LEA R2, P0, R4, UR4, 0x1 ;  /* 0x0000000404027c11 */ /* 0x000fe2000f8008ff */
[----:B------:R-:W-:Y:S01]  /*20500*/  IMAD.IADD R3, R5, 0x1, R3 ;  /* 0x0000000105037824 */ /* 0x000fe200078e0203 */
[----:B------:R-:W-:-:S04]  /*20510*/  UMOV UR4, 0xffffffff ;  /* 0xffffffff00047882 */ /* 0x000fc80000000000 */
[----:B------:R-:W-:Y:S01]  /*20520*/  LEA.HI.X R3, R4, UR5, R3, 0x1, P0 ;  /* 0x0000000504037c11 */ /* 0x000fe200080f0c03 */
[----:B------:R-:W-:Y:S06]  /*20530*/  BRA.DIV UR4, `(.L_x_651) ;  /* 0x0000008604187947 */ /* 0x000fec000b800000 */
[----:B------:R2:W3:Y:S04]  /*20540*/  SHFL.IDX PT, R0, R3, RZ, 0x181f ;  /* 0x00181fff03007589 */ /* 0x0004e800000e0000 */
[----:B------:R2:W4:Y:S02]  /*20550*/  SHFL.IDX PT, R14, R2, RZ, 0x181f ;  /* 0x00181fff020e7589 */ /* 0x00052400000e0000 */
.L_x_852:
[----:B------:R-:W-:Y:S01]  /*20560*/  IMAD R21, R6, R21, RZ ;  /* 0x0000001506157224 */ /* 0x000fe200078e02ff */
[----:B------:R-:W-:Y:S01]  /*20570*/  BSSY B1, `(.L_x_652) ;  /* 0x000000f000017945 */ /* 0x000fe20003800000 */
[----:B------:R-:W-:-:S05]  /*20580*/  IMAD R6, R217, 0x80, R221 ;  /* 0x00000080d9067824 */ /* 0x000fca00078e02dd */
[----:B------:R-:W-:-:S13]  /*20590*/  ISETP.GE.AND P0, PT, R6, R21, PT ;  /* 0x000000150600720c */ /* 0x000fda0003f06270 */
[----:B------:R-:W-:Y:S05]  /*205a0*/  @P0 BRA `(.L_x_653) ;  /* 0x00000000002c0947 */ /* 0x000fea0003800000 */
[----:B------:R-:W-:Y:S01]  /*205b0*/  ULDC UR4, c[0x0][0xac8] ;  /* 0x0002b20000047ab9 */ /* 0x000fe20000000800 */
[----:B------:R-:W-:Y:S02]  /*205c0*/  SHF.R.S32.HI R8, RZ, 0x1f, R202 ;  /* 0x0000001fff087819 */ /* 0x000fe400000114ca */
[----:B------:R-:W-:Y:S02]  /*205d0*/  ISETP.GE.AND P2, PT, R202, UR4, PT ;  /* 0x00000004ca007c0c */ /* 0x000fe4000bf46270 */
[----:B------:R-:W-:Y:S02]  /*205e0*/  ISETP.GE.AND P3, PT, R211, UR4, PT ;  /* 0x00000004d3007c0c */ /* 0x000fe4000bf66270 */
[----:B------:R-:W-:-:S09]  /*205f0*/  SHF.R.S32.HI R7, RZ, 0x1f, R211 ;  /* 0x0000001fff077819 */ /* 0x000fd200000114d3 */
[CC--:B----4-:R-:W-:Y:S02]  /*20600*/  @!P2 LEA R4, P0, R202.reuse, R14.reuse, 0x1 ;  /* 0x0000000eca04a211 */ /* 0x0d0fe400078008ff */
[C---:B------:R-:W-:Y:S02]  /*20610*/  @!P3 LEA R14, P1, R211.reuse, R14, 0x1 ;  /* 0x0000000ed30eb211 */ /* 0x040fe400078208ff */
[-C--:B---3--:R-:W-:Y:S02]  /*20620*/  @!P2 LEA.HI.X R5, R202, R0.reuse, R8, 0x1, P0 ;  /* 0x00000000ca05a211 */ /* 0x088fe400000f0c08 */
[----:B------:R-:W-:-:S03]  /*20630*/  @!P3 LEA.HI.X R15, R211, R0, R7, 0x1, P1 ;  /* 0x00000000d30fb211 */ /* 0x000fc600008f0c07 */
[----:B------:R3:W-:Y:S04]  /*20640*/  @!P2 ST.E.128 desc[UR54][R4.64], RZ ;  /* 0x000000ff0400a985 */ /* 0x0007e8000c101d36 */
[----:B------:R3:W-:Y:S02]  /*20650*/  @!P3 ST.E.128 desc[UR54][R14.64], RZ ;  /* 0x000000ff0e00b985 */ /* 0x0007e4000c101d36 */
.L_x_653:
[----:B------:R-:W-:Y:S05]  /*20660*/  BSYNC B1 ;  /* 0x0000000000017941 */ /* 0x000fea0003800000 */
.L_x_652:
[----:B------:R-:W-:-:S03]  /*20670*/  UMOV UR4, 0xffffffff ;  /* 0xffffffff00047882 */ /* 0x000fc60000000000 */
[----:B------:R-:W-:Y:S05]  /*20680*/  BRA.DIV UR4, `(.L_x_654) ;  /* 0x0000008204f87947 */ /* 0x000fea000b800000 */
[----:B---3--:R3:W0:Y:S04]  /*20690*/  SHFL.IDX PT, R0, R3, 0x1, 0x181f ;  /* 0x00381f0003007f89 */ /* 0x00862800000e0000 */
[----:B----4-:R3:W4:Y:S02]  /*206a0*/  SHFL.IDX PT, R14, R2, 0x1, 0x181f ;  /* 0x00381f00020e7f89 */ /* 0x01072400000e0000 */
.L_x_856:
[----:B------:R-:W-:Y:S01]  /*206b0*/  VIADD R4, R6, 0x20 ;  /* 0x0000002006047836 */ /* 0x000fe20000000000 */
[----:B------:R-:W-:Y:S04]  /*206c0*/  BSSY B1, `(.L_x_655) ;  /* 0x000000e000017945 */ /* 0x000fe80003800000 */
        /* <DEDUP_REMOVED lines=9> */
[-C--:B0-----:R-:W-:Y:S02]  /*20760*/  @!P2 LEA.HI.X R5, R202, R0.reuse, R8, 0x1, P0 ;  /* 0x00000000ca05a211 */ /* 0x081fe400000f0c08 */
[----:B------:R-:W-:-:S03]  /*20770*/  @!P3 LEA.HI.X R15, R211, R0, R7, 0x1, P1 ;  /* 0x00000000d30fb211 */ /* 0x000fc600008f0c07 */
[----:B------:R0:W-:Y:S04]  /*20780*/  @!P2 ST.E.128 desc[UR54][R4.64], RZ ;  /* 0x000000ff0400a985 */ /* 0x0001e8000c101d36 */
[----:B------:R0:W-:Y:S02]  /*20790*/  @!P3 ST.E.128 desc[UR54][R14.64], RZ ;  /* 0x000000ff0e00b985 */ /* 0x0001e4000c101d36 */
.L_x_656:
[----:B------:R-:W-:Y:S05]  /*207a0*/  BSYNC B1 ;  /* 0x0000000000017941 */ /* 0x000fea0003800000 */
.L_x_655:
[----:B------:R-:W-:-:S03]  /*207b0*/  UMOV UR4, 0xffffffff ;  /* 0xffffffff00047882 */ /* 0x000fc60000000000 */
[----:B------:R-:W-:Y:S05]  /*207c0*/  BRA.DIV UR4, `(.L_x_657) ;  /* 0x0000008204f07947 */ /* 0x000fea000b800000 */
[----:B0-----:R0:W0:Y:S04]  /*207d0*/  SHFL.IDX PT, R0, R3, 0x2, 0x181f ;  /* 0x00581f0003007f89 */ /* 0x00102800000e0000 */
[----:B----4-:R4:W0:Y:S02]  /*207e0*/  SHFL.IDX PT, R14, R2, 0x2, 0x181f ;  /* 0x00581f00020e7f89 */ /* 0x01082400000e0000 */
.L_x_860:
[----:B------:R-:W-:Y:S01]  /*207f0*/  IADD3 R4, R6, 0x40, RZ ;  /* 0x0000004006047810 */ /* 0x000fe20007ffe0ff */
[----:B------:R-:W-:Y:S03]  /*20800*/  BSSY B1, `(.L_x_658) ;  /* 0x000000e000017945 */ /* 0x000fe60003800000 */
[----:B------:R-:W-:-:S13]  /*20810*/  ISETP.GE.AND P0, PT, R4, R21, PT ;  /* 0x000000150400720c */ /* 0x000fda0003f06270 */
[----:B------:R-:W-:Y:S05]  /*20820*/  @P0 BRA `(.L_x_659) ;  /* 0x00000000002c0947 */ /* 0x000fea0003800000 */
[----:B------:R-:W-:Y:S01]  /*20830*/  ULDC UR4, c[0x0][0xac8] ;  /* 0x0002b20000047ab9 */ /* 0x000fe20000000800 */
[----:B------:R-:W-:Y:S02]  /*20840*/  SHF.R.S32.HI R8, RZ, 0x1f, R202 ;  /* 0x0000001fff087819 */ /* 0x000fe400000114ca */
[----:B------:R-:W-:Y:S02]  /*20850*/  ISETP.GE.AND P2, PT, R202, UR4, PT ;  /* 0x00000004ca007c0c */ /* 0x000fe4000bf46270 */
[----:B------:R-:W-:Y:S02]  /*20860*/  ISETP.GE.AND P3, PT, R211, UR4, PT ;  /* 0x00000004d3007c0c */ /* 0x000fe4000bf66270 */
[----:B------:R-:W-:-:S09]  /*20870*/  SHF.R.S32.HI R7, RZ, 0x1f, R211 ;  /* 0x0000001fff077819 */ /* 0x000fd200000114d3 */
[CC--:B0-----:R-:W-:Y:S02]  /*20880*/  @!P2 LEA R4, P0, R202.reuse, R14.reuse, 0x1 ;  /* 0x0000000eca04a211 */ /* 0x0c1fe400078008ff */
[C---:B------:R-:W-:Y:S02]  /*20890*/  @!P3 LEA R14, P1, R211.reuse, R14, 0x1 ;  /* 0x0000000ed30eb211 */ /* 0x040fe400078208ff */
[-C--:B------:R-:W-:Y:S02]  /*208a0*/  @!P2 LEA.HI.X R5, R202, R0.reuse, R8, 0x1, P0 ;  /* 0x00000000ca05a211 */ /* 0x080fe400000f0c08 */
[----:B------:R-:W-:-:S03]  /*208b0*/  @!P3 LEA.HI.X R15, R211, R0, R7, 0x1, P1 ;  /* 0x00000000d30fb211 */ /* 0x000fc600008f0c07 */
[----:B------:R0:W-:Y:S04]  /*208c0*/  @!P2 ST.E.128 desc[UR54][R4.64], RZ ;  /* 0x000000ff0400a985 */ /* 0x0001e8000c101d36 */
[----:B------:R0:W-:Y:S02]  /*208d0*/  @!P3 ST.E.128 desc[UR54][R14.64], RZ ;  /* 0x000000ff0e00b985 */ /* 0x0001e4000c101d36 */
.L_x_659:
[----:B------:R-:W-:Y:S05]  /*208e0*/  BSYNC B1 ;  /* 0x0000000000017941 */ /* 0x000fea0003800000 */
.L_x_658:
[----:B------:R-:W-:-:S03]  /*208f0*/  UMOV UR4, 0xffffffff ;  /* 0xffffffff00047882 */ /* 0x000fc60000000000 */
[----:B------:R-:W-:Y:S05]  /*20900*/  BRA.DIV UR4, `(.L_x_660) ;  /* 0x0000008204e87947 */ /* 0x000fea000b800000 */
[----:B0-----:R0:W0:Y:S04]  /*20910*/  SHFL.IDX PT, R0, R3, 0x3, 0x181f ;  /* 0x00781f0003007f89 */ /* 0x00102800000e0000 */
[----:B------:R0:W0:Y:S02]  /*20920*/  SHFL.IDX PT, R14, R2, 0x3, 0x181f ;  /* 0x00781f00020e7f89 */ /* 0x00002400000e0000 */
.L_x_864:
[----:B0-234-:R-:W-:-:S05]  /*20930*/  VIADD R2, R6, 0x60 ;  /* 0x0000006006027836 */ /* 0x01dfca0000000000 */
[----:B------:R-:W-:-:S13]  /*20940*/  ISETP.GE.AND P0, PT, R2, R21, PT ;  /* 0x000000150200720c */ /* 0x000fda0003f06270 */
[----:B------:R-:W-:Y:S05]  /*20950*/  @P0 BRA `(.L_x_647) ;  /* 0x00000000002c0947 */ /* 0x000fea0003800000 */
[----:B------:R-:W-:Y:S01]  /*20960*/  ULDC UR4, c[0x0][0xac8] ;  /* 0x0002b20000047ab9 */ /* 0x000fe20000000800 */
[----:B------:R-:W-:Y:S02]  /*20970*/  SHF.R.S32.HI R5, RZ, 0x1f, R202 ;  /* 0x0000001fff057819 */ /* 0x000fe400000114ca */
[----:B------:R-:W-:Y:S02]  /*20980*/  ISETP.GE.AND P2, PT, R202, UR4, PT ;  /* 0x00000004ca007c0c */ /* 0x000fe4000bf46270 */
[----:B------:R-:W-:Y:S02]  /*20990*/  ISETP.GE.AND P3, PT, R211, UR4, PT ;  /* 0x00000004d3007c0c */ /* 0x000fe4000bf66270 */
[----:B------:R-:W-:-:S09]  /*209a0*/  SHF.R.S32.HI R4, RZ, 0x1f, R211 ;  /* 0x0000001fff047819 */ /* 0x000fd200000114d3 */
[CC--:B------:R-:W-:Y:S02]  /*209b0*/  @!P2 LEA R2, P0, R202.reuse, R14.reuse, 0x1 ;  /* 0x0000000eca02a211 */ /* 0x0c0fe400078008ff */
[C---:B------:R-:W-:Y:S02]  /*209c0*/  @!P3 LEA R14, P1, R211.reuse, R14, 0x1 ;  /* 0x0000000ed30eb211 */ /* 0x040fe400078208ff */
[-C--:B------:R-:W-:Y:S02]  /*209d0*/  @!P2 LEA.HI.X R3, R202, R0.reuse, R5, 0x1, P0 ;  /* 0x00000000ca03a211 */ /* 0x080fe400000f0c05 */
[----:B------:R-:W-:-:S03]  /*209e0*/  @!P3 LEA.HI.X R15, R211, R0, R4, 0x1, P1 ;  /* 0x00000000d30fb211 */ /* 0x000fc600008f0c04 */
[----:B------:R0:W-:Y:S04]  /*209f0*/  @!P2 ST.E.128 desc[UR54][R2.64], RZ ;  /* 0x000000ff0200a985 */ /* 0x0001e8000c101d36 */
[----:B------:R0:W-:Y:S02]  /*20a00*/  @!P3 ST.E.128 desc[UR54][R14.64], RZ ;  /* 0x000000ff0e00b985 */ /* 0x0001e4000c101d36 */
.L_x_647:
[----:B------:R-:W-:Y:S05]  /*20a10*/  BSYNC B0 ;  /* 0x0000000000007941 */ /* 0x000fea0003800000 */
.L_x_637:
[----:B------:R-:W-:Y:S02]  /*20a20*/  ULDC UR4, c[0x0][0xc3c] ;  /* 0x00030f0000047ab9 */ /* 0x000fe40000000800 */
[----:B-1----:R-:W-:-:S13]  /*20a30*/  ISETP.GE.AND P0, PT, R207, UR4, PT ;  /* 0x00000004cf007c0c */ /* 0x002fda000bf06270 */
[----:B------:R-:W-:Y:S05]  /*20a40*/  @!P0 BRA `(.L_x_661) ;  /* 0xfffffe08008c8947 */ /* 0x000fea000383ffff */
[----:B------:R-:W-:Y:S05]  /*20a50*/  BRA `(.L_x_470) ;  /* 0x0000006400f47947 */ /* 0x000fea0003800000 */
.L_x_468:
        /* <DEDUP_REMOVED lines=15> */
[----:B------:R-:W1:Y:S01]  /*20b50*/  LDS.128 R16, [UR4+0x298d0] ;  /* 0x0298d004ff107984 */ /* 0x000e620008000c00 */
[----:B------:R-:W-:Y:S06]  /*20b60*/  BAR.ARV 0x4, 0x180 ;  /* 0x0106000000007b1d */ /* 0x000fec0000002000 */
[----:B------:R-:W-:Y:S05]  /*20b70*/  BRA `(.L_x_663) ;  /* 0x0000000400fc7947 */ /* 0x000fea0003800000 */
.L_x_662:
[----:B0-----:R-:W0:Y:S01]  /*20b80*/  S2R R2, SR_TID.X ;  /* 0x0000000000027919 */ /* 0x001e220000002100 */
[----:B------:R-:W-:Y:S01]  /*20b90*/  ULDC UR4, c[0x0][0xc3c] ;  /* 0x00030f0000047ab9 */ /* 0x000fe20000000800 */
[----:B------:R-:W1:Y:S01]  /*20ba0*/  S2UR UR6, SR_CTAID.X ;  /* 0x00000000000679c3 */ /* 0x000e620000002500 */
[----:B------:R-:W-:Y:S01]  /*20bb0*/  ULDC UR5, c[0x0][0xc38] ;  /* 0x00030e0000057ab9 */ /* 0x000fe20000000800 */
        /* <DEDUP_REMOVED lines=11> */
[----:B------:R-:W-:Y:S02]  /*20c70*/  ISETP.GE.U32.AND P5, PT, R5, 0x10, PT ;  /* 0x000000100500780c */ /* 0x000fe40003fa6070 */
[----:B------:R-:W-:Y:S01]  /*20c80*/  MOV R16, RZ ;  /* 0x000000ff00107202 */ /* 0x000fe20000000f00 */
[----:B--2---:R-:W0:Y:S02]  /*20c90*/  SHFL.UP PT, R4, R0, 0x1, RZ ;  /* 0x0420000000047989 */ /* 0x004e2400000e00ff */
[----:B0-----:R-:W-:-:S05]  /*20ca0*/  SEL R7, R4, RZ, P1 ;  /* 0x000000ff04077207 */ /* 0x001fca0000800000 */
[----:B------:R-:W-:-:S05]  /*20cb0*/  IMAD.IADD R7, R0, 0x1, R7 ;  /* 0x0000000100077824 */ /* 0x000fca00078e0207 */
[----:B------:R-:W0:Y:S02]  /*20cc0*/  SHFL.UP PT, R4, R7, 0x2, RZ ;  /* 0x0440000007047989 */ /* 0x000e2400000e00ff */
[----:B0-----:R-:W-:-:S04]  /*20cd0*/  SEL R4, R4, RZ, P2 ;  /* 0x000000ff04047207 */ /* 0x001fc80001000000 */
[----:B------:R-:W-:-:S05]  /*20ce0*/  IADD3 R4, R7, R4, RZ ;  /* 0x0000000407047210 */ /* 0x000fca0007ffe0ff */
        /* <DEDUP_REMOVED lines=9> */
[----:B------:R-:W0:Y:S02]  /*20d80*/  SHFL.IDX PT, R4, R2, 0x1f, 0x1f ;  /* 0x03e01f0002047f89 */ /* 0x000e2400000e0000 */
[----:B0-----:R-:W-:-:S04]  /*20d90*/  IMAD R4, R4, UR5, RZ ;  /* 0x0000000504047c24 */ /* 0x001fc8000f8e02ff */
[----:B------:R-:W-:Y:S01]  /*20da0*/  IMAD.MOV.U32 R7, RZ, RZ, R4 ;  /* 0x000000ffff077224 */ /* 0x000fe200078e0004 */
[----:B-1----:R-:W-:-:S13]  /*20db0*/  ISETP.GT.AND P6, PT, R4, UR6, PT ;  /* 0x0000000604007c0c */ /* 0x002fda000bfc4270 */
[----:B------:R-:W-:Y:S05]  /*20dc0*/  @P6 BRA `(.L_x_664) ;  /* 0x0000000000a06947 */ /* 0x000fea0003800000 */
[----:B------:R-:W0:Y:S01]  /*20dd0*/  LDC R6, c[0x0][0xc3c] ;  /* 0x00030f00ff067b82 */ /* 0x000e220000000800 */
[----:B------:R-:W-:Y:S01]  /*20de0*/  IMAD.MOV.U32 R4, RZ, RZ, R7 ;  /* 0x000000ffff047224 */ /* 0x000fe200078e0007 */
[----:B------:R-:W-:Y:S01]  /*20df0*/  UMOV UR4, URZ ;  /* 0x0000003f00047c82 */ /* 0x000fe20008000000 */
[----:B------:R-:W-:Y:S01]  /*20e00*/  ULDC UR7, c[0x0][0xc3c] ;  /* 0x00030f0000077ab9 */ /* 0x000fe20000000800 */
[----:B------:R-:W-:-:S05]  /*20e10*/  ULDC UR5, c[0x0][0xc38] ;  /* 0x00030e0000057ab9 */ /* 0x000fca0000000800 */
.L_x_668:
[----:B------:R-:W-:Y:S01]  /*20e20*/  UIADD3 UR4, UR4, 0x1f, URZ ;  /* 0x0000001f04047890 */ /* 0x000fe2000fffe03f */
[----:B------:R-:W-:-:S05]  /*20e30*/  IMAD.U32 R19, RZ, RZ, UR7 ;  /* 0x00000007ff137e24 */ /* 0x000fca000f8e00ff */
[----:B0-----:R-:W-:-:S13]  /*20e40*/  ISETP.LE.AND P6, PT, R6, UR4, PT ;  /* 0x0000000406007c0c */ /* 0x001fda000bfc3270 */
[----:B------:R-:W-:Y:S05]  /*20e50*/  @P6 BRA `(.L_x_665) ;  /* 0x0000000400206947 */ /* 0x000fea0003800000 */
[----:B------:R-:W-:Y:S01]  /*20e60*/  IADD3 R7, R5, UR4, RZ ;  /* 0x0000000405077c10 */ /* 0x000fe2000fffe0ff */
[----:B------:R-:W-:Y:S01]  /*20e70*/  BSSY B0, `(.L_x_666) ;  /* 0x0000007000007945 */ /* 0x000fe20003800000 */
[----:B------:R-:W-:Y:S02]  /*20e80*/  IMAD.MOV.U32 R0, RZ, RZ, RZ ;  /* 0x000000ffff007224 */ /* 0x000fe400078e00ff */
[----:B------:R-:W-:-:S13]  /*20e90*/  ISETP.GE.OR P6, PT, R7, R6, !P0 ;  /* 0x000000060700720c */ /* 0x000fda00047c6670 */
[----:B------:R-:W-:Y:S05]  /*20ea0*/  @P6 BRA `(.L_x_667) ;  /* 0x00000000000c6947 */ /* 0x000fea0003800000 */
[----:B------:R-:W0:Y:S02]  /*20eb0*/  LDC.64 R2, c[0x0][0xc80] ;  /* 0x00032000ff027b82 */ /* 0x000e240000000a00 */
[----:B0-----:R-:W-:-:S05]  /*20ec0*/  IMAD.WIDE R2, R7, 0x4, R2 ;  /* 0x0000000407027825 */ /* 0x001fca00078e0202 */
[----:B------:R0:W5:Y:S02]  /*20ed0*/  LDG.E R0, desc[UR54][R2.64] ;  /* 0x0000003602007981 */ /* 0x000164000c1e1900 */
.L_x_667:
[----:B------:R-:W-:Y:S05]  /*20ee0*/  BSYNC B0 ;  /* 0x0000000000007941 */ /* 0x000fea0003800000 */
.L_x_666:
[----:B0----5:R-:W0:Y:S02]  /*20ef0*/  SHFL.UP PT, R2, R0, 0x1, RZ ;  /* 0x0420000000027989 */ /* 0x021e2400000e00ff */
[----:B0-----:R-:W-:-:S05]  /*20f00*/  SEL R3, R2, RZ, P1 ;  /* 0x000000ff02037207 */ /* 0x001fca0000800000 */
[----:B------:R-:W-:-:S05]  /*20f10*/  IMAD.IADD R3, R0, 0x1, R3 ;  /* 0x0000000100037824 */ /* 0x000fca00078e0203 */
[----:B------:R-:W0:Y:S02]  /*20f20*/  SHFL.UP PT, R2, R3, 0x2, RZ ;  /* 0x0440000003027989 */ /* 0x000e2400000e00ff */
        /* <DEDUP_REMOVED lines=13> */
[----:B------:R-:W-:-:S05]  /*21000*/  IMAD.IADD R4, R3, 0x1, R4 ;  /* 0x0000000103047824 */ /* 0x000fca00078e0204 */
[----:B------:R-:W-:-:S13]  /*21010*/  ISETP.GT.AND P6, PT, R4, UR6, PT ;  /* 0x0000000604007c0c */ /* 0x000fda000bfc4270 */
[----:B------:R-:W-:Y:S05]  /*21020*/  @!P6 BRA `(.L_x_668) ;  /* 0xfffffffc007ce947 */ /* 0x000fea000383ffff */
[----:B------:R-:W-:Y:S01]  /*21030*/  MOV R2, R9 ;  /* 0x0000000900027202 */ /* 0x000fe20000000f00 */
[----:B------:R-:W-:-:S07]  /*21040*/  IMAD.MOV.U32 R7, RZ, RZ, R3 ;  /* 0x000000ffff077224 */ /* 0x000fce00078e0003 */
.L_x_664:
[----:B------:R-:W-:-:S04]  /*21050*/  IMAD.IADD R7, R4, 0x1, -R7 ;  /* 0x0000000104077824 */ /* 0x000fc800078e0a07 */
[----:B------:R-:W-:-:S05]  /*21060*/  IMAD R3, R2, UR5, R7 ;  /* 0x0000000502037c24 */ /* 0x000fca000f8e0207 */
[----:B------:R-:W-:-:S13]  /*21070*/  ISETP.GT.AND P0, PT, R3, UR6, PT ;  /* 0x0000000603007c0c */ /* 0x000fda000bf04270 */
[----:B------:R-:W-:-:S04]  /*21080*/  VOTE.ANY R6, PT, !P0 ;  /* 0x0000000000067806 */ /* 0x000fc800040e0100 */
[----:B------:R-:W0:Y:S01]  /*21090*/  POPC R19, R6 ;  /* 0x0000000600137309 */ /* 0x000e220000000000 */
[----:B------:R-:W-:Y:S01]  /*210a0*/  ISETP.NE.AND P0, PT, R6, RZ, PT ;  /* 0x000000ff0600720c */ /* 0x000fe20003f05270 */
[----:B0-----:R-:W0:Y:S02]  /*210b0*/  SHFL.IDX PT, R0, R0, R19, 0x1f ;  /* 0x00001f1300007589 */ /* 0x001e2400000e0000 */
[----:B0-----:R-:W-:-:S04]  /*210c0*/  IABS R4, R0 ;  /* 0x0000000000047213 */ /* 0x001fc80000000000 */
[----:B------:R-:W0:Y:S08]  /*210d0*/  I2F.RP R8, R4 ;  /* 0x0000000400087306 */ /* 0x000e300000209400 */
[----:B0-----:R-:W0:Y:S02]  /*210e0*/  MUFU.RCP R8, R8 ;  /* 0x0000000800087308 */ /* 0x001e240000001000 */
[----:B0-----:R-:W-:-:S06]  /*210f0*/  VIADD R3, R8, 0xffffffe ;  /* 0x0ffffffe08037836 */ /* 0x001fcc0000000000 */
[----:B------:R-:W0:Y:S02]  /*21100*/  F2I.FTZ.U32.TRUNC.NTZ R3, R3 ;  /* 0x0000000300037305 */ /* 0x000e24000021f000 */
[----:B0-----:R-:W-:Y:S01]  /*21110*/  IADD3 R11, RZ, -R3, RZ ;  /* 0x80000003ff0b7210 */ /* 0x001fe20007ffe0ff */
[----:B------:R-:W-:Y:S06]  /*21120*/  @!P0 BRA `(.L_x_669) ;  /* 0x0000000000088947 */ /* 0x000fec0003800000 */
[----:B------:R-:W-:-:S05]  /*21130*/  VIADD R9, R19, 0xffffffff ;  /* 0xffffffff13097836 */ /* 0x000fca0000000000 */
[----:B------:R0:W1:Y:S02]  /*21140*/  SHFL.IDX PT, R16, R2, R9, 0x1f ;  /* 0x00001f0902107589 */ /* 0x00006400000e0000 */
.L_x_669:
[----:B-1----:R-:W-:Y:S01]  /*21150*/  IMAD R16, R16, UR5, R7 ;  /* 0x0000000510107c24 */ /* 0x002fe2000f8e0207 */
[----:B------:R-:W-:Y:S01]  /*21160*/  IABS R6, R0 ;  /* 0x0000000000067213 */ /* 0x000fe20000000000 */
[----:B------:R-:W-:Y:S02]  /*21170*/  IMAD R7, R11, R4, RZ ;  /* 0x000000040b077224 */ /* 0x000fe400078e02ff */
[----:B0-----:R-:W-:Y:S02]  /*21180*/  IMAD.MOV.U32 R2, RZ, RZ, RZ ;  /* 0x000000ffff027224 */ /* 0x001fe400078e00ff */
[----:B------:R-:W-:Y:S02]  /*21190*/  IMAD.MOV R6, RZ, RZ, -R6 ;  /* 0x000000ffff067224 */ /* 0x000fe400078e0a06 */
[----:B------:R-:W-:Y:S01]  /*211a0*/  IMAD.HI.U32 R2, R3, R7, R2 ;  /* 0x0000000703027227 */ /* 0x000fe200078e0002 */
[----:B------:R-:W-:-:S03]  /*211b0*/  IADD3 R7, -R16, UR6, RZ ;  /* 0x0000000610077c10 */ /* 0x000fc6000fffe1ff */
[----:B------:R-:W-:Y:S01]  /*211c0*/  VIADD R19, R19, UR4 ;  /* 0x0000000413137c36 */ /* 0x000fe20008000000 */
[----:B------:R-:W-:-:S05]  /*211d0*/  IABS R3, R7 ;  /* 0x0000000700037213 */ /* 0x000fca0000000000 */
[----:B------:R-:W-:-:S04]  /*211e0*/  IMAD.HI.U32 R2, R2, R3, RZ ;  /* 0x0000000302027227 */ /* 0x000fc800078e00ff */
[----:B------:R-:W-:-:S05]  /*211f0*/  IMAD R3, R2, R6, R3 ;  /* 0x0000000602037224 */ /* 0x000fca00078e0203 */
[----:B------:R-:W-:-:S13]  /*21200*/  ISETP.GT.U32.AND P1, PT, R4, R3, PT ;  /* 0x000000030400720c */ /* 0x000fda0003f24070 */
[-C--:B------:R-:W-:Y:S01]  /*21210*/  @!P1 IADD3 R3, R3, -R4.reuse, RZ ;  /* 0x8000000403039210 */ /* 0x080fe20007ffe0ff */
        /* <DEDUP_REMOVED lines=8> */
[----:B------:R-:W-:Y:S01]  /*212a0*/  IADD3 R17, -R2, RZ, RZ ;  /* 0x000000ff02117210 */ /* 0x000fe20007ffe1ff */
[----:B------:R-:W-:-:S04]  /*212b0*/  IMAD.MOV.U32 R18, RZ, RZ, R2 ;  /* 0x000000ffff127224 */ /* 0x000fc800078e0002 */
[----:B------:R-:W-:Y:S01]  /*212c0*/  IMAD R17, R0, R17, R7 ;  /* 0x0000001100117224 */ /* 0x000fe200078e0207 */
[----:B------:R-:W-:Y:S06]  /*212d0*/  BRA `(.L_x_670) ;  /* 0x00000000000c7947 */ /* 0x000fec0003800000 */
.L_x_665:
[----:B------:R-:W-:Y:S01]  /*212e0*/  IMAD.MOV.U32 R17, RZ, RZ, RZ ;  /* 0x000000ffff117224 */ /* 0x000fe200078e00ff */
[----:B------:R-:W-:Y:S01]  /*212f0*/  MOV R16, UR6 ;  /* 0x0000000600107c02 */ /* 0x000fe20008000f00 */
[----:B------:R-:W-:-:S07]  /*21300*/  IMAD.MOV.U32 R18, RZ, RZ, RZ ;  /* 0x000000ffff127224 */ /* 0x000fce00078e00ff */
.L_x_670:
[----:B------:R-:W-:-:S13]  /*21310*/  ISETP.NE.AND P0, PT, R5, RZ, PT ;  /* 0x000000ff0500720c */ /* 0x000fda0003f05270 */
[----:B------:R-:W0:Y:S01]  /*21320*/  @!P0 S2R R3, SR_CgaCtaId ;  /* 0x0000000000038919 */ /* 0x000e220000008800 */
[----:B------:R-:W-:-:S04]  /*21330*/  @!P0 MOV R0, 0x400 ;  /* 0x0000040000008802 */ /* 0x000fc80000000f00 */
[----:B0-----:R-:W-:-:S05]  /*21340*/  @!P0 LEA R0, R3, R0, 0x18 ;  /* 0x0000000003008211 */ /* 0x001fca00078ec0ff */
[----:B------:R2:W-:Y:S01]  /*21350*/  @!P0 STS.128 [R0+0x298d0], R16 ;  /* 0x0298d01000008388 */ /* 0x0005e20000000c00 */
[----:B------:R-:W-:Y:S06]  /*21360*/  BAR.ARV 0x5, 0x180 ;  /* 0x0146000000007b1d */ /* 0x000fec0000002000 */
.L_x_663:
[----:B--2---:R-:W-:Y:S01]  /*21370*/  IMAD.MOV.U32 R0, RZ, RZ, 0x1 ;  /* 0x00000001ff007424 */ /* 0x004fe200078e00ff */
[----:B------:R2:W-:Y:S01]  /*21380*/  STL [R1+0x8], RZ ;  /* 0x000008ff01007387 */ /* 0x0005e20000100800 */
[----:B------:R-:W-:Y:S02]  /*21390*/  ULDC UR4, c[0x0][0xc3c] ;  /* 0x00030f0000047ab9 */ /* 0x000fe40000000800 */
[----:B-1----:R-:W-:Y:S01]  /*213a0*/  ISETP.GE.AND P0, PT, R19, UR4, PT ;  /* 0x0000000413007c0c */ /* 0x002fe2000bf06270 */
[----:B------:R2:W-:Y:S04]  /*213b0*/  STL [R1+0x14], R0 ;  /* 0x0000140001007387 */ /* 0x0005e80000100800 */
[----:B------:R2:W-:Y:S08]  /*213c0*/  STL [R1+0x58], RZ ;  /* 0x000058ff01007387 */ /* 0x0005f00000100800 */
[----:B--2---:R-:W-:Y:S05]  /*213d0*/  @P0 BRA `(.L_x_671) ;  /* 0x0000005800900947 */ /* 0x004fea0003800000 */
[----:B------:R-:W1:Y:S01]  /*213e0*/  S2R R11, SR_TID.X ;  /* 0x00000000000b7919 */ /* 0x000e620000002100 */
[----:B------:R-:W2:Y:S01]  /*213f0*/  S2UR UR5, SR_CgaCtaId ;  /* 0x00000000000579c3 */ /* 0x000ea20000008800 */
[----:B------:R-:W-:Y:S01]  /*21400*/  UMOV UR4, 0x400 ;  /* 0x0000040000047882 */ /* 0x000fe20000000000 */
[----:B------:R-:W-:Y:S01]  /*21410*/  BSSY B7, `(.L_x_671) ;  /* 0x00005a0000077945 */ /* 0x000fe20003800000 */
[----:B------:R-:W-:Y:S01]  /*21420*/  ULDC.64 UR40, c[0x0][0x198] ;  /* 0x0000660000287ab9 */ /* 0x000fe20000000a00 */
[----:B------:R-:W-:Y:S02]  /*21430*/  ULOP3.LUT UR37, UR36, 0x1, URZ, 0xfc, !UPT ;  /* 0x0000000124257892 */ /* 0x000fe4000f8efc3f */
[----:B------:R-:W-:Y:S01]  /*21440*/  ULOP3.LUT UR39, UR36, 0x2, URZ, 0xfc, !UPT ;  /* 0x0000000224277892 */ /* 0x000fe2000f8efc3f */
[----:B------:R-:W-:Y:S01]  /*21450*/  ULDC UR38, c[0x0][0xc] ;  /* 0x0000030000267ab9 */ /* 0x000fe20000000800 */
[----:B--2---:R-:W-:Y:S01]  /*21460*/  ULEA UR4, UR5, UR4, 0x18 ;  /* 0x0000000405047291 */ /* 0x004fe2000f8ec03f */
[C---:B-1----:R-:W-:Y:S01]  /*21470*/  IMAD.SHL.U32 R4, R11.reuse, 0x80, RZ ;  /* 0x000000800b047824 */ /* 0x042fe200078e00ff */
[----:B------:R-:W-:Y:S01]  /*21480*/  SHF.R.U32.HI R3, RZ, 0x1, R11 ;  /* 0x00000001ff037819 */ /* 0x000fe2000001160b */
[C---:B------:R-:W-:Y:S01]  /*21490*/  IMAD.SHL.U32 R5, R11.reuse, 0x2, RZ ;  /* 0x000000020b057824 */ /* 0x040fe200078e00ff */
[C---:B------:R-:W-:Y:S01]  /*214a0*/  LOP3.LUT R10, R11.reuse, 0x7f, RZ, 0xc0, !PT ;  /* 0x0000007f0b0a7812 */ /* 0x040fe200078ec0ff */
[----:B0-----:R-:W-:Y:S01]  /*214b0*/  IMAD.SHL.U32 R2, R11, 0x20, RZ ;  /* 0x000000200b027824 */ /* 0x001fe200078e00ff */
[----:B------:R-:W-:-:S02]  /*214c0*/  LOP3.LUT R6, R4, 0x380, RZ, 0xc0, !PT ;  /* 0x0000038004067812 */ /* 0x000fc400078ec0ff */
[----:B------:R-:W-:Y:S02]  /*214d0*/  SHF.L.U32 R0, R10, 0x4, RZ ;  /* 0x000000040a007819 */ /* 0x000fe400000006ff */
[----:B------:R-:W-:Y:S01]  /*214e0*/  LOP3.LUT R6, R6, 0x30, R3, 0xf8, !PT ;  /* 0x0000003006067812 */ /* 0x000fe200078ef803 */
[C---:B------:R-:W-:Y:S01]  /*214f0*/  IMAD.SHL.U32 R3, R11.reuse, 0x10, RZ ;  /* 0x000000100b037824 */ /* 0x040fe200078e00ff */
[----:B------:R-:W-:Y:S02]  /*21500*/  LOP3.LUT R7, R0, 0x600, RZ, 0xc0, !PT ;  /* 0x0000060000077812 */ /* 0x000fe400078ec0ff */
[----:B------:R-:W-:Y:S02]  /*21510*/  SHF.L.U32 R8, R11, 0x2, RZ ;  /* 0x000000020b087819 */ /* 0x000fe400000006ff */
[----:B------:R-:W-:Y:S02]  /*21520*/  LOP3.LUT R0, R3, 0x1b0, RZ, 0xc0, !PT ;  /* 0x000001b003007812 */ /* 0x000fe400078ec0ff */
[----:B------:R-:W-:-:S02]  /*21530*/  LOP3.LUT R9, R7, 0x60, R2, 0xf8, !PT ;  /* 0x0000006007097812 */ /* 0x000fc400078ef802 */
[----:B------:R-:W-:Y:S02]  /*21540*/  LOP3.LUT R0, R0, 0x30, R5, 0x78, !PT ;  /* 0x0000003000007812 */ /* 0x000fe400078e7805 */
[----:B------:R-:W-:Y:S02]  /*21550*/  LOP3.LUT R5, R7, 0x40, R3, 0xf8, !PT ;  /* 0x0000004007057812 */ /* 0x000fe400078ef803 */
[----:B------:R-:W-:Y:S02]  /*21560*/  LOP3.LUT P0, RZ, R11, 0x4, RZ, 0xc0, !PT ;  /* 0x000000040bff7812 */ /* 0x000fe4000780c0ff */
[----:B------:R-:W-:Y:S02]  /*21570*/  LOP3.LUT R0, R5, R0, RZ, 0xfc, !PT ;  /* 0x0000000005007212 */ /* 0x000fe400078efcff */
[----:B------:R-:W-:-:S04]  /*21580*/  LOP3.LUT R5, R2, 0x80, RZ, 0xc0, !PT ;  /* 0x0000008002057812 */ /* 0x000fc800078ec0ff */
[----:B------:R-:W-:-:S04]  /*21590*/  LOP3.LUT R5, R5, 0x10, R11, 0xf8, !PT ;  /* 0x0000001005057812 */ /* 0x000fc800078ef80b */
[----:B------:R-:W-:Y:S02]  /*215a0*/  LOP3.LUT R7, R5, 0x10, R8, 0x78, !PT ;  /* 0x0000001005077812 */ /* 0x000fe400078e7808 */
[----:B------:R-:W-:Y:S02]  /*215b0*/  LOP3.LUT R5, R6, 0x70, R3, 0x78, !PT ;  /* 0x0000007006057812 */ /* 0x000fe400078e7803 */
[----:B------:R-:W-:Y:S02]  /*215c0*/  LOP3.LUT R6, R9, 0x100, R2, 0xf8, !PT ;  /* 0x0000010009067812 */ /* 0x000fe400078ef802 */
[----:B------:R-:W-:Y:S02]  /*215d0*/  LOP3.LUT R5, R5, 0xc00, R4, 0xf8, !PT ;  /* 0x00000c0005057812 */ /* 0x000fe400078ef804 */
[----:B------:R-:W-:Y:S02]  /*215e0*/  LOP3.LUT R4, R6, R7, RZ, 0xfc, !PT ;  /* 0x0000000706047212 */ /* 0x000fe400078efcff */
[----:B------:R-:W-:Y:S01]  /*215f0*/  SHF.R.U32.HI R6, RZ, 0x2, R10 ;  /* 0x00000002ff067819 */ /* 0x000fe2000001160a */
[----:B------:R0:W-:Y:S04]  /*21600*/  STL [R1+0x2c], R5 ;  /* 0x00002c0501007387 */ /* 0x0001e80000100800 */
[----:B------:R1:W-:Y:S01]  /*21610*/  STL [R1+0x28], R4 ;  /* 0x0000280401007387 */ /* 0x0003e20000100800 */
[----:B0-----:R-:W-:Y:S01]  /*21620*/  IMAD.U32 R5, RZ, RZ, UR4 ;  /* 0x00000004ff057e24 */ /* 0x001fe2000f8e00ff */
[----:B-1----:R-:W-:Y:S01]  /*21630*/  LOP3.LUT R4, R3, 0x30, RZ, 0xc0, !PT ;  /* 0x0000003003047812 */ /* 0x002fe200078ec0ff */
[----:B------:R-:W-:-:S03]  /*21640*/  IMAD.MOV.U32 R3, RZ, RZ, 0x40 ;  /* 0x00000040ff037424 */ /* 0x000fc600078e00ff */
[----:B------:R-:W-:Y:S02]  /*21650*/  STL [R1+0x4], R5 ;  /* 0x0000040501007387 */ /* 0x000fe40000100800 */
[----:B------:R-:W-:Y:S02]  /*21660*/  SEL R7, R3, 0xffffffc0, !P0 ;  /* 0xffffffc003077807 */ /* 0x000fe40004000000 */
[----:B------:R-:W-:Y:S01]  /*21670*/  LOP3.LUT R3, R6, 0x60, R2, 0xf8, !PT ;  /* 0x0000006006037812 */ /* 0x000fe200078ef802 */
[----:B------:R-:W-:Y:S01]  /*21680*/  IMAD.IADD R2, R5, 0x1, R0 ;  /* 0x0000000105027824 */ /* 0x000fe200078e0200 */
[----:B------:R-:W-:Y:S01]  /*21690*/  MOV R0, 0x1 ;  /* 0x0000000100007802 */ /* 0x000fe20000000f00 */
[----:B------:R-:W-:Y:S01]  /*216a0*/  STL [R1+0x30], R7 ;  /* 0x0000300701007387 */ /* 0x000fe20000100800 */
[----:B------:R-:W-:-:S03]  /*216b0*/  IMAD.MOV.U32 R3, RZ, RZ, 0x1 ;  /* 0x00000001ff037424 */ /* 0x000fc600078e00ff */
[----:B------:R0:W-:Y:S04]  /*216c0*/  STL [R1+0x38], R2 ;  /* 0x0000380201007387 */ /* 0x0001e80000100800 */
[----:B------:R-:W-:Y:S04]  /*216d0*/  STL [R1+0x58], RZ ;  /* 0x000058ff01007387 */ /* 0x000fe80000100800 */
[----:B------:R1:W-:Y:S01]  /*216e0*/  STL [R1+0x18], R0 ;  /* 0x0000180001007387 */ /* 0x0003e20000100800 */
[----:B0-----:R-:W-:-:S03]  /*216f0*/  LOP3.LUT R2, R4, 0x40, RZ, 0xfc, !PT ;  /* 0x0000004004027812 */ /* 0x001fc600078efcff */
[----:B------:R0:W-:Y:S04]  /*21700*/  STL [R1+0xc], RZ ;  /* 0x00000cff01007387 */ /* 0x0001e80000100800 */
[----:B------:R0:W-:Y:S01]  /*21710*/  STL [R1+0x8], RZ ;  /* 0x000008ff01007387 */ /* 0x0001e20000100800 */
[----:B-1----:R-:W-:-:S03]  /*21720*/  LOP3.LUT R0, R4, 0x80, RZ, 0xfc, !PT ;  /* 0x0000008004007812 */ /* 0x002fc600078efcff */
[----:B------:R0:W-:Y:S04]  /*21730*/  STL [R1+0x14], R3 ;  /* 0x0000140301007387 */ /* 0x0001e80000100800 */
.L_x_781:
[----:B0--3--:R-:W0:Y:S02]  /*21740*/  LDC.64 R2, c[0x0][0xc88] ;  /* 0x00032200ff027b82 */ /* 0x009e240000000a00 */
[----:B0-----:R-:W-:-:S05]  /*21750*/  IMAD.WIDE R2, R19, 0x4, R2 ;  /* 0x0000000413027825 */ /* 0x001fca00078e0202 */
[----:B------:R-:W2:Y:S01]  /*21760*/  LDG.E R15, desc[UR54][R2.64] ;  /* 0x00000036020f7981 */ /* 0x000ea2000c1e1900 */
[----:B------:R-:W-:Y:S05]  /*21770*/  YIELD ;  /* 0x0000000000007946 */ /* 0x000fea0003800000 */
[----:B------:R-:W-:Y:S01]  /*21780*/  ULDC.64 UR4, c[0x0][0xa28] ;  /* 0x00028a0000047ab9 */ /* 0x000fe20000000a00 */
[----:B-1----:R-:W-:Y:S01]  /*21790*/  IMAD.MOV.U32 R0, RZ, RZ, RZ ;  /* 0x000000ffff007224 */ /* 0x002fe200078e00ff */
[----:B------:R-:W-:Y:S01]  /*217a0*/  ISETP.NE.U32.AND P0, PT, RZ, UR4, PT ;  /* 0x00000004ff007c0c */ /* 0x000fe2000bf05070 */
[----:B------:R-:W-:Y:S01]  /*217b0*/  ULDC.64 UR10, c[0x0][0xa18] ;  /* 0x00028600000a7ab9 */ /* 0x000fe20000000a00 */
[----:B------:R-:W-:Y:S01]  /*217c0*/  ULDC.64 UR8, c[0x0][0xa10] ;  /* 0x0002840000087ab9 */ /* 0x000fe20000000a00 */
[----:B------:R-:W-:Y:S01]  /*217d0*/  ULDC.64 UR6, c[0x0][0xa08] ;  /* 0x0002820000067ab9 */ /* 0x000fe20000000a00 */
[----:B------:R-:W-:-:S02]  /*217e0*/  ISETP.NE.AND.EX P0, PT, RZ, UR5, PT, P0 ;  /* 0x00000005ff007c0c */ /* 0x000fc4000bf05300 */
[----:B--2---:R-:W-:Y:S01]  /*217f0*/  SHF.R.S32.HI R4, RZ, 0x1f, R15 ;  /* 0x0000001fff047819 */ /* 0x004fe2000001140f */
[----:B------:R-:W-:-:S10]  /*21800*/  IMAD.SHL.U32 R14, R15, 0x4, RZ ;  /* 0x000000040f0e7824 */ /* 0x000fd400078e00ff */
[C---:B------:R-:W-:Y:S01]  /*21810*/  @P0 LEA R2, P1, R15.reuse, UR4, 0x2 ;  /* 0x000000040f020c11 */ /* 0x040fe2000f8210ff */
[----:B------:R-:W-:Y:S03]  /*21820*/  STL [R1+0x34], R15 ;  /* 0x0000340f01007387 */ /* 0x000fe60000100800 */
[C-C-:B------:R-:W-:Y:S01]  /*21830*/  @P0 LEA.HI.X R3, R15.reuse, UR5, R4.reuse, 0x2, P1 ;  /* 0x000000050f030c11 */ /* 0x140fe200088f1404 */
[----:B------:R-:W-:Y:S01]  /*21840*/  ULDC.64 UR4, c[0x0][0xa00] ;  /* 0x0002800000047ab9 */ /* 0x000fe20000000a00 */
[----:B------:R0:W-:Y:S01]  /*21850*/  STL [R1+0x40], R4 ;  /* 0x0000400401007387 */ /* 0x0001e20000100800 */
[----:B------:R-:W-:Y:S02]  /*21860*/  ISETP.NE.U32.AND P2, PT, RZ, UR4, PT ;  /* 0x00000004ff007c0c */ /* 0x000fe4000bf45070 */
[----:B------:R-:W-:Y:S01]  /*21870*/  SHF.L.U64.HI R13, R15, 0x2, R4 ;  /* 0x000000020f0d7819 */ /* 0x000fe20000010204 */
[----:B------:R1:W5:Y:S01]  /*21880*/  @P0 LDG.E R0, desc[UR54][R2.64] ;  /* 0x0000003602000981 */ /* 0x000362000c1e1900 */
[----:B------:R-:W-:-:S02]  /*21890*/  ISETP.NE.AND.EX P2, PT, RZ, UR5, PT, P2 ;  /* 0x00000005ff007c0c */ /* 0x000fc4000bf45320 */
[----:B------:R-:W-:Y:S01]  /*218a0*/  ISETP.NE.U32.AND P3, PT, RZ, UR10, PT ;  /* 0x0000000aff007c0c */ /* 0x000fe2000bf65070 */
[----:B------:R-:W-:Y:S01]  /*218b0*/  STL [R1], R14 ;  /* 0x0000000e01007387 */ /* 0x000fe20000100800 */
[----:B------:R-:W-:Y:S02]  /*218c0*/  ISETP.NE.U32.AND P0, PT, RZ, UR6, PT ;  /* 0x00000006ff007c0c */ /* 0x000fe4000bf05070 */
[----:B0-----:R-:W-:Y:S01]  /*218d0*/  IADD3 R4, P4, R14, UR4, RZ ;  /* 0x000000040e047c10 */ /* 0x001fe2000ff9e0ff */
[----:B------:R-:W-:Y:S01]  /*218e0*/  STL [R1+0x20], R13 ;  /* 0x0000200d01007387 */ /* 0x000fe20000100800 */
[----:B------:R-:W-:Y:S02]  /*218f0*/  ISETP.NE.AND.EX P3, PT, RZ, UR11, PT, P3 ;  /* 0x0000000bff007c0c */ /* 0x000fe4000bf65330 */
[----:B-1----:R-:W-:Y:S02]  /*21900*/  CS2R R2, SRZ ;  /* 0x0000000000027805 */ /* 0x002fe4000001ff00 */
[----:B------:R-:W-:-:S02]  /*21910*/  IADD3.X R5, R13, UR5, RZ, P4, !PT ;  /* 0x000000050d057c10 */ /* 0x000fc4000a7fe4ff */
[C---:B------:R-:W-:Y:S02]  /*21920*/  IADD3 R6, P4, R14.reuse, UR8, RZ ;  /* 0x000000080e067c10 */ /* 0x040fe4000ff9e0ff */
[----:B------:R-:W-:Y:S01]  /*21930*/  ISETP.NE.U32.AND P1, PT, RZ, UR8, PT ;  /* 0x00000008ff007c0c */ /* 0x000fe2000bf25070 */
[----:B------:R-:W2:Y:S01]  /*21940*/  @P2 LDG.E R2, desc[UR54][R4.64] ;  /* 0x0000003604022981 */ /* 0x000ea2000c1e1900 */
[----:B------:R-:W-:Y:S01]  /*21950*/  IADD3.X R7, R13, UR9, RZ, P4, !PT ;  /* 0x000000090d077c10 */ /* 0x000fe2000a7fe4ff */
[----:B------:R-:W-:Y:S01]  /*21960*/  ULDC UR4, c[0x0][0x288] ;  /* 0x0000a20000047ab9 */ /* 0x000fe20000000800 */
[----:B------:R-:W-:Y:S02]  /*21970*/  ISETP.NE.AND.EX P0, PT, RZ, UR7, PT, P0 ;  /* 0x00000007ff007c0c */ /* 0x000fe4000bf05300 */
[----:B------:R-:W-:Y:S02]  /*21980*/  ISETP.NE.AND.EX P1, PT, RZ, UR9, PT, P1 ;  /* 0x00000009ff007c0c */ /* 0x000fe4000bf25310 */
[----:B------:R-:W-:-:S02]  /*21990*/  @P3 IADD3 R10, P4, R14, UR10, RZ ;  /* 0x0000000a0e0a3c10 */ /* 0x000fc4000ff9e0ff */
[----:B------:R-:W-:Y:S02]  /*219a0*/  IADD3 R8, P5, R14, UR6, RZ ;  /* 0x000000060e087c10 */ /* 0x000fe4000ffbe0ff */
[C---:B------:R-:W-:Y:S02]  /*219b0*/  @P3 IADD3.X R11, R13.reuse, UR11, RZ, P4, !PT ;  /* 0x0000000b0d0b3c10 */ /* 0x040fe4000a7fe4ff */
[----:B------:R-:W-:Y:S02]  /*219c0*/  MOV R12, RZ ;  /* 0x000000ff000c7202 */ /* 0x000fe40000000f00 */
[----:B------:R-:W-:-:S03]  /*219d0*/  IADD3.X R9, R13, UR7, RZ, P5, !PT ;  /* 0x000000070d097c10 */ /* 0x000fc6000affe4ff */
[----:B------:R-:W5:Y:S04]  /*219e0*/  @P1 LDG.E R3, desc[UR54][R6.64] ;  /* 0x0000003606031981 */ /* 0x000f68000c1e1900 */
[----:B------:R-:W5:Y:S04]  /*219f0*/  @P0 LDG.E R12, desc[UR54][R8.64] ;  /* 0x00000036080c0981 */ /* 0x000f68000c1e1900 */
[----:B--2---:R0:W-:Y:S02]  /*21a00*/  STL [R1+0x3c], R2 ;  /* 0x00003c0201007387 */ /* 0x0041e40000100800 */
[----:B0-----:R-:W-:Y:S01]  /*21a10*/  IMAD.U32 R2, RZ, RZ, UR4 ;  /* 0x00000004ff027e24 */ /* 0x001fe2000f8e00ff */
[----:B------:R-:W-:-:S05]  /*21a20*/  ULDC.64 UR4, c[0x0][0x418] ;  /* 0x0001060000047ab9 */ /* 0x000fca0000000a00 */
[----:B------:R0:W2:Y:S01]  /*21a30*/  @P3 LDG.E R2, desc[UR54][R10.64] ;  /* 0x000000360a023981 */ /* 0x0000a2000c1e1900 */
[----:B------:R-:W-:-:S03]  /*21a40*/  UISETP.NE.U32.AND UP0, UPT, UR4, URZ, UPT ;  /* 0x0000003f0400728c */ /* 0x000fc6000bf05070 */
[----:B------:R-:W-:Y:S01]  /*21a50*/  ULDC UR4, c[0x0][0x424] ;  /* 0x0001090000047ab9 */ /* 0x000fe20000000800 */
[----:B------:R-:W-:-:S03]  /*21a60*/  UISETP.NE.AND.EX UP0, UPT, UR5, URZ, UPT, UP0 ;  /* 0x0000003f0500728c */ /* 0x000fc6000bf05300 */
[----:B------:R-:W-:Y:S01]  /*21a70*/  ULDC UR5, c[0x0][0x2f0] ;  /* 0x0000bc0000057ab9 */ /* 0x000fe20000000800 */
[----:B------:R-:W-:-:S04]  /*21a80*/  USEL UR4, UR4, 0x1, UP0 ;  /* 0x0000000104047887 */ /* 0x000fc80008000000 */
[----:B------:R-:W-:-:S03]  /*21a90*/  UIMAD UR4, UR4, UR5, URZ ;  /* 0x00000005040472a4 */ /* 0x000fc6000f8e023f */
[----:B------:R-:W-:Y:S02]  /*21aa0*/  ULDC UR5, c[0x0][0x348] ;  /* 0x0000d20000057ab9 */ /* 0x000fe40000000800 */
[----:B0-----:R-:W-:Y:S01]  /*21ab0*/  IMAD.U32 R10, RZ, RZ, UR5 ;  /* 0x00000005ff0a7e24 */ /* 0x001fe2000f8e00ff */
[----:B--2---:R0:W-:Y:S02]  /*21ac0*/  STL [R1+0x54], R2 ;  /* 0x0000540201007387 */ /* 0x0041e40000100800 */
[----:B0-----:R-:W-:Y:S01]  /*21ad0*/  IMAD.U32 R2, RZ, RZ, UR4 ;  /* 0x00000004ff027e24 */ /* 0x001fe2000f8e00ff */
[----:B------:R-:W-:Y:S06]  /*21ae0*/  @P3 BRA `(.L_x_672) ;  /* 0x0000000000143947 */ /* 0x000fec0003800000 */
[----:B------:R-:W-:Y:S05]  /*21af0*/  @!P2 BRA `(.L_x_672) ;  /* 0x000000000010a947 */ /* 0x000fea0003800000 */
[----:B------:R-:W2:Y:S04]  /*21b00*/  LDG.E R11, desc[UR54][R4.64] ;  /* 0x00000036040b7981 */ /* 0x000ea8000c1e1900 */
[----:B------:R-:W2:Y:S02]  /*21b10*/  LDG.E R4, desc[UR54][R4.64+0x4] ;  /* 0x0000043604047981 */ /* 0x000ea4000c1e1900 */
[----:B--2---:R-:W-:-:S05]  /*21b20*/  IADD3 R4, -R11, R4, RZ ;  /* 0x000000040b047210 */ /* 0x004fca0007ffe1ff */
[----:B------:R0:W-:Y:S02]  /*21b30*/  STL [R1+0x54], R4 ;  /* 0x0000540401007387 */ /* 0x0001e40000100800 */
.L_x_672:
[----:B------:R-:W-:Y:S01]  /*21b40*/  IMAD.MOV.U32 R11, RZ, RZ, R15 ;  /* 0x000000ffff0b7224 */ /* 0x000fe200078e000f */
[----:B------:R-:W-:Y:S01]  /*21b50*/  ULDC.64 UR4, c[0x0][0xa20] ;  /* 0x0002880000047ab9 */ /* 0x000fe20000000a00 */
[----:B0----5:R-:W-:Y:S01]  /*21b60*/  IMAD.IADD R4, R12, 0x1, R0 ;  /* 0x000000010c047824 */ /* 0x021fe200078e0200 */
[----:B------:R-:W-:Y:S02]  /*21b70*/  ISETP.NE.U32.AND P2, PT, RZ, UR4, PT ;  /* 0x00000004ff007c0c */ /* 0x000fe4000bf45070 */
[----:B------:R0:W-:Y:S02]  /*21b80*/  STL [R1+0x1c], R11 ;  /* 0x00001c0b01007387 */ /* 0x0001e40000100800 */
[----:B------:R-:W-:Y:S02]  /*21b90*/  ISETP.NE.AND.EX P2, PT, RZ, UR5, PT, P2 ;  /* 0x00000005ff007c0c */ /* 0x000fe4000bf45320 */
[----:B------:R0:W-:Y:S11]  /*21ba0*/  STL [R1+0x24], R4 ;  /* 0x0000240401007387 */ /* 0x0001f60000100800 */
[----:B0-----:R-:W-:Y:S05]  /*21bb0*/  @!P2 BRA `(.L_x_673) ;  /* 0x000000000010a947 */ /* 0x001fea0003800000 */
[----:B------:R-:W-:-:S04]  /*21bc0*/  IADD3 R4, P0, R14, UR4, RZ ;  /* 0x000000040e047c10 */ /* 0x000fc8000ff1e0ff */
[----:B------:R-:W-:-:S05]  /*21bd0*/  IADD3.X R5, R13, UR5, RZ, P0, !PT ;  /* 0x000000050d057c10 */ /* 0x000fca00087fe4ff */
[----:B------:R0:W5:Y:S01]  /*21be0*/  LDG.E R2, desc[UR54][R4.64] ;  /* 0x0000003604027981 */ /* 0x000162000c1e1900 */
[----:B------:R-:W-:Y:S05]  /*21bf0*/  BRA `(.L_x_674) ;  /* 0x0000000000107947 */ /* 0x000fea0003800000 */
.L_x_673:
[----:B------:R-:W-:Y:S05]  /*21c00*/  @!P0 BRA `(.L_x_674) ;  /* 0x00000000000c8947 */ /* 0x000fea0003800000 */
[----:B------:R-:W2:Y:S04]  /*21c10*/  LDG.E R4, desc[UR54][R8.64] ;  /* 0x0000003608047981 */ /* 0x000ea8000c1e1900 */
[----:B------:R-:W2:Y:S02]  /*21c20*/  LDG.E R2, desc[UR54][R8.64+0x4] ;  /* 0x0000043608027981 */ /* 0x000ea4000c1e1900 */
[----:B--2---:R-:W-:-:S07]  /*21c30*/  IMAD.IADD R2, R2, 0x1, -R4 ;  /* 0x0000000102027824 */ /* 0x004fce00078e0a04 */
.L_x_674:
[----:B-----5:R-:W-:Y:S02]  /*21c40*/  IADD3 R0, -R0, R2, RZ ;  /* 0x0000000200007210 */ /* 0x020fe40007ffe1ff */
[----:B------:R-:W2:Y:S04]  /*21c50*/  @P1 LDG.E R2, desc[UR54][R6.64] ;  /* 0x0000003606021981 */ /* 0x000ea8000c1e1900 */
[----:B------:R-:W2:Y:S01]  /*21c60*/  @P1 LDG.E R6, desc[UR54][R6.64+0x4] ;  /* 0x0000043606061981 */ /* 0x000ea2000c1e1900 */
[----:B------:R-:W-:Y:S01]  /*21c70*/  BSSY B0, `(.L_x_675) ;  /* 0x0000132000007945 */ /* 0x000fe20003800000 */
[----:B--2---:R-:W-:-:S04]  /*21c80*/  @P1 IMAD.IADD R10, R6, 0x1, -R2 ;  /* 0x00000001060a1824 */ /* 0x004fc800078e0a02 */
[----:B0-----:R-:W-:-:S04]  /*21c90*/  IMAD.IADD R4, R0, 0x1, R10 ;  /* 0x0000000100047824 */ /* 0x001fc800078e020a */
[----:B------:R-:W-:Y:S01]  /*21ca0*/  VIADD R2, R4, 0x9f ;  /* 0x0000009f04027836 */ /* 0x000fe20000000000 */
[----:B------:R0:W-:Y:S03]  /*21cb0*/  STL [R1+0x44], R4 ;  /* 0x0000440401007387 */ /* 0x0001e60000100800 */
[----:B------:R-:W-:-:S05]  /*21cc0*/  IMAD.HI R2, R2, 0x66666667, RZ ;  /* 0x6666666702027827 */ /* 0x000fca00078e02ff */
[----:B0-----:R-:W-:-:S04]  /*21cd0*/  SHF.R.U32.HI R4, RZ, 0x1f, R2 ;  /* 0x0000001fff047819 */ /* 0x001fc80000011602 */
[----:B------:R-:W-:-:S05]  /*21ce0*/  LEA.HI.SX32 R5, R2, R4, 0x1a ;  /* 0x0000000402057211 */ /* 0x000fca00078fd2ff */
[----:B------:R-:W-:Y:S01]  /*21cf0*/  IMAD R2, R5, 0xa0, -R0 ;  /* 0x000000a005027824 */ /* 0x000fe200078e0a00 */
[----:B------:R-:W-:Y:S01]  /*21d00*/  IADD3 R0, -R0, RZ, RZ ;  /* 0x000000ff00007210 */ /* 0x000fe20007ffe1ff */
[----:B------:R0:W-:Y:S03]  /*21d10*/  STL [R1+0x50], R5 ;  /* 0x0000500501007387 */ /* 0x0001e60000100800 */
[----:B------:R-:W-:Y:S02]  /*21d20*/  VIMNMX R10, R2, R10, PT ;  /* 0x0000000a020a7248 */ /* 0x000fe40003fe0100 */
[----:B------:R-:W-:-:S04]  /*21d30*/  VIMNMX R0, RZ, R0, !PT ;  /* 0x00000000ff007248 */ /* 0x000fc80007fe0100 */
[----:B------:R-:W-:Y:S01]  /*21d40*/  ISETP.GT.AND P0, PT, R10, R0, PT ;  /* 0x000000000a00720c */ /* 0x000fe20003f04270 */
[----:B0-----:R-:W-:-:S05]  /*21d50*/  IMAD.WIDE.U32 R4, R0, -0x33333333, RZ ;  /* 0xcccccccd00047825 */ /* 0x001fca00078e00ff */
        /* <DEDUP_REMOVED lines=8> */
[----:B------:R-:W-:Y:S05]  /*21de0*/  @!P2 BRA `(.L_x_676) ;  /* 0x000000100068a947 */ /* 0x000fea0003800000 */
[----:B------:R-:W-:Y:S01]  /*21df0*/  UMOV UR4, 0xffffffff ;  /* 0xffffffff00047882 */ /* 0x000fe20000000000 */
[----:B------:R-:W-:Y:S02]  /*21e00*/  SEL R0, R11, RZ, !P1 ;  /* 0x000000ff0b007207 */ /* 0x000fe40004800000 */
[----:B------:R-:W-:Y:S05]  /*21e10*/  BRA.DIV UR4, `(.L_x_677) ;  /* 0x0000006e04ec7947 */ /* 0x000fea000b800000 */
[----:B------:R-:W0:Y:S02]  /*21e20*/  S2R R4, SR_TID.X ;  /* 0x0000000000047919 */ /* 0x000e240000002100 */
[----:B0-----:R-:W-:-:S04]  /*21e30*/  SHF.R.U32.HI R4, RZ, 0x5, R4 ;  /* 0x00000005ff047819 */ /* 0x001fc80000011604 */
[----:B------:R-:W-:-:S05]  /*21e40*/  LOP3.LUT R4, R4, 0x3, RZ, 0xc0, !PT ;  /* 0x0000000304047812 */ /* 0x000fca00078ec0ff */
[----:B------:R0:W1:Y:S02]  /*21e50*/  SHFL.IDX PT, R14, R4, RZ, 0x1f ;  /* 0x00001fff040e7589 */ /* 0x00006400000e0000 */
.L_x_867:
[----:B-1----:R-:W-:Y:S02]  /*21e60*/  ISETP.NE.AND P0, PT, R14, RZ, PT ;  /* 0x000000ff0e00720c */ /* 0x002fe40003f05270 */
[----:B------:R-:W-:-:S11]  /*21e70*/  PLOP3.LUT P6, PT, PT, PT, PT, 0x8, 0x0 ;  /* 0x000000000000781c */ /* 0x000fd60003fce170 */
[----:B------:R-:W-:Y:S05]  /*21e80*/  @P0 BRA `(.L_x_678) ;  /* 0x00000000000c0947 */ /* 0x000fea0003800000 */
[----:B------:R-:W-:-:S03]  /*21e90*/  UMOV UR4, 0xffffffff ;  /* 0xffffffff00047882 */ /* 0x000fc60000000000 */
[----:B------:R-:W-:Y:S05]  /*21ea0*/  BRA.DIV UR4, `(.L_x_679) ;  /* 0x0000006e04fc7947 */ /* 0x000fea000b800000 */
[----:B------:R-:W-:-:S13]  /*21eb0*/  ELECT P6, URZ, PT ;  /* 0x00000000003f782f */ /* 0x000fda00038c0000 */
.L_x_678:
[----:B0-----:R-:W2:Y:S04]  /*21ec0*/  LDL R4, [R1+0x58] ;  /* 0x0000580001047983 */ /* 0x001ea80000100800 */
[----:B------:R-:W3:Y:S01]  /*21ed0*/  LDL R6, [R1+0x4] ;  /* 0x0000040001067983 */ /* 0x000ee20000100800 */
[----:B------:R-:W-:Y:S01]  /*21ee0*/  BSSY B1, `(.L_x_680) ;  /* 0x0000008000017945 */ /* 0x000fe20003800000 */
[----:B--2---:R-:W-:-:S05]  /*21ef0*/  VIADD R4, R4, 0x1 ;  /* 0x0000000104047836 */ /* 0x004fca0000000000 */
[----:B------:R-:W-:-:S04]  /*21f00*/  LEA.HI R5, R4, R4, RZ, 0x1 ;  /* 0x0000000404057211 */ /* 0x000fc800078f08ff */
[----:B------:R-:W-:-:S04]  /*21f10*/  LOP3.LUT R5, R5, 0xfffffffe, RZ, 0xc0, !PT ;  /* 0xfffffffe05057812 */ /* 0x000fc800078ec0ff */
[----:B------:R-:W-:-:S04]  /*21f20*/  IADD3 R4, R4, -R5, RZ ;  /* 0x8000000504047210 */ /* 0x000fc80007ffe0ff */
[----:B------:R-:W-:-:S04]  /*21f30*/  SHF.L.U32 R4, R4, 0x1f, RZ ;  /* 0x0000001f04047819 */ /* 0x000fc800000006ff */
[----:B---3--:R-:W0:Y:S02]  /*21f40*/  SYNCS.PHASECHK.TRANS64.TRYWAIT P0, [R6+URZ+0x29820], R4 ;  /* 0x02982004060075a7 */ /* 0x008e24000800017f */
[----:B0-----:R-:W-:Y:S05]  /*21f50*/  @!P0 BRA `(.L_x_681) ;  /* 0x0000006c00f08947 */ /* 0x001fea0003800000 */
.L_x_870:
[----:B------:R-:W-:Y:S05]  /*21f60*/  BSYNC B1 ;  /* 0x0000000000017941 */ /* 0x000fea0003800000 */
.L_x_680:
[----:B------:R-:W-:Y:S04]  /*21f70*/  BSSY B1, `(.L_x_682) ;  /* 0x0000074000017945 */ /* 0x000fe80003800000 */
[----:B------:R-:W-:Y:S05]  /*21f80*/  @!P6 BRA `(.L_x_683) ;  /* 0x0000000400c8e947 */ /* 0x000fea0003800000 */
[----:B------:R-:W2:Y:S04]  /*21f90*/  LDL R6, [R1+0x4] ;  /* 0x0000040001067983 */ /* 0x000ea80000100800 */
[----:B------:R-:W3:Y:S01]  /*21fa0*/  LDL R7, [R1+0xc] ;  /* 0x00000c0001077983 */ /* 0x000ee20000100800 */
[----:B0-----:R-:W0:Y:S01]  /*21fb0*/  S2R R5, SR_TID.X ;  /* 0x0000000000057919 */ /* 0x001e220000002100 */
[----:B--2---:R-:W-:Y:S02]  /*21fc0*/  IMAD.MOV.U32 R9, RZ, RZ, R6 ;  /* 0x000000ffff097224 */ /* 0x004fe400078e0006 */
[----:B------:R-:W2:Y:S02]  /*21fd0*/  LDL R6, [R1+0x18] ;  /* 0x0000180001067983 */ /* 0x000ea40000100800 */
[----:B---3--:R-:W-:Y:S01]  /*21fe0*/  IMAD R7, R7, 0x8, R9 ;  /* 0x0000000807077824 */ /* 0x008fe200078e0209 */
[----:B0-----:R-:W-:Y:S01]  /*21ff0*/  LOP3.LUT R5, R5, 0x7f, RZ, 0xc0, !PT ;  /* 0x0000007f05057812 */ /* 0x001fe200078ec0ff */
[----:B------:R-:W-:Y:S03]  /*22000*/  BSSY B2, `(.L_x_684) ;  /* 0x0000005000027945 */ /* 0x000fe60003800000 */
[----:B------:R-:W-:-:S02]  /*22010*/  ISETP.NE.AND P1, PT, R5, RZ, PT ;  /* 0x000000ff0500720c */ /* 0x000fc40003f25270 */
[----:B--2---:R-:W-:-:S04]  /*22020*/  SHF.L.U32 R10, R6, 0x1f, RZ ;  /* 0x0000001f060a7819 */ /* 0x004fc800000006ff */
[----:B------:R-:W0:Y:S02]  /*22030*/  SYNCS.PHASECHK.TRANS64.TRYWAIT P0, [R7+URZ+0x298a0], R10 ;  /* 0x0298a00a070075a7 */ /* 0x000e24000800017f */
[----:B0-----:R-:W-:Y:S05]  /*22040*/  @!P0 BRA `(.L_x_685) ;  /* 0x0000006c00cc8947 */ /* 0x001fea0003800000 */
.L_x_871:
[----:B------:R-:W-:Y:S05]  /*22050*/  BSYNC B2 ;  /* 0x0000000000027941 */ /* 0x000fea0003800000 */
.L_x_684:
        /* <DEDUP_REMOVED lines=9> */
.L_x_687:
[----:B------:R-:W-:Y:S05]  /*220f0*/  BSYNC B2 ;  /* 0x0000000000027941 */ /* 0x000fea0003800000 */
.L_x_686:
[----:B------:R-:W2:Y:S04]  /*22100*/  LDL R6, [R1+0x4] ;  /* 0x0000040001067983 */ /* 0x000ea80000100800 */
[----:B------:R-:W2:Y:S01]  /*22110*/  LDL R4, [R1+0xc] ;  /* 0x00000c0001047983 */ /* 0x000ea20000100800 */
[----:B------:R-:W-:Y:S01]  /*22120*/  MOV R11, RZ ;  /* 0x000000ff000b7202 */ /* 0x000fe20000000f00 */
[----:B------:R-:W-:Y:S01]  /*22130*/  IMAD R5, R8, 0xa0, R3 ;  /* 0x000000a008057824 */ /* 0x000fe200078e0203 */
[----:B------:R-:W-:Y:S01]  /*22140*/  UIADD3 UR4, UP0, UR40, 0x570, URZ ;  /* 0x0000057028047890 */ /* 0x000fe2000ff1e03f */
[----:B------:R-:W-:Y:S01]  /*22150*/  PLOP3.LUT P0, PT, PT, PT, PT, 0x80, 0x0 ;  /* 0x000000000000781c */ /* 0x000fe20003f0f070 */
[----:B------:R-:W-:Y:S01]  /*22160*/  UMOV UR6, 0x0 ;  /* 0x0000000000067882 */ /* 0x000fe20000000000 */
[----:B------:R-:W-:Y:S01]  /*22170*/  R2UR UR10, R11 ;  /* 0x000000000b0a72ca */ /* 0x000fe200000e0000 */
[----:B------:R-:W-:Y:S01]  /*22180*/  VIADD R5, R5, 0xffffff60 ;  /* 0xffffff6005057836 */ /* 0x000fe20000000000 */
[----:B------:R-:W-:Y:S01]  /*22190*/  UIADD3.X UR5, URZ, UR41, URZ, UP0, !UPT ;  /* 0x000000293f057290 */ /* 0x000fe200087fe43f */
[----:B------:R-:W-:Y:S01]  /*221a0*/  UMOV UR7, 0x12f00000 ;  /* 0x12f0000000077882 */ /* 0x000fe20000000000 */
[----:B--2---:R-:W-:-:S02]  /*221b0*/  IMAD R9, R4, 0x7800, R6 ;  /* 0x0000780004097824 */ /* 0x004fc400078e0206 */
[----:B------:R-:W-:Y:S02]  /*221c0*/  VIADD R4, R7, 0x29890 ;  /* 0x0002989007047836 */ /* 0x000fe40000000000 */
[----:B------:R-:W-:-:S07]  /*221d0*/  VIADD R6, R9, 0x1a400 ;  /* 0x0001a40009067836 */ /* 0x000fce0000000000 */
.L_x_688:
[----:B------:R-:W-:-:S13]  /*221e0*/  @P0 ELECT P2, URZ, PT ;  /* 0x00000000003f082f */ /* 0x000fda0003840000 */
[----:B------:R-:W-:Y:S02]  /*221f0*/  @P2 R2UR UR13, R0 ;  /* 0x00000000000d22ca */ /* 0x000fe400000e0000 */
[----:B------:R-:W-:Y:S02]  /*22200*/  @P2 R2UR UR12, R18 ;  /* 0x00000000120c22ca */ /* 0x000fe400000e0000 */
[----:B------:R-:W-:Y:S02]  /*22210*/  @P2 R2UR UR11, R5 ;  /* 0x00000000050b22ca */ /* 0x000fe400000e0000 */
[----:B------:R-:W-:Y:S02]  /*22220*/  @P2 R2UR UR9, R4 ;  /* 0x00000000040922ca */ /* 0x000fe400000e0000 */
[----:B------:R-:W-:Y:S02]  /*22230*/  @P2 R2UR UR8, R6 ;  /* 0x00000000060822ca */ /* 0x000fe400000e0000 */
[----:B------:R-:W-:-:S02]  /*22240*/  @P2 PLOP3.LUT P0, PT, P2, PT, PT, 0x8, 0x0 ;  /* 0x000000000000281c */ /* 0x000fc4000170e170 */
[----:B------:R-:W-:-:S09]  /*22250*/  PLOP3.LUT P2, PT, PT, PT, PT, 0x8, 0x0 ;  /* 0x000000000000781c */ /* 0x000fd20003f4e170 */
[----:B------:R1:W-:Y:S02]  /*22260*/  UTMALDG.4D [UR8], [UR4], desc[UR6] ;  /* 0x00000608040075b4 */ /* 0x0003e40008019000 */
[----:B-1----:R-:W-:Y:S05]  /*22270*/  @P0 BRA.U.ANY `(.L_x_688) ;  /* 0xfffffffd00d80947 */ /* 0x002fea000393ffff */
[----:B------:R-:W-:Y:S01]  /*22280*/  PLOP3.LUT P0, PT, PT, PT, PT, 0x80, 0x0 ;  /* 0x000000000000781c */ /* 0x000fe20003f0f070 */
[----:B------:R-:W-:Y:S01]  /*22290*/  UMOV UR6, 0x0 ;  /* 0x0000000000067882 */ /* 0x000fe20000000000 */
[----:B------:R-:W-:Y:S01]  /*222a0*/  IADD3 R6, R9, 0x1cc00, RZ ;  /* 0x0001cc0009067810 */ /* 0x000fe20007ffe0ff */
[----:B------:R-:W-:Y:S01]  /*222b0*/  UMOV UR7, 0x12f00000 ;  /* 0x12f0000000077882 */ /* 0x000fe20000000000 */
[----:B------:R-:W-:-:S09]  /*222c0*/  UMOV UR10, 0x40 ;  /* 0x00000040000a7882 */ /* 0x000fd20000000000 */
.L_x_689:
        /* <DEDUP_REMOVED lines=11> */
[----:B------:R-:W-:Y:S01]  /*22380*/  VIADD R6, R9, 0x1f400 ;  /* 0x0001f40009067836 */ /* 0x000fe20000000000 */
[----:B------:R-:W-:Y:S01]  /*22390*/  UMOV UR6, 0x0 ;  /* 0x0000000000067882 */ /* 0x000fe20000000000 */
[----:B------:R-:W-:Y:S01]  /*223a0*/  UMOV UR7, 0x12f00000 ;  /* 0x12f0000000077882 */ /* 0x000fe20000000000 */
[----:B------:R-:W-:-:S09]  /*223b0*/  UMOV UR10, 0x80 ;  /* 0x00000080000a7882 */ /* 0x000fd20000000000 */
.L_x_690:
        /* <DEDUP_REMOVED lines=10> */
[----:B------:R-:W1:Y:S01]  /*22460*/  SYNCS.PHASECHK.TRANS64.TRYWAIT P0, [R7+URZ+0x298c0], R10 ;  /* 0x0298c00a070075a7 */ /* 0x000e62000800017f */
[----:B------:R-:W-:Y:S04]  /*22470*/  BSSY B2, `(.L_x_691) ;  /* 0x0000002000027945 */ /* 0x000fe80003800000 */
[----:B-1----:R-:W-:Y:S05]  /*22480*/  @!P0 BRA `(.L_x_692) ;  /* 0x0000006800d08947 */ /* 0x002fea0003800000 */
.L_x_872:
[----:B------:R-:W-:Y:S05]  /*22490*/  BSYNC B2 ;  /* 0x0000000000027941 */ /* 0x000fea0003800000 */
.L_x_691:
[----:B------:R-:W-:Y:S01]  /*224a0*/  BSSY B2, `(.L_x_693) ;  /* 0x000000b000027945 */ /* 0x000fe20003800000 */
[----:B------:R-:W-:Y:S02]  /*224b0*/  IMAD.MOV.U32 R12, RZ, RZ, 0x0 ;  /* 0x00000000ff0c7424 */ /* 0x000fe400078e00ff */
[----:B------:R-:W-:Y:S01]  /*224c0*/  IMAD.MOV.U32 R13, RZ, RZ, 0x12f00000 ;  /* 0x12f00000ff0d7424 */ /* 0x000fe200078e00ff */
[----:B------:R-:W-:Y:S06]  /*224d0*/  @P1 BRA `(.L_x_694) ;  /* 0x00000000001c1947 */ /* 0x000fec0003800000 */
[----:B------:R-:W2:Y:S02]  /*224e0*/  S2R R4, SR_TID.X ;  /* 0x0000000000047919 */ /* 0x000ea40000002100 */
[----:B--2---:R-:W-:Y:S02]  /*224f0*/  LOP3.LUT R6, R4, 0x1f, RZ, 0xc0, !PT ;  /* 0x0000001f04067812 */ /* 0x004fe400078ec0ff */
[----:B------:R-:W-:Y:S02]  /*22500*/  MOV R4, 0x5000 ;  /* 0x0000500000047802 */ /* 0x000fe40000000f00 */
[----:B------:R-:W-:Y:S02]  /*22510*/  ISETP.NE.AND P0, PT, R6, RZ, PT ;  /* 0x000000ff0600720c */ /* 0x000fe40003f05270 */
[----:B------:R2:W-:Y:S11]  /*22520*/  SYNCS.ARRIVE.TRANS64 RZ, [R7+URZ+0x298b0], R4 ;  /* 0x0298b00407ff79a7 */ /* 0x0005f6000800003f */
[----:B--2---:R-:W-:Y:S05]  /*22530*/  @!P0 BRA `(.L_x_694) ;  /* 0x0000000000048947 */ /* 0x004fea0003800000 */
[----:B------:R-:W-:Y:S01]  /*22540*/  BPT.TRAP 0x1 ;  /* 0x000000040000795c */ /* 0x000fe20000300000 */
.L_x_694:
[----:B------:R-:W-:Y:S05]  /*22550*/  BSYNC B2 ;  /* 0x0000000000027941 */ /* 0x000fea0003800000 */
.L_x_693:
[----:B------:R-:W2:Y:S04]  /*22560*/  LDL R6, [R1+0x4] ;  /* 0x0000040001067983 */ /* 0x000ea80000100800 */
[----:B------:R-:W2:Y:S01]  /*22570*/  LDL R4, [R1+0xc] ;  /* 0x00000c0001047983 */ /* 0x000ea20000100800 */
[----:B------:R-:W-:Y:S01]  /*22580*/  R2UR UR10, R11 ;  /* 0x000000000b0a72ca */ /* 0x000fe200000e0000 */
[----:B------:R-:W-:Y:S01]  /*22590*/  UIADD3 UR4, UP0, UR40, 0x670, URZ ;  /* 0x0000067028047890 */ /* 0x000fe2000ff1e03f */
[----:B------:R-:W-:Y:S01]  /*225a0*/  R2UR UR6, R12 ;  /* 0x000000000c0672ca */ /* 0x000fe200000e0000 */
[----:B01----:R-:W-:Y:S01]  /*225b0*/  VIADD R7, R7, 0x298b0 ;  /* 0x000298b007077836 */ /* 0x003fe20000000000 */
[----:B------:R-:W-:Y:S01]  /*225c0*/  R2UR UR7, R13 ;  /* 0x000000000d0772ca */ /* 0x000fe200000e0000 */
[----:B------:R-:W-:Y:S01]  /*225d0*/  UIADD3.X UR5, URZ, UR41, URZ, UP0, !UPT ;  /* 0x000000293f057290 */ /* 0x000fe200087fe43f */
[----:B------:R-:W-:Y:S01]  /*225e0*/  PLOP3.LUT P0, PT, PT, PT, PT, 0x80, 0x0 ;  /* 0x000000000000781c */ /* 0x000fe20003f0f070 */
[----:B--2---:R-:W-:-:S04]  /*225f0*/  IMAD R4, R4, 0x5000, R6 ;  /* 0x0000500004047824 */ /* 0x004fc800078e0206 */
[----:B------:R-:W-:-:S08]  /*22600*/  VIADD R4, R4, 0xa400 ;  /* 0x0000a40004047836 */ /* 0x000fd00000000000 */
.L_x_695:
        /* <DEDUP_REMOVED lines=10> */
.L_x_683:
[----:B------:R-:W-:Y:S05]  /*226b0*/  BSYNC B1 ;  /* 0x0000000000017941 */ /* 0x000fea0003800000 */
.L_x_682:
[----:B------:R-:W0:Y:S04]  /*226c0*/  LDL.LU R9, [R1+0xc] ;  /* 0x00000c0001097983 */ /* 0x000e280000300800 */
[----:B------:R-:W2:Y:S01]  /*226d0*/  LDL.LU R6, [R1+0x18] ;  /* 0x0000180001067983 */ /* 0x000ea20000300800 */
[----:B------:R-:W-:Y:S01]  /*226e0*/  PLOP3.LUT P0, PT, PT, PT, PT, 0x8, 0x0 ;  /* 0x000000000000781c */ /* 0x000fe20003f0e170 */
[----:B0-----:R-:W-:Y:S01]  /*226f0*/  VIADD R4, R9, 0x1 ;  /* 0x0000000109047836 */ /* 0x001fe20000000000 */
[----:B------:R-:W-:-:S04]  /*22700*/  IADD3 R9, R8, -0x2, RZ ;  /* 0xfffffffe08097810 */ /* 0x000fc80007ffe0ff */
[C---:B------:R-:W-:Y:S02]  /*22710*/  ISETP.NE.AND P1, PT, R4.reuse, 0x2, PT ;  /* 0x000000020400780c */ /* 0x040fe40003f25270 */
[----:B------:R-:W-:Y:S02]  /*22720*/  ISETP.GE.AND P2, PT, R9, R2, PT ;  /* 0x000000020900720c */ /* 0x000fe40003f46270 */
[----:B------:R-:W-:Y:S02]  /*22730*/  SEL R5, RZ, 0x1, P1 ;  /* 0x00000001ff057807 */ /* 0x000fe40000800000 */
[----:B------:R-:W-:Y:S02]  /*22740*/  SEL R4, R4, RZ, P1 ;  /* 0x000000ff04047207 */ /* 0x000fe40000800000 */
[----:B--2---:R-:W-:-:S03]  /*22750*/  LOP3.LUT R6, R6, R5, RZ, 0x3c, !PT ;  /* 0x0000000506067212 */ /* 0x004fc600078e3cff */
[----:B------:R0:W-:Y:S04]  /*22760*/  STL [R1+0xc], R4 ;  /* 0x00000c0401007387 */ /* 0x0001e80000100800 */
[----:B------:R0:W-:Y:S01]  /*22770*/  STL [R1+0x18], R6 ;  /* 0x0000180601007387 */ /* 0x0001e20000100800 */
[----:B------:R-:W-:Y:S05]  /*22780*/  @!P2 BRA `(.L_x_676) ;  /* 0x000000080000a947 */ /* 0x000fea0003800000 */
.L_x_710:
[----:B------:R-:W-:Y:S05]  /*22790*/  YIELD ;  /* 0x0000000000007946 */ /* 0x000fea0003800000 */
[----:B------:R-:W-:Y:S04]  /*227a0*/  BSSY B1, `(.L_x_696) ;  /* 0x0000072000017945 */ /* 0x000fe80003800000 */
[----:B-1----:R-:W-:Y:S05]  /*227b0*/  @!P6 BRA `(.L_x_697) ;  /* 0x0000000400c0e947 */ /* 0x002fea0003800000 */
[----:B------:R-:W2:Y:S04]  /*227c0*/  LDL R7, [R1+0x4] ;  /* 0x0000040001077983 */ /* 0x000ea80000100800 */
[----:B0-----:R-:W2:Y:S04]  /*227d0*/  LDL R6, [R1+0xc] ;  /* 0x00000c0001067983 */ /* 0x001ea80000100800 */
[----:B------:R-:W3:Y:S01]  /*227e0*/  LDL R5, [R1+0x18] ;  /* 0x0000180001057983 */ /* 0x000ee20000100800 */
[----:B------:R-:W0:Y:S01]  /*227f0*/  S2R R4, SR_TID.X ;  /* 0x0000000000047919 */ /* 0x000e220000002100 */
[----:B------:R-:W-:Y:S01]  /*22800*/  BSSY B2, `(.L_x_698) ;  /* 0x0000007000027945 */ /* 0x000fe20003800000 */
[----:B0-----:R-:W-:-:S04]  /*22810*/  LOP3.LUT R4, R4, 0x7f, RZ, 0xc0, !PT ;  /* 0x0000007f04047812 */ /* 0x001fc800078ec0ff */
[----:B------:R-:W-:Y:S01]  /*22820*/  ISETP.NE.AND P2, PT, R4, RZ, PT ;  /* 0x000000ff0400720c */ /* 0x000fe20003f45270 */
[----:B--2---:R-:W-:Y:S01]  /*22830*/  IMAD R8, R6, 0x8, R7 ;  /* 0x0000000806087824 */ /* 0x004fe200078e0207 */
[----:B---3--:R-:W-:-:S04]  /*22840*/  SHF.L.U32 R7, R5, 0x1f, RZ ;  /* 0x0000001f05077819 */ /* 0x008fc800000006ff */
[----:B------:R-:W0:Y:S02]  /*22850*/  SYNCS.PHASECHK.TRANS64.TRYWAIT P1, [R8+URZ+0x298a0], R7 ;  /* 0x0298a007080075a7 */ /* 0x000e24000802017f */
[----:B0-----:R-:W-:Y:S05]  /*22860*/  @!P1 BRA `(.L_x_699) ;  /* 0x0000006400ec9947 */ /* 0x001fea0003800000 */
.L_x_873:
[----:B------:R-:W-:Y:S05]  /*22870*/  BSYNC B2 ;  /* 0x0000000000027941 */ /* 0x000fea0003800000 */
.L_x_698:
        /* <DEDUP_REMOVED lines=9> */
.L_x_701:
[----:B------:R-:W-:Y:S05]  /*22910*/  BSYNC B2 ;  /* 0x0000000000027941 */ /* 0x000fea0003800000 */
.L_x_700:
[----:B------:R-:W2:Y:S04]  /*22920*/  LDL R5, [R1+0x4] ;  /* 0x0000040001057983 */ /* 0x000ea80000100800 */
[----:B------:R-:W2:Y:S01]  /*22930*/  LDL R4, [R1+0xc] ;  /* 0x00000c0001047983 */ /* 0x000ea20000100800 */
[----:B------:R-:W-:Y:S01]  /*22940*/  IMAD.MOV.U32 R11, RZ, RZ, RZ ;  /* 0x000000ffff0b7224 */ /* 0x000fe200078e00ff */
[----:B------:R-:W-:Y:S01]  /*22950*/  UIADD3 UR4, UP0, UR40, 0x570, URZ ;  /* 0x0000057028047890 */ /* 0x000fe2000ff1e03f */
[----:B------:R-:W-:Y:S01]  /*22960*/  PLOP3.LUT P1, PT, PT, PT, PT, 0x80, 0x0 ;  /* 0x000000000000781c */ /* 0x000fe20003f2f070 */
[----:B------:R-:W-:Y:S01]  /*22970*/  UMOV UR6, 0x0 ;  /* 0x0000000000067882 */ /* 0x000fe20000000000 */
[----:B------:R-:W-:Y:S01]  /*22980*/  UMOV UR7, 0x12f00000 ;  /* 0x12f0000000077882 */ /* 0x000fe20000000000 */
[----:B------:R-:W-:Y:S01]  /*22990*/  R2UR UR10, R11 ;  /* 0x000000000b0a72ca */ /* 0x000fe200000e0000 */
[----:B------:R-:W-:Y:S01]  /*229a0*/  UIADD3.X UR5, URZ, UR41, URZ, UP0, !UPT ;  /* 0x000000293f057290 */ /* 0x000fe200087fe43f */
[----:B--2---:R-:W-:Y:S01]  /*229b0*/  IMAD R6, R4, 0x7800, R5 ;  /* 0x0000780004067824 */ /* 0x004fe200078e0205 */
[----:B------:R-:W-:Y:S01]  /*229c0*/  IADD3 R4, R8, 0x29890, RZ ;  /* 0x0002989008047810 */ /* 0x000fe20007ffe0ff */
[----:B------:R-:W-:-:S02]  /*229d0*/  IMAD R5, R9, 0xa0, R3 ;  /* 0x000000a009057824 */ /* 0x000fc400078e0203 */
[----:B------:R-:W-:-:S09]  /*229e0*/  VIADD R10, R6, 0x1a400 ;  /* 0x0001a400060a7836 */ /* 0x000fd20000000000 */
.L_x_702:
        /* <DEDUP_REMOVED lines=15> */
.L_x_703:
        /* <DEDUP_REMOVED lines=15> */
.L_x_704:
        /* <DEDUP_REMOVED lines=13> */
.L_x_874:
[----:B------:R-:W-:Y:S05]  /*22ca0*/  BSYNC B2 ;  /* 0x0000000000027941 */ /* 0x000fea0003800000 */
.L_x_705:
[----:B------:R-:W-:Y:S01]  /*22cb0*/  BSSY B2, `(.L_x_707) ;  /* 0x000000b000027945 */ /* 0x000fe20003800000 */
[----:B------:R-:W-:Y:S01]  /*22cc0*/  MOV R6, 0x0 ;  /* 0x0000000000067802 */ /* 0x000fe20000000f00 */
[----:B01----:R-:W-:Y:S02]  /*22cd0*/  IMAD.MOV.U32 R7, RZ, RZ, 0x12f00000 ;  /* 0x12f00000ff077424 */ /* 0x003fe400078e00ff */
[----:B------:R-:W-:Y:S05]  /*22ce0*/  @P2 BRA `(.L_x_708) ;  /* 0x00000000001c2947 */ /* 0x000fea0003800000 */
[----:B------:R-:W0:Y:S02]  /*22cf0*/  S2R R4, SR_TID.X ;  /* 0x0000000000047919 */ /* 0x000e240000002100 */
[----:B0-----:R-:W-:Y:S01]  /*22d00*/  LOP3.LUT R10, R4, 0x1f, RZ, 0xc0, !PT ;  /* 0x0000001f040a7812 */ /* 0x001fe200078ec0ff */
[----:B------:R-:W-:-:S03]  /*22d10*/  IMAD.MOV.U32 R4, RZ, RZ, 0x5000 ;  /* 0x00005000ff047424 */ /* 0x000fc600078e00ff */
[----:B------:R-:W-:Y:S01]  /*22d20*/  ISETP.NE.AND P1, PT, R10, RZ, PT ;  /* 0x000000ff0a00720c */ /* 0x000fe20003f25270 */
[----:B------:R0:W-:-:S12]  /*22d30*/  SYNCS.ARRIVE.TRANS64 RZ, [R8+URZ+0x298b0], R4 ;  /* 0x0298b00408ff79a7 */ /* 0x0001d8000800003f */
[----:B0-----:R-:W-:Y:S05]  /*22d40*/  @!P1 BRA `(.L_x_708) ;  /* 0x0000000000049947 */ /* 0x001fea0003800000 */
[----:B------:R-:W-:Y:S01]  /*22d50*/  BPT.TRAP 0x1 ;  /* 0x000000040000795c */ /* 0x000fe20000300000 */
.L_x_708:
[----:B------:R-:W-:Y:S05]  /*22d60*/  BSYNC B2 ;  /* 0x0000000000027941 */ /* 0x000fea0003800000 */
.L_x_707:
[----:B------:R-:W2:Y:S04]  /*22d70*/  LDL R10, [R1+0x4] ;  /* 0x00000400010a7983 */ /* 0x000ea80000100800 */
[----:B------:R-:W2:Y:S01]  /*22d80*/  LDL R4, [R1+0xc] ;  /* 0x00000c0001047983 */ /* 0x000ea20000100800 */
[----:B------:R-:W-:Y:S01]  /*22d90*/  R2UR UR10, R11 ;  /* 0x000000000b0a72ca */ /* 0x000fe200000e0000 */
[----:B------:R-:W-:Y:S01]  /*22da0*/  UIADD3 UR4, UP0, UR40, 0x670, URZ ;  /* 0x0000067028047890 */ /* 0x000fe2000ff1e03f */
[----:B------:R-:W-:Y:S01]  /*22db0*/  R2UR UR6, R6 ;  /* 0x00000000060672ca */ /* 0x000fe200000e0000 */
[----:B------:R-:W-:Y:S01]  /*22dc0*/  VIADD R8, R8, 0x298b0 ;  /* 0x000298b008087836 */ /* 0x000fe20000000000 */
[----:B------:R-:W-:Y:S01]  /*22dd0*/  R2UR UR7, R7 ;  /* 0x00000000070772ca */ /* 0x000fe200000e0000 */
[----:B------:R-:W-:Y:S01]  /*22de0*/  UIADD3.X UR5, URZ, UR41, URZ, UP0, !UPT ;  /* 0x000000293f057290 */ /* 0x000fe200087fe43f */
[----:B------:R-:W-:Y:S01]  /*22df0*/  PLOP3.LUT P1, PT, PT, PT, PT, 0x80, 0x0 ;  /* 0x000000000000781c */ /* 0x000fe20003f2f070 */
[----:B--2---:R-:W-:-:S05]  /*22e00*/  IMAD R4, R4, 0x5000, R10 ;  /* 0x0000500004047824 */ /* 0x004fca00078e020a */
[----:B------:R-:W-:-:S07]  /*22e10*/  IADD3 R4, R4, 0xa400, RZ ;  /* 0x0000a40004047810 */ /* 0x000fce0007ffe0ff */
.L_x_709:
        /* <DEDUP_REMOVED lines=10> */
.L_x_697:
[----:B------:R-:W-:Y:S05]  /*22ec0*/  BSYNC B1 ;  /* 0x0000000000017941 */ /* 0x000fea0003800000 */
.L_x_696:
[----:B------:R-:W2:Y:S04]  /*22ed0*/  LDL.LU R7, [R1+0xc] ;  /* 0x00000c0001077983 */ /* 0x000ea80000300800 */
[----:B0-----:R-:W3:Y:S01]  /*22ee0*/  LDL.LU R6, [R1+0x18] ;  /* 0x0000180001067983 */ /* 0x001ee20000300800 */
[C---:B------:R-:W-:Y:S01]  /*22ef0*/  ISETP.GT.AND P2, PT, R9.reuse, R2, PT ;  /* 0x000000020900720c */ /* 0x040fe20003f44270 */
[----:B------:R-:W-:Y:S02]  /*22f00*/  VIADD R9, R9, 0xffffffff ;  /* 0xffffffff09097836 */ /* 0x000fe40000000000 */
[----:B--2---:R-:W-:-:S05]  /*22f10*/  VIADD R4, R7, 0x1 ;  /* 0x0000000107047836 */ /* 0x004fca0000000000 */
[----:B------:R-:W-:-:S04]  /*22f20*/  ISETP.NE.AND P1, PT, R4, 0x2, PT ;  /* 0x000000020400780c */ /* 0x000fc80003f25270 */
[----:B------:R-:W-:Y:S02]  /*22f30*/  SEL R5, RZ, 0x1, P1 ;  /* 0x00000001ff057807 */ /* 0x000fe40000800000 */
[----:B------:R-:W-:Y:S02]  /*22f40*/  SEL R4, R4, RZ, P1 ;  /* 0x000000ff04047207 */ /* 0x000fe40000800000 */
[----:B---3--:R-:W-:-:S05]  /*22f50*/  LOP3.LUT R6, R6, R5, RZ, 0x3c, !PT ;  /* 0x0000000506067212 */ /* 0x008fca00078e3cff */
[----:B------:R1:W-:Y:S04]  /*22f60*/  STL [R1+0x18], R6 ;  /* 0x0000180601007387 */ /* 0x0003e80000100800 */
[----:B------:R1:W-:Y:S01]  /*22f70*/  STL [R1+0xc], R4 ;  /* 0x00000c0401007387 */ /* 0x0003e20000100800 */
[----:B------:R-:W-:Y:S05]  /*22f80*/  @P2 BRA `(.L_x_710) ;  /* 0xfffffff800002947 */ /* 0x000fea000383ffff */
.L_x_676:
[----:B------:R-:W-:Y:S05]  /*22f90*/  BSYNC B0 ;  /* 0x0000000000007941 */ /* 0x000fea0003800000 */
.L_x_675:
[----:B01----:R-:W2:Y:S01]  /*22fa0*/  LDL R4, [R1+0x44] ;  /* 0x0000440001047983 */ /* 0x003ea20000100800 */
[----:B------:R-:W-:Y:S05]  /*22fb0*/  @!P0 WARPSYNC.ALL ;  /* 0x0000000000008948 */ /* 0x000fea0003800000 */
[----:B------:R-:W-:Y:S01]  /*22fc0*/  @!P0 BAR.SYNC.DEFER_BLOCKING 0xc, 0x180 ;  /* 0x0306000000008b1d */ /* 0x000fe20000010000 */
[----:B--2---:R-:W-:-:S13]  /*22fd0*/  ISETP.GT.AND P0, PT, R4, RZ, PT ;  /* 0x000000ff0400720c */ /* 0x004fda0003f04270 */
[----:B------:R-:W-:Y:S05]  /*22fe0*/  @P0 BRA `(.L_x_711) ;  /* 0x0000000000440947 */ /* 0x000fea0003800000 */
[----:B------:R-:W0:Y:S02]  /*22ff0*/  S2R R4, SR_TID.X ;  /* 0x0000000000047919 */ /* 0x000e240000002100 */
[----:B0-----:R-:W-:-:S04]  /*23000*/  LOP3.LUT R4, R4, 0x7f, RZ, 0xc0, !PT ;  /* 0x0000007f04047812 */ /* 0x001fc800078ec0ff */
[----:B------:R-:W-:-:S13]  /*23010*/  ISETP.NE.AND P0, PT, R4, RZ, PT ;  /* 0x000000ff0400720c */ /* 0x000fda0003f05270 */
[----:B------:R-:W-:Y:S05]  /*23020*/  @P0 BRA `(.L_x_712) ;  /* 0x0000003000f00947 */ /* 0x000fea0003800000 */
[----:B------:R-:W0:Y:S01]  /*23030*/  S2R R2, SR_LANEID ;  /* 0x0000000000027919 */ /* 0x000e220000000000 */
[----:B------:R-:W-:Y:S01]  /*23040*/  VOTEU.ANY UR4, UPT, PT ;  /* 0x0000000000047886 */ /* 0x000fe200038e0100 */
[----:B------:R-:W1:Y:S01]  /*23050*/  LDC.64 R4, c[0x0][0xc60] ;  /* 0x00031800ff047b82 */ /* 0x000e620000000a00 */
[----:B------:R-:W0:Y:S02]  /*23060*/  FLO.U32 R0, UR4 ;  /* 0x0000000400007d00 */ /* 0x000e2400080e0000 */
[----:B0-----:R-:W-:-:S06]  /*23070*/  ISETP.EQ.U32.AND P0, PT, R0, R2, PT ;  /* 0x000000020000720c */ /* 0x001fcc0003f02070 */
[----:B------:R-:W1:Y:S07]  /*23080*/  POPC R2, UR4 ;  /* 0x0000000400027d09 */ /* 0x000e6e0008000000 */
[----:B-1----:R-:W2:Y:S04]  /*23090*/  @P0 ATOMG.E.ADD.STRONG.GPU PT, R2, desc[UR54][R4.64], R2 ;  /* 0x00000002040209a8 */ /* 0x002ea800081ee1f6 */
[----:B--2---:R0:W1:Y:S02]  /*230a0*/  SHFL.IDX PT, R2, R2, R0, 0x1f ;  /* 0x00001f0002027589 */ /* 0x00406400000e0000 */
[----:B0-----:R-:W0:Y:S02]  /*230b0*/  S2R R0, SR_LTMASK ;  /* 0x0000000000007919 */ /* 0x001e240000003900 */
[----:B0-----:R-:W-:-:S06]  /*230c0*/  LOP3.LUT R0, R0, UR4, RZ, 0xc0, !PT ;  /* 0x0000000400007c12 */ /* 0x001fcc000f8ec0ff */
[----:B------:R-:W1:Y:S02]  /*230d0*/  POPC R0, R0 ;  /* 0x0000000000007309 */ /* 0x000e640000000000 */
[----:B-1----:R-:W-:Y:S01]  /*230e0*/  IADD3 R16, R2, UR38, R0 ;  /* 0x0000002602107c10 */ /* 0x002fe2000fffe000 */
[----:B------:R-:W-:Y:S06]  /*230f0*/  BRA `(.L_x_712) ;  /* 0x0000003000bc7947 */ /* 0x000fec0003800000 */
.L_x_711:
[----:B------:R-:W2:Y:S01]  /*23100*/  LDL R0, [R1+0x4] ;  /* 0x0000040001007983 */ /* 0x000ea20000100800 */
[----:B------:R-:W-:Y:S01]  /*23110*/  BSSY B6, `(.L_x_713) ;  /* 0x0000014000067945 */ /* 0x000fe20003800000 */
[----:B--2---:R-:W-:-:S05]  /*23120*/  VIADD R0, R0, 0x1a400 ;  /* 0x0001a40000007836 */ /* 0x004fca0000000000 */
[----:B------:R-:W-:-:S13]  /*23130*/  LOP3.LUT P0, RZ, R0, 0x1bf, RZ, 0xc0, !PT ;  /* 0x000001bf00ff7812 */ /* 0x000fda000780c0ff */
[----:B------:R-:W-:Y:S05]  /*23140*/  @!P0 BRA `(.L_x_714) ;  /* 0x0000000000408947 */ /* 0x000fea0003800000 */
[----:B------:R-:W-:Y:S01]  /*23150*/  MOV R2, 0x0 ;  /* 0x0000000000027802 */ /* 0x000fe20000000f00 */
[----:B------:R-:W-:Y:S01]  /*23160*/  ULDC.64 UR6, c[0x4][0xa0] ;  /* 0x0100280000067ab9 */ /* 0x000fe20000000a00 */
[----:B------:R-:W-:Y:S01]  /*23170*/  ULDC.64 UR8, c[0x4][0xa8] ;  /* 0x01002a0000087ab9 */ /* 0x000fe20000000a00 */
[----:B------:R-:W-:Y:S01]  /*23180*/  ULDC.64 UR4, c[0x4][0x8] ;  /* 0x0100020000047ab9 */ /* 0x000fe20000000a00 */
[----:B------:R-:W-:Y:S01]  /*23190*/  MOV R4, UR6 ;  /* 0x0000000600047c02 */ /* 0x000fe20008000f00 */
[----:B------:R-:W-:Y:S01]  /*231a0*/  IMAD.U32 R5, RZ, RZ, UR7 ;  /* 0x00000007ff057e24 */ /* 0x000fe2000f8e00ff */
[----:B------:R-:W0:Y:S01]  /*231b0*/  LDC.64 R2, c[0x4][R2] ;  /* 0x0100000002027b82 */ /* 0x000e220000000a00 */
[----:B------:R-:W-:Y:S01]  /*231c0*/  IMAD.U32 R6, RZ, RZ, UR8 ;  /* 0x00000008ff067e24 */ /* 0x000fe2000f8e00ff */
[----:B------:R-:W-:Y:S01]  /*231d0*/  MOV R10, UR4 ;  /* 0x00000004000a7c02 */ /* 0x000fe20008000f00 */
[----:B------:R-:W-:Y:S01]  /*231e0*/  IMAD.U32 R7, RZ, RZ, UR9 ;  /* 0x00000009ff077e24 */ /* 0x000fe2000f8e00ff */
[----:B------:R-:W-:Y:S01]  /*231f0*/  MOV R13, RZ ;  /* 0x000000ff000d7202 */ /* 0x000fe20000000f00 */
[----:B------:R-:W-:-:S02]  /*23200*/  IMAD.U32 R11, RZ, RZ, UR5 ;  /* 0x00000005ff0b7e24 */ /* 0x000fc4000f8e00ff */
[----:B------:R-:W-:Y:S02]  /*23210*/  IMAD.MOV.U32 R8, RZ, RZ, 0x70 ;  /* 0x00000070ff087424 */ /* 0x000fe400078e00ff */
[----:B------:R-:W-:-:S07]  /*23220*/  IMAD.MOV.U32 R12, RZ, RZ, 0x1 ;  /* 0x00000001ff0c7424 */ /* 0x000fce00078e00ff */
[----:B------:R-:W-:-:S07]  /*23230*/  LEPC R20, `(.L_x_714) ;  /* 0x000000001014794e */ /* 0x000fce0000000000 */
[----:B0-----:R-:W-:Y:S05]  /*23240*/  CALL.ABS.NOINC R2 ;  /* 0x0000000002007343 */ /* 0x001fea0003c00000 */
.L_x_714:
[----:B------:R-:W-:Y:S05]  /*23250*/  BSYNC B6 ;  /* 0x0000000000067941 */ /* 0x000fea0003800000 */
.L_x_713:
[----:B------:R-:W2:Y:S04]  /*23260*/  LDL R0, [R1+0x4] ;  /* 0x0000040001007983 */ /* 0x000ea80000100800 */
[----:B------:R-:W3:Y:S01]  /*23270*/  LDL.LU R2, [R1+0x10] ;  /* 0x0000100001027983 */ /* 0x000ee20000300800 */
[----:B------:R-:W-:Y:S01]  /*23280*/  BSSY B6, `(.L_x_715) ;  /* 0x0000017000067945 */ /* 0x000fe20003800000 */
[----:B--2---:R-:W-:Y:S01]  /*23290*/  VIADD R0, R0, 0xa400 ;  /* 0x0000a40000007836 */ /* 0x004fe20000000000 */
[----:B---3--:R-:W-:-:S04]  /*232a0*/  LOP3.LUT R2, R2, 0xfffffffe, RZ, 0xc0, !PT ;  /* 0xfffffffe02027812 */ /* 0x008fc800078ec0ff */
[----:B------:R-:W-:-:S13]  /*232b0*/  LOP3.LUT P0, RZ, R0, 0x3ff, RZ, 0xc0, !PT ;  /* 0x000003ff00ff7812 */ /* 0x000fda000780c0ff */
[----:B------:R-:W-:-:S05]  /*232c0*/  @P0 LOP3.LUT R2, R2, 0x1, RZ, 0xfc, !PT ;  /* 0x0000000102020812 */ /* 0x000fca00078efcff */
[----:B------:R0:W-:Y:S01]  /*232d0*/  STL [R1+0x10], R2 ;  /* 0x0000100201007387 */ /* 0x0001e20000100800 */
[----:B------:R-:W-:Y:S05]  /*232e0*/  @!P0 BRA `(.L_x_716) ;  /* 0x0000000000408947 */ /* 0x000fea0003800000 */
[----:B0-----:R-:W-:Y:S01]  /*232f0*/  MOV R2, 0x0 ;  /* 0x0000000000027802 */ /* 0x001fe20000000f00 */
[----:B------:R-:W-:Y:S01]  /*23300*/  ULDC.64 UR6, c[0x4][0xa0] ;  /* 0x0100280000067ab9 */ /* 0x000fe20000000a00 */
[----:B------:R-:W-:Y:S01]  /*23310*/  ULDC.64 UR8, c[0x4][0xa8] ;  /* 0x01002a0000087ab9 */ /* 0x000fe20000000a00 */
[----:B------:R-:W-:Y:S01]  /*23320*/  ULDC.64 UR4, c[0x4][0x10] ;  /* 0x0100040000047ab9 */ /* 0x000fe20000000a00 */
[----:B------:R-:W-:Y:S01]  /*23330*/  IMAD.U32 R4, RZ, RZ, UR6 ;  /* 0x00000006ff047e24 */ /* 0x000fe2000f8e00ff */
[----:B------:R-:W-:Y:S01]  /*23340*/  MOV R6, UR8 ;  /* 0x0000000800067c02 */ /* 0x000fe20008000f00 */
[----:B------:R-:W0:Y:S01]  /*23350*/  LDC.64 R2, c[0x4][R2] ;  /* 0x0100000002027b82 */ /* 0x000e220000000a00 */
[----:B------:R-:W-:Y:S01]  /*23360*/  IMAD.U32 R5, RZ, RZ, UR7 ;  /* 0x00000007ff057e24 */ /* 0x000fe2000f8e00ff */
[----:B------:R-:W-:Y:S01]  /*23370*/  MOV R8, 0x70 ;  /* 0x0000007000087802 */ /* 0x000fe20000000f00 */
[----:B------:R-:W-:Y:S02]  /*23380*/  IMAD.U32 R7, RZ, RZ, UR9 ;  /* 0x00000009ff077e24 */ /* 0x000fe4000f8e00ff */
[----:B------:R-:W-:-:S02]  /*23390*/  IMAD.U32 R10, RZ, RZ, UR4 ;  /* 0x00000004ff0a7e24 */ /* 0x000fc4000f8e00ff */
[----:B------:R-:W-:Y:S02]  /*233a0*/  IMAD.U32 R11, RZ, RZ, UR5 ;  /* 0x00000005ff0b7e24 */ /* 0x000fe4000f8e00ff */
[----:B------:R-:W-:Y:S02]  /*233b0*/  IMAD.MOV.U32 R12, RZ, RZ, 0x1 ;  /* 0x00000001ff0c7424 */ /* 0x000fe400078e00ff */
[----:B------:R-:W-:-:S07]  /*233c0*/  IMAD.MOV.U32 R13, RZ, RZ, RZ ;  /* 0x000000ffff0d7224 */ /* 0x000fce00078e00ff */
[----:B------:R-:W-:-:S07]  /*233d0*/  LEPC R20, `(.L_x_716) ;  /* 0x000000001014794e */ /* 0x000fce0000000000 */
[----:B0-----:R-:W-:Y:S05]  /*233e0*/  CALL.ABS.NOINC R2 ;  /* 0x0000000002007343 */ /* 0x001fea0003c00000 */
.L_x_716:
[----:B------:R-:W-:Y:S05]  /*233f0*/  BSYNC B6 ;  /* 0x0000000000067941 */ /* 0x000fea0003800000 */
.L_x_715:
[----:B0-----:R-:W2:Y:S01]  /*23400*/  LDL R2, [R1+0x4] ;  /* 0x0000040001027983 */ /* 0x001ea20000100800 */
        /* <DEDUP_REMOVED lines=20> */
.L_x_718:
[----:B------:R-:W-:Y:S05]  /*23550*/  BSYNC B6 ;  /* 0x0000000000067941 */ /* 0x000fea0003800000 */
.L_x_717:
[----:B------:R-:W2:Y:S01]  /*23560*/  LDL R2, [R1+0x10] ;  /* 0x0000100001027983 */ /* 0x000ea20000100800 */
[----:B------:R-:W-:Y:S01]  /*23570*/  BSSY B6, `(.L_x_719) ;  /* 0x0000013000067945 */ /* 0x000fe20003800000 */
[----:B--2---:R-:W-:-:S13]  /*23580*/  LOP3.LUT P6, RZ, R2, 0x1, RZ, 0xc0, !PT ;  /* 0x0000000102ff7812 */ /* 0x004fda00078cc0ff */
[----:B------:R-:W-:Y:S05]  /*23590*/  @!P6 BRA `(.L_x_720) ;  /* 0x000000000040e947 */ /* 0x000fea0003800000 */
[----:B------:R-:W-:Y:S01]  /*235a0*/  MOV R2, 0x0 ;  /* 0x0000000000027802 */ /* 0x000fe20000000f00 */
        /* <DEDUP_REMOVED lines=15> */
.L_x_720:
[----:B------:R-:W-:Y:S05]  /*236a0*/  BSYNC B6 ;  /* 0x0000000000067941 */ /* 0x000fea0003800000 */
.L_x_719:
[----:B------:R-:W2:Y:S01]  /*236b0*/  LDL.LU R2, [R1] ;  /* 0x0000000001027983 */ /* 0x000ea20000300800 */
[----:B------:R-:W-:-:S03]  /*236c0*/  ULDC.64 UR4, c[0x0][0x9f8] ;  /* 0x00027e0000047ab9 */ /* 0x000fc60000000a00 */
[----:B------:R-:W3:Y:S04]  /*236d0*/  LDL.LU R0, [R1+0x20] ;  /* 0x0000200001007983 */ /* 0x000ee80000300800 */
[----:B------:R-:W4:Y:S01]  /*236e0*/  LDL R8, [R1+0x1c] ;  /* 0x00001c0001087983 */ /* 0x000f220000100800 */
[----:B------:R-:W-:-:S04]  /*236f0*/  ISETP.NE.U32.AND P0, PT, RZ, UR4, PT ;  /* 0x00000004ff007c0c */ /* 0x000fc8000bf05070 */
[----:B------:R-:W-:-:S13]  /*23700*/  ISETP.NE.AND.EX P0, PT, RZ, UR5, PT, P0 ;  /* 0x00000005ff007c0c */ /* 0x000fda000bf05300 */
[----:B--2---:R-:W-:-:S04]  /*23710*/  @P0 IADD3 R2, P1, R2, UR4, RZ ;  /* 0x0000000402020c10 */ /* 0x004fc8000ff3e0ff */
[----:B---3--:R-:W-:Y:S01]  /*23720*/  @P0 IADD3.X R3, R0, UR5, RZ, P1, !PT ;  /* 0x0000000500030c10 */ /* 0x008fe20008ffe4ff */
[----:B------:R-:W-:-:S04]  /*23730*/  ULDC.64 UR4, c[0x0][0xa08] ;  /* 0x0002820000047ab9 */ /* 0x000fc80000000a00 */
[----:B----4-:R0:W2:Y:S02]  /*23740*/  @P0 LDG.E R8, desc[UR54][R2.64] ;  /* 0x0000003602080981 */ /* 0x0100a4000c1e1900 */
[----:B0-----:R-:W0:Y:S01]  /*23750*/  LDC.64 R2, c[0x0][0x418] ;  /* 0x00010600ff027b82 */ /* 0x001e220000000a00 */
[----:B--2---:R-:W-:Y:S01]  /*23760*/  SHF.R.S32.HI R9, RZ, 0x1f, R8 ;  /* 0x0000001fff097819 */ /* 0x004fe20000011408 */
[----:B------:R1:W-:Y:S01]  /*23770*/  @P0 STL [R1+0x1c], R8 ;  /* 0x00001c0801000387 */ /* 0x0003e20000100800 */
[----:B0-----:R-:W-:Y:S01]  /*23780*/  LOP3.LUT P0, RZ, R2, UR4, RZ, 0xfc, !PT ;  /* 0x0000000402ff7c12 */ /* 0x001fe2000f80fcff */
[----:B------:R-:W-:Y:S02]  /*23790*/  UMOV UR4, 0xffffffff ;  /* 0xffffffff00047882 */ /* 0x000fe40000000000 */
[----:B------:R1:W-:Y:S01]  /*237a0*/  STL [R1+0x20], R9 ;  /* 0x0000200901007387 */ /* 0x0003e20000100800 */
[----:B------:R-:W-:-:S04]  /*237b0*/  LOP3.LUT P0, RZ, R3, UR5, RZ, 0xfc, P0 ;  /* 0x0000000503ff7c12 */ /* 0x000fc8000800fcff */
[----:B------:R-:W-:Y:S01]  /*237c0*/  SEL R0, R8, RZ, !P0 ;  /* 0x000000ff08007207 */ /* 0x000fe20004000000 */
[----:B------:R-:W-:Y:S08]  /*237d0*/  BRA.DIV UR4, `(.L_x_721) ;  /* 0x0000005a04387947 */ /* 0x000ff0000b800000 */
[----:B------:R-:W0:Y:S02]  /*237e0*/  S2R R4, SR_TID.X ;  /* 0x0000000000047919 */ /* 0x000e240000002100 */
[----:B0-----:R-:W-:-:S04]  /*237f0*/  SHF.R.U32.HI R4, RZ, 0x5, R4 ;  /* 0x00000005ff047819 */ /* 0x001fc80000011604 */
[----:B------:R-:W-:-:S05]  /*23800*/  LOP3.LUT R4, R4, 0x3, RZ, 0xc0, !PT ;  /* 0x0000000304047812 */ /* 0x000fca00078ec0ff */
[----:B------:R0:W2:Y:S02]  /*23810*/  SHFL.IDX PT, R14, R4, RZ, 0x1f ;  /* 0x00001fff040e7589 */ /* 0x0000a400000e0000 */
.L_x_877:
[----:B0-----:R-:W3:Y:S01]  /*23820*/  LDL.LU R4, [R1+0x10] ;  /* 0x0000100001047983 */ /* 0x001ee20000300800 */
[----:B------:R-:W-:Y:S02]  /*23830*/  PLOP3.LUT P1, PT, PT, PT, PT, 0x8, 0x0 ;  /* 0x000000000000781c */ /* 0x000fe40003f2e170 */
[----:B--2---:R-:W-:Y:S01]  /*23840*/  ISETP.NE.AND P0, PT, R14, RZ, PT ;  /* 0x000000ff0e00720c */ /* 0x004fe20003f05270 */
[----:B------:R0:W-:Y:S01]  /*23850*/  STL [R1], R0 ;  /* 0x0000000001007387 */ /* 0x0001e20000100800 */
[----:B---3--:R-:W-:-:S09]  /*23860*/  LOP3.LUT R4, R4, 0xfffffffe, RZ, 0xc0, !PT ;  /* 0xfffffffe04047812 */ /* 0x008fd200078ec0ff */
[----:B------:R-:W-:-:S05]  /*23870*/  @P1 LOP3.LUT R4, R4, 0x1, RZ, 0xfc, !PT ;  /* 0x0000000104041812 */ /* 0x000fca00078efcff */
[----:B------:R0:W-:Y:S01]  /*23880*/  STL [R1+0x10], R4 ;  /* 0x0000100401007387 */ /* 0x0001e20000100800 */
[----:B------:R-:W-:Y:S05]  /*23890*/  @P0 BRA `(.L_x_722) ;  /* 0x0000000400b00947 */ /* 0x000fea0003800000 */
[----:B------:R-:W-:-:S03]  /*238a0*/  UMOV UR4, 0xffffffff ;  /* 0xffffffff00047882 */ /* 0x000fc60000000000 */
[----:B------:R-:W-:Y:S05]  /*238b0*/  BRA.DIV UR4, `(.L_x_723) ;  /* 0x0000005a04347947 */ /* 0x000fea000b800000 */
[----:B------:R-:W-:-:S13]  /*238c0*/  ELECT P6, URZ, PT ;  /* 0x00000000003f782f */ /* 0x000fda00038c0000 */
.L_x_880:
[----:B------:R-:W-:Y:S05]  /*238d0*/  @!P6 BRA `(.L_x_722) ;  /* 0x0000000400a0e947 */ /* 0x000fea0003800000 */
[----:B0-----:R-:W2:Y:S01]  /*238e0*/  LDL R0, [R1+0x50] ;  /* 0x0000500001007983 */ /* 0x001ea20000100800 */
[----:B------:R-:W-:-:S04]  /*238f0*/  ISETP.NE.U32.AND P0, PT, R2, RZ, PT ;  /* 0x000000ff0200720c */ /* 0x000fc80003f05070 */
[----:B------:R-:W-:Y:S01]  /*23900*/  ISETP.NE.AND.EX P0, PT, R3, RZ, PT, P0 ;  /* 0x000000ff0300720c */ /* 0x000fe20003f05300 */
[----:B--2---:R-:W-:-:S12]  /*23910*/  VIADD R0, R0, 0xffffffff ;  /* 0xffffffff00007836 */ /* 0x004fd80000000000 */
        /* <DEDUP_REMOVED lines=8> */
[----:B------:R-:W-:-:S03]  /*239a0*/  IMAD R6, R9, UR4, RZ ;  /* 0x0000000409067c24 */ /* 0x000fc6000f8e02ff */
[----:B------:R-:W-:Y:S01]  /*239b0*/  IADD3 R5, -R4, RZ, RZ ;  /* 0x000000ff04057210 */ /* 0x000fe20007ffe1ff */
[----:B------:R-:W-:-:S04]  /*239c0*/  IMAD R6, R8, UR5, R6 ;  /* 0x0000000508067c24 */ /* 0x000fc8000f8e0206 */
[----:B------:R-:W-:Y:S01]  /*239d0*/  IMAD R0, R7, R5, R0 ;  /* 0x0000000507007224 */ /* 0x000fe200078e0200 */
[----:B------:R-:W-:-:S03]  /*239e0*/  SHF.R.S32.HI R5, RZ, 0x1f, R4 ;  /* 0x0000001fff057819 */ /* 0x000fc60000011404 */
[----:B------:R-:W-:-:S04]  /*239f0*/  IMAD.WIDE.U32 R4, R8, UR4, R4 ;  /* 0x0000000408047c25 */ /* 0x000fc8000f8e0004 */
[----:B------:R-:W-:Y:S01]  /*23a00*/  IMAD.IADD R5, R5, 0x1, R6 ;  /* 0x0000000105057824 */ /* 0x000fe200078e0206 */
[----:B------:R-:W-:-:S04]  /*23a10*/  LEA R2, P0, R4, R2, 0x2 ;  /* 0x0000000204027211 */ /* 0x000fc800078010ff */
[----:B------:R-:W-:-:S05]  /*23a20*/  LEA.HI.X R3, R4, R3, R5, 0x2, P0 ;  /* 0x0000000304037211 */ /* 0x000fca00000f1405 */
[----:B------:R-:W2:Y:S04]  /*23a30*/  LDG.E R2, desc[UR54][R2.64] ;  /* 0x0000003602027981 */ /* 0x000ea8000c1e1900 */
[----:B--2---:R0:W-:Y:S02]  /*23a40*/  STL [R1], R2 ;  /* 0x0000000201007387 */ /* 0x0041e40000100800 */
.L_x_724:
[----:B-1----:R-:W2:Y:S04]  /*23a50*/  LDL R9, [R1+0x4] ;  /* 0x0000040001097983 */ /* 0x002ea80000100800 */
[----:B0-----:R-:W2:Y:S04]  /*23a60*/  LDL R2, [R1+0x8] ;  /* 0x0000080001027983 */ /* 0x001ea80000100800 */
[----:B------:R-:W3:Y:S01]  /*23a70*/  LDL R3, [R1+0x14] ;  /* 0x0000140001037983 */ /* 0x000ee20000100800 */
[----:B------:R-:W0:Y:S02]  /*23a80*/  S2R R8, SR_TID.X ;  /* 0x0000000000087919 */ /* 0x000e240000002100 */
[----:B0-----:R-:W-:-:S04]  /*23a90*/  LOP3.LUT R8, R8, 0x7f, RZ, 0xc0, !PT ;  /* 0x0000007f08087812 */ /* 0x001fc800078ec0ff */
[----:B------:R-:W-:Y:S01]  /*23aa0*/  ISETP.NE.AND P1, PT, R8, RZ, PT ;  /* 0x000000ff0800720c */ /* 0x000fe20003f25270 */
[----:B--2---:R-:W-:Y:S01]  /*23ab0*/  IMAD R2, R2, 0x8, R9 ;  /* 0x0000000802027824 */ /* 0x004fe200078e0209 */
[----:B---3--:R-:W-:-:S04]  /*23ac0*/  SHF.L.U32 R3, R3, 0x1f, RZ ;  /* 0x0000001f03037819 */ /* 0x008fc800000006ff */
[----:B------:R-:W0:Y:S02]  /*23ad0*/  SYNCS.PHASECHK.TRANS64.TRYWAIT P0, [R2+URZ+0x29880], R3 ;  /* 0x02988003020075a7 */ /* 0x000e24000800017f */
[----:B0-----:R-:W-:Y:S05]  /*23ae0*/  @!P0 BRA `(.L_x_725) ;  /* 0x0000005400c88947 */ /* 0x001fea0003800000 */
.L_x_881:
        /* <DEDUP_REMOVED lines=8> */
.L_x_726:
[----:B------:R-:W2:Y:S04]  /*23b70*/  LDL R7, [R1+0x4] ;  /* 0x0000040001077983 */ /* 0x000ea80000100800 */
[----:B------:R-:W2:Y:S04]  /*23b80*/  LDL R4, [R1+0x8] ;  /* 0x0000080001047983 */ /* 0x000ea80000100800 */
[----:B------:R-:W3:Y:S04]  /*23b90*/  LDL R6, [R1+0x24] ;  /* 0x0000240001067983 */ /* 0x000ee80000100800 */
[----:B------:R-:W4:Y:S01]  /*23ba0*/  LDL R5, [R1] ;  /* 0x0000000001057983 */ /* 0x000f220000100800 */
[----:B------:R-:W-:Y:S01]  /*23bb0*/  R2UR UR9, R2 ;  /* 0x00000000020972ca */ /* 0x000fe200000e0000 */
[----:B------:R-:W-:Y:S01]  /*23bc0*/  UIADD3 UR4, UP0, UR40, 0x470, URZ ;  /* 0x0000047028047890 */ /* 0x000fe2000ff1e03f */
[----:B------:R-:W-:Y:S01]  /*23bd0*/  R2UR UR12, R18 ;  /* 0x00000000120c72ca */ /* 0x000fe200000e0000 */
[----:B------:R-:W-:Y:S01]  /*23be0*/  UMOV UR6, 0x0 ;  /* 0x0000000000067882 */ /* 0x000fe20000000000 */
[----:B------:R-:W-:Y:S01]  /*23bf0*/  UMOV UR7, 0x14f00000 ;  /* 0x14f0000000077882 */ /* 0x000fe20000000000 */
[----:B------:R-:W-:Y:S01]  /*23c00*/  UIADD3.X UR5, URZ, UR41, URZ, UP0, !UPT ;  /* 0x000000293f057290 */ /* 0x000fe200087fe43f */
[----:B------:R-:W-:-:S07]  /*23c10*/  UMOV UR10, URZ ;  /* 0x0000003f000a7c82 */ /* 0x000fce0008000000 */
[----:B------:R-:W-:Y:S01]  /*23c20*/  UIADD3 UR9, UR9, 0x29870, URZ ;  /* 0x0002987009097890 */ /* 0x000fe2000fffe03f */
[----:B--2---:R-:W-:Y:S02]  /*23c30*/  IMAD R4, R4, 0x5000, R7 ;  /* 0x0000500004047824 */ /* 0x004fe400078e0207 */
[----:B---3--:R-:W-:-:S03]  /*23c40*/  IMAD R0, R0, 0xa0, R6 ;  /* 0x000000a000007824 */ /* 0x008fc600078e0206 */
[----:B------:R-:W-:Y:S02]  /*23c50*/  R2UR UR8, R4 ;  /* 0x00000000040872ca */ /* 0x000fe400000e0000 */
[----:B----4-:R-:W-:Y:S02]  /*23c60*/  R2UR UR13, R5 ;  /* 0x00000000050d72ca */ /* 0x010fe400000e0000 */
[----:B------:R-:W-:-:S09]  /*23c70*/  R2UR UR11, R0 ;  /* 0x00000000000b72ca */ /* 0x000fd200000e0000 */
[----:B------:R-:W-:-:S09]  /*23c80*/  UIADD3 UR8, UR8, 0xa400, URZ ;  /* 0x0000a40008087890 */ /* 0x000fd2000fffe03f */
[----:B------:R1:W-:Y:S01]  /*23c90*/  UTMALDG.4D [UR8], [UR4], desc[UR6] ;  /* 0x00000608040075b4 */ /* 0x0003e20008019000 */
[----:B------:R-:W2:Y:S02]  /*23ca0*/  SYNCS.PHASECHK.TRANS64.TRYWAIT P0, [R2+URZ+0x29840], R3 ;  /* 0x02984003020075a7 */ /* 0x000ea4000800017f */
[----:B-12---:R-:W-:Y:S05]  /*23cb0*/  @!P0 BRA `(.L_x_727) ;  /* 0x0000005400688947 */ /* 0x006fea0003800000 */
.L_x_882:
[----:B------:R-:W-:Y:S05]  /*23cc0*/  @P1 BRA `(.L_x_728) ;  /* 0x00000000001c1947 */ /* 0x000fea0003800000 */
[----:B------:R-:W2:Y:S01]  /*23cd0*/  S2R R4, SR_TID.X ;  /* 0x0000000000047919 */ /* 0x000ea20000002100 */
[----:B01----:R-:W-:-:S04]  /*23ce0*/  MOV R3, 0x7800 ;  /* 0x0000780000037802 */ /* 0x003fc80000000f00 */
[----:B------:R3:W-:Y:S01]  /*23cf0*/  SYNCS.ARRIVE.TRANS64 RZ, [R2+URZ+0x29830], R3 ;  /* 0x0298300302ff79a7 */ /* 0x0007e2000800003f */
[----:B--2---:R-:W-:-:S04]  /*23d00*/  LOP3.LUT R4, R4, 0x1f, RZ, 0xc0, !PT ;  /* 0x0000001f04047812 */ /* 0x004fc800078ec0ff */
[----:B------:R-:W-:-:S13]  /*23d10*/  ISETP.NE.AND P0, PT, R4, RZ, PT ;  /* 0x000000ff0400720c */ /* 0x000fda0003f05270 */
[----:B---3--:R-:W-:Y:S05]  /*23d20*/  @!P0 BRA `(.L_x_728) ;  /* 0x0000000000048947 */ /* 0x008fea0003800000 */
[----:B------:R-:W-:Y:S01]  /*23d30*/  BPT.TRAP 0x1 ;  /* 0x000000040000795c */ /* 0x000fe20000300000 */
.L_x_728:
[----:B------:R-:W2:Y:S04]  /*23d40*/  LDL R6, [R1+0x4] ;  /* 0x0000040001067983 */ /* 0x000ea80000100800 */
[----:B------:R-:W2:Y:S04]  /*23d50*/  LDL R5, [R1+0x8] ;  /* 0x0000080001057983 */ /* 0x000ea80000100800 */
[----:B------:R-:W3:Y:S04]  /*23d60*/  LDL R4, [R1] ;  /* 0x0000000001047983 */ /* 0x000ee80000100800 */
[----:B01----:R-:W4:Y:S01]  /*23d70*/  LDL.LU R3, [R1+0x10] ;  /* 0x0000100001037983 */ /* 0x003f220000300800 */
[----:B------:R-:W-:Y:S01]  /*23d80*/  R2UR UR11, R0 ;  /* 0x00000000000b72ca */ /* 0x000fe200000e0000 */
[----:B------:R-:W-:Y:S01]  /*23d90*/  UIADD3 UR4, UP0, UR40, 0x370, URZ ;  /* 0x0000037028047890 */ /* 0x000fe2000ff1e03f */
[----:B------:R-:W-:Y:S01]  /*23da0*/  R2UR UR9, R2 ;  /* 0x00000000020972ca */ /* 0x000fe200000e0000 */
[----:B------:R-:W-:Y:S01]  /*23db0*/  UMOV UR10, URZ ;  /* 0x0000003f000a7c82 */ /* 0x000fe20008000000 */
[----:B------:R-:W-:Y:S01]  /*23dc0*/  R2UR UR12, R18 ;  /* 0x00000000120c72ca */ /* 0x000fe200000e0000 */
[----:B------:R-:W-:Y:S01]  /*23dd0*/  UIADD3.X UR5, URZ, UR41, URZ, UP0, !UPT ;  /* 0x000000293f057290 */ /* 0x000fe200087fe43f */
[----:B------:R-:W-:Y:S01]  /*23de0*/  PLOP3.LUT P0, PT, PT, PT, PT, 0x80, 0x0 ;  /* 0x000000000000781c */ /* 0x000fe20003f0f070 */
[----:B------:R-:W-:Y:S01]  /*23df0*/  UMOV UR6, 0x0 ;  /* 0x0000000000067882 */ /* 0x000fe20000000000 */
[----:B------:R-:W-:Y:S01]  /*23e00*/  UMOV UR7, 0x14f00000 ;  /* 0x14f0000000077882 */ /* 0x000fe20000000000 */
[----:B------:R-:W-:-:S06]  /*23e10*/  UMOV UR17, 0x40 ;  /* 0x0000004000117882 */ /* 0x000fcc0000000000 */
[----:B------:R-:W-:Y:S01]  /*23e20*/  UIADD3 UR9, UR9, 0x29830, URZ ;  /* 0x0002983009097890 */ /* 0x000fe2000fffe03f */
[----:B--2---:R-:W-:Y:S01]  /*23e30*/  IMAD R0, R5, 0x7800, R6 ;  /* 0x0000780005007824 */ /* 0x004fe200078e0206 */
[----:B---3--:R-:W-:-:S04]  /*23e40*/  R2UR UR13, R4 ;  /* 0x00000000040d72ca */ /* 0x008fc800000e0000 */
[----:B------:R-:W-:Y:S02]  /*23e50*/  R2UR UR8, R0 ;  /* 0x00000000000872ca */ /* 0x000fe400000e0000 */
[----:B----4-:R-:W-:-:S04]  /*23e60*/  LOP3.LUT R3, R3, 0xfffffffe, RZ, 0xc0, !PT ;  /* 0xfffffffe03037812 */ /* 0x010fc800078ec0ff */
[----:B------:R-:W-:-:S05]  /*23e70*/  @P0 LOP3.LUT R3, R3, 0x1, RZ, 0xfc, !PT ;  /* 0x0000000103030812 */ /* 0x000fca00078efcff */
[----:B------:R2:W-:Y:S02]  /*23e80*/  STL [R1+0x10], R3 ;  /* 0x0000100301007387 */ /* 0x0005e40000100800 */
[----:B------:R-:W-:Y:S02]  /*23e90*/  UIADD3 UR14, UR8, 0x1a400, URZ ;  /* 0x0001a400080e7890 */ /* 0x000fe4000fffe03f */
[----:B------:R-:W-:Y:S02]  /*23ea0*/  UIADD3 UR15, UR8, 0x1cc00, URZ ;  /* 0x0001cc00080f7890 */ /* 0x000fe4000fffe03f */
[----:B------:R-:W-:-:S03]  /*23eb0*/  UIADD3 UR16, UR8, 0x1f400, URZ ;  /* 0x0001f40008107890 */ /* 0x000fc6000fffe03f */
[----:B------:R-:W-:Y:S01]  /*23ec0*/  UMOV UR8, UR14 ;  /* 0x0000000e00087c82 */ /* 0x000fe20008000000 */
[----:B------:R-:W-:Y:S01]  /*23ed0*/  UMOV UR14, 0x80 ;  /* 0x00000080000e7882 */ /* 0x000fe20000000000 */
[----:B------:R0:W-:Y:S02]  /*23ee0*/  UTMALDG.4D [UR8], [UR4], desc[UR6] ;  /* 0x00000608040075b4 */ /* 0x0001e40008019000 */
[----:B0-----:R-:W-:Y:S01]  /*23ef0*/  UMOV UR8, UR15 ;  /* 0x0000000f00087c82 */ /* 0x001fe20008000000 */
[----:B------:R-:W-:Y:S02]  /*23f00*/  UMOV UR10, UR17 ;  /* 0x00000011000a7c82 */ /* 0x000fe40008000000 */
[----:B------:R0:W-:Y:S02]  /*23f10*/  UTMALDG.4D [UR8], [UR4], desc[UR6] ;  /* 0x00000608040075b4 */ /* 0x0001e40008019000 */
[----:B0-----:R-:W-:Y:S01]  /*23f20*/  UMOV UR8, UR16 ;  /* 0x0000001000087c82 */ /* 0x001fe20008000000 */
[----:B------:R-:W-:-:S02]  /*23f30*/  UMOV UR10, UR14 ;  /* 0x0000000e000a7c82 */ /* 0x000fc40008000000 */
[----:B------:R2:W-:Y:S02]  /*23f40*/  UTMALDG.4D [UR8], [UR4], desc[UR6] ;  /* 0x00000608040075b4 */ /* 0x0005e40008019000 */
[----:B--2---:R-:W-:Y:S01]  /*23f50*/  NOP ;  /* 0x0000000000007918 */ /* 0x004fe20000000000 */
.L_x_722:
[----:B------:R-:W2:Y:S04]  /*23f60*/  LDL R2, [R1+0x4] ;  /* 0x0000040001027983 */ /* 0x000ea80000100800 */
[----:B------:R-:W3:Y:S04]  /*23f70*/  LDL.LU R3, [R1+0x3c] ;  /* 0x00003c0001037983 */ /* 0x000ee80000300800 */
[----:B------:R-:W4:Y:S04]  /*23f80*/  LDL.LU R5, [R1+0x34] ;  /* 0x0000340001057983 */ /* 0x000f280000300800 */
[----:B0-----:R-:W5:Y:S01]  /*23f90*/  LDL.LU R4, [R1+0x40] ;  /* 0x0000400001047983 */ /* 0x001f620000300800 */
[----:B------:R-:W-:Y:S05]  /*23fa0*/  WARPSYNC.ALL ;  /* 0x0000000000007948 */ /* 0x000fea0003800000 */
[----:B------:R-:W-:Y:S01]  /*23fb0*/  ULDC.64 UR4, c[0x0][0x298] ;  /* 0x0000a60000047ab9 */ /* 0x000fe20000000a00 */
[----:B------:R-:W-:Y:S01]  /*23fc0*/  ULDC.64 UR6, c[0x0][0xa00] ;  /* 0x0002800000067ab9 */ /* 0x000fe20000000a00 */
[----:B------:R-:W-:Y:S01]  /*23fd0*/  BSSY B6, `(.L_x_729) ;  /* 0x0000024000067945 */ /* 0x000fe20003800000 */
[----:B------:R-:W-:Y:S01]  /*23fe0*/  BAR.SYNC.DEFER_BLOCKING 0x8, 0x180 ;  /* 0x0206000000007b1d */ /* 0x000fe20000010000 */
[----:B------:R-:W-:-:S04]  /*23ff0*/  ISETP.NE.U32.AND P0, PT, RZ, UR6, PT ;  /* 0x00000006ff007c0c */ /* 0x000fc8000bf05070 */
[----:B------:R-:W-:Y:S01]  /*24000*/  ISETP.NE.AND.EX P0, PT, RZ, UR7, PT, P0 ;  /* 0x00000007ff007c0c */ /* 0x000fe2000bf05300 */
[----:B--2---:R-:W-:Y:S01]  /*24010*/  VIADD R2, R2, 0x14400 ;  /* 0x0001440002027836 */ /* 0x004fe20000000000 */
[----:B---3--:R-:W-:-:S04]  /*24020*/  SHF.R.S32.HI R0, RZ, 0x1f, R3 ;  /* 0x0000001fff007819 */ /* 0x008fc80000011403 */
[----:B------:R-:W-:Y:S02]  /*24030*/  LOP3.LUT P1, RZ, R2, 0x1bf, RZ, 0xc0, !PT ;  /* 0x000001bf02ff7812 */ /* 0x000fe4000782c0ff */
[----:B----4-:R-:W-:Y:S01]  /*24040*/  SEL R5, R5, RZ, !P0 ;  /* 0x000000ff05057207 */ /* 0x010fe20004000000 */
[----:B------:R-:W-:Y:S01]  /*24050*/  IMAD R0, R0, UR4, RZ ;  /* 0x0000000400007c24 */ /* 0x000fe2000f8e02ff */
[----:B-----5:R-:W-:-:S03]  /*24060*/  SEL R4, R4, RZ, !P0 ;  /* 0x000000ff04047207 */ /* 0x020fc60004000000 */
[C---:B------:R-:W-:Y:S02]  /*24070*/  IMAD R0, R3.reuse, UR5, R0 ;  /* 0x0000000503007c24 */ /* 0x040fe4000f8e0200 */
[----:B------:R-:W-:-:S05]  /*24080*/  IMAD.WIDE.U32 R2, R3, UR4, RZ ;  /* 0x0000000403027c25 */ /* 0x000fca000f8e00ff */
[----:B------:R0:W-:Y:S04]  /*24090*/  STL.64 [R1+0x48], R2 ;  /* 0x0000480201007387 */ /* 0x0001e80000100a00 */
[----:B------:R2:W-:Y:S04]  /*240a0*/  STL [R1+0x34], R5 ;  /* 0x0000340501007387 */ /* 0x0005e80000100800 */
[----:B------:R2:W-:Y:S01]  /*240b0*/  STL [R1+0x5c], R4 ;  /* 0x00005c0401007387 */ /* 0x0005e20000100800 */
[----:B0-----:R-:W-:Y:S01]  /*240c0*/  IMAD.IADD R2, R3, 0x1, R0 ;  /* 0x0000000103027824 */ /* 0x001fe200078e0200 */
[----:B------:R-:W-:-:S05]  /*240d0*/  SHF.R.S32.HI R0, RZ, 0x1f, R18 ;  /* 0x0000001fff007819 */ /* 0x000fca0000011412 */
[----:B------:R2:W-:Y:S04]  /*240e0*/  STL [R1+0x40], R0 ;  /* 0x0000400001007387 */ /* 0x0005e80000100800 */
[----:B------:R2:W-:Y:S01]  /*240f0*/  STL [R1+0x3c], R2 ;  /* 0x00003c0201007387 */ /* 0x0005e20000100800 */
[----:B------:R-:W-:Y:S05]  /*24100*/  @!P1 BRA `(.L_x_730) ;  /* 0x0000000000409947 */ /* 0x000fea0003800000 */
[----:B--2---:R-:W-:Y:S01]  /*24110*/  MOV R2, 0x0 ;  /* 0x0000000000027802 */ /* 0x004fe20000000f00 */
[----:B------:R-:W-:Y:S01]  /*24120*/  ULDC.64 UR4, c[0x4][0xa0] ;  /* 0x0100280000047ab9 */ /* 0x000fe20000000a00 */
[----:B------:R-:W-:Y:S01]  /*24130*/  ULDC.64 UR6, c[0x4][0xa8] ;  /* 0x01002a0000067ab9 */ /* 0x000fe20000000a00 */
[----:B------:R-:W-:Y:S01]  /*24140*/  ULDC.64 UR8, c[0x4][0x28] ;  /* 0x01000a0000087ab9 */ /* 0x000fe20000000a00 */
[----:B------:R-:W-:Y:S01]  /*24150*/  IMAD.U32 R4, RZ, RZ, UR4 ;  /* 0x00000004ff047e24 */ /* 0x000fe2000f8e00ff */
[----:B------:R-:W-:Y:S01]  /*24160*/  MOV R5, UR5 ;  /* 0x0000000500057c02 */ /* 0x000fe20008000f00 */
[----:B------:R-:W0:Y:S01]  /*24170*/  LDC.64 R2, c[0x4][R2] ;  /* 0x0100000002027b82 */ /* 0x000e220000000a00 */
[----:B------:R-:W-:Y:S01]  /*24180*/  IMAD.U32 R6, RZ, RZ, UR6 ;  /* 0x00000006ff067e24 */ /* 0x000fe2000f8e00ff */
[----:B------:R-:W-:Y:S01]  /*24190*/  MOV R11, UR9 ;  /* 0x00000009000b7c02 */ /* 0x000fe20008000f00 */
[----:B------:R-:W-:Y:S02]  /*241a0*/  IMAD.U32 R7, RZ, RZ, UR7 ;  /* 0x00000007ff077e24 */ /* 0x000fe4000f8e00ff */
[----:B------:R-:W-:-:S02]  /*241b0*/  IMAD.U32 R10, RZ, RZ, UR8 ;  /* 0x00000008ff0a7e24 */ /* 0x000fc4000f8e00ff */
[----:B-1----:R-:W-:Y:S02]  /*241c0*/  IMAD.MOV.U32 R8, RZ, RZ, 0x70 ;  /* 0x00000070ff087424 */ /* 0x002fe400078e00ff */
[----:B------:R-:W-:Y:S02]  /*241d0*/  IMAD.MOV.U32 R12, RZ, RZ, 0x1 ;  /* 0x00000001ff0c7424 */ /* 0x000fe400078e00ff */
[----:B------:R-:W-:-:S07]  /*241e0*/  IMAD.MOV.U32 R13, RZ, RZ, RZ ;  /* 0x000000ffff0d7224 */ /* 0x000fce00078e00ff */
[----:B------:R-:W-:-:S07]  /*241f0*/  LEPC R20, `(.L_x_730) ;  /* 0x000000001014794e */ /* 0x000fce0000000000 */
[----:B0-----:R-:W-:Y:S05]  /*24200*/  CALL.ABS.NOINC R2 ;  /* 0x0000000002007343 */ /* 0x001fea0003c00000 */
.L_x_730:
[----:B------:R-:W-:Y:S05]  /*24210*/  BSYNC B6 ;  /* 0x0000000000067941 */ /* 0x000fea0003800000 */
.L_x_729:
[----:B--2---:R-:W2:Y:S01]  /*24220*/  LDL.LU R4, [R1+0x3c] ;  /* 0x00003c0001047983 */ /* 0x004ea20000300800 */
[----:B------:R-:W0:Y:S01]  /*24230*/  LDC R7, c[0x0][0x448] ;  /* 0x00011200ff077b82 */ /* 0x000e220000000800 */
[----:B------:R-:W-:Y:S01]  /*24240*/  ULDC.64 UR4, c[0x0][0x2d8] ;  /* 0x0000b60000047ab9 */ /* 0x000fe20000000a00 */
[----:B------:R-:W-:Y:S01]  /*24250*/  SHF.L.U32 R17, R17, 0x7, RZ ;  /* 0x0000000711117819 */ /* 0x000fe200000006ff */
[----:B------:R-:W2:Y:S01]  /*24260*/  LDL.LU.64 R2, [R1+0x48] ;  /* 0x0000480001027983 */ /* 0x000ea20000300a00 */
[----:B------:R-:W-:-:S03]  /*24270*/  ULDC.64 UR6, c[0x0][0x280] ;  /* 0x0000a00000067ab9 */ /* 0x000fc60000000a00 */
[----:B------:R-:W3:Y:S04]  /*24280*/  LDL.LU R0, [R1+0x40] ;  /* 0x0000400001007983 */ /* 0x000ee80000300800 */
[----:B------:R-:W4:Y:S04]  /*24290*/  LDL.LU R6, [R1+0x5c] ;  /* 0x00005c0001067983 */ /* 0x000f280000300800 */
[----:B------:R-:W4:Y:S01]  /*242a0*/  LDL.LU R5, [R1+0x34] ;  /* 0x0000340001057983 */ /* 0x000f220000300800 */
[----:B------:R-:W0:Y:S01]  /*242b0*/  S2R R10, SR_TID.X ;  /* 0x00000000000a7919 */ /* 0x000e220000002100 */
[----:B-1----:R-:W1:Y:S01]  /*242c0*/  S2R R8, SR_TID.X ;  /* 0x0000000000087919 */ /* 0x002e620000002100 */
[----:B0-----:R-:W-:Y:S01]  /*242d0*/  ISETP.NE.AND P0, PT, R7, 0x1, PT ;  /* 0x000000010700780c */ /* 0x001fe20003f05270 */
[----:B------:R-:W-:Y:S01]  /*242e0*/  IMAD.SHL.U32 R10, R10, 0x10, RZ ;  /* 0x000000100a0a7824 */ /* 0x000fe200078e00ff */
[----:B-1----:R-:W-:-:S04]  /*242f0*/  SHF.L.U32 R9, R8, 0x4, RZ ;  /* 0x0000000408097819 */ /* 0x002fc800000006ff */
[----:B------:R-:W-:Y:S02]  /*24300*/  LOP3.LUT R10, R10, 0x30, RZ, 0xc0, !PT ;  /* 0x000000300a0a7812 */ /* 0x000fe400078ec0ff */
[----:B------:R-:W-:Y:S02]  /*24310*/  LOP3.LUT R9, R9, 0x30, RZ, 0xc0, !PT ;  /* 0x0000003009097812 */ /* 0x000fe400078ec0ff */
[C---:B------:R-:W-:Y:S02]  /*24320*/  LOP3.LUT R11, R10.reuse, 0x40, RZ, 0xfc, !PT ;  /* 0x000000400a0b7812 */ /* 0x040fe400078efcff */
[----:B------:R-:W-:Y:S02]  /*24330*/  LOP3.LUT R10, R10, 0x80, RZ, 0xfc, !PT ;  /* 0x000000800a0a7812 */ /* 0x000fe400078efcff */
[----:B--2---:R-:W-:Y:S02]  /*24340*/  MOV R3, R4 ;  /* 0x0000000400037202 */ /* 0x004fe40000000f00 */
[----:B------:R-:W0:Y:S01]  /*24350*/  S2R R4, SR_TID.X ;  /* 0x0000000000047919 */ /* 0x000e220000002100 */
[----:B---3--:R-:W-:-:S02]  /*24360*/  IMAD R0, R0, UR4, RZ ;  /* 0x0000000400007c24 */ /* 0x008fc4000f8e02ff */
[----:B------:R-:W-:-:S04]  /*24370*/  IMAD.WIDE.U32 R2, R18, UR4, R2 ;  /* 0x0000000412027c25 */ /* 0x000fc8000f8e0002 */
[----:B------:R-:W-:Y:S01]  /*24380*/  IMAD R0, R18, UR5, R0 ;  /* 0x0000000512007c24 */ /* 0x000fe2000f8e0200 */
[----:B------:R-:W-:-:S03]  /*24390*/  ULDC.64 UR4, c[0x0][0x2e0] ;  /* 0x0000b80000047ab9 */ /* 0x000fc60000000a00 */
[----:B------:R-:W-:Y:S02]  /*243a0*/  IMAD.IADD R3, R3, 0x1, R0 ;  /* 0x0000000103037824 */ /* 0x000fe400078e0200 */
[----:B----4-:R-:W-:Y:S02]  /*243b0*/  IMAD R0, R6, UR4, RZ ;  /* 0x0000000406007c24 */ /* 0x010fe4000f8e02ff */
[C---:B------:R-:W-:Y:S01]  /*243c0*/  IMAD.WIDE.U32 R2, R5.reuse, UR4, R2 ;  /* 0x0000000405027c25 */ /* 0x040fe2000f8e0002 */
[----:B------:R-:W1:Y:S03]  /*243d0*/  @P0 LDC R6, c[0x0][0x450] ;  /* 0x00011400ff060b82 */ /* 0x000e660000000800 */
[----:B------:R-:W-:Y:S01]  /*243e0*/  IMAD R0, R5, UR5, R0 ;  /* 0x0000000505007c24 */ /* 0x000fe2000f8e0200 */
[----:B------:R-:W-:-:S03]  /*243f0*/  ULDC.64 UR4, c[0x0][0x2d0] ;  /* 0x0000b40000047ab9 */ /* 0x000fc60000000a00 */
[----:B------:R-:W-:Y:S01]  /*24400*/  IMAD.IADD R3, R3, 0x1, R0 ;  /* 0x0000000103037824 */ /* 0x000fe200078e0200 */
[C---:B0-----:R-:W-:Y:S01]  /*24410*/  LOP3.LUT R5, R4.reuse, 0x7f, RZ, 0xc0, !PT ;  /* 0x0000007f04057812 */ /* 0x041fe200078ec0ff */
[----:B------:R-:W-:-:S03]  /*24420*/  IMAD.SHL.U32 R4, R4, 0x20, RZ ;  /* 0x0000002004047824 */ /* 0x000fc600078e00ff */
[----:B------:R-:W-:-:S04]  /*24430*/  SHF.R.U32.HI R5, RZ, 0x2, R5 ;  /* 0x00000002ff057819 */ /* 0x000fc80000011605 */
[----:B------:R-:W-:Y:S02]  /*24440*/  LOP3.LUT R4, R5, 0x60, R4, 0xf8, !PT ;  /* 0x0000006005047812 */ /* 0x000fe400078ef804 */
[----:B------:R-:W0:Y:S02]  /*24450*/  @P0 LDC R5, c[0x0][0x44c] ;  /* 0x00011300ff050b82 */ /* 0x000e240000000800 */
[----:B------:R-:W-:-:S05]  /*24460*/  LOP3.LUT R0, R4, R17, RZ, 0xfc, !PT ;  /* 0x0000001104007212 */ /* 0x000fca00078efcff */
[----:B------:R-:W-:Y:S02]  /*24470*/  IMAD.MOV.U32 R4, RZ, RZ, R0 ;  /* 0x000000ffff047224 */ /* 0x000fe400078e0000 */
[----:B0-----:R-:W-:-:S05]  /*24480*/  @P0 IMAD.HI.U32 R5, R0, R5, RZ ;  /* 0x0000000500050227 */ /* 0x001fca00078e00ff */
[----:B-1----:R-:W-:-:S05]  /*24490*/  @P0 SHF.R.U32.HI R4, RZ, R6, R5 ;  /* 0x00000006ff040219 */ /* 0x002fca0000011605 */
[----:B------:R-:W-:Y:S02]  /*244a0*/  IMAD.MOV R5, RZ, RZ, -R4 ;  /* 0x000000ffff057224 */ /* 0x000fe400078e0a04 */
[----:B------:R-:W-:-:S04]  /*244b0*/  IMAD.WIDE.U32 R2, R4, UR4, R2 ;  /* 0x0000000404027c25 */ /* 0x000fc8000f8e0002 */
[----:B------:R-:W-:Y:S01]  /*244c0*/  IMAD R0, R7, R5, R0 ;  /* 0x0000000507007224 */ /* 0x000fe200078e0200 */
[----:B------:R-:W-:-:S05]  /*244d0*/  SHF.R.S32.HI R5, RZ, 0x1f, R4 ;  /* 0x0000001fff057819 */ /* 0x000fca0000011404 */
[----:B------:R-:W-:-:S04]  /*244e0*/  IMAD R5, R5, UR4, RZ ;  /* 0x0000000405057c24 */ /* 0x000fc8000f8e02ff */
[----:B------:R-:W-:Y:S01]  /*244f0*/  IMAD R4, R4, UR5, R5 ;  /* 0x0000000504047c24 */ /* 0x000fe2000f8e0205 */
[----:B------:R-:W-:-:S03]  /*24500*/  ULDC.64 UR4, c[0x0][0x2c8] ;  /* 0x0000b20000047ab9 */ /* 0x000fc60000000a00 */
[----:B------:R-:W-:Y:S01]  /*24510*/  IMAD.IADD R3, R3, 0x1, R4 ;  /* 0x0000000103037824 */ /* 0x000fe200078e0204 */
[----:B------:R-:W-:Y:S01]  /*24520*/  SHF.R.S32.HI R4, RZ, 0x1f, R0 ;  /* 0x0000001fff047819 */ /* 0x000fe20000011400 */
[----:B------:R-:W-:-:S04]  /*24530*/  IMAD.WIDE.U32 R2, R0, UR4, R2 ;  /* 0x0000000400027c25 */ /* 0x000fc8000f8e0002 */
[----:B------:R-:W-:Y:S01]  /*24540*/  IMAD R4, R4, UR4, RZ ;  /* 0x0000000404047c24 */ /* 0x000fe2000f8e02ff */
[----:B------:R-:W-:Y:S02]  /*24550*/  ULDC UR4, c[0x0][0x2b8] ;  /* 0x0000ae0000047ab9 */ /* 0x000fe40000000800 */
[----:B------:R-:W-:Y:S01]  /*24560*/  ISETP.GE.AND P2, PT, R10, UR4, PT ;  /* 0x000000040a007c0c */ /* 0x000fe2000bf46270 */
[----:B------:R-:W-:Y:S01]  /*24570*/  IMAD R0, R0, UR5, R4 ;  /* 0x0000000500007c24 */ /* 0x000fe2000f8e0204 */
[----:B------:R-:W-:Y:S02]  /*24580*/  LOP3.LUT R10, R8, 0x7f, RZ, 0xc0, !PT ;  /* 0x0000007f080a7812 */ /* 0x000fe400078ec0ff */
[----:B------:R0:W5:Y:S01]  /*24590*/  LDL R8, [R1+0x38] ;  /* 0x0000380001087983 */ /* 0x0001620000100800 */
[----:B------:R-:W-:Y:S02]  /*245a0*/  IADD3 R4, P3, R2, UR6, RZ ;  /* 0x0000000602047c10 */ /* 0x000fe4000ff7e0ff */
[----:B------:R-:W-:-:S02]  /*245b0*/  ISETP.GE.AND P0, PT, R9, UR4, PT ;  /* 0x0000000409007c0c */ /* 0x000fc4000bf06270 */
[----:B------:R-:W-:Y:S01]  /*245c0*/  ISETP.GE.AND P1, PT, R11, UR4, PT ;  /* 0x000000040b007c0c */ /* 0x000fe2000bf26270 */
[----:B------:R-:W-:Y:S01]  /*245d0*/  UMOV UR4, 0xffffffff ;  /* 0xffffffff00047882 */ /* 0x000fe20000000000 */
[----:B------:R-:W-:Y:S02]  /*245e0*/  IADD3.X R3, R3, UR7, R0, P3, !PT ;  /* 0x0000000703037c10 */ /* 0x000fe40009ffe400 */
[----:B------:R-:W-:Y:S01]  /*245f0*/  SHF.R.U32.HI R10, RZ, 0x2, R10 ;  /* 0x00000002ff0a7819 */ /* 0x000fe2000001160a */
[----:B0-----:R-:W-:Y:S08]  /*24600*/  BRA.DIV UR4, `(.L_x_731) ;  /* 0x0000004e04287947 */ /* 0x001ff0000b800000 */
[----:B------:R-:W2:Y:S01]  /*24610*/  LDL.LU R6, [R1+0x54] ;  /* 0x0000540001067983 */ /* 0x000ea20000300800 */
[----:B------:R-:W-:-:S05]  /*24620*/  IMAD.IADD R0, R10, 0x1, R17 ;  /* 0x000000010a007824 */ /* 0x000fca00078e0211 */
[----:B------:R-:W-:Y:S01]  /*24630*/  IADD3 R5, R0, 0x20, RZ ;  /* 0x0000002000057810 */ /* 0x000fe20007ffe0ff */
[----:B--2---:R-:W-:Y:S02]  /*24640*/  IMAD R2, R6, R7, RZ ;  /* 0x0000000706027224 */ /* 0x004fe400078e02ff */
[----:B------:R-:W0:Y:S03]  /*24650*/  SHFL.IDX PT, R7, R4, RZ, 0x1c1f ;  /* 0x001c1fff04077589 */ /* 0x000e2600000e0000 */
[----:B------:R-:W-:Y:S01]  /*24660*/  ISETP.GE.AND P4, PT, R0, R2, PT ;  /* 0x000000020000720c */ /* 0x000fe20003f86270 */
[----:B------:R-:W1:-:S12]  /*24670*/  SHFL.IDX PT, R6, R3, RZ, 0x1c1f ;  /* 0x001c1fff03067589 */ /* 0x000e5800000e0000 */
[----:B0-----:R-:W-:-:S05]  /*24680*/  @!P4 IADD3 R7, P3, R9, R7, RZ ;  /* 0x000000070907c210 */ /* 0x001fca0007f7e0ff */
[----:B-1----:R-:W-:Y:S01]  /*24690*/  @!P4 IMAD.X R6, RZ, RZ, R6, P3 ;  /* 0x000000ffff06c224 */ /* 0x002fe200018e0606 */
[----:B------:R-:W-:Y:S02]  /*246a0*/  ISETP.GE.AND P3, PT, R5, R2, PT ;  /* 0x000000020500720c */ /* 0x000fe40003f66270 */
[----:B------:R-:W0:Y:S02]  /*246b0*/  SHFL.IDX PT, R5, R4, 0x1, 0x1c1f ;  /* 0x003c1f0004057f89 */ /* 0x000e2400000e0000 */
[----:B------:R-:W-:-:S04]  /*246c0*/  @!P4 LOP3.LUT R7, R7, R6, RZ, 0x3c, !PT ;  /* 0x000000060707c212 */ /* 0x000fc800078e3cff */
[----:B------:R-:W-:-:S04]  /*246d0*/  @!P4 LOP3.LUT R6, R7, R6, RZ, 0x3c, !PT ;  /* 0x000000060706c212 */ /* 0x000fc800078e3cff */
[----:B------:R-:W-:-:S05]  /*246e0*/  @!P4 LOP3.LUT R7, R7, R6, RZ, 0x3c, !PT ;  /* 0x000000060707c212 */ /* 0x000fca00078e3cff */
[----:B-----5:R-:W-:Y:S04]  /*246f0*/  @!P4 LDGSTS.E.BYPASS.LTC128B.128 [R8+0x14400], desc[UR54][R6.64], !P0 ;  /* 0x144000000608cfae */ /* 0x020fe8000c101d76 */
[----:B------:R-:W-:Y:S04]  /*24700*/  @!P4 LDGSTS.E.BYPASS.LTC128B.128 [R8+0x16400], desc[UR54][R6.64+0x40], !P1 ;  /* 0x164000400608cfae */ /* 0x000fe8000c901d76 */
[----:B------:R1:W-:Y:S01]  /*24710*/  @!P4 LDGSTS.E.BYPASS.LTC128B.128 [R8+0x18400], desc[UR54][R6.64+0x80], !P2 ;  /* 0x184000800608cfae */ /* 0x0003e2000d101d76 */
[----:B0-----:R-:W-:-:S03]  /*24720*/  @!P3 IADD3 R5, P4, R9, R5, RZ ;  /* 0x000000050905b210 */ /* 0x001fc60007f9e0ff */
[----:B-1----:R-:W0:Y:S02]  /*24730*/  SHFL.IDX PT, R6, R3, 0x1, 0x1c1f ;  /* 0x003c1f0003067f89 */ /* 0x002e2400000e0000 */
[----:B0-----:R-:W-:-:S04]  /*24740*/  @!P3 IMAD.X R6, RZ, RZ, R6, P4 ;  /* 0x000000ffff06b224 */ /* 0x001fc800020e0606 */
[----:B------:R-:W-:Y:S02]  /*24750*/  @!P3 IMAD.MOV.U32 R7, RZ, RZ, R6 ;  /* 0x000000ffff07b224 */ /* 0x000fe400078e0006 */
[----:B------:R-:W-:Y:S01]  /*24760*/  @!P3 IMAD.MOV.U32 R6, RZ, RZ, R5 ;  /* 0x000000ffff06b224 */ /* 0x000fe200078e0005 */
[----:B------:R-:W-:-:S04]  /*24770*/  IADD3 R5, R0, 0x40, RZ ;  /* 0x0000004000057810 */ /* 0x000fc80007ffe0ff */
[----:B------:R-:W-:Y:S04]  /*24780*/  @!P3 LDGSTS.E.BYPASS.LTC128B.128 [R8+0x14c00], desc[UR54][R6.64], !P0 ;  /* 0x14c000000608bfae */ /* 0x000fe8000c101d76 */
[----:B------:R-:W-:Y:S04]  /*24790*/  @!P3 LDGSTS.E.BYPASS.LTC128B.128 [R8+0x16c00], desc[UR54][R6.64+0x40], !P1 ;  /* 0x16c000400608bfae */ /* 0x000fe8000c901d76 */
[----:B------:R0:W-:Y:S01]  /*247a0*/  @!P3 LDGSTS.E.BYPASS.LTC128B.128 [R8+0x18c00], desc[UR54][R6.64+0x80], !P2 ;  /* 0x18c000800608bfae */ /* 0x0001e2000d101d76 */
[----:B------:R-:W-:-:S03]  /*247b0*/  ISETP.GE.AND P3, PT, R5, R2, PT ;  /* 0x000000020500720c */ /* 0x000fc60003f66270 */
[----:B------:R-:W1:Y:S04]  /*247c0*/  SHFL.IDX PT, R5, R4, 0x2, 0x1c1f ;  /* 0x005c1f0004057f89 */ /* 0x000e6800000e0000 */
[----:B0-----:R-:W0:Y:S06]  /*247d0*/  SHFL.IDX PT, R6, R3, 0x2, 0x1c1f ;  /* 0x005c1f0003067f89 */ /* 0x001e2c00000e0000 */
[----:B-1----:R-:W-:-:S05]  /*247e0*/  @!P3 IADD3 R5, P4, R9, R5, RZ ;  /* 0x000000050905b210 */ /* 0x002fca0007f9e0ff */
[----:B0-----:R-:W-:-:S04]  /*247f0*/  @!P3 IMAD.X R6, RZ, RZ, R6, P4 ;  /* 0x000000ffff06b224 */ /* 0x001fc800020e0606 */
[----:B------:R-:W-:Y:S02]  /*24800*/  @!P3 IMAD.MOV.U32 R7, RZ, RZ, R6 ;  /* 0x000000ffff07b224 */ /* 0x000fe400078e0006 */
[----:B------:R-:W-:Y:S02]  /*24810*/  @!P3 IMAD.MOV.U32 R6, RZ, RZ, R5 ;  /* 0x000000ffff06b224 */ /* 0x000fe400078e0005 */
[----:B------:R0:W1:Y:S04]  /*24820*/  SHFL.IDX PT, R5, R3, 0x3, 0x1c1f ;  /* 0x007c1f0003057f89 */ /* 0x00006800000e0000 */
[----:B------:R0:W-:Y:S04]  /*24830*/  @!P3 LDGSTS.E.BYPASS.LTC128B.128 [R8+0x15400], desc[UR54][R6.64], !P0 ;  /* 0x154000000608bfae */ /* 0x0001e8000c101d76 */
[----:B------:R0:W-:Y:S04]  /*24840*/  @!P3 LDGSTS.E.BYPASS.LTC128B.128 [R8+0x17400], desc[UR54][R6.64+0x40], !P1 ;  /* 0x174000400608bfae */ /* 0x0001e8000c901d76 */
[----:B------:R0:W-:Y:S04]  /*24850*/  @!P3 LDGSTS.E.BYPASS.LTC128B.128 [R8+0x19400], desc[UR54][R6.64+0x80], !P2 ;  /* 0x194000800608bfae */ /* 0x0001e8000d101d76 */
[----:B------:R0:W2:Y:S02]  /*24860*/  SHFL.IDX PT, R3, R4, 0x3, 0x1c1f ;  /* 0x007c1f0004037f89 */ /* 0x0000a400000e0000 */
.L_x_891:
[----:B------:R-:W-:Y:S01]  /*24870*/  IADD3 R0, R0, 0x60, RZ ;  /* 0x0000006000007810 */ /* 0x000fe20007ffe0ff */
[----:B------:R-:W-:Y:S03]  /*24880*/  BSSY B0, `(.L_x_732) ;  /* 0x000000b000007945 */ /* 0x000fe60003800000 */
[----:B------:R-:W-:-:S13]  /*24890*/  ISETP.GE.AND P3, PT, R0, R2, PT ;  /* 0x000000020000720c */ /* 0x000fda0003f66270 */
[----:B------:R-:W-:Y:S05]  /*248a0*/  @P3 BRA `(.L_x_733) ;  /* 0x0000000000203947 */ /* 0x000fea0003800000 */
[----:B--2---:R-:W-:-:S05]  /*248b0*/  IADD3 R2, P3, R9, R3, RZ ;  /* 0x0000000309027210 */ /* 0x004fca0007f7e0ff */
[----:B01----:R-:W-:-:S05]  /*248c0*/  IMAD.X R3, RZ, RZ, R5, P3 ;  /* 0x000000ffff037224 */ /* 0x003fca00018e0605 */
[----:B------:R-:W-:Y:S01]  /*248d0*/  @!PT LDS RZ, [RZ] ;  /* 0x00000000fffff984 */ /* 0x000fe20000000800 */
[----:B------:R-:W-:Y:S01]  /*248e0*/  @!PT LDS RZ, [RZ] ;  /* 0x00000000fffff984 */ /* 0x000fe20000000800 */
[----:B------:R-:W-:Y:S01]  /*248f0*/  @!PT LDS RZ, [RZ] ;  /* 0x00000000fffff984 */ /* 0x000fe20000000800 */
[----:B------:R4:W-:Y:S04]  /*24900*/  LDGSTS.E.BYPASS.LTC128B.128 [R8+0x15c00], desc[UR54][R2.64], !P0 ;  /* 0x15c0000002087fae */ /* 0x0009e8000c101d76 */
[----:B------:R4:W-:Y:S04]  /*24910*/  LDGSTS.E.BYPASS.LTC128B.128 [R8+0x17c00], desc[UR54][R2.64+0x40], !P1 ;  /* 0x17c0004002087fae */ /* 0x0009e8000c901d76 */
[----:B------:R4:W-:Y:S02]  /*24920*/  LDGSTS.E.BYPASS.LTC128B.128 [R8+0x19c00], desc[UR54][R2.64+0x80], !P2 ;  /* 0x19c0008002087fae */ /* 0x0009e4000d101d76 */
.L_x_733:
[----:B------:R-:W-:Y:S05]  /*24930*/  BSYNC B0 ;  /* 0x0000000000007941 */ /* 0x000fea0003800000 */
.L_x_732:
[----:B0--34-:R0:W5:Y:S01]  /*24940*/  LDL R8, [R1+0x4] ;  /* 0x0000040001087983 */ /* 0x0191620000100800 */
[----:B------:R-:W-:Y:S01]  /*24950*/  PLOP3.LUT P0, PT, PT, PT, PT, 0x80, 0x0 ;  /* 0x000000000000781c */ /* 0x000fe20003f0f070 */
[----:B------:R-:W-:-:S12]  /*24960*/  NOP ;  /* 0x0000000000007918 */ /* 0x000fd80000000000 */
.L_x_734:
[----:B------:R-:W3:Y:S01]  /*24970*/  LDL R2, [R1+0x4] ;  /* 0x0000040001027983 */ /* 0x000ee20000100800 */
[----:B------:R-:W-:Y:S02]  /*24980*/  PLOP3.LUT P1, PT, P1, P0, PT, 0xa2, 0x0 ;  /* 0x000000000000781c */ /* 0x000fe40000f21472 */
[----:B---3--:R-:W-:-:S08]  /*24990*/  @P0 R2UR P1, UR4, R2 ;  /* 0x00000000020402ca */ /* 0x008fd00000020000 */
[----:B------:R-:W-:-:S05]  /*249a0*/  @P0 PLOP3.LUT P0, PT, P1, PT, PT, 0x80, 0x0 ;  /* 0x000000000000081c */ /* 0x000fca0000f0f070 */
[----:B------:R-:W-:Y:S01]  /*249b0*/  @!P1 SYNCS.ARRIVE.TRANS64.RED.A0T1 RZ, [UR4+0x29800], RZ ;  /* 0x029800ffffff99a7 */ /* 0x000fe20008200404 */
[----:B------:R-:W-:Y:S07]  /*249c0*/  @!P1 ARRIVES.LDGSTSBAR.64.TRANSCNT [UR4+0x29800] ;  /* 0x02980000ff0099b0 */ /* 0x000fee0008000a84 */
[----:B------:R-:W-:Y:S05]  /*249d0*/  @P0 BRA.U.ANY `(.L_x_734) ;  /* 0xfffffffd00e40947 */ /* 0x000fea000393ffff */
[----:B--2---:R-:W2:Y:S02]  /*249e0*/  LDL.LU R3, [R1+0x58] ;  /* 0x0000580001037983 */ /* 0x004ea40000300800 */
[----:B--2---:R-:W-:-:S05]  /*249f0*/  VIADD R3, R3, 0x1 ;  /* 0x0000000103037836 */ /* 0x004fca0000000000 */
        /* <DEDUP_REMOVED lines=8> */
[----:B------:R-:W3:Y:S03]  /*24a80*/  SYNCS.PHASECHK.TRANS64.TRYWAIT P0, [R2+URZ+0x29820], R0 ;  /* 0x02982000020075a7 */ /* 0x000ee6000800017f */
[----:B--23--:R-:W-:Y:S05]  /*24a90*/  @!P0 BRA `(.L_x_736) ;  /* 0x0000004c00688947 */ /* 0x00cfea0003800000 */
.L_x_892:
[----:B------:R-:W-:Y:S05]  /*24aa0*/  BSYNC B0 ;  /* 0x0000000000007941 */ /* 0x000fea0003800000 */
.L_x_735:
[----:B--2---:R-:W2:Y:S02]  /*24ab0*/  LDL.LU R2, [R1+0x44] ;  /* 0x0000440001027983 */ /* 0x004ea40000300800 */
[----:B--2---:R-:W-:-:S13]  /*24ac0*/  ISETP.GE.AND P0, PT, R2, 0xa1, PT ;  /* 0x000000a10200780c */ /* 0x004fda0003f06270 */
[----:B------:R-:W-:Y:S05]  /*24ad0*/  @!P0 BRA `(.L_x_737) ;  /* 0x0000001000308947 */ /* 0x000fea0003800000 */
[----:B------:R-:W2:Y:S04]  /*24ae0*/  LDL.LU R2, [R1+0x50] ;  /* 0x0000500001027983 */ /* 0x000ea80000300800 */
[----:B------:R3:W5:Y:S04]  /*24af0*/  LDL.LU R0, [R1+0x8] ;  /* 0x0000080001007983 */ /* 0x0007680000300800 */
[----:B------:R3:W5:Y:S02]  /*24b00*/  LDL.LU R3, [R1+0x14] ;  /* 0x0000140001037983 */ /* 0x0007640000300800 */
[----:B--23--:R-:W-:-:S07]  /*24b10*/  IADD3 R2, R2, -0x2, RZ ;  /* 0xfffffffe02027810 */ /* 0x00cfce0007ffe0ff */
.L_x_759:
[----:B--2---:R-:W2:Y:S01]  /*24b20*/  LDL R4, [R1+0x10] ;  /* 0x0000100001047983 */ /* 0x004ea20000100800 */
[----:B-1---5:R-:W-:Y:S01]  /*24b30*/  VIADD R5, R0, 0x1 ;  /* 0x0000000100057836 */ /* 0x022fe20000000000 */
[----:B------:R-:W-:Y:S05]  /*24b40*/  YIELD ;  /* 0x0000000000007946 */ /* 0x000fea0003800000 */
[C---:B------:R-:W-:Y:S01]  /*24b50*/  ISETP.NE.AND P0, PT, R5.reuse, 0x2, PT ;  /* 0x000000020500780c */ /* 0x040fe20003f05270 */
[----:B------:R-:W-:Y:S03]  /*24b60*/  BSSY B0, `(.L_x_738) ;  /* 0x0000094000007945 */ /* 0x000fe60003800000 */
[----:B------:R-:W-:-:S02]  /*24b70*/  SEL R10, R5, RZ, P0 ;  /* 0x000000ff050a7207 */ /* 0x000fc40000000000 */
[----:B--2---:R-:W-:Y:S02]  /*24b80*/  LOP3.LUT P1, RZ, R4, 0x1, RZ, 0xc0, !PT ;  /* 0x0000000104ff7812 */ /* 0x004fe4000782c0ff */
[----:B------:R-:W-:-:S04]  /*24b90*/  SEL R4, RZ, 0x1, P0 ;  /* 0x00000001ff047807 */ /* 0x000fc80000000000 */
[----:B------:R-:W-:-:S05]  /*24ba0*/  LOP3.LUT R9, R3, R4, RZ, 0x3c, !PT ;  /* 0x0000000403097212 */ /* 0x000fca00078e3cff */
[----:B------:R1:W-:Y:S04]  /*24bb0*/  STL [R1+0x14], R9 ;  /* 0x0000140901007387 */ /* 0x0003e80000100800 */
[----:B------:R1:W-:Y:S01]  /*24bc0*/  STL [R1+0x8], R10 ;  /* 0x0000080a01007387 */ /* 0x0003e20000100800 */
[----:B------:R-:W-:Y:S05]  /*24bd0*/  @!P1 BRA `(.L_x_739) ;  /* 0x0000000800309947 */ /* 0x000fea0003800000 */
[----:B------:R-:W-:Y:S01]  /*24be0*/  ULDC.64 UR4, c[0x0][0x418] ;  /* 0x0001060000047ab9 */ /* 0x000fe20000000a00 */
[----:B------:R-:W-:Y:S01]  /*24bf0*/  IMAD.MOV.U32 R8, RZ, RZ, R2 ;  /* 0x000000ffff087224 */ /* 0x000fe200078e0002 */
[----:B------:R-:W-:-:S04]  /*24c00*/  ISETP.NE.U32.AND P0, PT, RZ, UR4, PT ;  /* 0x00000004ff007c0c */ /* 0x000fc8000bf05070 */
[----:B------:R-:W-:-:S13]  /*24c10*/  ISETP.NE.AND.EX P0, PT, RZ, UR5, PT, P0 ;  /* 0x00000005ff007c0c */ /* 0x000fda000bf05300 */
[----:B------:R-:W-:Y:S05]  /*24c20*/  @!P0 BRA `(.L_x_740) ;  /* 0x0000000000508947 */ /* 0x000fea0003800000 */
[----:B------:R-:W2:Y:S01]  /*24c30*/  LDL R12, [R1+0x20] ;  /* 0x00002000010c7983 */ /* 0x000ea20000100800 */
[----:B------:R-:W3:Y:S01]  /*24c40*/  LDC R7, c[0x0][0x43c] ;  /* 0x00010f00ff077b82 */ /* 0x000ee20000000800 */
[----:B------:R-:W-:Y:S02]  /*24c50*/  ULDC.64 UR6, c[0x0][0x428] ;  /* 0x00010a0000067ab9 */ /* 0x000fe40000000a00 */
[----:B------:R-:W4:Y:S01]  /*24c60*/  LDL R11, [R1+0x1c] ;  /* 0x00001c00010b7983 */ /* 0x000f220000100800 */
[----:B---3--:R-:W-:-:S13]  /*24c70*/  ISETP.NE.AND P0, PT, R7, 0x1, PT ;  /* 0x000000010700780c */ /* 0x008fda0003f05270 */
[----:B------:R-:W3:Y:S02]  /*24c80*/  @P0 LDC.64 R4, c[0x0][0x440] ;  /* 0x00011000ff040b82 */ /* 0x000ee40000000a00 */
[----:B---3--:R-:W-:-:S04]  /*24c90*/  @P0 IMAD.HI.U32 R6, R2, R4, RZ ;  /* 0x0000000402060227 */ /* 0x008fc800078e00ff */
[----:B------:R-:W-:Y:S01]  /*24ca0*/  IMAD.MOV.U32 R4, RZ, RZ, R2 ;  /* 0x000000ffff047224 */ /* 0x000fe200078e0002 */
[----:B------:R-:W-:-:S04]  /*24cb0*/  @P0 SHF.R.U32.HI R4, RZ, R5, R6 ;  /* 0x00000005ff040219 */ /* 0x000fc80000011606 */
[----:B------:R-:W-:Y:S02]  /*24cc0*/  SHF.R.S32.HI R5, RZ, 0x1f, R4 ;  /* 0x0000001fff057819 */ /* 0x000fe40000011404 */
[----:B------:R-:W-:-:S05]  /*24cd0*/  IADD3 R8, -R4, RZ, RZ ;  /* 0x000000ff04087210 */ /* 0x000fca0007ffe1ff */
[----:B------:R-:W-:Y:S02]  /*24ce0*/  IMAD R8, R7, R8, R2 ;  /* 0x0000000807087224 */ /* 0x000fe400078e0202 */
[----:B--2---:R-:W-:-:S04]  /*24cf0*/  IMAD R6, R12, UR6, RZ ;  /* 0x000000060c067c24 */ /* 0x004fc8000f8e02ff */
[C---:B----4-:R-:W-:Y:S02]  /*24d00*/  IMAD R6, R11.reuse, UR7, R6 ;  /* 0x000000070b067c24 */ /* 0x050fe4000f8e0206 */
[----:B------:R-:W-:-:S04]  /*24d10*/  IMAD.WIDE.U32 R4, R11, UR6, R4 ;  /* 0x000000060b047c25 */ /* 0x000fc8000f8e0004 */
[----:B------:R-:W-:Y:S01]  /*24d20*/  IMAD.IADD R5, R6, 0x1, R5 ;  /* 0x0000000106057824 */ /* 0x000fe200078e0205 */
[----:B------:R-:W-:-:S04]  /*24d30*/  LEA R6, P0, R4, UR4, 0x2 ;  /* 0x0000000404067c11 */ /* 0x000fc8000f8010ff */
[----:B------:R-:W-:-:S05]  /*24d40*/  LEA.HI.X R7, R4, UR5, R5, 0x2, P0 ;  /* 0x0000000504077c11 */ /* 0x000fca00080f1405 */
[----:B------:R-:W2:Y:S04]  /*24d50*/  LDG.E R4, desc[UR54][R6.64] ;  /* 0x0000003606047981 */ /* 0x000ea8000c1e1900 */
[----:B--2---:R2:W-:Y:S02]  /*24d60*/  STL [R1], R4 ;  /* 0x0000000401007387 */ /* 0x0045e40000100800 */
.L_x_740:
[----:B--2---:R-:W2:Y:S01]  /*24d70*/  LDL R4, [R1+0x4] ;  /* 0x0000040001047983 */ /* 0x004ea20000100800 */
[----:B------:R-:W3:Y:S02]  /*24d80*/  S2R R5, SR_TID.X ;  /* 0x0000000000057919 */ /* 0x000ee40000002100 */
[----:B---3--:R-:W-:Y:S01]  /*24d90*/  LOP3.LUT R6, R5, 0x7f, RZ, 0xc0, !PT ;  /* 0x0000007f05067812 */ /* 0x008fe200078ec0ff */
[----:B------:R-:W-:Y:S03]  /*24da0*/  BSSY B1, `(.L_x_741) ;  /* 0x0000006000017945 */ /* 0x000fe60003800000 */
[----:B------:R-:W-:Y:S01]  /*24db0*/  ISETP.NE.AND P1, PT, R6, RZ, PT ;  /* 0x000000ff0600720c */ /* 0x000fe20003f25270 */
[----:B--2---:R-:W-:Y:S01]  /*24dc0*/  IMAD R5, R10, 0x8, R4 ;  /* 0x000000080a057824 */ /* 0x004fe200078e0204 */
[----:B------:R-:W-:-:S04]  /*24dd0*/  SHF.L.U32 R4, R9, 0x1f, RZ ;  /* 0x0000001f09047819 */ /* 0x000fc800000006ff */
[----:B------:R-:W2:Y:S02]  /*24de0*/  SYNCS.PHASECHK.TRANS64.TRYWAIT P0, [R5+URZ+0x29880], R4 ;  /* 0x02988004050075a7 */ /* 0x000ea4000800017f */
[----:B--2---:R-:W-:Y:S05]  /*24df0*/  @!P0 BRA `(.L_x_742) ;  /* 0x0000004800a88947 */ /* 0x004fea0003800000 */
.L_x_893:
[----:B------:R-:W-:Y:S05]  /*24e00*/  BSYNC B1 ;  /* 0x0000000000017941 */ /* 0x000fea0003800000 */
.L_x_741:
[----:B------:R-:W-:Y:S04]  /*24e10*/  BSSY B1, `(.L_x_743) ;  /* 0x0000009000017945 */ /* 0x000fe80003800000 */
        /* <DEDUP_REMOVED lines=8> */
.L_x_744:
[----:B------:R-:W-:Y:S05]  /*24ea0*/  BSYNC B1 ;  /* 0x0000000000017941 */ /* 0x000fea0003800000 */
.L_x_743:
[----:B-1----:R-:W3:Y:S04]  /*24eb0*/  LDL R9, [R1+0x4] ;  /* 0x0000040001097983 */ /* 0x002ee80000100800 */
[----:B------:R-:W3:Y:S04]  /*24ec0*/  LDL R7, [R1+0x8] ;  /* 0x0000080001077983 */ /* 0x000ee80000100800 */
[----:B------:R-:W4:Y:S01]  /*24ed0*/  LDL R6, [R1+0x24] ;  /* 0x0000240001067983 */ /* 0x000f220000100800 */
[----:B------:R-:W-:Y:S01]  /*24ee0*/  MOV R10, RZ ;  /* 0x000000ff000a7202 */ /* 0x000fe20000000f00 */
[----:B------:R-:W-:Y:S01]  /*24ef0*/  UIADD3 UR4, UP0, UR40, 0x470, URZ ;  /* 0x0000047028047890 */ /* 0x000fe2000ff1e03f */
[----:B------:R-:W-:Y:S01]  /*24f00*/  PLOP3.LUT P0, PT, PT, PT, PT, 0x80, 0x0 ;  /* 0x000000000000781c */ /* 0x000fe20003f0f070 */
[----:B------:R-:W-:Y:S01]  /*24f10*/  UMOV UR6, 0x0 ;  /* 0x0000000000067882 */ /* 0x000fe20000000000 */
[----:B------:R-:W-:Y:S01]  /*24f20*/  R2UR UR10, R10 ;  /* 0x000000000a0a72ca */ /* 0x000fe200000e0000 */
[----:B------:R-:W-:Y:S01]  /*24f30*/  UIADD3.X UR5, URZ, UR41, URZ, UP0, !UPT ;  /* 0x000000293f057290 */ /* 0x000fe200087fe43f */
[----:B------:R-:W-:Y:S01]  /*24f40*/  UMOV UR7, 0x14f00000 ;  /* 0x14f0000000077882 */ /* 0x000fe20000000000 */
[----:B---3--:R-:W-:-:S02]  /*24f50*/  IMAD R7, R7, 0x5000, R9 ;  /* 0x0000500007077824 */ /* 0x008fc400078e0209 */
[----:B----4-:R-:W-:Y:S02]  /*24f60*/  IMAD R6, R8, 0xa0, R6 ;  /* 0x000000a008067824 */ /* 0x010fe400078e0206 */
[----:B------:R-:W-:Y:S02]  /*24f70*/  VIADD R7, R7, 0xa400 ;  /* 0x0000a40007077836 */ /* 0x000fe40000000000 */
[----:B------:R-:W-:-:S07]  /*24f80*/  VIADD R8, R5, 0x29870 ;  /* 0x0002987005087836 */ /* 0x000fce0000000000 */
.L_x_745:
[----:B------:R-:W3:Y:S01]  /*24f90*/  LDL R9, [R1] ;  /* 0x0000000001097983 */ /* 0x000ee20000100800 */
[----:B------:R-:W-:-:S13]  /*24fa0*/  @P0 ELECT P2, URZ, PT ;  /* 0x00000000003f082f */ /* 0x000fda0003840000 */
[----:B------:R-:W-:Y:S02]  /*24fb0*/  @P2 R2UR UR12, R18 ;  /* 0x00000000120c22ca */ /* 0x000fe400000e0000 */
[----:B------:R-:W-:Y:S02]  /*24fc0*/  @P2 R2UR UR11, R6 ;  /* 0x00000000060b22ca */ /* 0x000fe400000e0000 */
[----:B------:R-:W-:Y:S02]  /*24fd0*/  @P2 R2UR UR9, R8 ;  /* 0x00000000080922ca */ /* 0x000fe400000e0000 */
[----:B------:R-:W-:Y:S02]  /*24fe0*/  @P2 R2UR UR8, R7 ;  /* 0x00000000070822ca */ /* 0x000fe400000e0000 */
[----:B------:R-:W-:Y:S02]  /*24ff0*/  @P2 PLOP3.LUT P0, PT, P2, PT, PT, 0x8, 0x0 ;  /* 0x000000000000281c */ /* 0x000fe4000170e170 */
[----:B---3--:R-:W-:-:S02]  /*25000*/  @P2 R2UR UR13, R9 ;  /* 0x00000000090d22ca */ /* 0x008fc400000e0000 */
[----:B------:R-:W-:-:S11]  /*25010*/  PLOP3.LUT P2, PT, PT, PT, PT, 0x8, 0x0 ;  /* 0x000000000000781c */ /* 0x000fd60003f4e170 */
[----:B------:R1:W-:Y:S02]  /*25020*/  UTMALDG.4D [UR8], [UR4], desc[UR6] ;  /* 0x00000608040075b4 */ /* 0x0003e40008019000 */
[----:B-1----:R-:W-:Y:S05]  /*25030*/  @P0 BRA.U.ANY `(.L_x_745) ;  /* 0xfffffffd00d40947 */ /* 0x002fea000393ffff */
[----:B------:R-:W1:Y:S01]  /*25040*/  SYNCS.PHASECHK.TRANS64.TRYWAIT P0, [R5+URZ+0x29840], R4 ;  /* 0x02984004050075a7 */ /* 0x000e62000800017f */
[----:B------:R-:W-:Y:S04]  /*25050*/  BSSY B1, `(.L_x_746) ;  /* 0x0000002000017945 */ /* 0x000fe80003800000 */
[----:B-1----:R-:W-:Y:S05]  /*25060*/  @!P0 BRA `(.L_x_747) ;  /* 0x0000004800208947 */ /* 0x002fea0003800000 */
.L_x_894:
[----:B------:R-:W-:Y:S05]  /*25070*/  BSYNC B1 ;  /* 0x0000000000017941 */ /* 0x000fea0003800000 */
.L_x_746:
[----:B------:R-:W-:Y:S01]  /*25080*/  BSSY B1, `(.L_x_748) ;  /* 0x000000b000017945 */ /* 0x000fe20003800000 */
[----:B------:R-:W-:Y:S01]  /*25090*/  IMAD.MOV.U32 R8, RZ, RZ, 0x0 ;  /* 0x00000000ff087424 */ /* 0x000fe200078e00ff */
[----:B------:R-:W-:Y:S02]  /*250a0*/  MOV R9, 0x14f00000 ;  /* 0x14f0000000097802 */ /* 0x000fe40000000f00 */
[----:B------:R-:W-:Y:S05]  /*250b0*/  @P1 BRA `(.L_x_749) ;  /* 0x00000000001c1947 */ /* 0x000fea0003800000 */
[----:B------:R-:W3:Y:S01]  /*250c0*/  S2R R7, SR_TID.X ;  /* 0x0000000000077919 */ /* 0x000ee20000002100 */
[----:B-12---:R-:W-:-:S04]  /*250d0*/  IMAD.MOV.U32 R4, RZ, RZ, 0x7800 ;  /* 0x00007800ff047424 */ /* 0x006fc800078e00ff */
[----:B------:R4:W-:Y:S01]  /*250e0*/  SYNCS.ARRIVE.TRANS64 RZ, [R5+URZ+0x29830], R4 ;  /* 0x0298300405ff79a7 */ /* 0x0009e2000800003f */
[----:B---3--:R-:W-:-:S04]  /*250f0*/  LOP3.LUT R7, R7, 0x1f, RZ, 0xc0, !PT ;  /* 0x0000001f07077812 */ /* 0x008fc800078ec0ff */
[----:B------:R-:W-:-:S13]  /*25100*/  ISETP.NE.AND P0, PT, R7, RZ, PT ;  /* 0x000000ff0700720c */ /* 0x000fda0003f05270 */
[----:B----4-:R-:W-:Y:S05]  /*25110*/  @!P0 BRA `(.L_x_749) ;  /* 0x0000000000048947 */ /* 0x010fea0003800000 */
[----:B------:R-:W-:Y:S01]  /*25120*/  BPT.TRAP 0x1 ;  /* 0x000000040000795c */ /* 0x000fe20000300000 */
.L_x_749:
[----:B------:R-:W-:Y:S05]  /*25130*/  BSYNC B1 ;  /* 0x0000000000017941 */ /* 0x000fea0003800000 */
.L_x_748:
[----:B------:R-:W3:Y:S04]  /*25140*/  LDL R7, [R1+0x4] ;  /* 0x0000040001077983 */ /* 0x000ee80000100800 */
[----:B-12---:R-:W3:Y:S01]  /*25150*/  LDL R4, [R1+0x8] ;  /* 0x0000080001047983 */ /* 0x006ee20000100800 */
[----:B------:R-:W-:Y:S01]  /*25160*/  R2UR UR10, R10 ;  /* 0x000000000a0a72ca */ /* 0x000fe200000e0000 */
[----:B------:R-:W-:Y:S01]  /*25170*/  UIADD3 UR4, UP0, UR40, 0x370, URZ ;  /* 0x0000037028047890 */ /* 0x000fe2000ff1e03f */
[----:B------:R-:W-:Y:S01]  /*25180*/  R2UR UR6, R8 ;  /* 0x00000000080672ca */ /* 0x000fe200000e0000 */
[----:B------:R-:W-:Y:S01]  /*25190*/  VIADD R5, R5, 0x29830 ;  /* 0x0002983005057836 */ /* 0x000fe20000000000 */
[----:B------:R-:W-:Y:S01]  /*251a0*/  R2UR UR7, R9 ;  /* 0x00000000090772ca */ /* 0x000fe200000e0000 */
[----:B------:R-:W-:Y:S01]  /*251b0*/  UIADD3.X UR5, URZ, UR41, URZ, UP0, !UPT ;  /* 0x000000293f057290 */ /* 0x000fe200087fe43f */
[----:B------:R-:W-:Y:S01]  /*251c0*/  PLOP3.LUT P0, PT, PT, PT, PT, 0x80, 0x0 ;  /* 0x000000000000781c */ /* 0x000fe20003f0f070 */
[----:B---3--:R-:W-:-:S04]  /*251d0*/  IMAD R4, R4, 0x7800, R7 ;  /* 0x0000780004047824 */ /* 0x008fc800078e0207 */
[----:B------:R-:W-:-:S08]  /*251e0*/  VIADD R7, R4, 0x1a400 ;  /* 0x0001a40004077836 */ /* 0x000fd00000000000 */
.L_x_750:
[----:B------:R-:W2:Y:S01]  /*251f0*/  LDL R10, [R1] ;  /* 0x00000000010a7983 */ /* 0x000ea20000100800 */
[----:B------:R-:W-:-:S13]  /*25200*/  @P0 ELECT P1, URZ, PT ;  /* 0x00000000003f082f */ /* 0x000fda0003820000 */
[----:B------:R-:W-:Y:S02]  /*25210*/  @P1 R2UR UR12, R18 ;  /* 0x00000000120c12ca */ /* 0x000fe400000e0000 */
[----:B------:R-:W-:Y:S02]  /*25220*/  @P1 R2UR UR11, R6 ;  /* 0x00000000060b12ca */ /* 0x000fe400000e0000 */
[----:B------:R-:W-:Y:S02]  /*25230*/  @P1 R2UR UR9, R5 ;  /* 0x00000000050912ca */ /* 0x000fe400000e0000 */
[----:B------:R-:W-:Y:S02]  /*25240*/  @P1 R2UR UR8, R7 ;  /* 0x00000000070812ca */ /* 0x000fe400000e0000 */
[----:B------:R-:W-:Y:S02]  /*25250*/  @P1 PLOP3.LUT P0, PT, P1, PT, PT, 0x8, 0x0 ;  /* 0x000000000000181c */ /* 0x000fe40000f0e170 */
[----:B--2---:R-:W-:-:S02]  /*25260*/  @P1 R2UR UR13, R10 ;  /* 0x000000000a0d12ca */ /* 0x004fc400000e0000 */
[----:B------:R-:W-:-:S11]  /*25270*/  PLOP3.LUT P1, PT, PT, PT, PT, 0x8, 0x0 ;  /* 0x000000000000781c */ /* 0x000fd60003f2e170 */
[----:B------:R1:W-:Y:S02]  /*25280*/  UTMALDG.4D [UR8], [UR4], desc[UR6] ;  /* 0x00000608040075b4 */ /* 0x0003e40008019000 */
[----:B-1----:R-:W-:Y:S05]  /*25290*/  @P0 BRA.U.ANY `(.L_x_750) ;  /* 0xfffffffd00d40947 */ /* 0x002fea000393ffff */
[----:B------:R-:W-:Y:S01]  /*252a0*/  R2UR UR6, R8 ;  /* 0x00000000080672ca */ /* 0x000fe200000e0000 */
[----:B------:R-:W-:Y:S01]  /*252b0*/  UMOV UR10, 0x40 ;  /* 0x00000040000a7882 */ /* 0x000fe20000000000 */
[----:B------:R-:W-:Y:S02]  /*252c0*/  R2UR UR7, R9 ;  /* 0x00000000090772ca */ /* 0x000fe400000e0000 */
[----:B------:R-:W-:Y:S02]  /*252d0*/  PLOP3.LUT P0, PT, PT, PT, PT, 0x80, 0x0 ;  /* 0x000000000000781c */ /* 0x000fe40003f0f070 */
[----:B------:R-:W-:-:S11]  /*252e0*/  IADD3 R7, R4, 0x1cc00, RZ ;  /* 0x0001cc0004077810 */ /* 0x000fd60007ffe0ff */
.L_x_751:
        /* <DEDUP_REMOVED lines=12> */
[----:B------:R-:W-:Y:S01]  /*253b0*/  VIADD R4, R4, 0x1f400 ;  /* 0x0001f40004047836 */ /* 0x000fe20000000000 */
[----:B------:R-:W-:Y:S01]  /*253c0*/  R2UR UR7, R9 ;  /* 0x00000000090772ca */ /* 0x000fe200000e0000 */
[----:B------:R-:W-:Y:S01]  /*253d0*/  UMOV UR10, 0x80 ;  /* 0x00000080000a7882 */ /* 0x000fe20000000000 */
[----:B------:R-:W-:-:S13]  /*253e0*/  PLOP3.LUT P0, PT, PT, PT, PT, 0x80, 0x0 ;  /* 0x000000000000781c */ /* 0x000fda0003f0f070 */
.L_x_752:
        /* <DEDUP_REMOVED lines=10> */
[----:B--2---:R-:W-:Y:S05]  /*25490*/  @P0 BRA.U.ANY `(.L_x_752) ;  /* 0xfffffffd00d40947 */ /* 0x004fea000393ffff */
.L_x_739:
[----:B------:R-:W-:Y:S05]  /*254a0*/  BSYNC B0 ;  /* 0x0000000000007941 */ /* 0x000fea0003800000 */
.L_x_738:
[----:B------:R-:W-:-:S06]  /*254b0*/  UISETP.NE.AND UP0, UPT, UR37, 0x3, UPT ;  /* 0x000000032500788c */ /* 0x000fcc000bf05270 */
[----:B------:R-:W-:-:S13]  /*254c0*/  PLOP3.LUT P0, PT, PT, PT, UP0, 0x80, 0x0 ;  /* 0x000000000000781c */ /* 0x000fda0003f0f008 */
[----:B------:R-:W-:Y:S05]  /*254d0*/  @!P0 BRA `(.L_x_753) ;  /* 0x0000000000048947 */ /* 0x000fea0003800000 */
[----:B------:R-:W-:Y:S01]  /*254e0*/  BPT.TRAP 0x1 ;  /* 0x000000040000795c */ /* 0x000fe20000300000 */
.L_x_753:
[----:B------:R-:W2:Y:S01]  /*254f0*/  LDL R5, [R1+0x4] ;  /* 0x0000040001057983 */ /* 0x000ea20000100800 */
[----:B------:R-:W-:Y:S01]  /*25500*/  IMAD.U32 R4, RZ, RZ, UR39 ;  /* 0x00000027ff047e24 */ /* 0x000fe2000f8e00ff */
[----:B------:R-:W-:Y:S04]  /*25510*/  BSSY B0, `(.L_x_754) ;  /* 0x0000007000007945 */ /* 0x000fe80003800000 */
[----:B------:R-:W-:Y:S02]  /*25520*/  ISETP.NE.AND P1, PT, R4, 0x3, PT ;  /* 0x000000030400780c */ /* 0x000fe40003f25270 */
[----:B------:R-:W-:-:S04]  /*25530*/  LOP3.LUT R4, R3, 0x1, RZ, 0x3c, !PT ;  /* 0x0000000103047812 */ /* 0x000fc800078e3cff */
[----:B------:R-:W-:Y:S01]  /*25540*/  SHF.L.U32 R4, R4, 0x1f, RZ ;  /* 0x0000001f04047819 */ /* 0x000fe200000006ff */
[----:B--2---:R-:W-:-:S04]  /*25550*/  IMAD R17, R0, 0x8, R5 ;  /* 0x0000000800117824 */ /* 0x004fc800078e0205 */
[----:B------:R-:W2:Y:S02]  /*25560*/  SYNCS.PHASECHK.TRANS64.TRYWAIT P0, [R17+URZ+0x29870], R4 ;  /* 0x02987004110075a7 */ /* 0x000ea4000800017f */
[----:B--2---:R-:W-:Y:S05]  /*25570*/  @!P0 BRA `(.L_x_755) ;  /* 0x0000004000f08947 */ /* 0x004fea0003800000 */
.L_x_895:
[----:B------:R-:W-:Y:S05]  /*25580*/  BSYNC B0 ;  /* 0x0000000000007941 */ /* 0x000fea0003800000 */
.L_x_754:
[----:B------:R-:W-:Y:S05]  /*25590*/  @!P1 BRA `(.L_x_756) ;  /* 0x0000000000049947 */ /* 0x000fea0003800000 */
[----:B------:R-:W-:Y:S01]  /*255a0*/  BPT.TRAP 0x1 ;  /* 0x000000040000795c */ /* 0x000fe20000300000 */
.L_x_756:
[----:B------:R-:W-:Y:S01]  /*255b0*/  SHF.L.U32 R3, R3, 0x1f, RZ ;  /* 0x0000001f03037819 */ /* 0x000fe200000006ff */
[----:B------:R-:W-:-:S03]  /*255c0*/  IMAD R12, R0, 0x5000, RZ ;  /* 0x00005000000c7824 */ /* 0x000fc600078e02ff */
[----:B------:R-:W3:Y:S02]  /*255d0*/  SYNCS.PHASECHK.TRANS64.TRYWAIT P0, [R17+URZ+0x29860], R3 ;  /* 0x02986003110075a7 */ /* 0x000ee4000800017f */
[----:B---3--:R-:W-:Y:S05]  /*255e0*/  @!P0 BRA `(.L_x_757) ;  /* 0x0000004000e88947 */ /* 0x008fea0003800000 */
.L_x_896:
[----:B------:R-:W4:Y:S04]  /*255f0*/  LDL R0, [R1+0x2c] ;  /* 0x00002c0001007983 */ /* 0x000f280000100800 */
[----:B------:R-:W5:Y:S04]  /*25600*/  LDL R13, [R1+0x4] ;  /* 0x00000400010d7983 */ /* 0x000f680000100800 */
[----:B------:R-:W3:Y:S04]  /*25610*/  LDL R15, [R1+0x30] ;  /* 0x00003000010f7983 */ /* 0x000ee80000100800 */
[----:B------:R-:W3:Y:S01]  /*25620*/  LDL R14, [R1+0x28] ;  /* 0x00002800010e7983 */ /* 0x000ee20000100800 */
[----:B------:R-:W-:Y:S05]  /*25630*/  WARPSYNC.ALL ;  /* 0x0000000000007948 */ /* 0x000fea0003800000 */
[----:B----4-:R-:W-:-:S04]  /*25640*/  LOP3.LUT R0, R12, R0, RZ, 0xfc, !PT ;  /* 0x000000000c007212 */ /* 0x010fc800078efcff */
[----:B-----5:R-:W-:-:S05]  /*25650*/  IADD3 R0, R13, R0, RZ ;  /* 0x000000000d007210 */ /* 0x020fca0007ffe0ff */
[----:B--2---:R-:W2:Y:S01]  /*25660*/  LDSM.16.MT88.4 R4, [R0+0xa400] ;  /* 0x00a400000004783b */ /* 0x004ea20000004200 */
[----:B---3--:R-:W-:Y:S01]  /*25670*/  IMAD.IADD R3, R15, 0x1, R0 ;  /* 0x000000010f037824 */ /* 0x008fe200078e0200 */
[----:B------:R-:W-:Y:S02]  /*25680*/  LOP3.LUT R20, R12, R14, RZ, 0xfc, !PT ;  /* 0x0000000e0c147212 */ /* 0x000fe400078efcff */
[C-C-:B--2---:R-:W-:Y:S02]  /*25690*/  PRMT R8, R4.reuse, 0x6420, R5.reuse ;  /* 0x0000642004087816 */ /* 0x144fe40000000005 */
[----:B-1----:R-:W-:Y:S02]  /*256a0*/  PRMT R9, R4, 0x7531, R5 ;  /* 0x0000753104097816 */ /* 0x002fe40000000005 */
[C-C-:B------:R-:W-:Y:S02]  /*256b0*/  PRMT R10, R6.reuse, 0x6420, R7.reuse ;  /* 0x00006420060a7816 */ /* 0x140fe40000000007 */
[----:B------:R-:W-:-:S02]  /*256c0*/  PRMT R11, R6, 0x7531, R7 ;  /* 0x00007531060b7816 */ /* 0x000fc40000000007 */
[----:B------:R-:W1:Y:S01]  /*256d0*/  LDSM.16.MT88.4 R4, [R3+0xa400] ;  /* 0x00a400000304783b */ /* 0x000e620000004200 */
[----:B------:R-:W-:-:S05]  /*256e0*/  IMAD.IADD R20, R13, 0x1, R20 ;  /* 0x000000010d147824 */ /* 0x000fca00078e0214 */
[----:B------:R1:W-:Y:S02]  /*256f0*/  STSM.16.M88.4 [R20+0x400], R8 ;  /* 0x0004000814007844 */ /* 0x0003e40000000200 */
[C-C-:B-1----:R-:W-:Y:S02]  /*25700*/  PRMT R8, R4.reuse, 0x6420, R5.reuse ;  /* 0x0000642004087816 */ /* 0x142fe40000000005 */
        /* <DEDUP_REMOVED lines=60> */
.L_x_758:
[----:B------:R-:W3:Y:S01]  /*25ad0*/  S2R R0, SR_TID.X ;  /* 0x0000000000007919 */ /* 0x000ee20000002100 */
[----:B-1----:R1:W-:Y:S01]  /*25ae0*/  SYNCS.ARRIVE.TRANS64.A1T0 RZ, [R17+URZ+0x29850], RZ ;  /* 0x029850ff11ff79a7 */ /* 0x0023e2000810003f */
[----:B------:R4:W5:Y:S01]  /*25af0*/  LDL R3, [R1+0x14] ;  /* 0x0000140001037983 */ /* 0x0009620000100800 */
[----:B---3--:R-:W-:Y:S01]  /*25b00*/  LOP3.LUT R0, R0, 0x7f, RZ, 0xc0, !PT ;  /* 0x0000007f00007812 */ /* 0x008fe200078ec0ff */
[----:B------:R-:W-:Y:S03]  /*25b10*/  BAR.SYNC.DEFER_BLOCKING 0x2, 0x80 ;  /* 0x0082000000007b1d */ /* 0x000fe60000010000 */
[----:B------:R-:W-:-:S03]  /*25b20*/  ISETP.NE.AND P0, PT, R0, RZ, PT ;  /* 0x000000ff0000720c */ /* 0x000fc60003f05270 */
[----:B------:R4:W5:Y:S10]  /*25b30*/  LDL R0, [R1+0x8] ;  /* 0x0000080001007983 */ /* 0x0009740000100800 */
[----:B-1----:R-:W-:-:S05]  /*25b40*/  @!P0 VIADD R17, R17, 0x29880 ;  /* 0x0002988011118836 */ /* 0x002fca0000000000 */
[----:B------:R-:W-:-:S04]  /*25b50*/  @!P0 PRMT R17, RZ, 0x654, R17 ;  /* 0x00000654ff118816 */ /* 0x000fc80000000011 */
[----:B------:R4:W-:Y:S01]  /*25b60*/  @!P0 SYNCS.ARRIVE.TRANS64.RED.A1T0 RZ, [R17+URZ], RZ ;  /* 0x000000ff11ff89a7 */ /* 0x0009e2000810043f */
[C---:B------:R-:W-:Y:S02]  /*25b70*/  ISETP.GT.AND P0, PT, R2.reuse, RZ, PT ;  /* 0x000000ff0200720c */ /* 0x040fe40003f04270 */
[----:B------:R-:W-:-:S11]  /*25b80*/  IADD3 R2, R2, -0x1, RZ ;  /* 0xffffffff02027810 */ /* 0x000fd60007ffe0ff */
[----:B----4-:R-:W-:Y:S05]  /*25b90*/  @P0 BRA `(.L_x_759) ;  /* 0xffffffec00e00947 */ /* 0x010fea000383ffff */
.L_x_737:
[----:B------:R-:W3:Y:S01]  /*25ba0*/  S2R R4, SR_TID.X ;  /* 0x0000000000047919 */ /* 0x000ee20000002100 */
[----:B------:R-:W-:Y:S01]  /*25bb0*/  BSSY B0, `(.L_x_760) ;  /* 0x0000010000007945 */ /* 0x000fe20003800000 */
[----:B---3--:R-:W-:-:S04]  /*25bc0*/  LOP3.LUT R4, R4, 0x7f, RZ, 0xc0, !PT ;  /* 0x0000007f04047812 */ /* 0x008fc800078ec0ff */
[----:B------:R-:W-:-:S13]  /*25bd0*/  ISETP.NE.AND P0, PT, R4, RZ, PT ;  /* 0x000000ff0400720c */ /* 0x000fda0003f05270 */
[----:B------:R-:W-:Y:S05]  /*25be0*/  @P0 BRA `(.L_x_761) ;  /* 0x0000000000300947 */ /* 0x000fea0003800000 */
[----:B------:R-:W3:Y:S01]  /*25bf0*/  S2R R2, SR_LANEID ;  /* 0x0000000000027919 */ /* 0x000ee20000000000 */
[----:B------:R-:W-:Y:S01]  /*25c00*/  VOTEU.ANY UR4, UPT, PT ;  /* 0x0000000000047886 */ /* 0x000fe200038e0100 */
[----:B-1----:R-:W1:Y:S01]  /*25c10*/  LDC.64 R4, c[0x0][0xc60] ;  /* 0x00031800ff047b82 */ /* 0x002e620000000a00 */
[----:B-----5:R-:W3:Y:S02]  /*25c20*/  FLO.U32 R0, UR4 ;  /* 0x0000000400007d00 */ /* 0x020ee400080e0000 */
[----:B---3--:R-:W-:-:S06]  /*25c30*/  ISETP.EQ.U32.AND P1, PT, R0, R2, PT ;  /* 0x000000020000720c */ /* 0x008fcc0003f22070 */
[----:B------:R-:W1:Y:S07]  /*25c40*/  POPC R2, UR4 ;  /* 0x0000000400027d09 */ /* 0x000e6e0008000000 */
[----:B-1----:R-:W3:Y:S04]  /*25c50*/  @P1 ATOMG.E.ADD.STRONG.GPU PT, R2, desc[UR54][R4.64], R2 ;  /* 0x00000002040219a8 */ /* 0x002ee800081ee1f6 */
[----:B---3--:R1:W3:Y:S02]  /*25c60*/  SHFL.IDX PT, R2, R2, R0, 0x1f ;  /* 0x00001f0002027589 */ /* 0x0082e400000e0000 */
[----:B-1----:R-:W1:Y:S02]  /*25c70*/  S2R R0, SR_LTMASK ;  /* 0x0000000000007919 */ /* 0x002e640000003900 */
[----:B-1----:R-:W-:-:S06]  /*25c80*/  LOP3.LUT R0, R0, UR4, RZ, 0xc0, !PT ;  /* 0x0000000400007c12 */ /* 0x002fcc000f8ec0ff */
[----:B------:R-:W3:Y:S02]  /*25c90*/  POPC R0, R0 ;  /* 0x0000000000007309 */ /* 0x000ee40000000000 */
[----:B---3--:R-:W-:-:S07]  /*25ca0*/  IADD3 R16, R2, UR38, R0 ;  /* 0x0000002602107c10 */ /* 0x008fce000fffe000 */
.L_x_761:
[----:B------:R-:W-:Y:S05]  /*25cb0*/  BSYNC B0 ;  /* 0x0000000000007941 */ /* 0x000fea0003800000 */
.L_x_760:
[----:B------:R-:W-:-:S06]  /*25cc0*/  UISETP.NE.AND UP0, UPT, UR37, 0x3, UPT ;  /* 0x000000032500788c */ /* 0x000fcc000bf05270 */
[----:B------:R-:W-:-:S13]  /*25cd0*/  PLOP3.LUT P1, PT, PT, PT, UP0, 0x80, 0x0 ;  /* 0x000000000000781c */ /* 0x000fda0003f2f008 */
[----:B------:R-:W-:Y:S05]  /*25ce0*/  @!P1 BRA `(.L_x_762) ;  /* 0x0000000000049947 */ /* 0x000fea0003800000 */
[----:B------:R-:W-:Y:S01]  /*25cf0*/  BPT.TRAP 0x1 ;  /* 0x000000040000795c */ /* 0x000fe20000300000 */
.L_x_762:
[----:B------:R-:W3:Y:S04]  /*25d00*/  LDL R4, [R1+0x14] ;  /* 0x0000140001047983 */ /* 0x000ee80000100800 */
[----:B-----5:R-:W4:Y:S04]  /*25d10*/  LDL R3, [R1+0x4] ;  /* 0x0000040001037983 */ /* 0x020f280000100800 */
[----:B------:R-:W4:Y:S01]  /*25d20*/  LDL R2, [R1+0x8] ;  /* 0x0000080001027983 */ /* 0x000f220000100800 */
[----:B------:R-:W-:Y:S01]  /*25d30*/  IMAD.U32 R0, RZ, RZ, UR39 ;  /* 0x00000027ff007e24 */ /* 0x000fe2000f8e00ff */
[----:B------:R-:W-:Y:S04]  /*25d40*/  BSSY B0, `(.L_x_763) ;  /* 0x0000007000007945 */ /* 0x000fe80003800000 */
[----:B------:R-:W-:-:S02]  /*25d50*/  ISETP.NE.AND P2, PT, R0, 0x3, PT ;  /* 0x000000030000780c */ /* 0x000fc40003f45270 */
[----:B---3--:R-:W-:-:S04]  /*25d60*/  LOP3.LUT R0, R4, 0x1, RZ, 0x3c, !PT ;  /* 0x0000000104007812 */ /* 0x008fc800078e3cff */
[----:B------:R-:W-:Y:S01]  /*25d70*/  SHF.L.U32 R0, R0, 0x1f, RZ ;  /* 0x0000001f00007819 */ /* 0x000fe200000006ff */
[----:B----4-:R-:W-:-:S04]  /*25d80*/  IMAD R17, R2, 0x8, R3 ;  /* 0x0000000802117824 */ /* 0x010fc800078e0203 */
[----:B------:R-:W3:Y:S02]  /*25d90*/  SYNCS.PHASECHK.TRANS64.TRYWAIT P1, [R17+URZ+0x29870], R0 ;  /* 0x02987000110075a7 */ /* 0x000ee4000802017f */
[----:B---3--:R-:W-:Y:S05]  /*25da0*/  @!P1 BRA `(.L_x_764) ;  /* 0x0000003c000c9947 */ /* 0x008fea0003800000 */
.L_x_897:
[----:B------:R-:W-:Y:S05]  /*25db0*/  BSYNC B0 ;  /* 0x0000000000007941 */ /* 0x000fea0003800000 */
.L_x_763:
[----:B------:R-:W-:Y:S05]  /*25dc0*/  @!P2 BRA `(.L_x_765) ;  /* 0x000000000004a947 */ /* 0x000fea0003800000 */
[----:B------:R-:W-:Y:S01]  /*25dd0*/  BPT.TRAP 0x1 ;  /* 0x000000040000795c */ /* 0x000fe20000300000 */
.L_x_765:
[----:B---3--:R-:W3:Y:S02]  /*25de0*/  LDL R0, [R1+0x14] ;  /* 0x0000140001007983 */ /* 0x008ee40000100800 */
[----:B---3--:R-:W-:-:S04]  /*25df0*/  SHF.L.U32 R0, R0, 0x1f, RZ ;  /* 0x0000001f00007819 */ /* 0x008fc800000006ff */
[----:B------:R-:W3:Y:S02]  /*25e00*/  SYNCS.PHASECHK.TRANS64.TRYWAIT P1, [R17+URZ+0x29860], R0 ;  /* 0x02986000110075a7 */ /* 0x000ee4000802017f */
[----:B---3--:R-:W-:Y:S05]  /*25e10*/  @!P1 BRA `(.L_x_766) ;  /* 0x0000003c00049947 */ /* 0x008fea0003800000 */
.L_x_898:
[----:B------:R-:W3:Y:S04]  /*25e20*/  LDL R18, [R1+0x8] ;  /* 0x0000080001127983 */ /* 0x000ee80000100800 */
[----:B------:R-:W4:Y:S04]  /*25e30*/  LDL R2, [R1+0x2c] ;  /* 0x00002c0001027983 */ /* 0x000f280000100800 */
[----:B--2---:R-:W2:Y:S04]  /*25e40*/  LDL R12, [R1+0x4] ;  /* 0x00000400010c7983 */ /* 0x004ea80000100800 */
[----:B------:R-:W5:Y:S04]  /*25e50*/  LDL R3, [R1+0x30] ;  /* 0x0000300001037983 */ /* 0x000f680000100800 */
[----:B------:R-:W5:Y:S01]  /*25e60*/  LDL R13, [R1+0x28] ;  /* 0x00002800010d7983 */ /* 0x000f620000100800 */
[----:B------:R-:W-:Y:S05]  /*25e70*/  WARPSYNC.ALL ;  /* 0x0000000000007948 */ /* 0x000fea0003800000 */
[----:B---3--:R-:W-:-:S05]  /*25e80*/  IMAD R0, R18, 0x5000, RZ ;  /* 0x0000500012007824 */ /* 0x008fca00078e02ff */
[----:B----4-:R-:W-:-:S05]  /*25e90*/  LOP3.LUT R2, R0, R2, RZ, 0xfc, !PT ;  /* 0x0000000200027212 */ /* 0x010fca00078efcff */
[----:B--2---:R-:W-:-:S05]  /*25ea0*/  IMAD.IADD R2, R12, 0x1, R2 ;  /* 0x000000010c027824 */ /* 0x004fca00078e0202 */
[----:B-1----:R-:W1:Y:S01]  /*25eb0*/  LDSM.16.MT88.4 R4, [R2+0xa400] ;  /* 0x00a400000204783b */ /* 0x002e620000004200 */
[----:B-----5:R-:W-:Y:S02]  /*25ec0*/  IADD3 R3, R3, R2, RZ ;  /* 0x0000000203037210 */ /* 0x020fe40007ffe0ff */
[----:B------:R-:W-:Y:S02]  /*25ed0*/  LOP3.LUT R0, R0, R13, RZ, 0xfc, !PT ;  /* 0x0000000d00007212 */ /* 0x000fe400078efcff */
[C-C-:B-1----:R-:W-:Y:S02]  /*25ee0*/  PRMT R8, R4.reuse, 0x6420, R5.reuse ;  /* 0x0000642004087816 */ /* 0x142fe40000000005 */
[----:B------:R-:W-:Y:S02]  /*25ef0*/  PRMT R9, R4, 0x7531, R5 ;  /* 0x0000753104097816 */ /* 0x000fe40000000005 */
        /* <DEDUP_REMOVED lines=66> */
.L_x_767:
[----:B------:R-:W3:Y:S01]  /*26320*/  LDL.LU R3, [R1+0x14] ;  /* 0x0000140001037983 */ /* 0x000ee20000300800 */
[----:B-1----:R1:W-:Y:S01]  /*26330*/  SYNCS.ARRIVE.TRANS64.A1T0 RZ, [R17+URZ+0x29850], RZ ;  /* 0x029850ff11ff79a7 */ /* 0x0023e2000810003f */
[----:B--2---:R-:W-:Y:S02]  /*26340*/  VIADD R0, R18, 0x1 ;  /* 0x0000000112007836 */ /* 0x004fe40000000000 */
[----:B-1----:R-:W-:-:S05]  /*26350*/  @!P0 VIADD R17, R17, 0x29880 ;  /* 0x0002988011118836 */ /* 0x002fca0000000000 */
[----:B------:R-:W-:Y:S01]  /*26360*/  @!P0 PRMT R17, RZ, 0x654, R17 ;  /* 0x00000654ff118816 */ /* 0x000fe20000000011 */
[----:B------:R-:W-:Y:S06]  /*26370*/  BAR.SYNC.DEFER_BLOCKING 0x2, 0x80 ;  /* 0x0082000000007b1d */ /* 0x000fec0000010000 */
[----:B------:R1:W-:Y:S01]  /*26380*/  @!P0 SYNCS.ARRIVE.TRANS64.RED.A1T0 RZ, [R17+URZ], RZ ;  /* 0x000000ff11ff89a7 */ /* 0x0003e2000810043f */
[----:B------:R-:W-:-:S04]  /*26390*/  ISETP.NE.AND P0, PT, R0, 0x2, PT ;  /* 0x000000020000780c */ /* 0x000fc80003f05270 */
[----:B------:R-:W-:Y:S02]  /*263a0*/  SEL R2, RZ, 0x1, P0 ;  /* 0x00000001ff027807 */ /* 0x000fe40000000000 */
[----:B------:R-:W-:-:S05]  /*263b0*/  SEL R0, R0, RZ, P0 ;  /* 0x000000ff00007207 */ /* 0x000fca0000000000 */
[----:B------:R1:W-:Y:S01]  /*263c0*/  STL [R1+0x8], R0 ;  /* 0x0000080001007387 */ /* 0x0003e20000100800 */
[----:B---3--:R-:W-:-:S05]  /*263d0*/  LOP3.LUT R3, R3, R2, RZ, 0x3c, !PT ;  /* 0x0000000203037212 */ /* 0x008fca00078e3cff */
[----:B------:R1:W-:Y:S02]  /*263e0*/  STL [R1+0x14], R3 ;  /* 0x0000140301007387 */ /* 0x0003e40000100800 */
.L_x_712:
[----:B-1----:R-:W2:Y:S02]  /*263f0*/  LDL R0, [R1+0x10] ;  /* 0x0000100001007983 */ /* 0x002ea40000100800 */
[----:B--2---:R-:W-:-:S13]  /*26400*/  LOP3.LUT P0, RZ, R0, 0x2, RZ, 0xc0, !PT ;  /* 0x0000000200ff7812 */ /* 0x004fda000780c0ff */
[----:B------:R-:W-:Y:S05]  /*26410*/  @!P0 BRA `(.L_x_768) ;  /* 0x0000000000288947 */ /* 0x000fea0003800000 */
[----:B------:R-:W-:Y:S05]  /*26420*/  WARPSYNC.ALL ;  /* 0x0000000000007948 */ /* 0x000fea0003800000 */
[----:B------:R-:W1:Y:S08]  /*26430*/  S2UR UR5, SR_CgaCtaId ;  /* 0x00000000000579c3 */ /* 0x000e700000008800 */
[----:B------:R-:W-:Y:S06]  /*26440*/  BAR.SYNC.DEFER_BLOCKING 0x5, 0x180 ;  /* 0x0146000000007b1d */ /* 0x000fec0000010000 */
[----:B------:R-:W-:-:S02]  /*26450*/  UMOV UR4, 0x400 ;  /* 0x0000040000047882 */ /* 0x000fc40000000000 */
[----:B-1----:R-:W-:-:S06]  /*26460*/  ULEA UR4, UR5, UR4, 0x18 ;  /* 0x0000000405047291 */ /* 0x002fcc000f8ec03f */
[----:B------:R-:W-:-:S05]  /*26470*/  MOV R0, UR4 ;  /* 0x0000000400007c02 */ /* 0x000fca0008000f00 */
[----:B------:R1:W2:Y:S04]  /*26480*/  LDS.128 R16, [R0+0x298d0] ;  /* 0x0298d00000107984 */ /* 0x0002a80000000c00 */
[----:B------:R1:W-:Y:S01]  /*26490*/  STL [R1+0x4], R0 ;  /* 0x0000040001007387 */ /* 0x0003e20000100800 */
[----:B------:R-:W-:Y:S06]  /*264a0*/  BAR.ARV 0x4, 0x180 ;  /* 0x0106000000007b1d */ /* 0x000fec0000002000 */
[----:B------:R-:W-:Y:S05]  /*264b0*/  BRA `(.L_x_769) ;  /* 0x0000000800487947 */ /* 0x000fea0003800000 */
.L_x_768:
[----:B------:R-:W1:Y:S01]  /*264c0*/  S2R R0, SR_TID.X ;  /* 0x0000000000007919 */ /* 0x000e620000002100 */
[----:B------:R-:W-:Y:S01]  /*264d0*/  UMOV UR4, 0xffffffff ;  /* 0xffffffff00047882 */ /* 0x000fe20000000000 */
[----:B-1----:R-:W-:-:S04]  /*264e0*/  LOP3.LUT R7, R0, 0x1f, RZ, 0xc0, !PT ;  /* 0x0000001f00077812 */ /* 0x002fc800078ec0ff */
[----:B------:R-:W-:Y:S01]  /*264f0*/  ISETP.NE.AND P0, PT, R7, 0x1f, PT ;  /* 0x0000001f0700780c */ /* 0x000fe20003f05270 */
[----:B------:R-:W-:-:S12]  /*26500*/  BRA.DIV UR4, `(.L_x_770) ;  /* 0x00000036045c7947 */ /* 0x000fd8000b800000 */
[----:B------:R-:W-:Y:S01]  /*26510*/  IMAD.IADD R0, R19, 0x1, R7 ;  /* 0x0000000113007824 */ /* 0x000fe200078e0207 */
[----:B------:R-:W-:-:S04]  /*26520*/  ULDC UR4, c[0x0][0xc3c] ;  /* 0x00030f0000047ab9 */ /* 0x000fc80000000800 */
[----:B------:R-:W-:-:S13]  /*26530*/  ISETP.GE.OR P1, PT, R0, UR4, !P0 ;  /* 0x0000000400007c0c */ /* 0x000fda000c726670 */
[----:B------:R-:W1:Y:S02]  /*26540*/  @!P1 LDC.64 R2, c[0x0][0xc80] ;  /* 0x00032000ff029b82 */ /* 0x000e640000000a00 */
[----:B-1----:R-:W-:-:S06]  /*26550*/  @!P1 IMAD.WIDE R2, R0, 0x4, R2 ;  /* 0x0000000400029825 */ /* 0x002fcc00078e0202 */
[----:B------:R1:W2:Y:S01]  /*26560*/  @!P1 LDG.E R3, desc[UR54][R2.64] ;  /* 0x0000003602039981 */ /* 0x0002a2000c1e1900 */
[C---:B------:R-:W-:Y:S02]  /*26570*/  ISETP.GE.U32.AND P2, PT, R7.reuse, 0x2, PT ;  /* 0x000000020700780c */ /* 0x040fe40003f46070 */
[C---:B------:R-:W-:Y:S01]  /*26580*/  ISETP.GE.U32.AND P3, PT, R7.reuse, 0x4, PT ;  /* 0x000000040700780c */ /* 0x040fe20003f66070 */
[----:B------:R-:W-:Y:S01]  /*26590*/  SHFL.IDX PT, R0, R16, RZ, 0x1f ;  /* 0x00001fff10007589 */ /* 0x000fe200000e0000 */
[C---:B------:R-:W-:Y:S02]  /*265a0*/  ISETP.GE.U32.AND P4, PT, R7.reuse, 0x8, PT ;  /* 0x000000080700780c */ /* 0x040fe40003f86070 */
[C---:B------:R-:W-:Y:S01]  /*265b0*/  ISETP.GE.U32.AND P5, PT, R7.reuse, 0x10, PT ;  /* 0x000000100700780c */ /* 0x040fe20003fa6070 */
[----:B------:R-:W-:Y:S01]  /*265c0*/  SHFL.IDX PT, R4, R16, 0x1, 0x1f ;  /* 0x00201f0010047f89 */ /* 0x000fe200000e0000 */
[----:B-1----:R-:W-:Y:S02]  /*265d0*/  IMAD.MOV.U32 R2, RZ, RZ, RZ ;  /* 0x000000ffff027224 */ /* 0x002fe400078e00ff */
[----:B--2---:R-:W-:Y:S01]  /*265e0*/  @!P1 IMAD.MOV.U32 R2, RZ, RZ, R3 ;  /* 0x000000ffff029224 */ /* 0x004fe200078e0003 */
[----:B------:R-:W-:-:S04]  /*265f0*/  ISETP.NE.AND P1, PT, R7, RZ, PT ;  /* 0x000000ff0700720c */ /* 0x000fc80003f25270 */
[----:B------:R-:W1:Y:S02]  /*26600*/  SHFL.UP PT, R3, R2, 0x1, RZ ;  /* 0x0420000002037989 */ /* 0x000e6400000e00ff */
[----:B-1----:R-:W-:-:S04]  /*26610*/  SEL R3, R3, RZ, P1 ;  /* 0x000000ff03037207 */ /* 0x002fc80000800000 */
[----:B------:R-:W-:-:S05]  /*26620*/  IADD3 R3, R2, R3, RZ ;  /* 0x0000000302037210 */ /* 0x000fca0007ffe0ff */
[----:B------:R-:W1:Y:S02]  /*26630*/  SHFL.UP PT, R5, R3, 0x2, RZ ;  /* 0x0440000003057989 */ /* 0x000e6400000e00ff */
[----:B-1----:R-:W-:-:S05]  /*26640*/  SEL R5, R5, RZ, P2 ;  /* 0x000000ff05057207 */ /* 0x002fca0001000000 */
[----:B------:R-:W-:-:S05]  /*26650*/  IMAD.IADD R3, R3, 0x1, R5 ;  /* 0x0000000103037824 */ /* 0x000fca00078e0205 */
[----:B------:R-:W1:Y:S02]  /*26660*/  SHFL.UP PT, R5, R3, 0x4, RZ ;  /* 0x0480000003057989 */ /* 0x000e6400000e00ff */
[----:B-1----:R-:W-:-:S05]  /*26670*/  SEL R5, R5, RZ, P3 ;  /* 0x000000ff05057207 */ /* 0x002fca0001800000 */
[----:B------:R-:W-:-:S05]  /*26680*/  IMAD.IADD R3, R3, 0x1, R5 ;  /* 0x0000000103037824 */ /* 0x000fca00078e0205 */
[----:B------:R-:W1:Y:S02]  /*26690*/  SHFL.UP PT, R5, R3, 0x8, RZ ;  /* 0x0500000003057989 */ /* 0x000e6400000e00ff */
[----:B-1----:R-:W-:-:S05]  /*266a0*/  SEL R5, R5, RZ, P4 ;  /* 0x000000ff05057207 */ /* 0x002fca0002000000 */
[----:B------:R-:W-:-:S05]  /*266b0*/  IMAD.IADD R3, R3, 0x1, R5 ;  /* 0x0000000103037824 */ /* 0x000fca00078e0205 */
[----:B------:R-:W1:Y:S02]  /*266c0*/  SHFL.UP PT, R5, R3, 0x10, RZ ;  /* 0x0600000003057989 */ /* 0x000e6400000e00ff */
[----:B-1----:R-:W-:-:S04]  /*266d0*/  SEL R5, R5, RZ, P5 ;  /* 0x000000ff05057207 */ /* 0x002fc80002800000 */
[----:B------:R-:W-:-:S05]  /*266e0*/  IADD3 R5, R3, R5, RZ ;  /* 0x0000000503057210 */ /* 0x000fca0007ffe0ff */
[----:B------:R1:W2:Y:S02]  /*266f0*/  SHFL.IDX PT, R6, R5, 0x1f, 0x1f ;  /* 0x03e01f0005067f89 */ /* 0x0002a400000e0000 */
.L_x_908:
[----:B------:R-:W-:Y:S02]  /*26700*/  ULDC UR4, c[0x0][0xc38] ;  /* 0x00030e0000047ab9 */ /* 0x000fe40000000800 */
[----:B------:R-:W-:-:S04]  /*26710*/  IMAD.U32 R16, RZ, RZ, UR4 ;  /* 0x00000004ff107e24 */ /* 0x000fc8000f8e00ff */
[----:B--2---:R-:W-:-:S04]  /*26720*/  IMAD R6, R6, R16, RZ ;  /* 0x0000001006067224 */ /* 0x004fc800078e02ff */
[----:B------:R-:W-:-:S05]  /*26730*/  IMAD.IADD R4, R4, 0x1, R6 ;  /* 0x0000000104047824 */ /* 0x000fca00078e0206 */
[----:B------:R-:W-:-:S13]  /*26740*/  ISETP.GT.AND P6, PT, R4, R0, PT ;  /* 0x000000000400720c */ /* 0x000fda0003fc4270 */
[----:B------:R-:W-:Y:S05]  /*26750*/  @P6 BRA `(.L_x_771) ;  /* 0x00000000009c6947 */ /* 0x000fea0003800000 */
.L_x_776:
[----:B------:R-:W2:Y:S01]  /*26760*/  LDC R2, c[0x0][0xc3c] ;  /* 0x00030f00ff027b82 */ /* 0x000ea20000000800 */
[----:B------:R-:W-:-:S05]  /*26770*/  VIADD R19, R19, 0x1f ;  /* 0x0000001f13137836 */ /* 0x000fca0000000000 */
[----:B--2---:R-:W-:-:S13]  /*26780*/  ISETP.GE.AND P6, PT, R19, R2, PT ;  /* 0x000000021300720c */ /* 0x004fda0003fc6270 */
[----:B------:R-:W-:Y:S05]  /*26790*/  @P6 BRA `(.L_x_772) ;  /* 0x0000000400446947 */ /* 0x000fea0003800000 */
[----:B------:R-:W2:Y:S01]  /*267a0*/  S2R R3, SR_TID.X ;  /* 0x0000000000037919 */ /* 0x000ea20000002100 */
[----:B------:R-:W-:Y:S01]  /*267b0*/  BSSY B0, `(.L_x_773) ;  /* 0x0000009000007945 */ /* 0x000fe20003800000 */
[----:B--2---:R-:W-:-:S04]  /*267c0*/  LOP3.LUT R3, R3, 0x1f, RZ, 0xc0, !PT ;  /* 0x0000001f03037812 */ /* 0x004fc800078ec0ff */
[----:B-1----:R-:W-:-:S04]  /*267d0*/  IADD3 R5, R19, R3, RZ ;  /* 0x0000000313057210 */ /* 0x002fc80007ffe0ff */
[----:B------:R-:W-:Y:S01]  /*267e0*/  ISETP.GE.OR P6, PT, R5, R2, !P0 ;  /* 0x000000020500720c */ /* 0x000fe200047c6670 */
[----:B------:R-:W-:-:S12]  /*267f0*/  IMAD.MOV.U32 R2, RZ, RZ, RZ ;  /* 0x000000ffff027224 */ /* 0x000fd800078e00ff */
[----:B------:R-:W-:Y:S05]  /*26800*/  @P6 BRA `(.L_x_774) ;  /* 0x00000000000c6947 */ /* 0x000fea0003800000 */
[----:B------:R-:W1:Y:S02]  /*26810*/  LDC.64 R2, c[0x0][0xc80] ;  /* 0x00032000ff027b82 */ /* 0x000e640000000a00 */
[----:B-1----:R-:W-:-:S06]  /*26820*/  IMAD.WIDE R2, R5, 0x4, R2 ;  /* 0x0000000405027825 */ /* 0x002fcc00078e0202 */
[----:B------:R1:W5:Y:S02]  /*26830*/  LDG.E R2, desc[UR54][R2.64] ;  /* 0x0000003602027981 */ /* 0x000364000c1e1900 */
.L_x_774:
[----:B------:R-:W-:Y:S05]  /*26840*/  BSYNC B0 ;  /* 0x0000000000007941 */ /* 0x000fea0003800000 */
.L_x_773:
[----:B------:R-:W-:-:S03]  /*26850*/  UMOV UR4, 0xffffffff ;  /* 0xffffffff00047882 */ /* 0x000fc60000000000 */
[----:B------:R-:W-:Y:S05]  /*26860*/  BRA.DIV UR4, `(.L_x_775) ;  /* 0x0000003604c07947 */ /* 0x000fea000b800000 */
[----:B-1---5:R-:W1:Y:S02]  /*26870*/  SHFL.UP PT, R3, R2, 0x1, RZ ;  /* 0x0420000002037989 */ /* 0x022e6400000e00ff */
        /* <DEDUP_REMOVED lines=14> */
[----:B------:R1:W2:Y:S02]  /*26960*/  SHFL.IDX PT, R6, R5, 0x1f, 0x1f ;  /* 0x03e01f0005067f89 */ /* 0x0002a400000e0000 */
.L_x_916:
[----:B------:R-:W-:Y:S02]  /*26970*/  ULDC UR4, c[0x0][0xc38] ;  /* 0x00030e0000047ab9 */ /* 0x000fe40000000800 */
[----:B------:R-:W-:-:S04]  /*26980*/  IMAD.U32 R16, RZ, RZ, UR4 ;  /* 0x00000004ff107e24 */ /* 0x000fc8000f8e00ff */
[----:B--2---:R-:W-:-:S05]  /*26990*/  IMAD R6, R6, R16, RZ ;  /* 0x0000001006067224 */ /* 0x004fca00078e02ff */
[----:B------:R-:W-:-:S04]  /*269a0*/  IADD3 R4, R6, R4, RZ ;  /* 0x0000000406047210 */ /* 0x000fc80007ffe0ff */
[----:B------:R-:W-:-:S13]  /*269b0*/  ISETP.GT.AND P6, PT, R4, R0, PT ;  /* 0x000000000400720c */ /* 0x000fda0003fc4270 */
[----:B------:R-:W-:Y:S05]  /*269c0*/  @!P6 BRA `(.L_x_776) ;  /* 0xfffffffc0064e947 */ /* 0x000fea000383ffff */
.L_x_771:
[----:B------:R-:W-:Y:S01]  /*269d0*/  IMAD.IADD R6, R4, 0x1, -R6 ;  /* 0x0000000104067824 */ /* 0x000fe200078e0a06 */
[----:B------:R-:W-:-:S03]  /*269e0*/  UMOV UR4, 0xffffffff ;  /* 0xffffffff00047882 */ /* 0x000fc60000000000 */
[----:B------:R-:W-:-:S05]  /*269f0*/  IMAD R3, R5, R16, R6 ;  /* 0x0000001005037224 */ /* 0x000fca00078e0206 */
[----:B------:R-:W-:Y:S01]  /*26a00*/  ISETP.GT.AND P6, PT, R3, R0, PT ;  /* 0x000000000300720c */ /* 0x000fe20003fc4270 */
[----:B------:R-:W-:-:S12]  /*26a10*/  BRA.DIV UR4, `(.L_x_777) ;  /* 0x0000003a042c7947 */ /* 0x000fd8000b800000 */
[----:B------:R-:W-:-:S04]  /*26a20*/  VOTE.ANY R4, PT, !P6 ;  /* 0x0000000000047806 */ /* 0x000fc800070e0100 */
[----:B------:R-:W2:Y:S02]  /*26a30*/  POPC R3, R4 ;  /* 0x0000000400037309 */ /* 0x000ea40000000000 */
[----:B--2---:R2:W3:Y:S02]  /*26a40*/  SHFL.IDX PT, R2, R2, R3, 0x1f ;  /* 0x00001f0302027589 */ /* 0x0044e400000e0000 */
.L_x_920:
[----:B------:R-:W-:Y:S01]  /*26a50*/  ISETP.NE.AND P0, PT, R4, RZ, PT ;  /* 0x000000ff0400720c */ /* 0x000fe20003f05270 */
[----:B------:R-:W-:-:S12]  /*26a60*/  IMAD.MOV.U32 R4, RZ, RZ, RZ ;  /* 0x000000ffff047224 */ /* 0x000fd800078e00ff */
[----:B------:R-:W-:Y:S05]  /*26a70*/  @!P0 BRA `(.L_x_778) ;  /* 0x0000000000108947 */ /* 0x000fea0003800000 */
[----:B------:R-:W-:Y:S01]  /*26a80*/  UMOV UR4, 0xffffffff ;  /* 0xffffffff00047882 */ /* 0x000fe20000000000 */
[----:B------:R-:W-:Y:S02]  /*26a90*/  VIADD R12, R3, 0xffffffff ;  /* 0xffffffff030c7836 */ /* 0x000fe40000000000 */
[----:B------:R-:W-:Y:S05]  /*26aa0*/  BRA.DIV UR4, `(.L_x_779) ;  /* 0x0000003a04507947 */ /* 0x000fea000b800000 */
[----:B------:R4:W0:Y:S02]  /*26ab0*/  SHFL.IDX PT, R4, R5, R12, 0x1f ;  /* 0x00001f0c05047589 */ /* 0x00082400000e0000 */
.L_x_778:
[----:B0-----:R-:W-:Y:S01]  /*26ac0*/  IMAD R16, R4, R16, R6 ;  /* 0x0000001004107224 */ /* 0x001fe200078e0206 */
[----:B---3--:R-:W-:Y:S01]  /*26ad0*/  IABS R6, R2 ;  /* 0x0000000200067213 */ /* 0x008fe20000000000 */
[----:B------:R-:W-:Y:S02]  /*26ae0*/  IMAD.IADD R19, R3, 0x1, R19 ;  /* 0x0000000103137824 */ /* 0x000fe400078e0213 */
[----:B------:R-:W-:Y:S01]  /*26af0*/  IMAD.IADD R17, R0, 0x1, -R16 ;  /* 0x0000000100117824 */ /* 0x000fe200078e0a10 */
[----:B------:R-:W0:Y:S04]  /*26b00*/  I2F.RP R4, R6 ;  /* 0x0000000600047306 */ /* 0x000e280000209400 */
[----:B------:R-:W-:-:S04]  /*26b10*/  IABS R0, R17 ;  /* 0x0000001100007213 */ /* 0x000fc80000000000 */
[----:B0-----:R-:W0:Y:S02]  /*26b20*/  MUFU.RCP R4, R4 ;  /* 0x0000000400047308 */ /* 0x001e240000001000 */
[----:B0-----:R-:W-:-:S06]  /*26b30*/  IADD3 R4, R4, 0xffffffe, RZ ;  /* 0x0ffffffe04047810 */ /* 0x001fcc0007ffe0ff */
[----:B-1--4-:R-:W0:Y:S02]  /*26b40*/  F2I.FTZ.U32.TRUNC.NTZ R5, R4 ;  /* 0x0000000400057305 */ /* 0x012e24000021f000 */
[----:B0-----:R-:W-:-:S04]  /*26b50*/  IMAD.MOV R4, RZ, RZ, -R5 ;  /* 0x000000ffff047224 */ /* 0x001fc800078e0a05 */
[----:B------:R-:W-:Y:S02]  /*26b60*/  IMAD R7, R4, R6, RZ ;  /* 0x0000000604077224 */ /* 0x000fe400078e02ff */
[----:B------:R-:W-:-:S04]  /*26b70*/  IMAD.MOV.U32 R4, RZ, RZ, RZ ;  /* 0x000000ffff047224 */ /* 0x000fc800078e00ff */
[----:B------:R-:W-:Y:S01]  /*26b80*/  IMAD.HI.U32 R4, R5, R7, R4 ;  /* 0x0000000705047227 */ /* 0x000fe200078e0004 */
[----:B------:R-:W-:-:S04]  /*26b90*/  IABS R5, R2 ;  /* 0x0000000200057213 */ /* 0x000fc80000000000 */
[----:B------:R-:W-:Y:S01]  /*26ba0*/  IADD3 R5, RZ, -R5, RZ ;  /* 0x80000005ff057210 */ /* 0x000fe20007ffe0ff */
        /* <DEDUP_REMOVED lines=10> */
[----:B------:R-:W-:Y:S02]  /*26c50*/  @!P2 IADD3 R4, -R4, RZ, RZ ;  /* 0x000000ff0404a210 */ /* 0x000fe40007ffe1ff */
[----:B------:R-:W-:-:S05]  /*26c60*/  @!P1 LOP3.LUT R4, RZ, R2, RZ, 0x33, !PT ;  /* 0x00000002ff049212 */ /* 0x000fca00078e33ff */
[--C-:B------:R-:W-:Y:S02]  /*26c70*/  IMAD.MOV R0, RZ, RZ, -R4.reuse ;  /* 0x000000ffff007224 */ /* 0x100fe400078e0a04 */
[----:B------:R-:W-:Y:S02]  /*26c80*/  IMAD.MOV.U32 R18, RZ, RZ, R4 ;  /* 0x000000ffff127224 */ /* 0x000fe400078e0004 */
[----:B------:R-:W-:Y:S01]  /*26c90*/  IMAD R17, R2, R0, R17 ;  /* 0x0000000002117224 */ /* 0x000fe200078e0211 */
[----:B------:R-:W-:Y:S06]  /*26ca0*/  BRA `(.L_x_780) ;  /* 0x00000000001c7947 */ /* 0x000fec0003800000 */
.L_x_772:
[----:B------:R-:W-:Y:S01]  /*26cb0*/  UMOV UR4, URZ ;  /* 0x0000003f00047c82 */ /* 0x000fe20008000000 */
[----:B------:R-:W-:Y:S01]  /*26cc0*/  UMOV UR5, URZ ;  /* 0x0000003f00057c82 */ /* 0x000fe20008000000 */
[----:B------:R-:W-:Y:S01]  /*26cd0*/  ULDC UR6, c[0x0][0xc3c] ;  /* 0x00030f0000067ab9 */ /* 0x000fe20000000800 */
[----:B------:R-:W-:Y:S01]  /*26ce0*/  MOV R16, R0 ;  /* 0x0000000000107202 */ /* 0x000fe20000000f00 */
[----:B------:R-:W-:Y:S02]  /*26cf0*/  IMAD.U32 R17, RZ, RZ, UR4 ;  /* 0x00000004ff117e24 */ /* 0x000fe4000f8e00ff */
[----:B------:R-:W-:Y:S02]  /*26d00*/  IMAD.U32 R18, RZ, RZ, UR5 ;  /* 0x00000005ff127e24 */ /* 0x000fe4000f8e00ff */
[----:B------:R-:W-:-:S07]  /*26d10*/  IMAD.U32 R19, RZ, RZ, UR6 ;  /* 0x00000006ff137e24 */ /* 0x000fce000f8e00ff */
.L_x_780:
[----:B--2---:R3:W2:Y:S01]  /*26d20*/  LDL R3, [R1+0x4] ;  /* 0x0000040001037983 */ /* 0x0046a20000100800 */
[----:B------:R-:W4:Y:S01]  /*26d30*/  S2R R0, SR_TID.X ;  /* 0x0000000000007919 */ /* 0x000f220000002100 */
[----:B------:R-:W-:Y:S05]  /*26d40*/  WARPSYNC.ALL ;  /* 0x0000000000007948 */ /* 0x000fea0003800000 */
[----:B----4-:R-:W-:Y:S01]  /*26d50*/  LOP3.LUT R0, R0, 0x1f, RZ, 0xc0, !PT ;  /* 0x0000001f00007812 */ /* 0x010fe200078ec0ff */
[----:B------:R-:W-:Y:S03]  /*26d60*/  BAR.SYNC.DEFER_BLOCKING 0x4, 0x180 ;  /* 0x0106000000007b1d */ /* 0x000fe60000010000 */
[----:B------:R-:W-:-:S13]  /*26d70*/  ISETP.NE.AND P0, PT, R0, RZ, PT ;  /* 0x000000ff0000720c */ /* 0x000fda0003f05270 */
[----:B------:R-:W2:Y:S01]  /*26d80*/  @!P0 S2R R0, SR_CgaCtaId ;  /* 0x0000000000008919 */ /* 0x000ea20000008800 */
[----:B------:R-:W-:-:S04]  /*26d90*/  @!P0 MOV R2, 0x400 ;  /* 0x0000040000028802 */ /* 0x000fc80000000f00 */
[----:B--2---:R-:W-:-:S05]  /*26da0*/  @!P0 LEA R3, R0, R2, 0x18 ;  /* 0x0000000200038211 */ /* 0x004fca00078ec0ff */
[----:B------:R3:W-:Y:S04]  /*26db0*/  @!P0 STS.128 [R3+0x298d0], R16 ;  /* 0x0298d01003008388 */ /* 0x0007e80000000c00 */
[----:B------:R3:W-:Y:S01]  /*26dc0*/  @!P0 STL [R1+0x4], R3 ;  /* 0x0000040301008387 */ /* 0x0007e20000100800 */
[----:B------:R-:W-:Y:S06]  /*26dd0*/  BAR.ARV 0x5, 0x180 ;  /* 0x0146000000007b1d */ /* 0x000fec0000002000 */
.L_x_769:
[----:B------:R-:W-:Y:S02]  /*26de0*/  ULDC UR4, c[0x0][0xc3c] ;  /* 0x00030f0000047ab9 */ /* 0x000fe40000000800 */
[----:B--2---:R-:W-:-:S13]  /*26df0*/  ISETP.GE.AND P0, PT, R19, UR4, PT ;  /* 0x0000000413007c0c */ /* 0x004fda000bf06270 */
[----:B------:R-:W-:Y:S05]  /*26e00*/  @!P0 BRA `(.L_x_781) ;  /* 0xffffffa8004c8947 */ /* 0x000fea000383ffff */
[----:B------:R-:W-:Y:S05]  /*26e10*/  BSYNC B7 ;  /* 0x0000000000077941 */ /* 0x000fea0003800000 */
.L_x_671:
[----:B-1----:R-:W2:Y:S01]  /*26e20*/  LDL.LU R0, [R1+0x58] ;  /* 0x0000580001007983 */ /* 0x002ea20000300800 */
[----:B------:R-:W-:Y:S01]  /*26e30*/  BSSY B0, `(.L_x_782) ;  /* 0x000000b000007945 */ /* 0x000fe20003800000 */
[----:B------:R-:W1:Y:S01]  /*26e40*/  S2R R5, SR_CgaCtaId ;  /* 0x0000000000057919 */ /* 0x000e620000008800 */
[----:B--2---:R-:W-:-:S04]  /*26e50*/  IADD3 R0, R0, 0x1, RZ ;  /* 0x0000000100007810 */ /* 0x004fc80007ffe0ff */
[----:B0-----:R-:W-:-:S04]  /*26e60*/  LEA.HI R2, R0, R0, RZ, 0x1 ;  /* 0x0000000000027211 */ /* 0x001fc800078f08ff */
[----:B---3--:R-:W-:-:S05]  /*26e70*/  LOP3.LUT R3, R2, 0xfffffffe, RZ, 0xc0, !PT ;  /* 0xfffffffe02037812 */ /* 0x008fca00078ec0ff */
[----:B------:R-:W-:Y:S01]  /*26e80*/  IMAD.IADD R3, R0, 0x1, -R3 ;  /* 0x0000000100037824 */ /* 0x000fe200078e0a03 */
[----:B------:R-:W-:-:S04]  /*26e90*/  MOV R0, 0x400 ;  /* 0x0000040000007802 */ /* 0x000fc80000000f00 */
[----:B-1----:R-:W-:Y:S02]  /*26ea0*/  LEA R0, R5, R0, 0x18 ;  /* 0x0000000005007211 */ /* 0x002fe400078ec0ff */
[----:B------:R-:W-:-:S04]  /*26eb0*/  SHF.L.U32 R3, R3, 0x1f, RZ ;  /* 0x0000001f03037819 */ /* 0x000fc800000006ff */
[----:B------:R-:W0:Y:S02]  /*26ec0*/  SYNCS.PHASECHK.TRANS64.TRYWAIT P0, [R0+URZ+0x29820], R3 ;  /* 0x02982003000075a7 */ /* 0x000e24000800017f */
[----:B0-----:R-:W-:Y:S05]  /*26ed0*/  @!P0 BRA `(.L_x_783) ;  /* 0x00000034006c8947 */ /* 0x001fea0003800000 */
.L_x_923:
[----:B------:R-:W-:Y:S05]  /*26ee0*/  BSYNC B0 ;  /* 0x0000000000007941 */ /* 0x000fea0003800000 */
.L_x_782:
[----:B------:R-:W-:-:S03]  /*26ef0*/  UMOV UR4, 0xffffffff ;  /* 0xffffffff00047882 */ /* 0x000fc60000000000 */
[----:B------:R-:W-:Y:S05]  /*26f00*/  BRA.DIV UR4, `(.L_x_784) ;  /* 0x0000003604747947 */ /* 0x000fea000b800000 */
[----:B------:R-:W1:Y:S02]  /*26f10*/  S2R R2, SR_TID.X ;  /* 0x0000000000027919 */ /* 0x000e640000002100 */
[----:B-1----:R-:W-:-:S04]  /*26f20*/  SHF.R.U32.HI R2, RZ, 0x5, R2 ;  /* 0x00000005ff027819 */ /* 0x002fc80000011602 */
[----:B------:R-:W-:-:S05]  /*26f30*/  LOP3.LUT R2, R2, 0x3, RZ, 0xc0, !PT ;  /* 0x0000000302027812 */ /* 0x000fca00078ec0ff */
[----:B------:R1:W2:Y:S02]  /*26f40*/  SHFL.IDX PT, R14, R2, RZ, 0x1f ;  /* 0x00001fff020e7589 */ /* 0x0002a400000e0000 */
.L_x_926:
[----:B--2---:R-:W-:-:S13]  /*26f50*/  ISETP.NE.AND P0, PT, R14, RZ, PT ;  /* 0x000000ff0e00720c */ /* 0x004fda0003f05270 */
[----:B------:R-:W-:Y:S05]  /*26f60*/  @P0 BRA `(.L_x_470) ;  /* 0x0000000000b00947 */ /* 0x000fea0003800000 */
[----:B------:R-:W-:-:S03]  /*26f70*/  UMOV UR4, 0xffffffff ;  /* 0xffffffff00047882 */ /* 0x000fc60000000000 */
[----:B------:R-:W-:Y:S05]  /*26f80*/  BRA.DIV UR4, `(.L_x_785) ;  /* 0x0000003604887947 */ /* 0x000fea000b800000 */
[----:B------:R-:W-:-:S13]  /*26f90*/  ELECT P6, URZ, PT ;  /* 0x00000000003f782f */ /* 0x000fda00038c0000 */
.L_x_929:
[----:B------:R-:W-:Y:S05]  /*26fa0*/  @!P6 BRA `(.L_x_470) ;  /* 0x0000000000a0e947 */ /* 0x000fea0003800000 */
[----:B------:R-:W-:-:S06]  /*26fb0*/  ULOP3.LUT UR4, UR36, 0x2, URZ, 0xfc, !UPT ;  /* 0x0000000224047892 */ /* 0x000fcc000f8efc3f */
[----:B-1----:R-:W-:-:S05]  /*26fc0*/  IMAD.U32 R2, RZ, RZ, UR4 ;  /* 0x00000004ff027e24 */ /* 0x002fca000f8e00ff */
[----:B------:R-:W-:-:S13]  /*26fd0*/  ISETP.NE.AND P0, PT, R2, 0x3, PT ;  /* 0x000000030200780c */ /* 0x000fda0003f05270 */
[----:B------:R-:W-:Y:S05]  /*26fe0*/  @!P0 BRA `(.L_x_786) ;  /* 0x0000000000048947 */ /* 0x000fea0003800000 */
[----:B------:R-:W-:Y:S01]  /*26ff0*/  BPT.TRAP 0x1 ;  /* 0x000000040000795c */ /* 0x000fe20000300000 */
.L_x_786:
[----:B0-----:R-:W2:Y:S04]  /*27000*/  LDL R3, [R1+0x8] ;  /* 0x0000080001037983 */ /* 0x001ea80000100800 */
[----:B------:R-:W3:Y:S01]  /*27010*/  LDL.LU R7, [R1+0x14] ;  /* 0x0000140001077983 */ /* 0x000ee20000300800 */
[----:B------:R-:W-:-:S05]  /*27020*/  VIADD R2, R0, 0x29840 ;  /* 0x0002984000027836 */ /* 0x000fca0000000000 */
[C---:B--2---:R-:W-:Y:S01]  /*27030*/  LEA R6, R3.reuse, R2, 0x3 ;  /* 0x0000000203067211 */ /* 0x044fe200078e18ff */
[----:B------:R-:W-:Y:S01]  /*27040*/  VIADD R3, R3, 0x1 ;  /* 0x0000000103037836 */ /* 0x000fe20000000000 */
[----:B---3--:R-:W-:-:S04]  /*27050*/  SHF.L.U32 R5, R7, 0x1f, RZ ;  /* 0x0000001f07057819 */ /* 0x008fc800000006ff */
[C---:B------:R-:W-:Y:S01]  /*27060*/  ISETP.NE.AND P2, PT, R3.reuse, 0x2, PT ;  /* 0x000000020300780c */ /* 0x040fe20003f45270 */
[----:B------:R-:W0:Y:S03]  /*27070*/  SYNCS.PHASECHK.TRANS64.TRYWAIT P1, [R6+URZ], R5 ;  /* 0x00000005060075a7 */ /* 0x000e26000802017f */
[----:B------:R-:W-:Y:S02]  /*27080*/  SEL R4, RZ, 0x1, P2 ;  /* 0x00000001ff047807 */ /* 0x000fe40001000000 */
[----:B------:R-:W-:Y:S02]  /*27090*/  SEL R3, R3, RZ, P2 ;  /* 0x000000ff03037207 */ /* 0x000fe40001000000 */
[----:B------:R-:W-:-:S03]  /*270a0*/  LOP3.LUT R4, R7, R4, RZ, 0x3c, !PT ;  /* 0x0000000407047212 */ /* 0x000fc600078e3cff */
[----:B------:R-:W-:Y:S01]  /*270b0*/  IMAD R7, R3, 0x8, R2 ;  /* 0x0000000803077824 */ /* 0x000fe200078e0202 */
[----:B------:R-:W-:Y:S01]  /*270c0*/  SHF.L.U32 R2, R4, 0x1f, RZ ;  /* 0x0000001f04027819 */ /* 0x000fe200000006ff */
[----:B0-----:R-:W-:Y:S06]  /*270d0*/  @!P1 BRA `(.L_x_787) ;  /* 0x0000003400549947 */ /* 0x001fec0003800000 */
.L_x_930:
[----:B------:R-:W1:Y:S02]  /*270e0*/  SYNCS.PHASECHK.TRANS64.TRYWAIT P1, [R7+URZ], R2 ;  /* 0x00000002070075a7 */ /* 0x000e64000802017f */
[----:B-1----:R-:W-:Y:S05]  /*270f0*/  @!P1 BRA `(.L_x_788) ;  /* 0x0000003400609947 */ /* 0x002fea0003800000 */
.L_x_931:
[----:B------:R-:W-:Y:S05]  /*27100*/  @!P0 BRA `(.L_x_789) ;  /* 0x0000000000048947 */ /* 0x000fea0003800000 */
[----:B------:R-:W-:Y:S01]  /*27110*/  BPT.TRAP 0x1 ;  /* 0x000000040000795c */ /* 0x000fe20000300000 */
.L_x_789:
[----:B------:R-:W2:Y:S02]  /*27120*/  LDL.LU R4, [R1+0x8] ;  /* 0x0000080001047983 */ /* 0x000ea40000300800 */
[----:B--2---:R-:W-:-:S04]  /*27130*/  IMAD R4, R4, 0x8, R0 ;  /* 0x0000000804047824 */ /* 0x004fc800078e0200 */
[----:B------:R-:W2:Y:S02]  /*27140*/  SYNCS.PHASECHK.TRANS64.TRYWAIT P1, [R4+URZ+0x29860], R5 ;  /* 0x02986005040075a7 */ /* 0x000ea4000802017f */
[----:B--2---:R-:W-:Y:S05]  /*27150*/  @!P1 BRA `(.L_x_790) ;  /* 0x00000034005c9947 */ /* 0x004fea0003800000 */
.L_x_932:
[----:B------:R-:W-:Y:S05]  /*27160*/  @!P0 BRA `(.L_x_791) ;  /* 0x0000000000048947 */ /* 0x000fea0003800000 */
[----:B------:R-:W-:Y:S01]  /*27170*/  BPT.TRAP 0x1 ;  /* 0x000000040000795c */ /* 0x000fe20000300000 */
.L_x_791:
[----:B------:R-:W-:-:S04]  /*27180*/  LEA R3, R3, R0, 0x3 ;  /* 0x0000000003037211 */ /* 0x000fc800078e18ff */
[----:B------:R-:W3:Y:S02]  /*27190*/  SYNCS.PHASECHK.TRANS64.TRYWAIT P1, [R3+URZ+0x29860], R2 ;  /* 0x02986002030075a7 */ /* 0x000ee4000802017f */
[----:B---3--:R-:W-:Y:S05]  /*271a0*/  @!P1 BRA `(.L_x_792) ;  /* 0x00000034005c9947 */ /* 0x008fea0003800000 */
.L_x_933:
[----:B------:R-:W-:Y:S05]  /*271b0*/  @!P0 BRA `(.L_x_793) ;  /* 0x0000000000048947 */ /* 0x000fea0003800000 */
[----:B------:R-:W-:Y:S01]  /*271c0*/  BPT.TRAP 0x1 ;  /* 0x000000040000795c */ /* 0x000fe20000300000 */
.L_x_793:
[----:B------:R-:W4:Y:S02]  /*271d0*/  SYNCS.PHASECHK.TRANS64.TRYWAIT P0, [R4+URZ+0x29880], R5 ;  /* 0x02988005040075a7 */ /* 0x000f24000800017f */
[----:B----4-:R-:W-:Y:S05]  /*271e0*/  @!P0 BRA `(.L_x_794) ;  /* 0x0000003400608947 */ /* 0x010fea0003800000 */
.L_x_795:
[----:B------:R0:W0:Y:S02]  /*271f0*/  SYNCS.PHASECHK.TRANS64.TRYWAIT P0, [R3+URZ+0x29880], R2 ;  /* 0x02988002030075a7 */ /* 0x000024000800017f */
[----:B0-----:R-:W-:Y:S05]  /*27200*/  @!P0 NANOSLEEP.SYNCS 0x989680 ;  /* 0x009896800000895d */ /* 0x001fea0003900000 */
[----:B------:R-:W0:Y:S02]  /*27210*/  @!P0 SYNCS.PHASECHK.TRANS64 P0, [R3+URZ+0x29880], R2 ;  /* 0x02988002030085a7 */ /* 0x000e24000800007f */
[----:B0-----:R-:W-:Y:S05]  /*27220*/  @!P0 BRA `(.L_x_795) ;  /* 0xfffffffc00f08947 */ /* 0x001fea000383ffff */
.L_x_470:
[----:B------:R-:W-:Y:S05]  /*27230*/  BSYNC B8 ;  /* 0x0000000000087941 */ /* 0x000fea0003800000 */
.L_x_467:
[----:B------:R-:W-:Y:S05]  /*27240*/  EXIT ;  /* 0x000000000000794d */ /* 0x000fea0003800000 */
.L_x_488:
[----:B---3--:R3:W4:Y:S02]  /*27250*/  SYNCS.PHASECHK.TRANS64.TRYWAIT P5, [R97+URZ+0x29890], R98 ;  /* 0x02989062610075a7 */ /* 0x00872400080a017f */
[----:B----4-:R-:W-:Y:S05]  /*27260*/  @!P5 NANOSLEEP.SYNCS 0x989680 ;  /* 0x009896800000d95d */ /* 0x010fea0003900000 */
[----:B------:R-:W4:Y:S02]  /*27270*/  @!P5 SYNCS.PHASECHK.TRANS64 P5, [R97+URZ+0x29890], R98 ;  /* 0x029890626100d5a7 */ /* 0x000f2400080a007f */
[----:B----4-:R-:W-:Y:S05]  /*27280*/  @!P5 BRA `(.L_x_488) ;  /* 0xfffffffc00f0d947 */ /* 0x010fea000383ffff */
[----:B------:R-:W-:Y:S05]  /*27290*/  BRA `(.L_x_796) ;  /* 0xfffffdc000947947 */ /* 0x000fea000383ffff */
.L_x_542:
[----:B--2---:R2:W4:Y:S02]  /*272a0*/  SYNCS.PHASECHK.TRANS64.TRYWAIT P5, [R97+URZ+0x29890], R98 ;  /* 0x02989062610075a7 */ /* 0x00452400080a017f */
[----:B----4-:R-:W-:Y:S05]  /*272b0*/  @!P5 NANOSLEEP.SYNCS 0x989680 ;  /* 0x009896800000d95d */ /* 0x010fea0003900000 */
[----:B------:R-:W4:Y:S02]  /*272c0*/  @!P5 SYNCS.PHASECHK.TRANS64 P5, [R97+URZ+0x29890], R98 ;  /* 0x029890626100d5a7 */ /* 0x000f2400080a007f */
[----:B----4-:R-:W-:Y:S05]  /*272d0*/  @!P5 BRA `(.L_x_542) ;  /* 0xfffffffc00f0d947 */ /* 0x010fea000383ffff */
[----:B------:R-:W-:Y:S05]  /*272e0*/  BRA `(.L_x_797) ;  /* 0xfffffe1c00d87947 */ /* 0x000fea000383ffff */
.L_x_567:
[----:B-1----:R1:W2:Y:S02]  /*272f0*/  SYNCS.PHASECHK.TRANS64.TRYWAIT P2, [R97+URZ+0x29890], R98 ;  /* 0x02989062610075a7 */ /* 0x0022a4000804017f */
[----:B--2---:R-:W-:Y:S05]  /*27300*/  @!P2 NANOSLEEP.SYNCS 0x989680 ;  /* 0x009896800000a95d */ /* 0x004fea0003900000 */
[----:B------:R-:W2:Y:S02]  /*27310*/  @!P2 SYNCS.PHASECHK.TRANS64 P2, [R97+URZ+0x29890], R98 ;  /* 0x029890626100a5a7 */ /* 0x000ea4000804007f */
[----:B--2---:R-:W-:Y:S05]  /*27320*/  @!P2 BRA `(.L_x_567) ;  /* 0xfffffffc00f0a947 */ /* 0x004fea000383ffff */
[----:B------:R-:W-:Y:S05]  /*27330*/  BRA `(.L_x_798) ;  /* 0xfffffe7c00887947 */ /* 0x000fea000383ffff */
.L_x_573:
[----:B-1----:R1:W2:Y:S02]  /*27340*/  SYNCS.PHASECHK.TRANS64.TRYWAIT P1, [R97+URZ+0x298b0], R98 ;  /* 0x0298b062610075a7 */ /* 0x0022a4000802017f */
[----:B--2---:R-:W-:Y:S05]  /*27350*/  @!P1 NANOSLEEP.SYNCS 0x989680 ;  /* 0x009896800000995d */ /* 0x004fea0003900000 */
[----:B------:R-:W2:Y:S02]  /*27360*/  @!P1 SYNCS.PHASECHK.TRANS64 P1, [R97+URZ+0x298b0], R98 ;  /* 0x0298b062610095a7 */ /* 0x000ea4000802007f */
[----:B--2---:R-:W-:Y:S05]  /*27370*/  @!P1 BRA `(.L_x_573) ;  /* 0xfffffffc00f09947 */ /* 0x004fea000383ffff */
[----:B------:R-:W-:Y:S05]  /*27380*/  BRA `(.L_x_799) ;  /* 0xfffffe8000887947 */ /* 0x000fea000383ffff */
.L_x_581:
[----:B------:R-:W-:Y:S01]  /*27390*/  BSSY B0, `(.L_x_800) ;  /* 0x0000008000007945 */ /* 0x000fe20003800000 */
[----:B------:R-:W-:Y:S01]  /*273a0*/  IMAD.MOV.U32 R13, RZ, RZ, R234 ;  /* 0x000000ffff0d7224 */ /* 0x000fe200078e00ea */
[----:B------:R-:W-:Y:S01]  /*273b0*/  MOV R15, 0xffffffff ;  /* 0xffffffff000f7802 */ /* 0x000fe20000000f00 */
[----:B------:R-:W-:Y:S02]  /*273c0*/  IMAD.MOV.U32 R12, RZ, RZ, RZ ;  /* 0x000000ffff0c7224 */ /* 0x000fe400078e00ff */
[----:B------:R-:W-:-:S07]  /*273d0*/  IMAD.MOV.U32 R11, RZ, RZ, 0x1f ;  /* 0x0000001fff0b7424 */ /* 0x000fce00078e00ff */
[----:B-----5:R-:W-:Y:S05]  /*273e0*/  WARPSYNC.COLLECTIVE R15, `(.L_x_801) ;  /* 0x000000000f087348 */ /* 0x020fea0003c00000 */
[----:B------:R0:W1:Y:S02]  /*273f0*/  SHFL.IDX P6, R14, R13, R12, R11 ;  /* 0x0000000c0d0e7389 */ /* 0x00006400000c000b */
[----:B01---5:R-:W-:Y:S01]  /*27400*/  ENDCOLLECTIVE ;  /* 0x000000000000791b */ /* 0x023fe20003800000 */
.L_x_801:
[----:B------:R-:W-:Y:S05]  /*27410*/  BSYNC B0 ;  /* 0x0000000000007941 */ /* 0x000fea0003800000 */
.L_x_800:
[----:B------:R-:W-:Y:S01]  /*27420*/  IMAD.MOV.U32 R201, RZ, RZ, R14 ;  /* 0x000000ffffc97224 */ /* 0x000fe200078e000e */
[----:B------:R-:W-:Y:S06]  /*27430*/  BRA `(.L_x_802) ;  /* 0xfffffe8800e07947 */ /* 0x000fec000383ffff */
.L_x_591:
[----:B------:R-:W-:Y:S01]  /*27440*/  BSSY B1, `(.L_x_803) ;  /* 0x0000008000017945 */ /* 0x000fe20003800000 */
[----:B------:R-:W-:Y:S01]  /*27450*/  IMAD.MOV.U32 R13, RZ, RZ, R26 ;  /* 0x000000ffff0d7224 */ /* 0x000fe200078e001a */
[----:B------:R-:W-:Y:S01]  /*27460*/  MOV R11, 0x1e1f ;  /* 0x00001e1f000b7802 */ /* 0x000fe20000000f00 */
[----:B------:R-:W-:Y:S02]  /*27470*/  IMAD.MOV.U32 R12, RZ, RZ, RZ ;  /* 0x000000ffff0c7224 */ /* 0x000fe400078e00ff */
[----:B------:R-:W-:-:S07]  /*27480*/  IMAD.MOV.U32 R15, RZ, RZ, -0x1 ;  /* 0xffffffffff0f7424 */ /* 0x000fce00078e00ff */
[----:B0-----:R-:W-:Y:S05]  /*27490*/  WARPSYNC.COLLECTIVE R15, `(.L_x_804) ;  /* 0x000000000f087348 */ /* 0x001fea0003c00000 */
[----:B------:R1:W2:Y:S02]  /*274a0*/  SHFL.IDX P6, R14, R13, R12, R11 ;  /* 0x0000000c0d0e7389 */ /* 0x0002a400000c000b */
[----:B012---:R-:W-:Y:S01]  /*274b0*/  ENDCOLLECTIVE ;  /* 0x000000000000791b */ /* 0x007fe20003800000 */
.L_x_804:
[----:B------:R-:W-:Y:S05]  /*274c0*/  BSYNC B1 ;  /* 0x0000000000017941 */ /* 0x000fea0003800000 */
.L_x_803:
[----:B------:R-:W-:Y:S01]  /*274d0*/  IMAD.MOV.U32 R13, RZ, RZ, R24 ;  /* 0x000000ffff0d7224 */ /* 0x000fe200078e0018 */
[----:B------:R-:W-:Y:S01]  /*274e0*/  MOV R12, RZ ;  /* 0x000000ff000c7202 */ /* 0x000fe20000000f00 */
[----:B------:R-:W-:Y:S02]  /*274f0*/  IMAD.MOV.U32 R11, RZ, RZ, 0x1e1f ;  /* 0x00001e1fff0b7424 */ /* 0x000fe400078e00ff */
[----:B------:R-:W-:Y:S02]  /*27500*/  IMAD.MOV.U32 R15, RZ, RZ, -0x1 ;  /* 0xffffffffff0f7424 */ /* 0x000fe400078e00ff */
[----:B------:R-:W-:-:S07]  /*27510*/  IMAD.MOV.U32 R3, RZ, RZ, R14 ;  /* 0x000000ffff037224 */ /* 0x000fce00078e000e */
[----:B------:R-:W-:Y:S05]  /*27520*/  WARPSYNC.COLLECTIVE R15, `(.L_x_805) ;  /* 0x000000000f087348 */ /* 0x000fea0003c00000 */
[----:B------:R0:W1:Y:S02]  /*27530*/  SHFL.IDX P6, R14, R13, R12, R11 ;  /* 0x0000000c0d0e7389 */ /* 0x00006400000c000b */
[----:B01----:R-:W-:Y:S01]  /*27540*/  ENDCOLLECTIVE ;  /* 0x000000000000791b */ /* 0x003fe20003800000 */
.L_x_805:
[----:B------:R-:W-:Y:S01]  /*27550*/  MOV R13, R27 ;  /* 0x0000001b000d7202 */ /* 0x000fe20000000f00 */
[----:B------:R-:W-:-:S07]  /*27560*/  IMAD.MOV.U32 R5, RZ, RZ, R14 ;  /* 0x000000ffff057224 */ /* 0x000fce00078e000e */
[----:B------:R-:W-:Y:S05]  /*27570*/  WARPSYNC.COLLECTIVE R15, `(.L_x_806) ;  /* 0x000000000f087348 */ /* 0x000fea0003c00000 */
[----:B------:R0:W1:Y:S02]  /*27580*/  SHFL.IDX P6, R14, R13, R12, R11 ;  /* 0x0000000c0d0e7389 */ /* 0x00006400000c000b */
[----:B01----:R-:W-:Y:S01]  /*27590*/  ENDCOLLECTIVE ;  /* 0x000000000000791b */ /* 0x003fe20003800000 */
.L_x_806:
[----:B------:R-:W-:Y:S02]  /*275a0*/  IMAD.MOV.U32 R13, RZ, RZ, R144 ;  /* 0x000000ffff0d7224 */ /* 0x000fe400078e0090 */
[----:B------:R-:W-:-:S07]  /*275b0*/  IMAD.MOV.U32 R7, RZ, RZ, R14 ;  /* 0x000000ffff077224 */ /* 0x000fce00078e000e */
[----:B------:R-:W-:Y:S05]  /*275c0*/  WARPSYNC.COLLECTIVE R15, `(.L_x_807) ;  /* 0x000000000f087348 */ /* 0x000fea0003c00000 */
[----:B------:R0:W1:Y:S02]  /*275d0*/  SHFL.IDX P6, R14, R13, R12, R11 ;  /* 0x0000000c0d0e7389 */ /* 0x00006400000c000b */
[----:B01----:R-:W-:Y:S01]  /*275e0*/  ENDCOLLECTIVE ;  /* 0x000000000000791b */ /* 0x003fe20003800000 */
.L_x_807:
[----:B------:R-:W-:Y:S05]  /*275f0*/  BRA `(.L_x_808) ;  /* 0xfffffe8c00cc7947 */ /* 0x000fea000383ffff */
.L_x_595:
[----:B-1----:R1:W2:Y:S02]  /*27600*/  SYNCS.PHASECHK.TRANS64.TRYWAIT P0, [R16+URZ+0x29800], R5 ;  /* 0x02980005100075a7 */ /* 0x0022a4000800017f */
[----:B--2---:R-:W-:Y:S05]  /*27610*/  @!P0 NANOSLEEP.SYNCS 0x989680 ;  /* 0x009896800000895d */ /* 0x004fea0003900000 */
[----:B------:R-:W2:Y:S02]  /*27620*/  @!P0 SYNCS.PHASECHK.TRANS64 P0, [R16+URZ+0x29800], R5 ;  /* 0x02980005100085a7 */ /* 0x000ea4000800007f */
[----:B--2---:R-:W-:Y:S05]  /*27630*/  @!P0 BRA `(.L_x_595) ;  /* 0xfffffffc00f08947 */ /* 0x004fea000383ffff */
[----:B------:R-:W-:Y:S05]  /*27640*/  BRA `(.L_x_809) ;  /* 0xfffffe94000c7947 */ /* 0x000fea000383ffff */
.L_x_607:
[----:B------:R-:W-:Y:S01]  /*27650*/  BSSY B1, `(.L_x_810) ;  /* 0x0000008000017945 */ /* 0x000fe20003800000 */
[----:B------:R-:W-:Y:S01]  /*27660*/  IMAD.MOV.U32 R13, RZ, RZ, R26 ;  /* 0x000000ffff0d7224 */ /* 0x000fe200078e001a */
[----:B------:R-:W-:Y:S01]  /*27670*/  MOV R12, RZ ;  /* 0x000000ff000c7202 */ /* 0x000fe20000000f00 */
[----:B------:R-:W-:Y:S02]  /*27680*/  IMAD.MOV.U32 R11, RZ, RZ, 0x1e1f ;  /* 0x00001e1fff0b7424 */ /* 0x000fe400078e00ff */
[----:B------:R-:W-:-:S07]  /*27690*/  IMAD.MOV.U32 R15, RZ, RZ, -0x1 ;  /* 0xffffffffff0f7424 */ /* 0x000fce00078e00ff */
[----:B0-----:R-:W-:Y:S05]  /*276a0*/  WARPSYNC.COLLECTIVE R15, `(.L_x_811) ;  /* 0x000000000f087348 */ /* 0x001fea0003c00000 */
[----:B------:R1:W2:Y:S02]  /*276b0*/  SHFL.IDX P6, R14, R13, R12, R11 ;  /* 0x0000000c0d0e7389 */ /* 0x0002a400000c000b */
[----:B012---:R-:W-:Y:S01]  /*276c0*/  ENDCOLLECTIVE ;  /* 0x000000000000791b */ /* 0x007fe20003800000 */
.L_x_811:
[----:B------:R-:W-:Y:S05]  /*276d0*/  BSYNC B1 ;  /* 0x0000000000017941 */ /* 0x000fea0003800000 */
.L_x_810:
[----:B------:R-:W-:Y:S01]  /*276e0*/  MOV R13, R24 ;  /* 0x00000018000d7202 */ /* 0x000fe20000000f00 */
[----:B------:R-:W-:Y:S02]  /*276f0*/  IMAD.MOV.U32 R12, RZ, RZ, RZ ;  /* 0x000000ffff0c7224 */ /* 0x000fe400078e00ff */
[----:B------:R-:W-:Y:S02]  /*27700*/  IMAD.MOV.U32 R11, RZ, RZ, 0x1e1f ;  /* 0x00001e1fff0b7424 */ /* 0x000fe400078e00ff */
[----:B------:R-:W-:Y:S02]  /*27710*/  IMAD.MOV.U32 R15, RZ, RZ, -0x1 ;  /* 0xffffffffff0f7424 */ /* 0x000fe400078e00ff */
[----:B------:R-:W-:-:S07]  /*27720*/  IMAD.MOV.U32 R0, RZ, RZ, R14 ;  /* 0x000000ffff007224 */ /* 0x000fce00078e000e */
[----:B------:R-:W-:Y:S05]  /*27730*/  WARPSYNC.COLLECTIVE R15, `(.L_x_812) ;  /* 0x000000000f087348 */ /* 0x000fea0003c00000 */
[----:B------:R0:W1:Y:S02]  /*27740*/  SHFL.IDX P6, R14, R13, R12, R11 ;  /* 0x0000000c0d0e7389 */ /* 0x00006400000c000b */
[----:B01----:R-:W-:Y:S01]  /*27750*/  ENDCOLLECTIVE ;  /* 0x000000000000791b */ /* 0x003fe20003800000 */
.L_x_812:
[----:B------:R-:W-:Y:S01]  /*27760*/  IMAD.MOV.U32 R13, RZ, RZ, R27 ;  /* 0x000000ffff0d7224 */ /* 0x000fe200078e001b */
[----:B------:R-:W-:-:S07]  /*27770*/  MOV R3, R14 ;  /* 0x0000000e00037202 */ /* 0x000fce0000000f00 */
[----:B------:R-:W-:Y:S05]  /*27780*/  WARPSYNC.COLLECTIVE R15, `(.L_x_813) ;  /* 0x000000000f087348 */ /* 0x000fea0003c00000 */
[----:B------:R0:W1:Y:S02]  /*27790*/  SHFL.IDX P6, R14, R13, R12, R11 ;  /* 0x0000000c0d0e7389 */ /* 0x00006400000c000b */
[----:B01----:R-:W-:Y:S01]  /*277a0*/  ENDCOLLECTIVE ;  /* 0x000000000000791b */ /* 0x003fe20003800000 */
.L_x_813:
[----:B------:R-:W-:Y:S02]  /*277b0*/  IMAD.MOV.U32 R13, RZ, RZ, R144 ;  /* 0x000000ffff0d7224 */ /* 0x000fe400078e0090 */
[----:B------:R-:W-:-:S07]  /*277c0*/  IMAD.MOV.U32 R20, RZ, RZ, R14 ;  /* 0x000000ffff147224 */ /* 0x000fce00078e000e */
[----:B------:R-:W-:Y:S05]  /*277d0*/  WARPSYNC.COLLECTIVE R15, `(.L_x_814) ;  /* 0x000000000f087348 */ /* 0x000fea0003c00000 */
[----:B------:R0:W1:Y:S02]  /*277e0*/  SHFL.IDX P6, R14, R13, R12, R11 ;  /* 0x0000000c0d0e7389 */ /* 0x00006400000c000b */
[----:B01----:R-:W-:Y:S01]  /*277f0*/  ENDCOLLECTIVE ;  /* 0x000000000000791b */ /* 0x003fe20003800000 */
.L_x_814:
[----:B------:R-:W-:Y:S01]  /*27800*/  MOV R21, R14 ;  /* 0x0000000e00157202 */ /* 0x000fe20000000f00 */
[----:B------:R-:W-:Y:S06]  /*27810*/  BRA `(.L_x_815) ;  /* 0xfffffec0005c7947 */ /* 0x000fec000383ffff */
.L_x_611:
[----:B--2---:R2:W3:Y:S02]  /*27820*/  SYNCS.PHASECHK.TRANS64.TRYWAIT P0, [R16+URZ+0x29800], R21 ;  /* 0x02980015100075a7 */ /* 0x0044e4000800017f */
[----:B---3--:R-:W-:Y:S05]  /*27830*/  @!P0 NANOSLEEP.SYNCS 0x989680 ;  /* 0x009896800000895d */ /* 0x008fea0003900000 */
[----:B------:R-:W3:Y:S02]  /*27840*/  @!P0 SYNCS.PHASECHK.TRANS64 P0, [R16+URZ+0x29800], R21 ;  /* 0x02980015100085a7 */ /* 0x000ee4000800007f */
[----:B---3--:R-:W-:Y:S05]  /*27850*/  @!P0 BRA `(.L_x_611) ;  /* 0xfffffffc00f08947 */ /* 0x008fea000383ffff */
[----:B------:R-:W-:Y:S05]  /*27860*/  BRA `(.L_x_816) ;  /* 0xfffffec400607947 */ /* 0x000fea000383ffff */
.L_x_619:
[----:B-1----:R1:W2:Y:S02]  /*27870*/  SYNCS.PHASECHK.TRANS64.TRYWAIT P2, [R3+URZ+0x29830], R0 ;  /* 0x02983000030075a7 */ /* 0x0022a4000804017f */
[----:B--2---:R-:W-:Y:S05]  /*27880*/  @!P2 NANOSLEEP.SYNCS 0x989680 ;  /* 0x009896800000a95d */ /* 0x004fea0003900000 */
[----:B------:R-:W2:Y:S02]  /*27890*/  @!P2 SYNCS.PHASECHK.TRANS64 P2, [R3+URZ+0x29830], R0 ;  /* 0x029830000300a5a7 */ /* 0x000ea4000804007f */
[----:B--2---:R-:W-:Y:S05]  /*278a0*/  @!P2 BRA `(.L_x_619) ;  /* 0xfffffffc00f0a947 */ /* 0x004fea000383ffff */
[----:B------:R-:W-:Y:S05]  /*278b0*/  BRA `(.L_x_618) ;  /* 0xfffffef400947947 */ /* 0x000fea000383ffff */
.L_x_625:
[----:B-1----:R1:W2:Y:S02]  /*278c0*/  SYNCS.PHASECHK.TRANS64.TRYWAIT P2, [R11+URZ+0x29830], R10 ;  /* 0x0298300a0b0075a7 */ /* 0x0022a4000804017f */
[----:B--2---:R-:W-:Y:S05]  /*278d0*/  @!P2 NANOSLEEP.SYNCS 0x989680 ;  /* 0x009896800000a95d */ /* 0x004fea0003900000 */
[----:B------:R-:W2:Y:S02]  /*278e0*/  @!P2 SYNCS.PHASECHK.TRANS64 P2, [R11+URZ+0x29830], R10 ;  /* 0x0298300a0b00a5a7 */ /* 0x000ea4000804007f */
[----:B--2---:R-:W-:Y:S05]  /*278f0*/  @!P2 BRA `(.L_x_625) ;  /* 0xfffffffc00f0a947 */ /* 0x004fea000383ffff */
[----:B------:R-:W-:Y:S05]  /*27900*/  BRA `(.L_x_624) ;  /* 0xffffff2c00607947 */ /* 0x000fea000383ffff */
.L_x_629:
[----:B-1----:R1:W2:Y:S02]  /*27910*/  SYNCS.PHASECHK.TRANS64.TRYWAIT P1, [R11+URZ+0x29850], R8 ;  /* 0x029850080b0075a7 */ /* 0x0022a4000802017f */
[----:B--2---:R-:W-:Y:S05]  /*27920*/  @!P1 NANOSLEEP.SYNCS 0x989680 ;  /* 0x009896800000995d */ /* 0x004fea0003900000 */
[----:B------:R-:W2:Y:S02]  /*27930*/  @!P1 SYNCS.PHASECHK.TRANS64 P1, [R11+URZ+0x29850], R8 ;  /* 0x029850080b0095a7 */ /* 0x000ea4000802007f */
[----:B--2---:R-:W-:Y:S05]  /*27940*/  @!P1 BRA `(.L_x_629) ;  /* 0xfffffffc00f09947 */ /* 0x004fea000383ffff */
[----:B------:R-:W-:Y:S05]  /*27950*/  BRA `(.L_x_626) ;  /* 0xffffff3c009c7947 */ /* 0x000fea000383ffff */
.L_x_635:
[----:B-1----:R1:W2:Y:S02]  /*27960*/  SYNCS.PHASECHK.TRANS64.TRYWAIT P1, [R15+URZ+0x29850], R0 ;  /* 0x029850000f0075a7 */ /* 0x0022a4000802017f */
[----:B--2---:R-:W-:Y:S05]  /*27970*/  @!P1 NANOSLEEP.SYNCS 0x989680 ;  /* 0x009896800000995d */ /* 0x004fea0003900000 */
[----:B------:R-:W2:Y:S02]  /*27980*/  @!P1 SYNCS.PHASECHK.TRANS64 P1, [R15+URZ+0x29850], R0 ;  /* 0x029850000f0095a7 */ /* 0x000ea4000802007f */
[----:B--2---:R-:W-:Y:S05]  /*27990*/  @!P1 BRA `(.L_x_635) ;  /* 0xfffffffc00f09947 */ /* 0x004fea000383ffff */
[----:B------:R-:W-:Y:S05]  /*279a0*/  BRA `(.L_x_634) ;  /* 0xffffff5c00b07947 */ /* 0x000fea000383ffff */
.L_x_639:
[----:B------:R-:W-:Y:S01]  /*279b0*/  IMAD.MOV.U32 R12, RZ, RZ, R0 ;  /* 0x000000ffff0c7224 */ /* 0x000fe200078e0000 */
[----:B------:R-:W-:Y:S01]  /*279c0*/  SEL R5, R96, R97, P0 ;  /* 0x0000006160057207 */ /* 0x000fe20000000000 */
[----:B------:R-:W-:Y:S01]  /*279d0*/  IMAD.MOV.U32 R11, RZ, RZ, 0x1c1f ;  /* 0x00001c1fff0b7424 */ /* 0x000fe200078e00ff */
[----:B------:R-:W-:Y:S01]  /*279e0*/  SEL R7, R97, R96, P0 ;  /* 0x0000006061077207 */ /* 0x000fe20000000000 */
[----:B------:R-:W-:Y:S01]  /*279f0*/  IMAD.MOV.U32 R15, RZ, RZ, -0x1 ;  /* 0xffffffffff0f7424 */ /* 0x000fe200078e00ff */
[----:B------:R-:W-:Y:S02]  /*27a00*/  SEL R9, R92, R93, P0 ;  /* 0x0000005d5c097207 */ /* 0x000fe40000000000 */
[----:B------:R-:W-:-:S07]  /*27a10*/  SEL R21, R93, R92, P0 ;  /* 0x0000005c5d157207 */ /* 0x000fce0000000000 */
[----:B-1---5:R-:W-:Y:S05]  /*27a20*/  WARPSYNC.COLLECTIVE R15, `(.L_x_817) ;  /* 0x000000000f087348 */ /* 0x022fea0003c00000 */
[----:B------:R0:W2:Y:S02]  /*27a30*/  SHFL.IDX P6, R14, R13, R12, R11 ;  /* 0x0000000c0d0e7389 */ /* 0x0000a400000c000b */
[----:B012--5:R-:W-:Y:S01]  /*27a40*/  ENDCOLLECTIVE ;  /* 0x000000000000791b */ /* 0x027fe20003800000 */
.L_x_817:
[----:B------:R-:W-:Y:S02]  /*27a50*/  SEL R25, R48, R45, P0 ;  /* 0x0000002d30197207 */ /* 0x000fe40000000000 */
[----:B------:R-:W-:Y:S02]  /*27a60*/  SEL R27, R45, R48, P0 ;  /* 0x000000302d1b7207 */ /* 0x000fe40000000000 */
[----:B------:R-:W-:Y:S02]  /*27a70*/  SEL R29, R40, R37, P0 ;  /* 0x00000025281d7207 */ /* 0x000fe40000000000 */
[----:B------:R-:W-:Y:S02]  /*27a80*/  SEL R31, R37, R40, P0 ;  /* 0x00000028251f7207 */ /* 0x000fe40000000000 */
[----:B------:R-:W-:Y:S02]  /*27a90*/  SEL R45, R65, R68, P0 ;  /* 0x00000044412d7207 */ /* 0x000fe40000000000 */
[----:B------:R-:W-:-:S02]  /*27aa0*/  SEL R49, R68, R65, P0 ;  /* 0x0000004144317207 */ /* 0x000fc40000000000 */
[----:B------:R-:W-:Y:S01]  /*27ab0*/  SEL R63, R38, R67, P0 ;  /* 0x00000043263f7207 */ /* 0x000fe20000000000 */
[----:B------:R-:W-:Y:S01]  /*27ac0*/  IMAD.MOV.U32 R13, RZ, RZ, R3 ;  /* 0x000000ffff0d7224 */ /* 0x000fe200078e0003 */
[----:B------:R-:W-:Y:S01]  /*27ad0*/  SEL R65, R67, R38, P0 ;  /* 0x0000002643417207 */ /* 0x000fe20000000000 */
[----:B------:R-:W-:Y:S01]  /*27ae0*/  IMAD.MOV.U32 R12, RZ, RZ, R2 ;  /* 0x000000ffff0c7224 */ /* 0x000fe200078e0002 */
[----:B------:R-:W-:Y:S02]  /*27af0*/  SEL R67, R30, R69, P0 ;  /* 0x000000451e437207 */ /* 0x000fe40000000000 */
[----:B------:R-:W-:Y:S02]  /*27b00*/  SEL R69, R69, R30, P0 ;  /* 0x0000001e45457207 */ /* 0x000fe40000000000 */
[----:B------:R-:W-:Y:S02]  /*27b10*/  SEL R33, R32, R35, P0 ;  /* 0x0000002320217207 */ /* 0x000fe40000000000 */
[----:B------:R-:W-:-:S02]  /*27b20*/  SEL R35, R35, R32, P0 ;  /* 0x0000002023237207 */ /* 0x000fc40000000000 */
[----:B------:R-:W-:-:S07]  /*27b30*/  MOV R6, R14 ;  /* 0x0000000e00067202 */ /* 0x000fce0000000f00 */
[----:B------:R-:W-:Y:S05]  /*27b40*/  WARPSYNC.COLLECTIVE R15, `(.L_x_818) ;  /* 0x000000000f087348 */ /* 0x000fea0003c00000 */
[----:B------:R0:W1:Y:S02]  /*27b50*/  SHFL.IDX P6, R14, R13, R12, R11 ;  /* 0x0000000c0d0e7389 */ /* 0x00006400000c000b */
[----:B01----:R-:W-:Y:S01]  /*27b60*/  ENDCOLLECTIVE ;  /* 0x000000000000791b */ /* 0x003fe20003800000 */
.L_x_818:
        /* <DEDUP_REMOVED lines=8> */
[----:B------:R-:W-:Y:S02]  /*27bf0*/  MOV R13, R5 ;  /* 0x00000005000d7202 */ /* 0x000fe40000000f00 */
[----:B------:R-:W-:Y:S02]  /*27c00*/  SEL R53, R60, R57, P0 ;  /* 0x000000393c357207 */ /* 0x000fe40000000000 */
[----:B------:R-:W-:Y:S02]  /*27c10*/  SEL R55, R56, R59, P0 ;  /* 0x0000003b38377207 */ /* 0x000fe40000000000 */
[----:B------:R-:W-:Y:S02]  /*27c20*/  SEL R57, R59, R56, P0 ;  /* 0x000000383b397207 */ /* 0x000fe40000000000 */
[----:B------:R-:W-:Y:S01]  /*27c30*/  SEL R59, R61, R42, P0 ;  /* 0x0000002a3d3b7207 */ /* 0x000fe20000000000 */
[----:B------:R-:W-:Y:S01]  /*27c40*/  IMAD.MOV.U32 R3, RZ, RZ, R14 ;  /* 0x000000ffff037224 */ /* 0x000fe200078e000e */
[----:B------:R-:W-:-:S07]  /*27c50*/  SEL R61, R42, R61, P0 ;  /* 0x0000003d2a3d7207 */ /* 0x000fce0000000000 */
[----:B------:R-:W-:Y:S05]  /*27c60*/  WARPSYNC.COLLECTIVE R15, `(.L_x_819) ;  /* 0x000000000f087348 */ /* 0x000fea0003c00000 */
[----:B------:R0:W1:Y:S02]  /*27c70*/  SHFL.IDX P6, R14, R13, R12, R11 ;  /* 0x0000000c0d0e7389 */ /* 0x00006400000c000b */
[----:B01----:R-:W-:Y:S01]  /*27c80*/  ENDCOLLECTIVE ;  /* 0x000000000000791b */ /* 0x003fe20003800000 */
.L_x_819:
[----:B------:R-:W-:Y:S02]  /*27c90*/  SEL R75, R77, R44, P0 ;  /* 0x0000002c4d4b7207 */ /* 0x000fe40000000000 */
[----:B------:R-:W-:Y:S02]  /*27ca0*/  SEL R77, R44, R77, P0 ;  /* 0x0000004d2c4d7207 */ /* 0x000fe40000000000 */
[----:B------:R-:W-:Y:S02]  /*27cb0*/  SEL R4, R6, R3, P0 ;  /* 0x0000000306047207 */ /* 0x000fe40000000000 */
[----:B------:R-:W-:Y:S01]  /*27cc0*/  SEL R6, R3, R6, P0 ;  /* 0x0000000603067207 */ /* 0x000fe20000000000 */
[----:B------:R-:W-:Y:S01]  /*27cd0*/  IMAD.MOV.U32 R13, RZ, RZ, R7 ;  /* 0x000000ffff0d7224 */ /* 0x000fe200078e0007 */
[----:B------:R-:W-:Y:S01]  /*27ce0*/  MOV R12, R2 ;  /* 0x00000002000c7202 */ /* 0x000fe20000000f00 */
[----:B------:R-:W-:-:S07]  /*27cf0*/  IMAD.MOV.U32 R10, RZ, RZ, R14 ;  /* 0x000000ffff0a7224 */ /* 0x000fce00078e000e */
[----:B------:R-:W-:Y:S05]  /*27d00*/  WARPSYNC.COLLECTIVE R15, `(.L_x_820) ;  /* 0x000000000f087348 */ /* 0x000fea0003c00000 */
[----:B------:R0:W1:Y:S02]  /*27d10*/  SHFL.IDX P6, R14, R13, R12, R11 ;  /* 0x0000000c0d0e7389 */ /* 0x00006400000c000b */
[----:B01----:R-:W-:Y:S01]  /*27d20*/  ENDCOLLECTIVE ;  /* 0x000000000000791b */ /* 0x003fe20003800000 */
.L_x_820:
[----:B------:R-:W-:Y:S02]  /*27d30*/  IMAD.MOV.U32 R13, RZ, RZ, R9 ;  /* 0x000000ffff0d7224 */ /* 0x000fe400078e0009 */
[----:B------:R-:W-:Y:S02]  /*27d40*/  IMAD.MOV.U32 R12, RZ, RZ, R0 ;  /* 0x000000ffff0c7224 */ /* 0x000fe400078e0000 */
[----:B------:R-:W-:-:S07]  /*27d50*/  IMAD.MOV.U32 R7, RZ, RZ, R14 ;  /* 0x000000ffff077224 */ /* 0x000fce00078e000e */
[----:B------:R-:W-:Y:S05]  /*27d60*/  WARPSYNC.COLLECTIVE R15, `(.L_x_821) ;  /* 0x000000000f087348 */ /* 0x000fea0003c00000 */
[----:B------:R0:W1:Y:S02]  /*27d70*/  SHFL.IDX P6, R14, R13, R12, R11 ;  /* 0x0000000c0d0e7389 */ /* 0x00006400000c000b */
[----:B01----:R-:W-:Y:S01]  /*27d80*/  ENDCOLLECTIVE ;  /* 0x000000000000791b */ /* 0x003fe20003800000 */
.L_x_821:
[----:B------:R-:W-:Y:S02]  /*27d90*/  SEL R8, R10, R7, P0 ;  /* 0x000000070a087207 */ /* 0x000fe40000000000 */
[----:B------:R-:W-:Y:S01]  /*27da0*/  SEL R10, R7, R10, P0 ;  /* 0x0000000a070a7207 */ /* 0x000fe20000000000 */
[----:B------:R-:W-:Y:S02]  /*27db0*/  IMAD.MOV.U32 R13, RZ, RZ, R21 ;  /* 0x000000ffff0d7224 */ /* 0x000fe400078e0015 */
[----:B------:R-:W-:Y:S01]  /*27dc0*/  IMAD.MOV.U32 R12, RZ, RZ, R2 ;  /* 0x000000ffff0c7224 */ /* 0x000fe200078e0002 */
[----:B------:R-:W-:-:S07]  /*27dd0*/  MOV R9, R14 ;  /* 0x0000000e00097202 */ /* 0x000fce0000000f00 */
[----:B------:R-:W-:Y:S05]  /*27de0*/  WARPSYNC.COLLECTIVE R15, `(.L_x_822) ;  /* 0x000000000f087348 */ /* 0x000fea0003c00000 */
[----:B------:R0:W1:Y:S02]  /*27df0*/  SHFL.IDX P6, R14, R13, R12, R11 ;  /* 0x0000000c0d0e7389 */ /* 0x00006400000c000b */
[----:B01----:R-:W-:Y:S01]  /*27e00*/  ENDCOLLECTIVE ;  /* 0x000000000000791b */ /* 0x003fe20003800000 */
.L_x_822:
[----:B------:R-:W-:Y:S01]  /*27e10*/  MOV R13, R25 ;  /* 0x00000019000d7202 */ /* 0x000fe20000000f00 */
[----:B------:R-:W-:Y:S02]  /*27e20*/  IMAD.MOV.U32 R12, RZ, RZ, R0 ;  /* 0x000000ffff0c7224 */ /* 0x000fe400078e0000 */
[----:B------:R-:W-:-:S07]  /*27e30*/  IMAD.MOV.U32 R20, RZ, RZ, R14 ;  /* 0x000000ffff147224 */ /* 0x000fce00078e000e */
[----:B------:R-:W-:Y:S05]  /*27e40*/  WARPSYNC.COLLECTIVE R15, `(.L_x_823) ;  /* 0x000000000f087348 */ /* 0x000fea0003c00000 */
[----:B------:R0:W1:Y:S02]  /*27e50*/  SHFL.IDX P6, R14, R13, R12, R11 ;  /* 0x0000000c0d0e7389 */ /* 0x00006400000c000b */
[----:B01----:R-:W-:Y:S01]  /*27e60*/  ENDCOLLECTIVE ;  /* 0x000000000000791b */ /* 0x003fe20003800000 */
.L_x_823:
[----:B------:R-:W-:Y:S01]  /*27e70*/  IMAD.MOV.U32 R13, RZ, RZ, R27 ;  /* 0x000000ffff0d7224 */ /* 0x000fe200078e001b */
[----:B------:R-:W-:Y:S01]  /*27e80*/  MOV R12, R2 ;  /* 0x00000002000c7202 */ /* 0x000fe20000000f00 */
[----:B------:R-:W-:-:S07]  /*27e90*/  IMAD.MOV.U32 R26, RZ, RZ, R14 ;  /* 0x000000ffff1a7224 */ /* 0x000fce00078e000e */
[----:B------:R-:W-:Y:S05]  /*27ea0*/  WARPSYNC.COLLECTIVE R15, `(.L_x_824) ;  /* 0x000000000f087348 */ /* 0x000fea0003c00000 */
[----:B------:R0:W1:Y:S02]  /*27eb0*/  SHFL.IDX P6, R14, R13, R12, R11 ;  /* 0x0000000c0d0e7389 */ /* 0x00006400000c000b */
[----:B01----:R-:W-:Y:S01]  /*27ec0*/  ENDCOLLECTIVE ;  /* 0x000000000000791b */ /* 0x003fe20003800000 */
.L_x_824:
[----:B------:R-:W-:Y:S02]  /*27ed0*/  IMAD.MOV.U32 R13, RZ, RZ, R29 ;  /* 0x000000ffff0d7224 */ /* 0x000fe400078e001d */
[----:B------:R-:W-:Y:S02]  /*27ee0*/  IMAD.MOV.U32 R12, RZ, RZ, R0 ;  /* 0x000000ffff0c7224 */ /* 0x000fe400078e0000 */
[----:B------:R-:W-:-:S07]  /*27ef0*/  IMAD.MOV.U32 R27, RZ, RZ, R14 ;  /* 0x000000ffff1b7224 */ /* 0x000fce00078e000e */
[----:B------:R-:W-:Y:S05]  /*27f00*/  WARPSYNC.COLLECTIVE R15, `(.L_x_825) ;  /* 0x000000000f087348 */ /* 0x000fea0003c00000 */
[----:B------:R0:W1:Y:S02]  /*27f10*/  SHFL.IDX P6, R14, R13, R12, R11 ;  /* 0x0000000c0d0e7389 */ /* 0x00006400000c000b */
[----:B01----:R-:W-:Y:S01]  /*27f20*/  ENDCOLLECTIVE ;  /* 0x000000000000791b */ /* 0x003fe20003800000 */
.L_x_825:
        /* <DEDUP_REMOVED lines=8> */
.L_x_826:
[----:B------:R-:W-:Y:S01]  /*27fb0*/  MOV R13, R33 ;  /* 0x00000021000d7202 */ /* 0x000fe20000000f00 */
[----:B------:R-:W-:Y:S02]  /*27fc0*/  IMAD.MOV.U32 R12, RZ, RZ, R0 ;  /* 0x000000ffff0c7224 */ /* 0x000fe400078e0000 */
[----:B------:R-:W-:-:S07]  /*27fd0*/  IMAD.MOV.U32 R31, RZ, RZ, R14 ;  /* 0x000000ffff1f7224 */ /* 0x000fce00078e000e */
[----:B------:R-:W-:Y:S05]  /*27fe0*/  WARPSYNC.COLLECTIVE R15, `(.L_x_827) ;  /* 0x000000000f087348 */ /* 0x000fea0003c00000 */
[----:B------:R0:W1:Y:S02]  /*27ff0*/  SHFL.IDX P6, R14, R13, R12, R11 ;  /* 0x0000000c0d0e7389 */ /* 0x00006400000c000b */
[----:B01----:R-:W-:Y:S01]  /*28000*/  ENDCOLLECTIVE ;  /* 0x000000000000791b */ /* 0x003fe20003800000 */
.L_x_827:
        /* <DEDUP_REMOVED lines=8> */
.L_x_828:
[----:B------:R-:W-:Y:S02]  /*28090*/  IMAD.MOV.U32 R13, RZ, RZ, R37 ;  /* 0x000000ffff0d7224 */ /* 0x000fe400078e0025 */
[----:B------:R-:W-:Y:S02]  /*280a0*/  IMAD.MOV.U32 R12, RZ, RZ, R0 ;  /* 0x000000ffff0c7224 */ /* 0x000fe400078e0000 */
[----:B------:R-:W-:-:S07]  /*280b0*/  IMAD.MOV.U32 R35, RZ, RZ, R14 ;  /* 0x000000ffff237224 */ /* 0x000fce00078e000e */
[----:B------:R-:W-:Y:S05]  /*280c0*/  WARPSYNC.COLLECTIVE R15, `(.L_x_829) ;  /* 0x000000000f087348 */ /* 0x000fea0003c00000 */
[----:B------:R0:W1:Y:S02]  /*280d0*/  SHFL.IDX P6, R14, R13, R12, R11 ;  /* 0x0000000c0d0e7389 */ /* 0x00006400000c000b */
[----:B01----:R-:W-:Y:S01]  /*280e0*/  ENDCOLLECTIVE ;  /* 0x000000000000791b */ /* 0x003fe20003800000 */
.L_x_829:
        /* <DEDUP_REMOVED lines=8> */
.L_x_830:
[----:B------:R-:W-:Y:S01]  /*28170*/  MOV R13, R41 ;  /* 0x00000029000d7202 */ /* 0x000fe20000000f00 */
[----:B------:R-:W-:Y:S02]  /*28180*/  IMAD.MOV.U32 R12, RZ, RZ, R0 ;  /* 0x000000ffff0c7224 */ /* 0x000fe400078e0000 */
[----:B------:R-:W-:-:S07]  /*28190*/  IMAD.MOV.U32 R39, RZ, RZ, R14 ;  /* 0x000000ffff277224 */ /* 0x000fce00078e000e */
[----:B------:R-:W-:Y:S05]  /*281a0*/  WARPSYNC.COLLECTIVE R15, `(.L_x_831) ;  /* 0x000000000f087348 */ /* 0x000fea0003c00000 */
[----:B------:R0:W1:Y:S02]  /*281b0*/  SHFL.IDX P6, R14, R13, R12, R11 ;  /* 0x0000000c0d0e7389 */ /* 0x00006400000c000b */
[----:B01----:R-:W-:Y:S01]  /*281c0*/  ENDCOLLECTIVE ;  /* 0x000000000000791b */ /* 0x003fe20003800000 */
.L_x_831:
        /* <DEDUP_REMOVED lines=8> */
.L_x_832:
[----:B------:R-:W-:Y:S02]  /*28250*/  IMAD.MOV.U32 R13, RZ, RZ, R45 ;  /* 0x000000ffff0d7224 */ /* 0x000fe400078e002d */
[----:B------:R-:W-:Y:S02]  /*28260*/  IMAD.MOV.U32 R12, RZ, RZ, R0 ;  /* 0x000000ffff0c7224 */ /* 0x000fe400078e0000 */
[----:B------:R-:W-:-:S07]  /*28270*/  IMAD.MOV.U32 R43, RZ, RZ, R14 ;  /* 0x000000ffff2b7224 */ /* 0x000fce00078e000e */
[----:B------:R-:W-:Y:S05]  /*28280*/  WARPSYNC.COLLECTIVE R15, `(.L_x_833) ;  /* 0x000000000f087348 */ /* 0x000fea0003c00000 */
[----:B------:R0:W1:Y:S02]  /*28290*/  SHFL.IDX P6, R14, R13, R12, R11 ;  /* 0x0000000c0d0e7389 */ /* 0x00006400000c000b */
[----:B01----:R-:W-:Y:S01]  /*282a0*/  ENDCOLLECTIVE ;  /* 0x000000000000791b */ /* 0x003fe20003800000 */
.L_x_833:
[----:B------:R-:W-:Y:S02]  /*282b0*/  SEL R40, R42, R43, P0 ;  /* 0x0000002b2a287207 */ /* 0x000fe40000000000 */
[----:B------:R-:W-:Y:S01]  /*282c0*/  SEL R42, R43, R42, P0 ;  /* 0x0000002a2b2a7207 */ /* 0x000fe20000000000 */
[----:B------:R-:W-:Y:S02]  /*282d0*/  IMAD.MOV.U32 R13, RZ, RZ, R49 ;  /* 0x000000ffff0d7224 */ /* 0x000fe400078e0031 */
[----:B------:R-:W-:Y:S02]  /*282e0*/  IMAD.MOV.U32 R12, RZ, RZ, R2 ;  /* 0x000000ffff0c7224 */ /* 0x000fe400078e0002 */
[----:B------:R-:W-:Y:S01]  /*282f0*/  IMAD.MOV.U32 R49, RZ, RZ, RZ ;  /* 0x000000ffff317224 */ /* 0x000fe200078e00ff */
[----:B------:R-:W-:-:S07]  /*28300*/  MOV R45, R14 ;  /* 0x0000000e002d7202 */ /* 0x000fce0000000f00 */
[----:B------:R-:W-:Y:S05]  /*28310*/  WARPSYNC.COLLECTIVE R15, `(.L_x_834) ;  /* 0x000000000f087348 */ /* 0x000fea0003c00000 */
[----:B------:R0:W1:Y:S02]  /*28320*/  SHFL.IDX P6, R14, R13, R12, R11 ;  /* 0x0000000c0d0e7389 */ /* 0x00006400000c000b */
[----:B01----:R-:W-:Y:S01]  /*28330*/  ENDCOLLECTIVE ;  /* 0x000000000000791b */ /* 0x003fe20003800000 */
.L_x_834:
[----:B------:R-:W-:Y:S01]  /*28340*/  MOV R13, R51 ;  /* 0x00000033000d7202 */ /* 0x000fe20000000f00 */
[----:B------:R-:W-:Y:S02]  /*28350*/  IMAD.MOV.U32 R12, RZ, RZ, R0 ;  /* 0x000000ffff0c7224 */ /* 0x000fe400078e0000 */
[----:B------:R-:W-:-:S07]  /*28360*/  IMAD.MOV.U32 R44, RZ, RZ, R14 ;  /* 0x000000ffff2c7224 */ /* 0x000fce00078e000e */
[----:B------:R-:W-:Y:S05]  /*28370*/  WARPSYNC.COLLECTIVE R15, `(.L_x_835) ;  /* 0x000000000f087348 */ /* 0x000fea0003c00000 */
[----:B------:R0:W1:Y:S02]  /*28380*/  SHFL.IDX P6, R14, R13, R12, R11 ;  /* 0x0000000c0d0e7389 */ /* 0x00006400000c000b */
[----:B01----:R-:W-:Y:S01]  /*28390*/  ENDCOLLECTIVE ;  /* 0x000000000000791b */ /* 0x003fe20003800000 */
.L_x_835:
        /* <DEDUP_REMOVED lines=8> */
.L_x_836:
[----:B------:R-:W-:Y:S02]  /*28420*/  IMAD.MOV.U32 R13, RZ, RZ, R55 ;  /* 0x000000ffff0d7224 */ /* 0x000fe400078e0037 */
[----:B------:R-:W-:Y:S02]  /*28430*/  IMAD.MOV.U32 R12, RZ, RZ, R0 ;  /* 0x000000ffff0c7224 */ /* 0x000fe400078e0000 */
[----:B------:R-:W-:-:S07]  /*28440*/  IMAD.MOV.U32 R48, RZ, RZ, R14 ;  /* 0x000000ffff307224 */ /* 0x000fce00078e000e */
[----:B------:R-:W-:Y:S05]  /*28450*/  WARPSYNC.COLLECTIVE R15, `(.L_x_837) ;  /* 0x000000000f087348 */ /* 0x000fea0003c00000 */
[----:B------:R0:W1:Y:S02]  /*28460*/  SHFL.IDX P6, R14, R13, R12, R11 ;  /* 0x0000000c0d0e7389 */ /* 0x00006400000c000b */
[----:B01----:R-:W-:Y:S01]  /*28470*/  ENDCOLLECTIVE ;  /* 0x000000000000791b */ /* 0x003fe20003800000 */
.L_x_837:
[----:B------:R-:W-:Y:S02]  /*28480*/  IMAD.MOV.U32 R13, RZ, RZ, R57 ;  /* 0x000000ffff0d7224 */ /* 0x000fe400078e0039 */
[----:B------:R-:W-:Y:S01]  /*28490*/  IMAD.MOV.U32 R12, RZ, RZ, R2 ;  /* 0x000000ffff0c7224 */ /* 0x000fe200078e0002 */
[----:B------:R-:W-:-:S07]  /*284a0*/  MOV R55, R14 ;  /* 0x0000000e00377202 */ /* 0x000fce0000000f00 */
[----:B------:R-:W-:Y:S05]  /*284b0*/  WARPSYNC.COLLECTIVE R15, `(.L_x_838) ;  /* 0x000000000f087348 */ /* 0x000fea0003c00000 */
[----:B------:R0:W1:Y:S02]  /*284c0*/  SHFL.IDX P6, R14, R13, R12, R11 ;  /* 0x0000000c0d0e7389 */ /* 0x00006400000c000b */
[----:B01----:R-:W-:Y:S01]  /*284d0*/  ENDCOLLECTIVE ;  /* 0x000000000000791b */ /* 0x003fe20003800000 */
.L_x_838:
[----:B------:R-:W-:Y:S01]  /*284e0*/  MOV R13, R59 ;  /* 0x0000003b000d7202 */ /* 0x000fe20000000f00 */
[----:B------:R-:W-:Y:S02]  /*284f0*/  IMAD.MOV.U32 R12, RZ, RZ, R0 ;  /* 0x000000ffff0c7224 */ /* 0x000fe400078e0000 */
[----:B------:R-:W-:-:S07]  /*28500*/  IMAD.MOV.U32 R50, RZ, RZ, R14 ;  /* 0x000000ffff327224 */ /* 0x000fce00078e000e */
[----:B------:R-:W-:Y:S05]  /*28510*/  WARPSYNC.COLLECTIVE R15, `(.L_x_839) ;  /* 0x000000000f087348 */ /* 0x000fea0003c00000 */
[----:B------:R0:W1:Y:S02]  /*28520*/  SHFL.IDX P6, R14, R13, R12, R11 ;  /* 0x0000000c0d0e7389 */ /* 0x00006400000c000b */
[----:B01----:R-:W-:Y:S01]  /*28530*/  ENDCOLLECTIVE ;  /* 0x000000000000791b */ /* 0x003fe20003800000 */
.L_x_839:
[----:B------:R-:W-:Y:S01]  /*28540*/  IMAD.MOV.U32 R13, RZ, RZ, R61 ;  /* 0x000000ffff0d7224 */ /* 0x000fe200078e003d */
[----:B------:R-:W-:Y:S01]  /*28550*/  MOV R12, R2 ;  /* 0x00000002000c7202 */ /* 0x000fe20000000f00 */
[----:B------:R-:W-:-:S07]  /*28560*/  IMAD.MOV.U32 R59, RZ, RZ, R14 ;  /* 0x000000ffff3b7224 */ /* 0x000fce00078e000e */
[----:B------:R-:W-:Y:S05]  /*28570*/  WARPSYNC.COLLECTIVE R15, `(.L_x_840) ;  /* 0x000000000f087348 */ /* 0x000fea0003c00000 */
[----:B------:R0:W1:Y:S02]  /*28580*/  SHFL.IDX P6, R14, R13, R12, R11 ;  /* 0x0000000c0d0e7389 */ /* 0x00006400000c000b */
[----:B01----:R-:W-:Y:S01]  /*28590*/  ENDCOLLECTIVE ;  /* 0x000000000000791b */ /* 0x003fe20003800000 */
.L_x_840:
[----:B------:R-:W-:Y:S02]  /*285a0*/  IMAD.MOV.U32 R13, RZ, RZ, R63 ;  /* 0x000000ffff0d7224 */ /* 0x000fe400078e003f */
[----:B------:R-:W-:Y:S02]  /*285b0*/  IMAD.MOV.U32 R12, RZ, RZ, R0 ;  /* 0x000000ffff0c7224 */ /* 0x000fe400078e0000 */
[----:B------:R-:W-:-:S07]  /*285c0*/  IMAD.MOV.U32 R52, RZ, RZ, R14 ;  /* 0x000000ffff347224 */ /* 0x000fce00078e000e */
[----:B------:R-:W-:Y:S05]  /*285d0*/  WARPSYNC.COLLECTIVE R15, `(.L_x_841) ;  /* 0x000000000f087348 */ /* 0x000fea0003c00000 */
[----:B------:R0:W1:Y:S02]  /*285e0*/  SHFL.IDX P6, R14, R13, R12, R11 ;  /* 0x0000000c0d0e7389 */ /* 0x00006400000c000b */
[----:B01----:R-:W-:Y:S01]  /*285f0*/  ENDCOLLECTIVE ;  /* 0x000000000000791b */ /* 0x003fe20003800000 */
.L_x_841:
        /* <DEDUP_REMOVED lines=8> */
.L_x_842:
[----:B------:R-:W-:Y:S01]  /*28680*/  MOV R13, R67 ;  /* 0x00000043000d7202 */ /* 0x000fe20000000f00 */
[----:B------:R-:W-:Y:S02]  /*28690*/  IMAD.MOV.U32 R12, RZ, RZ, R0 ;  /* 0x000000ffff0c7224 */ /* 0x000fe400078e0000 */
[----:B------:R-:W-:-:S07]  /*286a0*/  IMAD.MOV.U32 R54, RZ, RZ, R14 ;  /* 0x000000ffff367224 */ /* 0x000fce00078e000e */
[----:B------:R-:W-:Y:S05]  /*286b0*/  WARPSYNC.COLLECTIVE R15, `(.L_x_843) ;  /* 0x000000000f087348 */ /* 0x000fea0003c00000 */
[----:B------:R0:W1:Y:S02]  /*286c0*/  SHFL.IDX P6, R14, R13, R12, R11 ;  /* 0x0000000c0d0e7389 */ /* 0x00006400000c000b */
[----:B01----:R-:W-:Y:S01]  /*286d0*/  ENDCOLLECTIVE ;  /* 0x000000000000791b */ /* 0x003fe20003800000 */
.L_x_843:
        /* <DEDUP_REMOVED lines=8> */
.L_x_844:
[----:B------:R-:W-:Y:S02]  /*28760*/  IMAD.MOV.U32 R13, RZ, RZ, R71 ;  /* 0x000000ffff0d7224 */ /* 0x000fe400078e0047 */
[----:B------:R-:W-:Y:S02]  /*28770*/  IMAD.MOV.U32 R12, RZ, RZ, R0 ;  /* 0x000000ffff0c7224 */ /* 0x000fe400078e0000 */
[----:B------:R-:W-:-:S07]  /*28780*/  IMAD.MOV.U32 R56, RZ, RZ, R14 ;  /* 0x000000ffff387224 */ /* 0x000fce00078e000e */
[----:B------:R-:W-:Y:S05]  /*28790*/  WARPSYNC.COLLECTIVE R15, `(.L_x_845) ;  /* 0x000000000f087348 */ /* 0x000fea0003c00000 */
[----:B------:R0:W1:Y:S02]  /*287a0*/  SHFL.IDX P6, R14, R13, R12, R11 ;  /* 0x0000000c0d0e7389 */ /* 0x00006400000c000b */
[----:B01----:R-:W-:Y:S01]  /*287b0*/  ENDCOLLECTIVE ;  /* 0x000000000000791b */ /* 0x003fe20003800000 */
.L_x_845:
        /* <DEDUP_REMOVED lines=8> */
.L_x_846:
[----:B------:R-:W-:Y:S01]  /*28840*/  MOV R13, R75 ;  /* 0x0000004b000d7202 */ /* 0x000fe20000000f00 */
[----:B------:R-:W-:Y:S02]  /*28850*/  IMAD.MOV.U32 R12, RZ, RZ, R0 ;  /* 0x000000ffff0c7224 */ /* 0x000fe400078e0000 */
[----:B------:R-:W-:-:S07]  /*28860*/  IMAD.MOV.U32 R58, RZ, RZ, R14 ;  /* 0x000000ffff3a7224 */ /* 0x000fce00078e000e */
[----:B------:R-:W-:Y:S05]  /*28870*/  WARPSYNC.COLLECTIVE R15, `(.L_x_847) ;  /* 0x000000000f087348 */ /* 0x000fea0003c00000 */
[----:B------:R0:W1:Y:S02]  /*28880*/  SHFL.IDX P6, R14, R13, R12, R11 ;  /* 0x0000000c0d0e7389 */ /* 0x00006400000c000b */
[----:B01----:R-:W-:Y:S01]  /*28890*/  ENDCOLLECTIVE ;  /* 0x000000000000791b */ /* 0x003fe20003800000 */
.L_x_847:
        /* <DEDUP_REMOVED lines=8> */
.L_x_848:
[----:B------:R-:W-:Y:S02]  /*28920*/  SEL R12, R9, R20, P0 ;  /* 0x00000014090c7207 */ /* 0x000fe40000000000 */
[----:B------:R-:W-:Y:S02]  /*28930*/  SEL R11, R48, R51, P0 ;  /* 0x00000033300b7207 */ /* 0x000fe40000000000 */
[----:B------:R-:W-:Y:S02]  /*28940*/  SEL R13, R55, R50, P0 ;  /* 0x00000032370d7207 */ /* 0x000fe40000000000 */
[----:B------:R-:W-:Y:S01]  /*28950*/  SEL R15, R50, R55, P0 ;  /* 0x00000037320f7207 */ /* 0x000fe20000000000 */
[----:B------:R-:W-:Y:S01]  /*28960*/  IMAD.MOV.U32 R60, RZ, RZ, R14 ;  /* 0x000000ffff3c7224 */ /* 0x000fe200078e000e */
[----:B------:R-:W-:Y:S02]  /*28970*/  SEL R14, R20, R9, P0 ;  /* 0x00000009140e7207 */ /* 0x000fe40000000000 */
[----:B------:R-:W-:Y:S01]  /*28980*/  SEL R9, R51, R48, P0 ;  /* 0x0000003033097207 */ /* 0x000fe20000000000 */
[----:B------:R-:W-:Y:S06]  /*28990*/  BRA `(.L_x_849) ;  /* 0xffffff6400587947 */ /* 0x000fec000383ffff */
.L_x_651:
[----:B------:R-:W-:Y:S01]  /*289a0*/  IMAD.MOV.U32 R13, RZ, RZ, R3 ;  /* 0x000000ffff0d7224 */ /* 0x000fe200078e0003 */
[----:B------:R-:W-:Y:S01]  /*289b0*/  MOV R12, RZ ;  /* 0x000000ff000c7202 */ /* 0x000fe20000000f00 */
[----:B------:R-:W-:Y:S02]  /*289c0*/  IMAD.MOV.U32 R11, RZ, RZ, 0x181f ;  /* 0x0000181fff0b7424 */ /* 0x000fe400078e00ff */
[----:B------:R-:W-:-:S07]  /*289d0*/  IMAD.MOV.U32 R15, RZ, RZ, -0x1 ;  /* 0xffffffffff0f7424 */ /* 0x000fce00078e00ff */
[----:B01----:R-:W-:Y:S05]  /*289e0*/  WARPSYNC.COLLECTIVE R15, `(.L_x_850) ;  /* 0x000000000f087348 */ /* 0x003fea0003c00000 */
[----:B------:R2:W3:Y:S02]  /*289f0*/  SHFL.IDX P6, R14, R13, R12, R11 ;  /* 0x0000000c0d0e7389 */ /* 0x0004e400000c000b */
[----:B0123--:R-:W-:Y:S01]  /*28a00*/  ENDCOLLECTIVE ;  /* 0x000000000000791b */ /* 0x00ffe20003800000 */
.L_x_850:
[----:B------:R-:W-:Y:S01]  /*28a10*/  MOV R13, R2 ;  /* 0x00000002000d7202 */ /* 0x000fe20000000f00 */
[----:B------:R-:W-:-:S07]  /*28a20*/  IMAD.MOV.U32 R0, RZ, RZ, R14 ;  /* 0x000000ffff007224 */ /* 0x000fce00078e000e */
[----:B------:R-:W-:Y:S05]  /*28a30*/  WARPSYNC.COLLECTIVE R15, `(.L_x_851) ;  /* 0x000000000f087348 */ /* 0x000fea0003c00000 */
[----:B------:R0:W1:Y:S02]  /*28a40*/  SHFL.IDX P6, R14, R13, R12, R11 ;  /* 0x0000000c0d0e7389 */ /* 0x00006400000c000b */
[----:B01----:R-:W-:Y:S01]  /*28a50*/  ENDCOLLECTIVE ;  /* 0x000000000000791b */ /* 0x003fe20003800000 */
.L_x_851:
[----:B------:R-:W-:Y:S05]  /*28a60*/  BRA `(.L_x_852) ;  /* 0xffffff7800bc7947 */ /* 0x000fea000383ffff */
.L_x_654:
[----:B------:R-:W-:Y:S01]  /*28a70*/  BSSY B1, `(.L_x_853) ;  /* 0x0000008000017945 */ /* 0x000fe20003800000 */
[----:B------:R-:W-:Y:S01]  /*28a80*/  IMAD.MOV.U32 R13, RZ, RZ, R3 ;  /* 0x000000ffff0d7224 */ /* 0x000fe200078e0003 */
[----:B---3--:R-:W-:Y:S01]  /*28a90*/  MOV R15, 0xffffffff ;  /* 0xffffffff000f7802 */ /* 0x008fe20000000f00 */
[----:B------:R-:W-:Y:S02]  /*28aa0*/  IMAD.MOV.U32 R12, RZ, RZ, 0x1 ;  /* 0x00000001ff0c7424 */ /* 0x000fe400078e00ff */
[----:B------:R-:W-:-:S07]  /*28ab0*/  IMAD.MOV.U32 R11, RZ, RZ, 0x181f ;  /* 0x0000181fff0b7424 */ /* 0x000fce00078e00ff */
[----:B012-4-:R-:W-:Y:S05]  /*28ac0*/  WARPSYNC.COLLECTIVE R15, `(.L_x_854) ;  /* 0x000000000f087348 */ /* 0x017fea0003c00000 */
[----:B----4-:R3:W4:Y:S02]  /*28ad0*/  SHFL.IDX P6, R14, R13, R12, R11 ;  /* 0x0000000c0d0e7389 */ /* 0x01072400000c000b */
[----:B01234-:R-:W-:Y:S01]  /*28ae0*/  ENDCOLLECTIVE ;  /* 0x000000000000791b */ /* 0x01ffe20003800000 */
.L_x_854:
[----:B------:R-:W-:Y:S05]  /*28af0*/  BSYNC B1 ;  /* 0x0000000000017941 */ /* 0x000fea0003800000 */
.L_x_853:
[----:B------:R-:W-:Y:S01]  /*28b00*/  IMAD.MOV.U32 R13, RZ, RZ, R2 ;  /* 0x000000ffff0d7224 */ /* 0x000fe200078e0002 */
[----:B------:R-:W-:Y:S01]  /*28b10*/  MOV R11, 0x181f ;  /* 0x0000181f000b7802 */ /* 0x000fe20000000f00 */
[----:B------:R-:W-:Y:S02]  /*28b20*/  IMAD.MOV.U32 R12, RZ, RZ, 0x1 ;  /* 0x00000001ff0c7424 */ /* 0x000fe400078e00ff */
[----:B------:R-:W-:Y:S02]  /*28b30*/  IMAD.MOV.U32 R15, RZ, RZ, -0x1 ;  /* 0xffffffffff0f7424 */ /* 0x000fe400078e00ff */
[----:B------:R-:W-:-:S07]  /*28b40*/  IMAD.MOV.U32 R0, RZ, RZ, R14 ;  /* 0x000000ffff007224 */ /* 0x000fce00078e000e */
[----:B------:R-:W-:Y:S05]  /*28b50*/  WARPSYNC.COLLECTIVE R15, `(.L_x_855) ;  /* 0x000000000f087348 */ /* 0x000fea0003c00000 */
[----:B------:R0:W1:Y:S02]  /*28b60*/  SHFL.IDX P6, R14, R13, R12, R11 ;  /* 0x0000000c0d0e7389 */ /* 0x00006400000c000b */
[----:B01----:R-:W-:Y:S01]  /*28b70*/  ENDCOLLECTIVE ;  /* 0x000000000000791b */ /* 0x003fe20003800000 */
.L_x_855:
[----:B------:R-:W-:Y:S05]  /*28b80*/  BRA `(.L_x_856) ;  /* 0xffffff7800c87947 */ /* 0x000fea000383ffff */
.L_x_657:
[----:B------:R-:W-:Y:S01]  /*28b90*/  BSSY B1, `(.L_x_857) ;  /* 0x0000008000017945 */ /* 0x000fe20003800000 */
[----:B------:R-:W-:Y:S01]  /*28ba0*/  IMAD.MOV.U32 R13, RZ, RZ, R3 ;  /* 0x000000ffff0d7224 */ /* 0x000fe200078e0003 */
[----:B------:R-:W-:Y:S01]  /*28bb0*/  MOV R11, 0x181f ;  /* 0x0000181f000b7802 */ /* 0x000fe20000000f00 */
[----:B------:R-:W-:Y:S02]  /*28bc0*/  IMAD.MOV.U32 R12, RZ, RZ, 0x2 ;  /* 0x00000002ff0c7424 */ /* 0x000fe400078e00ff */
[----:B0-----:R-:W-:-:S07]  /*28bd0*/  IMAD.MOV.U32 R15, RZ, RZ, -0x1 ;  /* 0xffffffffff0f7424 */ /* 0x001fce00078e00ff */
[----:B-1234-:R-:W-:Y:S05]  /*28be0*/  WARPSYNC.COLLECTIVE R15, `(.L_x_858) ;  /* 0x000000000f087348 */ /* 0x01efea0003c00000 */
[----:B----4-:R0:W4:Y:S02]  /*28bf0*/  SHFL.IDX P6, R14, R13, R12, R11 ;  /* 0x0000000c0d0e7389 */ /* 0x01012400000c000b */
[----:B01234-:R-:W-:Y:S01]  /*28c00*/  ENDCOLLECTIVE ;  /* 0x000000000000791b */ /* 0x01ffe20003800000 */
.L_x_858:
[----:B------:R-:W-:Y:S05]  /*28c10*/  BSYNC B1 ;  /* 0x0000000000017941 */ /* 0x000fea0003800000 */
.L_x_857:
        /* <DEDUP_REMOVED lines=8> */
.L_x_859:
[----:B------:R-:W-:Y:S05]  /*28ca0*/  BRA `(.L_x_860) ;  /* 0xffffff7800d07947 */ /* 0x000fea000383ffff */
.L_x_660:
[----:B------:R-:W-:Y:S01]  /*28cb0*/  BSSY B1, `(.L_x_861) ;  /* 0x0000008000017945 */ /* 0x000fe20003800000 */
[----:B------:R-:W-:Y:S01]  /*28cc0*/  IMAD.MOV.U32 R13, RZ, RZ, R3 ;  /* 0x000000ffff0d7224 */ /* 0x000fe200078e0003 */
[----:B------:R-:W-:Y:S01]  /*28cd0*/  MOV R12, 0x3 ;  /* 0x00000003000c7802 */ /* 0x000fe20000000f00 */
[----:B------:R-:W-:Y:S02]  /*28ce0*/  IMAD.MOV.U32 R11, RZ, RZ, 0x181f ;  /* 0x0000181fff0b7424 */ /* 0x000fe400078e00ff */
[----:B0-----:R-:W-:-:S07]  /*28cf0*/  IMAD.MOV.U32 R15, RZ, RZ, -0x1 ;  /* 0xffffffffff0f7424 */ /* 0x001fce00078e00ff */
[----:B-1234-:R-:W-:Y:S05]  /*28d00*/  WARPSYNC.COLLECTIVE R15, `(.L_x_862) ;  /* 0x000000000f087348 */ /* 0x01efea0003c00000 */
[----:B------:R0:W0:Y:S02]  /*28d10*/  SHFL.IDX P6, R14, R13, R12, R11 ;  /* 0x0000000c0d0e7389 */ /* 0x00002400000c000b */
[----:B01234-:R-:W-:Y:S01]  /*28d20*/  ENDCOLLECTIVE ;  /* 0x000000000000791b */ /* 0x01ffe20003800000 */
.L_x_862:
[----:B------:R-:W-:Y:S05]  /*28d30*/  BSYNC B1 ;  /* 0x0000000000017941 */ /* 0x000fea0003800000 */
.L_x_861:
[----:B------:R-:W-:Y:S01]  /*28d40*/  MOV R13, R2 ;  /* 0x00000002000d7202 */ /* 0x000fe20000000f00 */
[----:B------:R-:W-:Y:S02]  /*28d50*/  IMAD.MOV.U32 R12, RZ, RZ, 0x3 ;  /* 0x00000003ff0c7424 */ /* 0x000fe400078e00ff */
[----:B------:R-:W-:Y:S02]  /*28d60*/  IMAD.MOV.U32 R11, RZ, RZ, 0x181f ;  /* 0x0000181fff0b7424 */ /* 0x000fe400078e00ff */
[----:B------:R-:W-:Y:S02]  /*28d70*/  IMAD.MOV.U32 R15, RZ, RZ, -0x1 ;  /* 0xffffffffff0f7424 */ /* 0x000fe400078e00ff */
[----:B------:R-:W-:-:S07]  /*28d80*/  IMAD.MOV.U32 R0, RZ, RZ, R14 ;  /* 0x000000ffff007224 */ /* 0x000fce00078e000e */
[----:B------:R-:W-:Y:S05]  /*28d90*/  WARPSYNC.COLLECTIVE R15, `(.L_x_863) ;  /* 0x000000000f087348 */ /* 0x000fea0003c00000 */
[----:B------:R0:W1:Y:S02]  /*28da0*/  SHFL.IDX P6, R14, R13, R12, R11 ;  /* 0x0000000c0d0e7389 */ /* 0x00006400000c000b */
[----:B01----:R-:W-:Y:S01]  /*28db0*/  ENDCOLLECTIVE ;  /* 0x000000000000791b */ /* 0x003fe20003800000 */
.L_x_863:
[----:B------:R-:W-:Y:S05]  /*28dc0*/  BRA `(.L_x_864) ;  /* 0xffffff7800d87947 */ /* 0x000fea000383ffff */
.L_x_677:
[----:B------:R-:W0:Y:S01]  /*28dd0*/  S2R R9, SR_TID.X ;  /* 0x0000000000097919 */ /* 0x000e220000002100 */
[----:B------:R-:W-:Y:S01]  /*28de0*/  BSSY B1, `(.L_x_865) ;  /* 0x000000a000017945 */ /* 0x000fe20003800000 */
[----:B------:R-:W-:Y:S02]  /*28df0*/  IMAD.MOV.U32 R12, RZ, RZ, RZ ;  /* 0x000000ffff0c7224 */ /* 0x000fe400078e00ff */
[----:B------:R-:W-:Y:S02]  /*28e00*/  IMAD.MOV.U32 R11, RZ, RZ, 0x1f ;  /* 0x0000001fff0b7424 */ /* 0x000fe400078e00ff */
[----:B------:R-:W-:Y:S01]  /*28e10*/  IMAD.MOV.U32 R15, RZ, RZ, -0x1 ;  /* 0xffffffffff0f7424 */ /* 0x000fe200078e00ff */
[----:B0-----:R-:W-:-:S04]  /*28e20*/  SHF.R.U32.HI R9, RZ, 0x5, R9 ;  /* 0x00000005ff097819 */ /* 0x001fc80000011609 */
[----:B------:R-:W-:-:S04]  /*28e30*/  LOP3.LUT R9, R9, 0x3, RZ, 0xc0, !PT ;  /* 0x0000000309097812 */ /* 0x000fc800078ec0ff */
[----:B------:R-:W-:-:S07]  /*28e40*/  MOV R13, R9 ;  /* 0x00000009000d7202 */ /* 0x000fce0000000f00 */
[----:B------:R-:W-:Y:S05]  /*28e50*/  WARPSYNC.COLLECTIVE R15, `(.L_x_866) ;  /* 0x000000000f087348 */ /* 0x000fea0003c00000 */
[----:B------:R0:W1:Y:S02]  /*28e60*/  SHFL.IDX P6, R14, R13, R12, R11 ;  /* 0x0000000c0d0e7389 */ /* 0x00006400000c000b */
[----:B01----:R-:W-:Y:S01]  /*28e70*/  ENDCOLLECTIVE ;  /* 0x000000000000791b */ /* 0x003fe20003800000 */
.L_x_866:
[----:B------:R-:W-:Y:S05]  /*28e80*/  BSYNC B1 ;  /* 0x0000000000017941 */ /* 0x000fea0003800000 */
.L_x_865:
[----:B------:R-:W-:Y:S05]  /*28e90*/  BRA `(.L_x_867) ;  /* 0xffffff8c00f07947 */ /* 0x000fea000383ffff */
.L_x_679:
[----:B------:R-:W-:Y:S01]  /*28ea0*/  BSSY B1, `(.L_x_868) ;  /* 0x0000006000017945 */ /* 0x000fe20003800000 */
[----:B------:R-:W-:-:S07]  /*28eb0*/  MOV R15, 0xffffffff ;  /* 0xffffffff000f7802 */ /* 0x000fce0000000f00 */
[----:B0-----:R-:W-:Y:S05]  /*28ec0*/  WARPSYNC.COLLECTIVE R15, `(.L_x_869) ;  /* 0x000000000f0c7348 */ /* 0x001fea0003c00000 */
[----:B------:R-:W-:Y:S02]  /*28ed0*/  ELECT P6, UR62, PT ;  /* 0x00000000003e782f */ /* 0x000fe400038c0000 */
[----:B------:R-:W-:Y:S01]  /*28ee0*/  MOV R14, UR62 ;  /* 0x0000003e000e7c02 */ /* 0x000fe20008000f00 */
[----:B0-----:R-:W-:Y:S10]  /*28ef0*/  ENDCOLLECTIVE ;  /* 0x000000000000791b */ /* 0x001ff40003800000 */
.L_x_869:
[----:B------:R-:W-:Y:S05]  /*28f00*/  BSYNC B1 ;  /* 0x0000000000017941 */ /* 0x000fea0003800000 */
.L_x_868:
[----:B------:R-:W-:Y:S05]  /*28f10*/  BRA `(.L_x_678) ;  /* 0xffffff8c00e87947 */ /* 0x000fea000383ffff */
.L_x_681:
[----:B0-----:R-:W2:Y:S02]  /*28f20*/  LDL R5, [R1+0x4] ;  /* 0x0000040001057983 */ /* 0x001ea40000100800 */
[----:B--2---:R0:W1:Y:S02]  /*28f30*/  SYNCS.PHASECHK.TRANS64.TRYWAIT P0, [R5+URZ+0x29820], R4 ;  /* 0x02982004050075a7 */ /* 0x004064000800017f */
[----:B-1----:R-:W-:Y:S05]  /*28f40*/  @!P0 NANOSLEEP.SYNCS 0x989680 ;  /* 0x009896800000895d */ /* 0x002fea0003900000 */
[----:B------:R-:W1:Y:S02]  /*28f50*/  @!P0 SYNCS.PHASECHK.TRANS64 P0, [R5+URZ+0x29820], R4 ;  /* 0x02982004050085a7 */ /* 0x000e64000800007f */
[----:B-1----:R-:W-:Y:S05]  /*28f60*/  @!P0 BRA `(.L_x_681) ;  /* 0xfffffffc00ec8947 */ /* 0x002fea000383ffff */
[----:B------:R-:W-:Y:S05]  /*28f70*/  BRA `(.L_x_870) ;  /* 0xffffff8c00f87947 */ /* 0x000fea000383ffff */
.L_x_685:
[----:B0-----:R0:W1:Y:S02]  /*28f80*/  SYNCS.PHASECHK.TRANS64.TRYWAIT P0, [R7+URZ+0x298a0], R10 ;  /* 0x0298a00a070075a7 */ /* 0x001064000800017f */
[----:B-1----:R-:W-:Y:S05]  /*28f90*/  @!P0 NANOSLEEP.SYNCS 0x989680 ;  /* 0x009896800000895d */ /* 0x002fea0003900000 */
[----:B------:R-:W1:Y:S02]  /*28fa0*/  @!P0 SYNCS.PHASECHK.TRANS64 P0, [R7+URZ+0x298a0], R10 ;  /* 0x0298a00a070085a7 */ /* 0x000e64000800007f */
[----:B-1----:R-:W-:Y:S05]  /*28fb0*/  @!P0 BRA `(.L_x_685) ;  /* 0xfffffffc00f08947 */ /* 0x002fea000383ffff */
[----:B------:R-:W-:Y:S05]  /*28fc0*/  BRA `(.L_x_871) ;  /* 0xffffff9000207947 */ /* 0x000fea000383ffff */
.L_x_692:
[----:B-1----:R1:W2:Y:S02]  /*28fd0*/  SYNCS.PHASECHK.TRANS64.TRYWAIT P0, [R7+URZ+0x298c0], R10 ;  /* 0x0298c00a070075a7 */ /* 0x0022a4000800017f */
[----:B--2---:R-:W-:Y:S05]  /*28fe0*/  @!P0 NANOSLEEP.SYNCS 0x989680 ;  /* 0x009896800000895d */ /* 0x004fea0003900000 */
[----:B------:R-:W2:Y:S02]  /*28ff0*/  @!P0 SYNCS.PHASECHK.TRANS64 P0, [R7+URZ+0x298c0], R10 ;  /* 0x0298c00a070085a7 */ /* 0x000ea4000800007f */
[----:B--2---:R-:W-:Y:S05]  /*29000*/  @!P0 BRA `(.L_x_692) ;  /* 0xfffffffc00f08947 */ /* 0x004fea000383ffff */
[----:B------:R-:W-:Y:S05]  /*29010*/  BRA `(.L_x_872) ;  /* 0xffffff94001c7947 */ /* 0x000fea000383ffff */
.L_x_699:
[----:B0-----:R0:W1:Y:S02]  /*29020*/  SYNCS.PHASECHK.TRANS64.TRYWAIT P1, [R8+URZ+0x298a0], R7 ;  /* 0x0298a007080075a7 */ /* 0x001064000802017f */
[----:B-1----:R-:W-:Y:S05]  /*29030*/  @!P1 NANOSLEEP.SYNCS 0x989680 ;  /* 0x009896800000995d */ /* 0x002fea0003900000 */
[----:B------:R-:W1:Y:S02]  /*29040*/  @!P1 SYNCS.PHASECHK.TRANS64 P1, [R8+URZ+0x298a0], R7 ;  /* 0x0298a007080095a7 */ /* 0x000e64000802007f */
[----:B-1----:R-:W-:Y:S05]  /*29050*/  @!P1 BRA `(.L_x_699) ;  /* 0xfffffffc00f09947 */ /* 0x002fea000383ffff */
[----:B------:R-:W-:Y:S05]  /*29060*/  BRA `(.L_x_873) ;  /* 0xffffff9800007947 */ /* 0x000fea000383ffff */
.L_x_706:
[----:B-1----:R1:W2:Y:S02]  /*29070*/  SYNCS.PHASECHK.TRANS64.TRYWAIT P1, [R8+URZ+0x298c0], R7 ;  /* 0x0298c007080075a7 */ /* 0x0022a4000802017f */
[----:B--2---:R-:W-:Y:S05]  /*29080*/  @!P1 NANOSLEEP.SYNCS 0x989680 ;  /* 0x009896800000995d */ /* 0x004fea0003900000 */
[----:B------:R-:W2:Y:S02]  /*29090*/  @!P1 SYNCS.PHASECHK.TRANS64 P1, [R8+URZ+0x298c0], R7 ;  /* 0x0298c007080095a7 */ /* 0x000ea4000802007f */
[----:B--2---:R-:W-:Y:S05]  /*290a0*/  @!P1 BRA `(.L_x_706) ;  /* 0xfffffffc00f09947 */ /* 0x004fea000383ffff */
[----:B------:R-:W-:Y:S05]  /*290b0*/  BRA `(.L_x_874) ;  /* 0xffffff9800f87947 */ /* 0x000fea000383ffff */
.L_x_721:
[----:B------:R-:W0:Y:S01]  /*290c0*/  S2R R4, SR_TID.X ;  /* 0x0000000000047919 */ /* 0x000e220000002100 */
[----:B------:R-:W-:Y:S01]  /*290d0*/  BSSY B0, `(.L_x_875) ;  /* 0x000000a000007945 */ /* 0x000fe20003800000 */
[----:B------:R-:W-:Y:S01]  /*290e0*/  IMAD.MOV.U32 R12, RZ, RZ, RZ ;  /* 0x000000ffff0c7224 */ /* 0x000fe200078e00ff */
[----:B------:R-:W-:Y:S01]  /*290f0*/  MOV R15, 0xffffffff ;  /* 0xffffffff000f7802 */ /* 0x000fe20000000f00 */
[----:B------:R-:W-:Y:S01]  /*29100*/  IMAD.MOV.U32 R11, RZ, RZ, 0x1f ;  /* 0x0000001fff0b7424 */ /* 0x000fe200078e00ff */
[----:B0-----:R-:W-:-:S04]  /*29110*/  SHF.R.U32.HI R4, RZ, 0x5, R4 ;  /* 0x00000005ff047819 */ /* 0x001fc80000011604 */
[----:B------:R-:W-:-:S05]  /*29120*/  LOP3.LUT R4, R4, 0x3, RZ, 0xc0, !PT ;  /* 0x0000000304047812 */ /* 0x000fca00078ec0ff */
[----:B------:R-:W-:-:S07]  /*29130*/  IMAD.MOV.U32 R13, RZ, RZ, R4 ;  /* 0x000000ffff0d7224 */ /* 0x000fce00078e0004 */
[----:B-1----:R-:W-:Y:S05]  /*29140*/  WARPSYNC.COLLECTIVE R15, `(.L_x_876) ;  /* 0x000000000f087348 */ /* 0x002fea0003c00000 */
[----:B------:R0:W2:Y:S02]  /*29150*/  SHFL.IDX P6, R14, R13, R12, R11 ;  /* 0x0000000c0d0e7389 */ /* 0x0000a400000c000b */
[----:B012---:R-:W-:Y:S01]  /*29160*/  ENDCOLLECTIVE ;  /* 0x000000000000791b */ /* 0x007fe20003800000 */
.L_x_876:
[----:B------:R-:W-:Y:S05]  /*29170*/  BSYNC B0 ;  /* 0x0000000000007941 */ /* 0x000fea0003800000 */
.L_x_875:
[----:B------:R-:W-:Y:S05]  /*29180*/  BRA `(.L_x_877) ;  /* 0xffffffa400a47947 */ /* 0x000fea000383ffff */
.L_x_723:
[----:B------:R-:W-:Y:S01]  /*29190*/  BSSY B0, `(.L_x_878) ;  /* 0x0000006000007945 */ /* 0x000fe20003800000 */
[----:B------:R-:W-:-:S07]  /*291a0*/  IMAD.MOV.U32 R15, RZ, RZ, -0x1 ;  /* 0xffffffffff0f7424 */ /* 0x000fce00078e00ff */
[----:B01----:R-:W-:Y:S05]  /*291b0*/  WARPSYNC.COLLECTIVE R15, `(.L_x_879) ;  /* 0x000000000f0c7348 */ /* 0x003fea0003c00000 */
[----:B------:R-:W-:Y:S02]  /*291c0*/  ELECT P6, UR62, PT ;  /* 0x00000000003e782f */ /* 0x000fe400038c0000 */
[----:B------:R-:W-:Y:S01]  /*291d0*/  MOV R14, UR62 ;  /* 0x0000003e000e7c02 */ /* 0x000fe20008000f00 */
[----:B01----:R-:W-:Y:S10]  /*291e0*/  ENDCOLLECTIVE ;  /* 0x000000000000791b */ /* 0x003ff40003800000 */
.L_x_879:
[----:B------:R-:W-:Y:S05]  /*291f0*/  BSYNC B0 ;  /* 0x0000000000007941 */ /* 0x000fea0003800000 */
.L_x_878:
[----:B------:R-:W-:Y:S05]  /*29200*/  BRA `(.L_x_880) ;  /* 0xffffffa400b07947 */ /* 0x000fea000383ffff */
.L_x_725:
[----:B0-----:R0:W1:Y:S02]  /*29210*/  SYNCS.PHASECHK.TRANS64.TRYWAIT P0, [R2+URZ+0x29880], R3 ;  /* 0x02988003020075a7 */ /* 0x001064000800017f */
[----:B-1----:R-:W-:Y:S05]  /*29220*/  @!P0 NANOSLEEP.SYNCS 0x989680 ;  /* 0x009896800000895d */ /* 0x002fea0003900000 */
[----:B------:R-:W1:Y:S02]  /*29230*/  @!P0 SYNCS.PHASECHK.TRANS64 P0, [R2+URZ+0x29880], R3 ;  /* 0x02988003020085a7 */ /* 0x000e64000800007f */
[----:B-1----:R-:W-:Y:S05]  /*29240*/  @!P0 BRA `(.L_x_725) ;  /* 0xfffffffc00f08947 */ /* 0x002fea000383ffff */
[----:B------:R-:W-:Y:S05]  /*29250*/  BRA `(.L_x_881) ;  /* 0xffffffa800247947 */ /* 0x000fea000383ffff */
.L_x_727:
[----:B-1----:R1:W2:Y:S02]  /*29260*/  SYNCS.PHASECHK.TRANS64.TRYWAIT P0, [R2+URZ+0x29840], R3 ;  /* 0x02984003020075a7 */ /* 0x0022a4000800017f */
[----:B--2---:R-:W-:Y:S05]  /*29270*/  @!P0 NANOSLEEP.SYNCS 0x989680 ;  /* 0x009896800000895d */ /* 0x004fea0003900000 */
[----:B------:R-:W2:Y:S02]  /*29280*/  @!P0 SYNCS.PHASECHK.TRANS64 P0, [R2+URZ+0x29840], R3 ;  /* 0x02984003020085a7 */ /* 0x000ea4000800007f */
[----:B--2---:R-:W-:Y:S05]  /*29290*/  @!P0 BRA `(.L_x_727) ;  /* 0xfffffffc00f08947 */ /* 0x004fea000383ffff */
[----:B------:R-:W-:Y:S05]  /*292a0*/  BRA `(.L_x_882) ;  /* 0xffffffa800847947 */ /* 0x000fea000383ffff */
.L_x_731:
[----:B------:R-:W2:Y:S01]  /*292b0*/  LDL.LU R11, [R1+0x54] ;  /* 0x00005400010b7983 */ /* 0x000ea20000300800 */
[----:B------:R-:W-:Y:S02]  /*292c0*/  IMAD.MOV.U32 R13, RZ, RZ, R3 ;  /* 0x000000ffff0d7224 */ /* 0x000fe400078e0003 */
[----:B------:R-:W-:Y:S02]  /*292d0*/  IMAD.MOV.U32 R12, RZ, RZ, RZ ;  /* 0x000000ffff0c7224 */ /* 0x000fe400078e00ff */
[----:B------:R-:W-:Y:S02]  /*292e0*/  IMAD.MOV.U32 R15, RZ, RZ, -0x1 ;  /* 0xffffffffff0f7424 */ /* 0x000fe400078e00ff */
[----:B------:R-:W-:-:S04]  /*292f0*/  IMAD.IADD R0, R10, 0x1, R17 ;  /* 0x000000010a007824 */ /* 0x000fc800078e0211 */
[----:B------:R-:W-:Y:S02]  /*29300*/  VIADD R5, R0, 0x20 ;  /* 0x0000002000057836 */ /* 0x000fe40000000000 */
[----:B--2---:R-:W-:Y:S01]  /*29310*/  IMAD R2, R11, R7, RZ ;  /* 0x000000070b027224 */ /* 0x004fe200078e02ff */
[----:B------:R-:W-:-:S04]  /*29320*/  MOV R11, 0x1c1f ;  /* 0x00001c1f000b7802 */ /* 0x000fc80000000f00 */
[----:B------:R-:W-:-:S13]  /*29330*/  ISETP.GE.AND P4, PT, R0, R2, PT ;  /* 0x000000020000720c */ /* 0x000fda0003f86270 */
[----:B-----5:R-:W-:Y:S05]  /*29340*/  WARPSYNC.COLLECTIVE R15, `(.L_x_883) ;  /* 0x000000000f087348 */ /* 0x020fea0003c00000 */
[----:B------:R0:W1:Y:S02]  /*29350*/  SHFL.IDX P6, R14, R13, R12, R11 ;  /* 0x0000000c0d0e7389 */ /* 0x00006400000c000b */
[----:B01---5:R-:W-:Y:S01]  /*29360*/  ENDCOLLECTIVE ;  /* 0x000000000000791b */ /* 0x023fe20003800000 */
.L_x_883:
[----:B------:R-:W-:Y:S02]  /*29370*/  IMAD.MOV.U32 R13, RZ, RZ, R4 ;  /* 0x000000ffff0d7224 */ /* 0x000fe400078e0004 */
[----:B------:R-:W-:-:S07]  /*29380*/  IMAD.MOV.U32 R6, RZ, RZ, R14 ;  /* 0x000000ffff067224 */ /* 0x000fce00078e000e */
[----:B------:R-:W-:Y:S05]  /*29390*/  WARPSYNC.COLLECTIVE R15, `(.L_x_884) ;  /* 0x000000000f087348 */ /* 0x000fea0003c00000 */
[----:B------:R0:W1:Y:S02]  /*293a0*/  SHFL.IDX P6, R14, R13, R12, R11 ;  /* 0x0000000c0d0e7389 */ /* 0x00006400000c000b */
[----:B01----:R-:W-:Y:S01]  /*293b0*/  ENDCOLLECTIVE ;  /* 0x000000000000791b */ /* 0x003fe20003800000 */
.L_x_884:
[----:B------:R-:W-:Y:S01]  /*293c0*/  MOV R13, R3 ;  /* 0x00000003000d7202 */ /* 0x000fe20000000f00 */
[----:B------:R-:W-:Y:S01]  /*293d0*/  IMAD.MOV.U32 R12, RZ, RZ, 0x1 ;  /* 0x00000001ff0c7424 */ /* 0x000fe200078e00ff */
[----:B------:R-:W-:-:S07]  /*293e0*/  MOV R7, R14 ;  /* 0x0000000e00077202 */ /* 0x000fce0000000f00 */
[----:B------:R-:W-:Y:S05]  /*293f0*/  WARPSYNC.COLLECTIVE R15, `(.L_x_885) ;  /* 0x000000000f087348 */ /* 0x000fea0003c00000 */
[----:B------:R0:W1:Y:S02]  /*29400*/  SHFL.IDX P6, R14, R13, R12, R11 ;  /* 0x0000000c0d0e7389 */ /* 0x00006400000c000b */
[----:B01----:R-:W-:Y:S01]  /*29410*/  ENDCOLLECTIVE ;  /* 0x000000000000791b */ /* 0x003fe20003800000 */
.L_x_885:
        /* <DEDUP_REMOVED lines=17> */
.L_x_886:
[----:B------:R-:W-:Y:S02]  /*29530*/  IMAD.MOV.U32 R13, RZ, RZ, R3 ;  /* 0x000000ffff0d7224 */ /* 0x000fe400078e0003 */
[----:B------:R-:W-:Y:S01]  /*29540*/  IMAD.MOV.U32 R12, RZ, RZ, 0x2 ;  /* 0x00000002ff0c7424 */ /* 0x000fe200078e00ff */
[----:B------:R-:W-:-:S07]  /*29550*/  MOV R5, R14 ;  /* 0x0000000e00057202 */ /* 0x000fce0000000f00 */
[----:B------:R-:W-:Y:S05]  /*29560*/  WARPSYNC.COLLECTIVE R15, `(.L_x_887) ;  /* 0x000000000f087348 */ /* 0x000fea0003c00000 */
[----:B------:R0:W1:Y:S02]  /*29570*/  SHFL.IDX P6, R14, R13, R12, R11 ;  /* 0x0000000c0d0e7389 */ /* 0x00006400000c000b */
[----:B01----:R-:W-:Y:S01]  /*29580*/  ENDCOLLECTIVE ;  /* 0x000000000000791b */ /* 0x003fe20003800000 */
.L_x_887:
[----:B------:R-:W-:-:S05]  /*29590*/  @!P3 IADD3 R5, P4, R9, R5, RZ ;  /* 0x000000050905b210 */ /* 0x000fca0007f9e0ff */
[----:B------:R-:W-:-:S04]  /*295a0*/  @!P3 IMAD.X R6, RZ, RZ, R6, P4 ;  /* 0x000000ffff06b224 */ /* 0x000fc800020e0606 */
[----:B------:R-:W-:Y:S02]  /*295b0*/  @!P3 IMAD.MOV.U32 R7, RZ, RZ, R6 ;  /* 0x000000ffff07b224 */ /* 0x000fe400078e0006 */
[----:B------:R-:W-:Y:S01]  /*295c0*/  @!P3 IMAD.MOV.U32 R6, RZ, RZ, R5 ;  /* 0x000000ffff06b224 */ /* 0x000fe200078e0005 */
[----:B------:R-:W-:Y:S02]  /*295d0*/  MOV R13, R4 ;  /* 0x00000004000d7202 */ /* 0x000fe40000000f00 */
[----:B------:R-:W-:Y:S02]  /*295e0*/  IADD3 R5, R0, 0x40, RZ ;  /* 0x0000004000057810 */ /* 0x000fe40007ffe0ff */
[----:B------:R-:W-:Y:S01]  /*295f0*/  @!PT LDS RZ, [RZ] ;  /* 0x00000000fffff984 */ /* 0x000fe20000000800 */
[----:B------:R-:W-:Y:S01]  /*29600*/  @!PT LDS RZ, [RZ] ;  /* 0x00000000fffff984 */ /* 0x000fe20000000800 */
[----:B------:R-:W-:Y:S01]  /*29610*/  @!PT LDS RZ, [RZ] ;  /* 0x00000000fffff984 */ /* 0x000fe20000000800 */
[----:B------:R-:W-:Y:S04]  /*29620*/  @!P3 LDGSTS.E.BYPASS.LTC128B.128 [R8+0x14c00], desc[UR54][R6.64], !P0 ;  /* 0x14c000000608bfae */ /* 0x000fe8000c101d76 */
[----:B------:R-:W-:Y:S04]  /*29630*/  @!P3 LDGSTS.E.BYPASS.LTC128B.128 [R8+0x16c00], desc[UR54][R6.64+0x40], !P1 ;  /* 0x16c000400608bfae */ /* 0x000fe8000c901d76 */
[----:B------:R0:W-:Y:S01]  /*29640*/  @!P3 LDGSTS.E.BYPASS.LTC128B.128 [R8+0x18c00], desc[UR54][R6.64+0x80], !P2 ;  /* 0x18c000800608bfae */ /* 0x0001e2000d101d76 */
[----:B------:R-:W-:Y:S01]  /*29650*/  ISETP.GE.AND P3, PT, R5, R2, PT ;  /* 0x000000020500720c */ /* 0x000fe20003f66270 */
[----:B0-----:R-:W-:-:S12]  /*29660*/  IMAD.MOV.U32 R6, RZ, RZ, R14 ;  /* 0x000000ffff067224 */ /* 0x001fd800078e000e */
[----:B------:R-:W-:Y:S05]  /*29670*/  WARPSYNC.COLLECTIVE R15, `(.L_x_888) ;  /* 0x000000000f087348 */ /* 0x000fea0003c00000 */
[----:B------:R0:W1:Y:S02]  /*29680*/  SHFL.IDX P6, R14, R13, R12, R11 ;  /* 0x0000000c0d0e7389 */ /* 0x00006400000c000b */
[----:B01----:R-:W-:Y:S01]  /*29690*/  ENDCOLLECTIVE ;  /* 0x000000000000791b */ /* 0x003fe20003800000 */
.L_x_888:
[----:B------:R-:W-:Y:S02]  /*296a0*/  IMAD.MOV.U32 R13, RZ, RZ, R3 ;  /* 0x000000ffff0d7224 */ /* 0x000fe400078e0003 */
[----:B------:R-:W-:Y:S02]  /*296b0*/  IMAD.MOV.U32 R12, RZ, RZ, 0x3 ;  /* 0x00000003ff0c7424 */ /* 0x000fe400078e00ff */
[----:B------:R-:W-:-:S07]  /*296c0*/  IMAD.MOV.U32 R5, RZ, RZ, R14 ;  /* 0x000000ffff057224 */ /* 0x000fce00078e000e */
[----:B------:R-:W-:Y:S05]  /*296d0*/  WARPSYNC.COLLECTIVE R15, `(.L_x_889) ;  /* 0x000000000f087348 */ /* 0x000fea0003c00000 */
[----:B------:R0:W1:Y:S02]  /*296e0*/  SHFL.IDX P6, R14, R13, R12, R11 ;  /* 0x0000000c0d0e7389 */ /* 0x00006400000c000b */
[----:B01----:R-:W-:Y:S01]  /*296f0*/  ENDCOLLECTIVE ;  /* 0x000000000000791b */ /* 0x003fe20003800000 */
.L_x_889:
[----:B------:R-:W-:-:S05]  /*29700*/  @!P3 IADD3 R5, P4, R9, R5, RZ ;  /* 0x000000050905b210 */ /* 0x000fca0007f9e0ff */
[----:B------:R-:W-:-:S04]  /*29710*/  @!P3 IMAD.X R6, RZ, RZ, R6, P4 ;  /* 0x000000ffff06b224 */ /* 0x000fc800020e0606 */
[----:B------:R-:W-:Y:S01]  /*29720*/  @!P3 IMAD.MOV.U32 R7, RZ, RZ, R6 ;  /* 0x000000ffff07b224 */ /* 0x000fe200078e0006 */
[----:B------:R-:W-:Y:S02]  /*29730*/  @!P3 MOV R6, R5 ;  /* 0x000000050006b202 */ /* 0x000fe40000000f00 */
[----:B------:R-:W-:-:S03]  /*29740*/  MOV R13, R4 ;  /* 0x00000004000d7202 */ /* 0x000fc60000000f00 */
[----:B------:R-:W-:Y:S01]  /*29750*/  @!PT LDS RZ, [RZ] ;  /* 0x00000000fffff984 */ /* 0x000fe20000000800 */
[----:B------:R-:W-:Y:S01]  /*29760*/  @!PT LDS RZ, [RZ] ;  /* 0x00000000fffff984 */ /* 0x000fe20000000800 */
[----:B------:R-:W-:Y:S01]  /*29770*/  @!PT LDS RZ, [RZ] ;  /* 0x00000000fffff984 */ /* 0x000fe20000000800 */
[----:B------:R0:W-:Y:S04]  /*29780*/  @!P3 LDGSTS.E.BYPASS.LTC128B.128 [R8+0x15400], desc[UR54][R6.64], !P0 ;  /* 0x154000000608bfae */ /* 0x0001e8000c101d76 */
[----:B------:R0:W-:Y:S01]  /*29790*/  @!P3 LDGSTS.E.BYPASS.LTC128B.128 [R8+0x17400], desc[UR54][R6.64+0x40], !P1 ;  /* 0x174000400608bfae */ /* 0x0001e2000c901d76 */
[----:B------:R-:W-:-:S07]  /*297a0*/  IMAD.MOV.U32 R5, RZ, RZ, R14 ;  /* 0x000000ffff057224 */ /* 0x000fce00078e000e */
[----:B0-----:R-:W-:Y:S05]  /*297b0*/  WARPSYNC.COLLECTIVE R15, `(.L_x_890) ;  /* 0x000000000f087348 */ /* 0x001fea0003c00000 */
[----:B------:R1:W2:Y:S02]  /*297c0*/  SHFL.IDX P6, R14, R13, R12, R11 ;  /* 0x0000000c0d0e7389 */ /* 0x0002a400000c000b */
[----:B012---:R-:W-:Y:S01]  /*297d0*/  ENDCOLLECTIVE ;  /* 0x000000000000791b */ /* 0x007fe20003800000 */
.L_x_890:
[----:B------:R-:W-:Y:S01]  /*297e0*/  @!PT LDS RZ, [RZ] ;  /* 0x00000000fffff984 */ /* 0x000fe20000000800 */
[----:B------:R-:W-:Y:S01]  /*297f0*/  @!PT LDS RZ, [RZ] ;  /* 0x00000000fffff984 */ /* 0x000fe20000000800 */
[----:B------:R-:W-:Y:S01]  /*29800*/  @!PT LDS RZ, [RZ] ;  /* 0x00000000fffff984 */ /* 0x000fe20000000800 */
[----:B------:R3:W-:Y:S01]  /*29810*/  @!P3 LDGSTS.E.BYPASS.LTC128B.128 [R8+0x19400], desc[UR54][R6.64+0x80], !P2 ;  /* 0x194000800608bfae */ /* 0x0007e2000d101d76 */
[----:B------:R-:W-:Y:S01]  /*29820*/  IMAD.MOV.U32 R3, RZ, RZ, R14 ;  /* 0x000000ffff037224 */ /* 0x000fe200078e000e */
[----:B------:R-:W-:Y:S06]  /*29830*/  BRA `(.L_x_891) ;  /* 0xffffffb0000c7947 */ /* 0x000fec000383ffff */
.L_x_736:
[----:B--2---:R-:W2:Y:S02]  /*29840*/  LDL R2, [R1+0x4] ;  /* 0x0000040001027983 */ /* 0x004ea40000100800 */
[----:B--2---:R2:W3:Y:S02]  /*29850*/  SYNCS.PHASECHK.TRANS64.TRYWAIT P0, [R2+URZ+0x29820], R0 ;  /* 0x02982000020075a7 */ /* 0x0044e4000800017f */
[----:B---3--:R-:W-:Y:S05]  /*29860*/  @!P0 NANOSLEEP.SYNCS 0x989680 ;  /* 0x009896800000895d */ /* 0x008fea0003900000 */
[----:B------:R-:W3:Y:S02]  /*29870*/  @!P0 SYNCS.PHASECHK.TRANS64 P0, [R2+URZ+0x29820], R0 ;  /* 0x02982000020085a7 */ /* 0x000ee4000800007f */
[----:B---3--:R-:W-:Y:S05]  /*29880*/  @!P0 BRA `(.L_x_736) ;  /* 0xfffffffc00ec8947 */ /* 0x008fea000383ffff */
[----:B------:R-:W-:Y:S05]  /*29890*/  BRA `(.L_x_892) ;  /* 0xffffffb000807947 */ /* 0x000fea000383ffff */
.L_x_742:
[----:B--2---:R2:W3:Y:S02]  /*298a0*/  SYNCS.PHASECHK.TRANS64.TRYWAIT P0, [R5+URZ+0x29880], R4 ;  /* 0x02988004050075a7 */ /* 0x0044e4000800017f */
[----:B---3--:R-:W-:Y:S05]  /*298b0*/  @!P0 NANOSLEEP.SYNCS 0x989680 ;  /* 0x009896800000895d */ /* 0x008fea0003900000 */
[----:B------:R-:W3:Y:S02]  /*298c0*/  @!P0 SYNCS.PHASECHK.TRANS64 P0, [R5+URZ+0x29880], R4 ;  /* 0x02988004050085a7 */ /* 0x000ee4000800007f */
[----:B---3--:R-:W-:Y:S05]  /*298d0*/  @!P0 BRA `(.L_x_742) ;  /* 0xfffffffc00f08947 */ /* 0x008fea000383ffff */
[----:B------:R-:W-:Y:S05]  /*298e0*/  BRA `(.L_x_893) ;  /* 0xffffffb400447947 */ /* 0x000fea000383ffff */
.L_x_747:
[----:B-1----:R1:W3:Y:S02]  /*298f0*/  SYNCS.PHASECHK.TRANS64.TRYWAIT P0, [R5+URZ+0x29840], R4 ;  /* 0x02984004050075a7 */ /* 0x0022e4000800017f */
[----:B---3--:R-:W-:Y:S05]  /*29900*/  @!P0 NANOSLEEP.SYNCS 0x989680 ;  /* 0x009896800000895d */ /* 0x008fea0003900000 */
[----:B------:R-:W3:Y:S02]  /*29910*/  @!P0 SYNCS.PHASECHK.TRANS64 P0, [R5+URZ+0x29840], R4 ;  /* 0x02984004050085a7 */ /* 0x000ee4000800007f */
[----:B---3--:R-:W-:Y:S05]  /*29920*/  @!P0 BRA `(.L_x_747) ;  /* 0xfffffffc00f08947 */ /* 0x008fea000383ffff */
[----:B------:R-:W-:Y:S05]  /*29930*/  BRA `(.L_x_894) ;  /* 0xffffffb400cc7947 */ /* 0x000fea000383ffff */
.L_x_755:
[----:B--2---:R2:W3:Y:S02]  /*29940*/  SYNCS.PHASECHK.TRANS64.TRYWAIT P0, [R17+URZ+0x29870], R4 ;  /* 0x02987004110075a7 */ /* 0x0044e4000800017f */
[----:B---3--:R-:W-:Y:S05]  /*29950*/  @!P0 NANOSLEEP.SYNCS 0x989680 ;  /* 0x009896800000895d */ /* 0x008fea0003900000 */
[----:B------:R-:W3:Y:S02]  /*29960*/  @!P0 SYNCS.PHASECHK.TRANS64 P0, [R17+URZ+0x29870], R4 ;  /* 0x02987004110085a7 */ /* 0x000ee4000800007f */
[----:B---3--:R-:W-:Y:S05]  /*29970*/  @!P0 BRA `(.L_x_755) ;  /* 0xfffffffc00f08947 */ /* 0x008fea000383ffff */
[----:B------:R-:W-:Y:S05]  /*29980*/  BRA `(.L_x_895) ;  /* 0xffffffb800fc7947 */ /* 0x000fea000383ffff */
.L_x_757:
[----:B---3--:R3:W4:Y:S02]  /*29990*/  SYNCS.PHASECHK.TRANS64.TRYWAIT P0, [R17+URZ+0x29860], R3 ;  /* 0x02986003110075a7 */ /* 0x008724000800017f */
[----:B----4-:R-:W-:Y:S05]  /*299a0*/  @!P0 NANOSLEEP.SYNCS 0x989680 ;  /* 0x009896800000895d */ /* 0x010fea0003900000 */
[----:B------:R-:W4:Y:S02]  /*299b0*/  @!P0 SYNCS.PHASECHK.TRANS64 P0, [R17+URZ+0x29860], R3 ;  /* 0x02986003110085a7 */ /* 0x000f24000800007f */
[----:B----4-:R-:W-:Y:S05]  /*299c0*/  @!P0 BRA `(.L_x_757) ;  /* 0xfffffffc00f08947 */ /* 0x010fea000383ffff */
[----:B------:R-:W-:Y:S05]  /*299d0*/  BRA `(.L_x_896) ;  /* 0xffffffbc00047947 */ /* 0x000fea000383ffff */
.L_x_764:
[----:B---3--:R3:W4:Y:S02]  /*299e0*/  SYNCS.PHASECHK.TRANS64.TRYWAIT P1, [R17+URZ+0x29870], R0 ;  /* 0x02987000110075a7 */ /* 0x008724000802017f */
[----:B----4-:R-:W-:Y:S05]  /*299f0*/  @!P1 NANOSLEEP.SYNCS 0x989680 ;  /* 0x009896800000995d */ /* 0x010fea0003900000 */
[----:B------:R-:W4:Y:S02]  /*29a00*/  @!P1 SYNCS.PHASECHK.TRANS64 P1, [R17+URZ+0x29870], R0 ;  /* 0x02987000110095a7 */ /* 0x000f24000802007f */
[----:B----4-:R-:W-:Y:S05]  /*29a10*/  @!P1 BRA `(.L_x_764) ;  /* 0xfffffffc00f09947 */ /* 0x010fea000383ffff */
[----:B------:R-:W-:Y:S05]  /*29a20*/  BRA `(.L_x_897) ;  /* 0xffffffc000e07947 */ /* 0x000fea000383ffff */
.L_x_766:
[----:B---3--:R3:W4:Y:S02]  /*29a30*/  SYNCS.PHASECHK.TRANS64.TRYWAIT P1, [R17+URZ+0x29860], R0 ;  /* 0x02986000110075a7 */ /* 0x008724000802017f */
[----:B----4-:R-:W-:Y:S05]  /*29a40*/  @!P1 NANOSLEEP.SYNCS 0x989680 ;  /* 0x009896800000995d */ /* 0x010fea0003900000 */
[----:B------:R-:W4:Y:S02]  /*29a50*/  @!P1 SYNCS.PHASECHK.TRANS64 P1, [R17+URZ+0x29860], R0 ;  /* 0x02986000110095a7 */ /* 0x000f24000802007f */
[----:B----4-:R-:W-:Y:S05]  /*29a60*/  @!P1 BRA `(.L_x_766) ;  /* 0xfffffffc00f09947 */ /* 0x010fea000383ffff */
[----:B------:R-:W-:Y:S05]  /*29a70*/  BRA `(.L_x_898) ;  /* 0xffffffc000e87947 */ /* 0x000fea000383ffff */
.L_x_770:
        /* <DEDUP_REMOVED lines=8> */
.L_x_900:
[----:B------:R-:W-:Y:S05]  /*29b00*/  BSYNC B0 ;  /* 0x0000000000007941 */ /* 0x000fea0003800000 */
.L_x_899:
[----:B------:R-:W-:Y:S01]  /*29b10*/  IMAD.MOV.U32 R13, RZ, RZ, R16 ;  /* 0x000000ffff0d7224 */ /* 0x000fe200078e0010 */
[----:B------:R-:W-:Y:S01]  /*29b20*/  MOV R12, 0x1 ;  /* 0x00000001000c7802 */ /* 0x000fe20000000f00 */
[----:B------:R-:W-:Y:S01]  /*29b30*/  IMAD.MOV.U32 R11, RZ, RZ, 0x1f ;  /* 0x0000001fff0b7424 */ /* 0x000fe200078e00ff */
[----:B------:R-:W-:Y:S01]  /*29b40*/  IADD3 R5, R19, R7, RZ ;  /* 0x0000000713057210 */ /* 0x000fe20007ffe0ff */
[----:B------:R-:W-:Y:S02]  /*29b50*/  IMAD.MOV.U32 R15, RZ, RZ, -0x1 ;  /* 0xffffffffff0f7424 */ /* 0x000fe400078e00ff */
[----:B------:R-:W-:-:S07]  /*29b60*/  IMAD.MOV.U32 R0, RZ, RZ, R14 ;  /* 0x000000ffff007224 */ /* 0x000fce00078e000e */
[----:B------:R-:W-:Y:S05]  /*29b70*/  WARPSYNC.COLLECTIVE R15, `(.L_x_901) ;  /* 0x000000000f087348 */ /* 0x000fea0003c00000 */
[----:B------:R0:W1:Y:S02]  /*29b80*/  SHFL.IDX P6, R14, R13, R12, R11 ;  /* 0x0000000c0d0e7389 */ /* 0x00006400000c000b */
[----:B01----:R-:W-:Y:S01]  /*29b90*/  ENDCOLLECTIVE ;  /* 0x000000000000791b */ /* 0x003fe20003800000 */
.L_x_901:
[----:B------:R-:W-:Y:S02]  /*29ba0*/  ULDC UR4, c[0x0][0xc3c] ;  /* 0x00030f0000047ab9 */ /* 0x000fe40000000800 */
[----:B------:R-:W-:-:S13]  /*29bb0*/  ISETP.GE.OR P1, PT, R5, UR4, !P0 ;  /* 0x0000000405007c0c */ /* 0x000fda000c726670 */
[----:B------:R-:W0:Y:S01]  /*29bc0*/  @!P1 LDC.64 R2, c[0x0][0xc80] ;  /* 0x00032000ff029b82 */ /* 0x000e220000000a00 */
[----:B------:R-:W-:Y:S01]  /*29bd0*/  MOV R11, RZ ;  /* 0x000000ff000b7202 */ /* 0x000fe20000000f00 */
[----:B------:R-:W-:Y:S02]  /*29be0*/  IMAD.MOV.U32 R4, RZ, RZ, R14 ;  /* 0x000000ffff047224 */ /* 0x000fe400078e000e */
[----:B0-----:R-:W-:-:S06]  /*29bf0*/  @!P1 IMAD.WIDE R2, R5, 0x4, R2 ;  /* 0x0000000405029825 */ /* 0x001fcc00078e0202 */
[----:B------:R0:W2:Y:S01]  /*29c00*/  @!P1 LDG.E R3, desc[UR54][R2.64] ;  /* 0x0000003602039981 */ /* 0x0000a2000c1e1900 */
[C---:B------:R-:W-:Y:S02]  /*29c10*/  ISETP.GE.U32.AND P2, PT, R7.reuse, 0x2, PT ;  /* 0x000000020700780c */ /* 0x040fe40003f46070 */
[C---:B------:R-:W-:Y:S02]  /*29c20*/  ISETP.GE.U32.AND P3, PT, R7.reuse, 0x4, PT ;  /* 0x000000040700780c */ /* 0x040fe40003f66070 */
[C---:B------:R-:W-:Y:S02]  /*29c30*/  ISETP.GE.U32.AND P4, PT, R7.reuse, 0x8, PT ;  /* 0x000000080700780c */ /* 0x040fe40003f86070 */
[C---:B------:R-:W-:Y:S01]  /*29c40*/  ISETP.GE.U32.AND P5, PT, R7.reuse, 0x10, PT ;  /* 0x000000100700780c */ /* 0x040fe20003fa6070 */
[----:B0-----:R-:W-:Y:S02]  /*29c50*/  IMAD.MOV.U32 R2, RZ, RZ, RZ ;  /* 0x000000ffff027224 */ /* 0x001fe400078e00ff */
[----:B--2---:R-:W-:Y:S01]  /*29c60*/  @!P1 IMAD.MOV.U32 R2, RZ, RZ, R3 ;  /* 0x000000ffff029224 */ /* 0x004fe200078e0003 */
[----:B------:R-:W-:-:S03]  /*29c70*/  ISETP.NE.AND P1, PT, R7, RZ, PT ;  /* 0x000000ff0700720c */ /* 0x000fc60003f25270 */
[----:B------:R-:W-:-:S10]  /*29c80*/  IMAD.MOV.U32 R13, RZ, RZ, R2 ;  /* 0x000000ffff0d7224 */ /* 0x000fd400078e0002 */
[----:B------:R-:W-:Y:S05]  /*29c90*/  WARPSYNC.COLLECTIVE R15, `(.L_x_902) ;  /* 0x000000000f087348 */ /* 0x000fea0003c00000 */
[----:B------:R0:W1:Y:S02]  /*29ca0*/  SHFL.UP P6, R14, R13, R12, R11 ;  /* 0x0400000c0d0e7389 */ /* 0x00006400000c000b */
[----:B01----:R-:W-:Y:S01]  /*29cb0*/  ENDCOLLECTIVE ;  /* 0x000000000000791b */ /* 0x003fe20003800000 */
.L_x_902:
[----:B------:R-:W-:Y:S01]  /*29cc0*/  MOV R12, 0x2 ;  /* 0x00000002000c7802 */ /* 0x000fe20000000f00 */
[----:B------:R-:W-:-:S05]  /*29cd0*/  IMAD.MOV.U32 R3, RZ, RZ, R14 ;  /* 0x000000ffff037224 */ /* 0x000fca00078e000e */
[----:B------:R-:W-:-:S05]  /*29ce0*/  SEL R3, R3, RZ, P1 ;  /* 0x000000ff03037207 */ /* 0x000fca0000800000 */
[----:B------:R-:W-:-:S04]  /*29cf0*/  IMAD.IADD R3, R2, 0x1, R3 ;  /* 0x0000000102037824 */ /* 0x000fc800078e0203 */
[----:B------:R-:W-:-:S07]  /*29d00*/  IMAD.MOV.U32 R13, RZ, RZ, R3 ;  /* 0x000000ffff0d7224 */ /* 0x000fce00078e0003 */
[----:B------:R-:W-:Y:S05]  /*29d10*/  WARPSYNC.COLLECTIVE R15, `(.L_x_903) ;  /* 0x000000000f087348 */ /* 0x000fea0003c00000 */
[----:B------:R0:W1:Y:S02]  /*29d20*/  SHFL.UP P6, R14, R13, R12, R11 ;  /* 0x0400000c0d0e7389 */ /* 0x00006400000c000b */
[----:B01----:R-:W-:Y:S01]  /*29d30*/  ENDCOLLECTIVE ;  /* 0x000000000000791b */ /* 0x003fe20003800000 */
.L_x_903:
        /* <DEDUP_REMOVED lines=8> */
.L_x_904:
        /* <DEDUP_REMOVED lines=8> */
.L_x_905:
        /* <DEDUP_REMOVED lines=8> */
.L_x_906:
[----:B------:R-:W-:Y:S01]  /*29ec0*/  MOV R12, 0x1f ;  /* 0x0000001f000c7802 */ /* 0x000fe20000000f00 */
[----:B------:R-:W-:Y:S02]  /*29ed0*/  IMAD.MOV.U32 R11, RZ, RZ, 0x1f ;  /* 0x0000001fff0b7424 */ /* 0x000fe400078e00ff */
[----:B------:R-:W-:-:S05]  /*29ee0*/  IMAD.MOV.U32 R5, RZ, RZ, R14 ;  /* 0x000000ffff057224 */ /* 0x000fca00078e000e */
[----:B------:R-:W-:-:S05]  /*29ef0*/  SEL R5, R5, RZ, P5 ;  /* 0x000000ff05057207 */ /* 0x000fca0002800000 */
[----:B------:R-:W-:-:S04]  /*29f00*/  IMAD.IADD R5, R3, 0x1, R5 ;  /* 0x0000000103057824 */ /* 0x000fc800078e0205 */
[----:B------:R-:W-:-:S07]  /*29f10*/  IMAD.MOV.U32 R13, RZ, RZ, R5 ;  /* 0x000000ffff0d7224 */ /* 0x000fce00078e0005 */
[----:B------:R-:W-:Y:S05]  /*29f20*/  WARPSYNC.COLLECTIVE R15, `(.L_x_907) ;  /* 0x000000000f087348 */ /* 0x000fea0003c00000 */
[----:B------:R0:W1:Y:S02]  /*29f30*/  SHFL.IDX P6, R14, R13, R12, R11 ;  /* 0x0000000c0d0e7389 */ /* 0x00006400000c000b */
[----:B01----:R-:W-:Y:S01]  /*29f40*/  ENDCOLLECTIVE ;  /* 0x000000000000791b */ /* 0x003fe20003800000 */
.L_x_907:
[----:B------:R-:W-:Y:S01]  /*29f50*/  IMAD.MOV.U32 R6, RZ, RZ, R14 ;  /* 0x000000ffff067224 */ /* 0x000fe200078e000e */
[----:B------:R-:W-:Y:S06]  /*29f60*/  BRA `(.L_x_908) ;  /* 0xffffffc400e47947 */ /* 0x000fec000383ffff */
.L_x_775:
[----:B------:R-:W-:Y:S01]  /*29f70*/  BSSY B0, `(.L_x_909) ;  /* 0x0000008000007945 */ /* 0x000fe20003800000 */
[----:B-----5:R-:W-:Y:S01]  /*29f80*/  IMAD.MOV.U32 R13, RZ, RZ, R2 ;  /* 0x000000ffff0d7224 */ /* 0x020fe200078e0002 */
[----:B------:R-:W-:Y:S01]  /*29f90*/  MOV R12, 0x1 ;  /* 0x00000001000c7802 */ /* 0x000fe20000000f00 */
[----:B------:R-:W-:Y:S02]  /*29fa0*/  IMAD.MOV.U32 R11, RZ, RZ, RZ ;  /* 0x000000ffff0b7224 */ /* 0x000fe400078e00ff */
[----:B------:R-:W-:-:S07]  /*29fb0*/  IMAD.MOV.U32 R15, RZ, RZ, -0x1 ;  /* 0xffffffffff0f7424 */ /* 0x000fce00078e00ff */
[----:B01----:R-:W-:Y:S05]  /*29fc0*/  WARPSYNC.COLLECTIVE R15, `(.L_x_910) ;  /* 0x000000000f087348 */ /* 0x003fea0003c00000 */
[----:B------:R2:W3:Y:S02]  /*29fd0*/  SHFL.UP P6, R14, R13, R12, R11 ;  /* 0x0400000c0d0e7389 */ /* 0x0004e400000c000b */
[----:B0123--:R-:W-:Y:S01]  /*29fe0*/  ENDCOLLECTIVE ;  /* 0x000000000000791b */ /* 0x00ffe20003800000 */
.L_x_910:
[----:B------:R-:W-:Y:S05]  /*29ff0*/  BSYNC B0 ;  /* 0x0000000000007941 */ /* 0x000fea0003800000 */
.L_x_909:
[----:B------:R-:W-:Y:S01]  /*2a000*/  IMAD.MOV.U32 R3, RZ, RZ, R14 ;  /* 0x000000ffff037224 */ /* 0x000fe200078e000e */
[----:B------:R-:W-:Y:S01]  /*2a010*/  MOV R15, 0xffffffff ;  /* 0xffffffff000f7802 */ /* 0x000fe20000000f00 */
[----:B------:R-:W-:Y:S02]  /*2a020*/  IMAD.MOV.U32 R12, RZ, RZ, 0x2 ;  /* 0x00000002ff0c7424 */ /* 0x000fe400078e00ff */
[----:B------:R-:W-:Y:S01]  /*2a030*/  IMAD.MOV.U32 R11, RZ, RZ, RZ ;  /* 0x000000ffff0b7224 */ /* 0x000fe200078e00ff */
[----:B------:R-:W-:-:S04]  /*2a040*/  SEL R3, R3, RZ, P1 ;  /* 0x000000ff03037207 */ /* 0x000fc80000800000 */
[----:B------:R-:W-:-:S05]  /*2a050*/  IADD3 R3, R2, R3, RZ ;  /* 0x0000000302037210 */ /* 0x000fca0007ffe0ff */
[----:B------:R-:W-:-:S07]  /*2a060*/  IMAD.MOV.U32 R13, RZ, RZ, R3 ;  /* 0x000000ffff0d7224 */ /* 0x000fce00078e0003 */
[----:B------:R-:W-:Y:S05]  /*2a070*/  WARPSYNC.COLLECTIVE R15, `(.L_x_911) ;  /* 0x000000000f087348 */ /* 0x000fea0003c00000 */
[----:B------:R0:W1:Y:S02]  /*2a080*/  SHFL.UP P6, R14, R13, R12, R11 ;  /* 0x0400000c0d0e7389 */ /* 0x00006400000c000b */
[----:B01----:R-:W-:Y:S01]  /*2a090*/  ENDCOLLECTIVE ;  /* 0x000000000000791b */ /* 0x003fe20003800000 */
.L_x_911:
        /* <DEDUP_REMOVED lines=8> */
.L_x_912:
        /* <DEDUP_REMOVED lines=8> */
.L_x_913:
        /* <DEDUP_REMOVED lines=8> */
.L_x_914:
        /* <DEDUP_REMOVED lines=9> */
.L_x_915:
[----:B------:R-:W-:Y:S01]  /*2a2b0*/  IMAD.MOV.U32 R6, RZ, RZ, R14 ;  /* 0x000000ffff067224 */ /* 0x000fe200078e000e */
[----:B------:R-:W-:Y:S06]  /*2a2c0*/  BRA `(.L_x_916) ;  /* 0xffffffc400a87947 */ /* 0x000fec000383ffff */
.L_x_777:
[----:B------:R-:W-:Y:S01]  /*2a2d0*/  BSSY B0, `(.L_x_917) ;  /* 0x0000006000007945 */ /* 0x000fe20003800000 */
[----:B------:R-:W-:Y:S01]  /*2a2e0*/  PLOP3.LUT P6, PT, P6, PT, PT, 0x8, 0x0 ;  /* 0x000000000000781c */ /* 0x000fe200037ce170 */
[----:B------:R-:W-:-:S12]  /*2a2f0*/  IMAD.MOV.U32 R15, RZ, RZ, -0x1 ;  /* 0xffffffffff0f7424 */ /* 0x000fd800078e00ff */
[----:B01----:R-:W-:Y:S05]  /*2a300*/  WARPSYNC.COLLECTIVE R15, `(.L_x_918) ;  /* 0x000000000f087348 */ /* 0x003fea0003c00000 */
[----:B------:R-:W-:Y:S01]  /*2a310*/  VOTE.ANY R14, PT, P6 ;  /* 0x00000000000e7806 */ /* 0x000fe200030e0100 */
[----:B01----:R-:W-:Y:S06]  /*2a320*/  ENDCOLLECTIVE ;  /* 0x000000000000791b */ /* 0x003fec0003800000 */
.L_x_918:
[----:B------:R-:W-:Y:S05]  /*2a330*/  BSYNC B0 ;  /* 0x0000000000007941 */ /* 0x000fea0003800000 */
.L_x_917:
[----:B------:R-:W-:Y:S01]  /*2a340*/  MOV R4, R14 ;  /* 0x0000000e00047202 */ /* 0x000fe20000000f00 */
[----:B------:R-:W-:Y:S01]  /*2a350*/  IMAD.MOV.U32 R13, RZ, RZ, R2 ;  /* 0x000000ffff0d7224 */ /* 0x000fe200078e0002 */
[----:B------:R-:W-:Y:S01]  /*2a360*/  MOV R15, 0xffffffff ;  /* 0xffffffff000f7802 */ /* 0x000fe20000000f00 */
[----:B------:R-:W-:Y:S01]  /*2a370*/  IMAD.MOV.U32 R11, RZ, RZ, 0x1f ;  /* 0x0000001fff0b7424 */ /* 0x000fe200078e00ff */
[----:B------:R-:W0:Y:S02]  /*2a380*/  POPC R3, R4 ;  /* 0x0000000400037309 */ /* 0x000e240000000000 */
[----:B0-----:R-:W-:-:S07]  /*2a390*/  IMAD.MOV.U32 R12, RZ, RZ, R3 ;  /* 0x000000ffff0c7224 */ /* 0x001fce00078e0003 */
[----:B------:R-:W-:Y:S05]  /*2a3a0*/  WARPSYNC.COLLECTIVE R15, `(.L_x_919) ;  /* 0x000000000f087348 */ /* 0x000fea0003c00000 */
[----:B------:R0:W1:Y:S02]  /*2a3b0*/  SHFL.IDX P6, R14, R13, R12, R11 ;  /* 0x0000000c0d0e7389 */ /* 0x00006400000c000b */
[----:B01----:R-:W-:Y:S01]  /*2a3c0*/  ENDCOLLECTIVE ;  /* 0x000000000000791b */ /* 0x003fe20003800000 */
.L_x_919:
[----:B------:R-:W-:Y:S01]  /*2a3d0*/  IMAD.MOV.U32 R2, RZ, RZ, R14 ;  /* 0x000000ffff027224 */ /* 0x000fe200078e000e */
[----:B------:R-:W-:Y:S06]  /*2a3e0*/  BRA `(.L_x_920) ;  /* 0xffffffc400987947 */ /* 0x000fec000383ffff */
.L_x_779:
[----:B------:R-:W-:Y:S01]  /*2a3f0*/  BSSY B0, `(.L_x_921) ;  /* 0x0000007000007945 */ /* 0x000fe20003800000 */
[----:B------:R-:W-:Y:S01]  /*2a400*/  IMAD.MOV.U32 R13, RZ, RZ, R5 ;  /* 0x000000ffff0d7224 */ /* 0x000fe200078e0005 */
[----:B------:R-:W-:Y:S01]  /*2a410*/  MOV R15, 0xffffffff ;  /* 0xffffffff000f7802 */ /* 0x000fe20000000f00 */
[----:B------:R-:W-:-:S07]  /*2a420*/  IMAD.MOV.U32 R11, RZ, RZ, 0x1f ;  /* 0x0000001fff0b7424 */ /* 0x000fce00078e00ff */
[----:B0123--:R-:W-:Y:S05]  /*2a430*/  WARPSYNC.COLLECTIVE R15, `(.L_x_922) ;  /* 0x000000000f087348 */ /* 0x00ffea0003c00000 */
[----:B------:R4:W0:Y:S02]  /*2a440*/  SHFL.IDX P6, R14, R13, R12, R11 ;  /* 0x0000000c0d0e7389 */ /* 0x00082400000c000b */
[----:B01234-:R-:W-:Y:S01]  /*2a450*/  ENDCOLLECTIVE ;  /* 0x000000000000791b */ /* 0x01ffe20003800000 */
.L_x_922:
[----:B------:R-:W-:Y:S05]  /*2a460*/  BSYNC B0 ;  /* 0x0000000000007941 */ /* 0x000fea0003800000 */
.L_x_921:
[----:B------:R-:W-:Y:S01]  /*2a470*/  IMAD.MOV.U32 R4, RZ, RZ, R14 ;  /* 0x000000ffff047224 */ /* 0x000fe200078e000e */
[----:B------:R-:W-:Y:S06]  /*2a480*/  BRA `(.L_x_778) ;  /* 0xffffffc4008c7947 */ /* 0x000fec000383ffff */
.L_x_783:
[----:B0-----:R0:W1:Y:S02]  /*2a490*/  SYNCS.PHASECHK.TRANS64.TRYWAIT P0, [R0+URZ+0x29820], R3 ;  /* 0x02982003000075a7 */ /* 0x001064000800017f */
[----:B-1----:R-:W-:Y:S05]  /*2a4a0*/  @!P0 NANOSLEEP.SYNCS 0x989680 ;  /* 0x009896800000895d */ /* 0x002fea0003900000 */
[----:B------:R-:W1:Y:S02]  /*2a4b0*/  @!P0 SYNCS.PHASECHK.TRANS64 P0, [R0+URZ+0x29820], R3 ;  /* 0x02982003000085a7 */ /* 0x000e64000800007f */
[----:B-1----:R-:W-:Y:S05]  /*2a4c0*/  @!P0 BRA `(.L_x_783) ;  /* 0xfffffffc00f08947 */ /* 0x002fea000383ffff */
[----:B------:R-:W-:Y:S05]  /*2a4d0*/  BRA `(.L_x_923) ;  /* 0xffffffc800807947 */ /* 0x000fea000383ffff */
.L_x_784:
[----:B------:R-:W1:Y:S01]  /*2a4e0*/  S2R R2, SR_TID.X ;  /* 0x0000000000027919 */ /* 0x000e620000002100 */
[----:B------:R-:W-:Y:S01]  /*2a4f0*/  BSSY B0, `(.L_x_924) ;  /* 0x000000a000007945 */ /* 0x000fe20003800000 */
[----:B------:R-:W-:Y:S01]  /*2a500*/  IMAD.MOV.U32 R12, RZ, RZ, RZ ;  /* 0x000000ffff0c7224 */ /* 0x000fe200078e00ff */
[----:B------:R-:W-:Y:S01]  /*2a510*/  MOV R11, 0x1f ;  /* 0x0000001f000b7802 */ /* 0x000fe20000000f00 */
[----:B------:R-:W-:Y:S01]  /*2a520*/  IMAD.MOV.U32 R15, RZ, RZ, -0x1 ;  /* 0xffffffffff0f7424 */ /* 0x000fe200078e00ff */
[----:B-1----:R-:W-:-:S04]  /*2a530*/  SHF.R.U32.HI R2, RZ, 0x5, R2 ;  /* 0x00000005ff027819 */ /* 0x002fc80000011602 */
[----:B------:R-:W-:-:S05]  /*2a540*/  LOP3.LUT R2, R2, 0x3, RZ, 0xc0, !PT ;  /* 0x0000000302027812 */ /* 0x000fca00078ec0ff */
[----:B------:R-:W-:-:S07]  /*2a550*/  IMAD.MOV.U32 R13, RZ, RZ, R2 ;  /* 0x000000ffff0d7224 */ /* 0x000fce00078e0002 */
[----:B0-----:R-:W-:Y:S05]  /*2a560*/  WARPSYNC.COLLECTIVE R15, `(.L_x_925) ;  /* 0x000000000f087348 */ /* 0x001fea0003c00000 */
[----:B------:R1:W2:Y:S02]  /*2a570*/  SHFL.IDX P6, R14, R13, R12, R11 ;  /* 0x0000000c0d0e7389 */ /* 0x0002a400000c000b */
[----:B012---:R-:W-:Y:S01]  /*2a580*/  ENDCOLLECTIVE ;  /* 0x000000000000791b */ /* 0x007fe20003800000 */
.L_x_925:
[----:B------:R-:W-:Y:S05]  /*2a590*/  BSYNC B0 ;  /* 0x0000000000007941 */ /* 0x000fea0003800000 */
.L_x_924:
[----:B------:R-:W-:Y:S05]  /*2a5a0*/  BRA `(.L_x_926) ;  /* 0xffffffc800687947 */ /* 0x000fea000383ffff */
.L_x_785:
[----:B------:R-:W-:Y:S01]  /*2a5b0*/  BSSY B0, `(.L_x_927) ;  /* 0x0000006000007945 */ /* 0x000fe20003800000 */
[----:B------:R-:W-:-:S07]  /*2a5c0*/  IMAD.MOV.U32 R15, RZ, RZ, -0x1 ;  /* 0xffffffffff0f7424 */ /* 0x000fce00078e00ff */
[----:B01----:R-:W-:Y:S05]  /*2a5d0*/  WARPSYNC.COLLECTIVE R15, `(.L_x_928) ;  /* 0x000000000f0c7348 */ /* 0x003fea0003c00000 */
[----:B------:R-:W-:Y:S02]  /*2a5e0*/  ELECT P6, UR62, PT ;  /* 0x00000000003e782f */ /* 0x000fe400038c0000 */
[----:B------:R-:W-:Y:S01]  /*2a5f0*/  MOV R14, UR62 ;  /* 0x0000003e000e7c02 */ /* 0x000fe20008000f00 */
[----:B01----:R-:W-:Y:S10]  /*2a600*/  ENDCOLLECTIVE ;  /* 0x000000000000791b */ /* 0x003ff40003800000 */
.L_x_928:
[----:B------:R-:W-:Y:S05]  /*2a610*/  BSYNC B0 ;  /* 0x0000000000007941 */ /* 0x000fea0003800000 */
.L_x_927:
[----:B------:R-:W-:Y:S05]  /*2a620*/  BRA `(.L_x_929) ;  /* 0xffffffc8005c7947 */ /* 0x000fea000383ffff */
.L_x_787:
[----:B0-----:R0:W1:Y:S02]  /*2a630*/  SYNCS.PHASECHK.TRANS64.TRYWAIT P1, [R6+URZ], R5 ;  /* 0x00000005060075a7 */ /* 0x001064000802017f */
[----:B-1----:R-:W-:Y:S05]  /*2a640*/  @!P1 NANOSLEEP.SYNCS 0x989680 ;  /* 0x009896800000995d */ /* 0x002fea0003900000 */
[----:B------:R-:W1:Y:S02]  /*2a650*/  @!P1 SYNCS.PHASECHK.TRANS64 P1, [R6+URZ], R5 ;  /* 0x00000005060095a7 */ /* 0x000e64000802007f */
[----:B-1----:R-:W-:Y:S05]  /*2a660*/  @!P1 BRA `(.L_x_787) ;  /* 0xfffffffc00f09947 */ /* 0x002fea000383ffff */
[----:B------:R-:W-:Y:S05]  /*2a670*/  BRA `(.L_x_930) ;  /* 0xffffffc800987947 */ /* 0x000fea000383ffff */
.L_x_788:
[----:B-1----:R1:W2:Y:S02]  /*2a680*/  SYNCS.PHASECHK.TRANS64.TRYWAIT P1, [R7+URZ], R2 ;  /* 0x00000002070075a7 */ /* 0x0022a4000802017f */
[----:B--2---:R-:W-:Y:S05]  /*2a690*/  @!P1 NANOSLEEP.SYNCS 0x989680 ;  /* 0x009896800000995d */ /* 0x004fea0003900000 */
[----:B------:R-:W2:Y:S02]  /*2a6a0*/  @!P1 SYNCS.PHASECHK.TRANS64 P1, [R7+URZ], R2 ;  /* 0x00000002070095a7 */ /* 0x000ea4000802007f */
[----:B--2---:R-:W-:Y:S05]  /*2a6b0*/  @!P1 BRA `(.L_x_788) ;  /* 0xfffffffc00f09947 */ /* 0x004fea000383ffff */
[----:B------:R-:W-:Y:S05]  /*2a6c0*/  BRA `(.L_x_931) ;  /* 0xffffffc8008c7947 */ /* 0x000fea000383ffff */
.L_x_790:
[----:B--2---:R2:W3:Y:S02]  /*2a6d0*/  SYNCS.PHASECHK.TRANS64.TRYWAIT P1, [R4+URZ+0x29860], R5 ;  /* 0x02986005040075a7 */ /* 0x0044e4000802017f */
[----:B---3--:R-:W-:Y:S05]  /*2a6e0*/  @!P1 NANOSLEEP.SYNCS 0x989680 ;  /* 0x009896800000995d */ /* 0x008fea0003900000 */
[----:B------:R-:W3:Y:S02]  /*2a6f0*/  @!P1 SYNCS.PHASECHK.TRANS64 P1, [R4+URZ+0x29860], R5 ;  /* 0x02986005040095a7 */ /* 0x000ee4000802007f */
[----:B---3--:R-:W-:Y:S05]  /*2a700*/  @!P1 BRA `(.L_x_790) ;  /* 0xfffffffc00f09947 */ /* 0x008fea000383ffff */
[----:B------:R-:W-:Y:S05]  /*2a710*/  BRA `(.L_x_932) ;  /* 0xffffffc800907947 */ /* 0x000fea000383ffff */
.L_x_792:
[----:B---3--:R3:W4:Y:S02]  /*2a720*/  SYNCS.PHASECHK.TRANS64.TRYWAIT P1, [R3+URZ+0x29860], R2 ;  /* 0x02986002030075a7 */ /* 0x008724000802017f */
[----:B----4-:R-:W-:Y:S05]  /*2a730*/  @!P1 NANOSLEEP.SYNCS 0x989680 ;  /* 0x009896800000995d */ /* 0x010fea0003900000 */
[----:B------:R-:W4:Y:S02]  /*2a740*/  @!P1 SYNCS.PHASECHK.TRANS64 P1, [R3+URZ+0x29860], R2 ;  /* 0x02986002030095a7 */ /* 0x000f24000802007f */
[----:B----4-:R-:W-:Y:S05]  /*2a750*/  @!P1 BRA `(.L_x_792) ;  /* 0xfffffffc00f09947 */ /* 0x010fea000383ffff */
[----:B------:R-:W-:Y:S05]  /*2a760*/  BRA `(.L_x_933) ;  /* 0xffffffc800907947 */ /* 0x000fea000383ffff */
.L_x_794:
[----:B----4-:R4:W0:Y:S02]  /*2a770*/  SYNCS.PHASECHK.TRANS64.TRYWAIT P0, [R4+URZ+0x29880], R5 ;  /* 0x02988005040075a7 */ /* 0x010824000800017f */
[----:B0-----:R-:W-:Y:S05]  /*2a780*/  @!P0 NANOSLEEP.SYNCS 0x989680 ;  /* 0x009896800000895d */ /* 0x001fea0003900000 */
[----:B------:R-:W0:Y:S02]  /*2a790*/  @!P0 SYNCS.PHASECHK.TRANS64 P0, [R4+URZ+0x29880], R5 ;  /* 0x02988005040085a7 */ /* 0x000e24000800007f */
[----:B0-----:R-:W-:Y:S05]  /*2a7a0*/  @!P0 BRA `(.L_x_794) ;  /* 0xfffffffc00f08947 */ /* 0x001fea000383ffff */
[----:B------:R-:W-:Y:S05]  /*2a7b0*/  BRA `(.L_x_795) ;  /* 0xffffffc8008c7947 */ /* 0x000fea000383ffff */
.L_x_934:
        /* <DEDUP_REMOVED lines=12> */
.L_x_2852:


//--------------------- .text._ZN7cutlass13device_kernelIN5flash11enable_sm90INS1_16FlashAttnFwdSm90INS1_25CollectiveMainloopFwdSm90ILi2EN4cute5tupleIJNS5_1CILi1EEES8_S8_EEENS6_IJNS7_ILi128EEENS7_ILi160EEENS7_ILi192EEEEEELi128ENS_12float_e4m3_tEfNS_4arch4Sm90ELb0ELb1ELb0ELb0ELb0ELb0ELb0ELb1ELb1ELb1ELb0ELb0EEENS1_21CollectiveEpilogueFwdINS6_IJSA_SA_SB_EEES9_NS_10bfloat16_tESG_Li256ELb0ELb1ELb0ELb1EEENS1_30DynamicPersistentTileSchedulerILi256ELi128ELb0ELb1ELb1EEEEEEEEEvNT_6ParamsE --------------------------
	.section	.text._ZN7cutlass13device_kernelIN5flash11enable_sm90INS1_16FlashAttnFwdSm90INS1_25CollectiveMainloopFwdSm90ILi2EN4cute5tupleIJNS5_1CILi1EEES8_S8_EEENS6_IJNS7_ILi128EEENS7_ILi160EEENS7_ILi192EEEEEELi128ENS_12float_e4m3_tEfNS_4arch4Sm90ELb0ELb1ELb0ELb0ELb0ELb0ELb0ELb1ELb1ELb1ELb0ELb0EEENS1_21CollectiveEpilogueFwdINS6_IJSA_SA_SB_EEES9_NS_10bfloat16_tESG_Li256ELb0ELb1ELb0ELb1EEENS1_30DynamicPersistentTileSchedulerILi256ELi128ELb0ELb1ELb1EEEEEEEEEvNT_6ParamsE,"ax",@progbits
	.align	128
.text._ZN7cutlass13device_kernelIN5flash11enable_sm90INS1_16FlashAttnFwdSm90INS1_25CollectiveMainloopFwdSm90ILi2EN4cute5tupleIJNS5_1CILi1EEES8_S8_EEENS6_IJNS7_ILi128EEENS7_ILi160EEENS7_ILi192EEEEEELi128ENS_12float_e4m3_tEfNS_4arch4Sm90ELb0ELb1ELb0ELb0ELb0ELb0ELb0ELb1ELb1ELb1ELb0ELb0EEENS1_21CollectiveEpilogueFwdINS6_IJSA_SA_SB_EEES9_NS_10bfloat16_tESG_Li256ELb0ELb1ELb0ELb1EEENS1_30DynamicPersistentTileSchedulerILi256ELi128ELb0ELb1ELb1EEEEEEEEEvNT_6ParamsE:
        .type           _ZN7cutlass13device_kernelIN5flash11enable_sm90INS1_16FlashAttnFwdSm90INS1_25CollectiveMainloopFwdSm90ILi2EN4cute5tupleIJNS5_1CILi1EEES8_S8_EEENS6_IJNS7_ILi128EEENS7_ILi160EEENS7_ILi192EEEEEELi128ENS_12float_e4m3_tEfNS_4arch4Sm90ELb0ELb1ELb0ELb0ELb0ELb0ELb0ELb1ELb1ELb1ELb0ELb0EEENS1_21CollectiveEpilogueFwdINS6_IJSA_SA_SB_EEES9_NS_10bfloat16_tESG_Li256ELb0ELb1ELb0ELb1EEENS1_30DynamicPersistentTileSchedulerILi256ELi128ELb0ELb1ELb1EEEEEEEEEvNT_6ParamsE,@function
        .size           _ZN7cutlass13device_kernelIN5flash11enable_sm90INS1_16FlashAttnFwdSm90INS1_25CollectiveMainloopFwdSm90ILi2EN4cute5tupleIJNS5_1CILi1EEES8_S8_EEENS6_IJNS7_ILi128EEENS7_ILi160EEENS7_ILi192EEEEEELi128ENS_12float_e4m3_tEfNS_4arch4Sm90ELb0ELb1ELb0ELb0ELb0ELb0ELb0ELb1ELb1ELb1ELb0ELb0EEENS1_21CollectiveEpilogueFwdINS6_IJSA_SA_SB_EEES9_NS_10bfloat16_tESG_Li256ELb0ELb1ELb0ELb1EEENS1_30DynamicPersistentTileSchedulerILi256ELi128ELb0ELb1ELb1EEEEEEEEEvNT_6ParamsE,(.L_x_2853 - _ZN7cutlass13device_kernelIN5flash11enable_sm90INS1_16FlashAttnFwdSm90INS1_25CollectiveMainloopFwdSm90ILi2EN4cute5tupleIJNS5_1CILi1EEES8_S8_EEENS6_IJNS7_ILi128EEENS7_ILi160EEENS7_ILi192EEEEEELi128ENS_12float_e4m3_tEfNS_4arch4Sm90ELb0ELb1ELb0ELb0ELb0ELb0ELb0ELb1ELb1ELb1ELb0ELb0EEENS1_21CollectiveEpilogueFwdINS6_IJSA_SA_SB_EEES9_NS_10bfloat16_tESG_Li256ELb0ELb1ELb0ELb1EEENS1_30DynamicPersistentTileSchedulerILi256ELi128ELb0ELb1ELb1EEEEEEEEEvNT_6ParamsE)
        .other          _ZN7cutlass13device_kernelIN5flash11enable_sm90INS1_16FlashAttnFwdSm90INS1_25CollectiveMainloopFwdSm90ILi2EN4cute5tupleIJNS5_1CILi1EEES8_S8_EEENS6_IJNS7_ILi128EEENS7_ILi160EEENS7_ILi192EEEEEELi128ENS_12float_e4m3_tEfNS_4arch4Sm90ELb0ELb1ELb0ELb0ELb0ELb0ELb0ELb1ELb1ELb1ELb0ELb0EEENS1_21CollectiveEpilogueFwdINS6_IJSA_SA_SB_EEES9_NS_10bfloat16_tESG_Li256ELb0ELb1ELb0ELb1EEENS1_30DynamicPersistentTileSchedulerILi256ELi128ELb0ELb1ELb1EEEEEEEEEvNT_6ParamsE,@"STO_CUDA_ENTRY STV_DEFAULT"
_ZN7cutlass13device_kernelIN5flash11enable_sm90INS1_16FlashAttnFwdSm90INS1_25CollectiveMainloopFwdSm90ILi2EN4cute5tupleIJNS5_1CILi1EEES8_S8_EEENS6_IJNS7_ILi128EEENS7_ILi160EEENS7_ILi192EEEEEELi128ENS_12float_e4m3_tEfNS_4arch4Sm90ELb0ELb1ELb0ELb0ELb0ELb0ELb0ELb1ELb1ELb1ELb0ELb0EEENS1_21CollectiveEpilogueFwdINS6_IJSA_SA_SB_EEES9_NS_10bfloat16_tESG_Li256ELb0ELb1ELb0ELb1EEENS1_30DynamicPersistentTileSchedulerILi256ELi128ELb0ELb1ELb1EEEEEEEEEvNT_6ParamsE:
        /* <DEDUP_REMOVED lines=18> */
.L_x_936:
[----:B------:R-:W-:Y:S05]  /*0120*/  BSYNC B0 ;  /* 0x0000000000007941 */ /* 0x000fea0003800000 */
.L_x_935:
        /* <DEDUP_REMOVED lines=41> */
.L_x_937:
        /* <DEDUP_REMOVED lines=22> */
.L_x_938:
        /* <DEDUP_REMOVED lines=18> */
.L_x_939:
        /* <DEDUP_REMOVED lines=22> */
.L_x_940:
        /* <DEDUP_REMOVED lines=22> */
.L_x_941:
[----:B------:R-:W-:Y:S01]  /*0900*/  PLOP3.LUT P0, PT, PT, PT, UP0, 0x80, 0x0 ;  /* 0x000000000000781c */ /* 0x000fe20003f0f008 */
[----:B------:R-:W-:Y:S01]  /*0910*/  UMOV UR38, 0x1 ;  /* 0x0000000100267882 */ /* 0x000fe20000000000 */
[----:B------:R-:W-:Y:S01]  /*0920*/  NOP ;  /* 0x0000000000007918 */ /* 0x000fe20000000000 */
[----:B------:R-:W-:Y:S01]  /*0930*/  USEL UR38, UR38, 0x2, !UP0 ;  /* 0x0000000226267887 */ /* 0x000fe2000c000000 */
[----:B------:R-:W-:Y:S01]  /*0940*/  ULDC.64 UR50, c[0x0][0x208] ;  /* 0x0000820000327ab9 */ /* 0x000fe20000000a00 */
[----:B012-4-:R-:W-:Y:S08]  /*0950*/  BAR.SYNC.DEFER_BLOCKING 0x0 ;  /* 0x0000000000007b1d */ /* 0x017ff00000010000 */
[----:B------:R-:W-:Y:S05]  /*0960*/  @!P0 BRA `(.L_x_942) ;  /* 0x00000144001c8947 */ /* 0x000fea0003800000 */
.L_x_943:
[----:B------:R-:W-:-:S08]  /*0970*/  NOP ;  /* 0x0000000000007918 */ /* 0x000fd00000000000 */
[----:B------:R-:W0:Y:S02]  /*0980*/  USETMAXREG.TRY_ALLOC.CTAPOOL UP0, 0xf0 ;  /* 0x000000f0000079c8 */ /* 0x000e240008000600 */
[----:B0-----:R-:W-:-:S13]  /*0990*/  PLOP3.LUT P0, PT, PT, PT, UP0, 0x80, 0x0 ;  /* 0x000000000000781c */ /* 0x001fda0003f0f008 */
[----:B------:R-:W-:Y:S05]  /*09a0*/  @!P0 BRA `(.L_x_943) ;  /* 0xfffffffc00f08947 */ /* 0x000fea000383ffff */
[----:B------:R-:W0:Y:S01]  /*09b0*/  S2R R2, SR_TID.X ;  /* 0x0000000000027919 */ /* 0x000e220000002100 */
[----:B------:R-:W1:Y:S08]  /*09c0*/  S2UR UR4, SR_CTAID.X ;  /* 0x00000000000479c3 */ /* 0x000e700000002500 */
[----:B------:R-:W-:Y:S08]  /*09d0*/  BAR.ARV 0x4, 0x180 ;  /* 0x0106000000007b1d */ /* 0x000ff00000002000 */
        /* <DEDUP_REMOVED lines=14> */
[-C--:B------:R-:W-:Y:S02]  /*0ac0*/  LEA.HI R4, R0, R195.reuse, RZ, 0x5 ;  /* 0x000000c300047211 */ /* 0x080fe400078f28ff */
[----:B------:R-:W-:Y:S02]  /*0ad0*/  LOP3.LUT R2, R3, 0xffffff80, RZ, 0xc0, !PT ;  /* 0xffffff8003027812 */ /* 0x000fe400078ec0ff */
[----:B------:R-:W-:Y:S01]  /*0ae0*/  SHF.R.S32.HI R190, RZ, 0x7, R3 ;  /* 0x00000007ffbe7819 */ /* 0x000fe20000011403 */
[----:B------:R-:W-:Y:S02]  /*0af0*/  IMAD.SHL.U32 R6, R4, 0x20, RZ ;  /* 0x0000002004067824 */ /* 0x000fe400078e00ff */
[----:B------:R-:W-:Y:S01]  /*0b00*/  IMAD.IADD R189, R195, 0x1, -R2 ;  /* 0x00000001c3bd7824 */ /* 0x000fe200078e0a02 */
[----:B------:R-:W-:-:S02]  /*0b10*/  LEA.HI R2, R0, R195, RZ, 0x4 ;  /* 0x000000c300027211 */ /* 0x000fc400078f20ff */
[----:B------:R-:W-:Y:S02]  /*0b20*/  LOP3.LUT R7, R6, 0xfffffc00, RZ, 0xc0, !PT ;  /* 0xfffffc0006077812 */ /* 0x000fe400078ec0ff */
[C---:B------:R-:W-:Y:S02]  /*0b30*/  LOP3.LUT R4, R2.reuse, 0x3fffff0, RZ, 0xc0, !PT ;  /* 0x03fffff002047812 */ /* 0x040fe400078ec0ff */
[----:B------:R-:W-:Y:S02]  /*0b40*/  SHF.R.S32.HI R5, RZ, 0x4, R2 ;  /* 0x00000004ff057819 */ /* 0x000fe40000011402 */
[----:B------:R-:W-:Y:S01]  /*0b50*/  SHF.R.S32.HI R8, RZ, 0x1f, R189 ;  /* 0x0000001fff087819 */ /* 0x000fe200000114bd */
[----:B------:R-:W-:Y:S01]  /*0b60*/  IMAD.IADD R4, R195, 0x1, -R4 ;  /* 0x00000001c3047824 */ /* 0x000fe200078e0a04 */
[----:B------:R-:W-:Y:S02]  /*0b70*/  LEA.HI R2, R2, R5, RZ, 0x1 ;  /* 0x0000000502027211 */ /* 0x000fe400078f08ff */
[----:B------:R-:W-:Y:S01]  /*0b80*/  LEA.HI R9, R8, R189, RZ, 0x2 ;  /* 0x000000bd08097211 */ /* 0x000fe200078f10ff */
[----:B------:R-:W-:Y:S01]  /*0b90*/  IMAD R7, R4, 0x40, R7 ;  /* 0x0000004004077824 */ /* 0x000fe200078e0207 */
[----:B------:R-:W-:-:S02]  /*0ba0*/  LOP3.LUT R2, R2, 0x1ffffffe, RZ, 0xc0, !PT ;  /* 0x1ffffffe02027812 */ /* 0x000fc400078ec0ff */
[-C--:B------:R-:W-:Y:S02]  /*0bb0*/  LEA.HI R4, R0, R195.reuse, RZ, 0x2 ;  /* 0x000000c300047211 */ /* 0x080fe400078f10ff */
[--C-:B------:R-:W-:Y:S01]  /*0bc0*/  SHF.R.S32.HI R6, RZ, 0x2, R9.reuse ;  /* 0x00000002ff067819 */ /* 0x100fe20000011409 */
[----:B------:R-:W-:Y:S01]  /*0bd0*/  IMAD.IADD R2, R5, 0x1, -R2 ;  /* 0x0000000105027824 */ /* 0x000fe200078e0a02 */
[----:B------:R-:W-:Y:S02]  /*0be0*/  SHF.R.S32.HI R11, RZ, 0x1f, R9 ;  /* 0x0000001fff0b7819 */ /* 0x000fe40000011409 */
[----:B------:R-:W-:Y:S01]  /*0bf0*/  LOP3.LUT R4, R4, 0xfffffffc, RZ, 0xc0, !PT ;  /* 0xfffffffc04047812 */ /* 0x000fe200078ec0ff */
[----:B------:R-:W-:Y:S01]  /*0c00*/  IMAD R192, R2, 0x8, R7 ;  /* 0x0000000802c07824 */ /* 0x000fe200078e0207 */
[----:B------:R-:W-:Y:S02]  /*0c10*/  LEA.HI R0, R0, R195, RZ, 0x3 ;  /* 0x000000c300007211 */ /* 0x000fe400078f18ff */
[----:B------:R-:W-:Y:S01]  /*0c20*/  LEA.HI R11, R11, R6, RZ, 0x3 ;  /* 0x000000060b0b7211 */ /* 0x000fe200078f18ff */
[----:B------:R-:W-:Y:S01]  /*0c30*/  IMAD.IADD R4, R195, 0x1, -R4 ;  /* 0x00000001c3047824 */ /* 0x000fe200078e0a04 */
[----:B------:R-:W-:-:S02]  /*0c40*/  LOP3.LUT R2, R0, 0xfffffff8, RZ, 0xc0, !PT ;  /* 0xfffffff800027812 */ /* 0x000fc400078ec0ff */
[----:B------:R-:W-:Y:S02]  /*0c50*/  LOP3.LUT R11, R11, 0xfffffff8, RZ, 0xc0, !PT ;  /* 0xfffffff80b0b7812 */ /* 0x000fe400078ec0ff */
        /* <DEDUP_REMOVED lines=16> */
[----:B------:R-:W-:Y:S01]  /*0d60*/  IMAD R191, R3, 0x40, R8 ;  /* 0x0000004003bf7824 */ /* 0x000fe200078e0208 */
[----:B------:R-:W-:Y:S01]  /*0d70*/  SHF.R.S32.HI R193, RZ, 0x1f, R22 ;  /* 0x0000001fffc17819 */ /* 0x000fe20000011416 */
[----:B------:R-:W-:-:S02]  /*0d80*/  IMAD.IADD R17, R189, 0x1, -R2 ;  /* 0x00000001bd117824 */ /* 0x000fc400078e0a02 */
[----:B------:R-:W-:-:S07]  /*0d90*/  IMAD R18, R18, 0x8, R191 ;  /* 0x0000000812127824 */ /* 0x000fce00078e02bf */
.L_x_1044:
[----:B------:R-:W-:Y:S01]  /*0da0*/  ULDC UR5, c[0x0][0xc60] ;  /* 0x0003180000057ab9 */ /* 0x000fe20000000800 */
[----:B------:R-:W-:Y:S01]  /*0db0*/  UMOV UR9, UR4 ;  /* 0x0000000400097c82 */ /* 0x000fe20008000000 */
[----:B------:R-:W-:-:S11]  /*0dc0*/  UISETP.NE.AND UP0, UPT, UR5, 0x1, UPT ;  /* 0x000000010500788c */ /* 0x000fd6000bf05270 */
[----:B------:R-:W-:Y:S01]  /*0dd0*/  @UP0 ULDC UR6, c[0x0][0xc64] ;  /* 0x0003190000060ab9 */ /* 0x000fe20000000800 */
[----:B------:R-:W-:Y:S01]  /*0de0*/  @UP0 ULDC UR8, c[0x0][0xc68] ;  /* 0x00031a0000080ab9 */ /* 0x000fe20000000800 */
[----:B------:R-:W-:-:S04]  /*0df0*/  UIMAD.WIDE.U32 UR6, UR4, UR6, URZ ;  /* 0x00000006040672a5 */ /* 0x000fc8000f8e003f */
[----:B------:R-:W-:-:S03]  /*0e00*/  @UP0 USHF.R.U32.HI UR9, URZ, UR8, UR7 ;  /* 0x000000083f090299 */ /* 0x000fc60008011607 */
[----:B------:R-:W-:Y:S02]  /*0e10*/  ULDC UR6, c[0x0][0xc78] ;  /* 0x00031e0000067ab9 */ /* 0x000fe40000000800 */
[----:B------:R-:W-:Y:S02]  /*0e20*/  UISETP.GE.AND UP0, UPT, UR9, UR6, UPT ;  /* 0x000000060900728c */ /* 0x000fe4000bf06270 */
[----:B------:R-:W-:-:S04]  /*0e30*/  UIADD3 UR6, -UR9, URZ, URZ ;  /* 0x0000003f09067290 */ /* 0x000fc8000fffe13f */
[----:B------:R-:W-:Y:S01]  /*0e40*/  PLOP3.LUT P0, PT, PT, PT, UP0, 0x80, 0x0 ;  /* 0x000000000000781c */ /* 0x000fe20003f0f008 */
[----:B------:R-:W-:-:S12]  /*0e50*/  UIMAD UR7, UR5, UR6, UR4 ;  /* 0x00000006050772a4 */ /* 0x000fd8000f8e0204 */
[----:B012345:R-:W-:Y:S05]  /*0e60*/  @!P0 BRA `(.L_x_944) ;  /* 0x0000000000208947 */ /* 0x03ffea0003800000 */
[----:B------:R-:W-:Y:S01]  /*0e70*/  ULDC UR6, c[0x0][0xc6c] ;  /* 0x00031b0000067ab9 */ /* 0x000fe20000000800 */
[----:B------:R-:W-:Y:S01]  /*0e80*/  UMOV UR8, UR7 ;  /* 0x0000000700087c82 */ /* 0x000fe20008000000 */
[----:B------:R-:W-:-:S11]  /*0e90*/  UISETP.NE.AND UP0, UPT, UR6, 0x1, UPT ;  /* 0x000000010600788c */ /* 0x000fd6000bf05270 */
[----:B------:R-:W-:Y:S02]  /*0ea0*/  @UP0 ULDC.64 UR10, c[0x0][0xc70] ;  /* 0x00031c00000a0ab9 */ /* 0x000fe40000000a00 */
[----:B------:R-:W-:-:S04]  /*0eb0*/  UIMAD.WIDE.U32 UR4, UR7, UR10, URZ ;  /* 0x0000000a070472a5 */ /* 0x000fc8000f8e003f */
[----:B------:R-:W-:-:S04]  /*0ec0*/  @UP0 USHF.R.U32.HI UR8, URZ, UR11, UR5 ;  /* 0x0000000b3f080299 */ /* 0x000fc80008011605 */
[----:B------:R-:W-:Y:S01]  /*0ed0*/  UIMAD UR4, UR8, UR6, URZ ;  /* 0x00000006080472a4 */ /* 0x000fe2000f8e023f */
[----:B------:R-:W-:Y:S11]  /*0ee0*/  BRA `(.L_x_945) ;  /* 0x00000000001c7947 */ /* 0x000ff60003800000 */
.L_x_944:
[----:B------:R-:W-:Y:S01]  /*0ef0*/  ULDC UR6, c[0x0][0xc54] ;  /* 0x0003150000067ab9 */ /* 0x000fe20000000800 */
[----:B------:R-:W-:Y:S01]  /*0f00*/  UMOV UR8, UR7 ;  /* 0x0000000700087c82 */ /* 0x000fe20008000000 */
[----:B------:R-:W-:-:S11]  /*0f10*/  UISETP.NE.AND UP0, UPT, UR6, 0x1, UPT ;  /* 0x000000010600788c */ /* 0x000fd6000bf05270 */
[----:B------:R-:W-:Y:S02]  /*0f20*/  @UP0 ULDC.64 UR10, c[0x0][0xc58] ;  /* 0x00031600000a0ab9 */ /* 0x000fe40000000a00 */
[----:B------:R-:W-:-:S04]  /*0f30*/  UIMAD.WIDE.U32 UR4, UR7, UR10, URZ ;  /* 0x0000000a070472a5 */ /* 0x000fc8000f8e003f */
[----:B------:R-:W-:-:S04]  /*0f40*/  @UP0 USHF.R.U32.HI UR8, URZ, UR11, UR5 ;  /* 0x0000000b3f080299 */ /* 0x000fc80008011605 */
[----:B------:R-:W-:-:S12]  /*0f50*/  UIMAD UR4, UR8, UR6, URZ ;  /* 0x00000006080472a4 */ /* 0x000fd8000f8e023f */
.L_x_945:
[----:B------:R-:W-:Y:S01]  /*0f60*/  ULDC UR42, c[0x0][0xc48] ;  /* 0x00031200002a7ab9 */ /* 0x000fe20000000800 */
[----:B------:R-:W-:Y:S01]  /*0f70*/  UIADD3 UR6, UR7, -UR4, URZ ;  /* 0x8000000407067290 */ /* 0x000fe2000fffe03f */
[----:B------:R-:W-:Y:S01]  /*0f80*/  IMAD.MOV.U32 R7, RZ, RZ, 0x3f800000 ;  /* 0x3f800000ff077424 */ /* 0x000fe200078e00ff */
[----:B------:R-:W-:Y:S01]  /*0f90*/  UISETP.NE.AND UP2, UPT, UR42, 0x1, UPT ;  /* 0x000000012a00788c */ /* 0x000fe2000bf45270 */
[----:B------:R-:W-:Y:S01]  /*0fa0*/  IMAD.MOV.U32 R0, RZ, RZ, 0x3f800000 ;  /* 0x3f800000ff007424 */ /* 0x000fe200078e00ff */
[----:B------:R-:W-:Y:S01]  /*0fb0*/  ULDC.64 UR4, c[0x0][0x990] ;  /* 0x0002640000047ab9 */ /* 0x000fe20000000a00 */
[----:B------:R-:W-:Y:S01]  /*0fc0*/  ULDC UR18, c[0x0][0xc54] ;  /* 0x0003150000127ab9 */ /* 0x000fe20000000800 */
[----:B------:R-:W-:Y:S01]  /*0fd0*/  UISETP.NE.U32.AND UP0, UPT, UR4, URZ, UPT ;  /* 0x0000003f0400728c */ /* 0x000fe2000bf05070 */
[----:B------:R-:W0:Y:S01]  /*0fe0*/  LDC R6, c[0x0][0x448] ;  /* 0x00011200ff067b82 */ /* 0x000e220000000800 */
[----:B------:R-:W-:Y:S02]  /*0ff0*/  UIMAD UR18, UR9, UR18, UR6 ;  /* 0x00000012091272a4 */ /* 0x000fe4000f8e0206 */
[----:B------:R-:W-:Y:S01]  /*1000*/  UISETP.NE.AND.EX UP0, UPT, UR5, URZ, UPT, UP0 ;  /* 0x0000003f0500728c */ /* 0x000fe2000bf05300 */
[----:B------:R-:W-:-:S02]  /*1010*/  ULDC.64 UR6, c[0x0][0x998] ;  /* 0x0002660000067ab9 */ /* 0x000fc40000000a00 */
[----:B------:R-:W-:Y:S01]  /*1020*/  @UP2 ULDC UR10, c[0x0][0xc4c] ;  /* 0x00031300000a2ab9 */ /* 0x000fe20000000800 */
[----:B------:R-:W-:Y:S01]  /*1030*/  UISETP.NE.U32.AND UP1, UPT, UR6, URZ, UPT ;  /* 0x0000003f0600728c */ /* 0x000fe2000bf25070 */
[----:B------:R-:W1:Y:S01]  /*1040*/  LDC.64 R12, c[0x0][0x9e0] ;  /* 0x00027800ff0c7b82 */ /* 0x000e620000000a00 */
[----:B------:R-:W-:Y:S01]  /*1050*/  UIMAD.WIDE.U32 UR10, UR18, UR10, URZ ;  /* 0x0000000a120a72a5 */ /* 0x000fe2000f8e003f */
[----:B------:R-:W-:Y:S01]  /*1060*/  PLOP3.LUT P0, PT, PT, PT, UP0, 0x80, 0x0 ;  /* 0x000000000000781c */ /* 0x000fe20003f0f008 */
[----:B------:R-:W-:Y:S01]  /*1070*/  @UP2 ULDC UR9, c[0x0][0xc50] ;  /* 0x0003140000092ab9 */ /* 0x000fe20000000800 */
[----:B------:R-:W-:Y:S01]  /*1080*/  UISETP.NE.AND.EX UP1, UPT, UR7, URZ, UPT, UP1 ;  /* 0x0000003f0700728c */ /* 0x000fe2000bf25310 */
[----:B------:R-:W-:Y:S01]  /*1090*/  UMOV UR44, UR18 ;  /* 0x00000012002c7c82 */ /* 0x000fe20008000000 */
[----:B------:R-:W-:Y:S02]  /*10a0*/  @UP2 USHF.R.U32.HI UR44, URZ, UR9, UR11 ;  /* 0x000000093f2c2299 */ /* 0x000fe4000801160b */
[----:B------:R-:W2:Y:S01]  /*10b0*/  LDC R104, c[0x0][0x288] ;  /* 0x0000a200ff687b82 */ /* 0x000ea20000000800 */
[----:B------:R-:W-:Y:S01]  /*10c0*/  @UP0 ULDC.64 UR10, c[0x0][0x9a8] ;  /* 0x00026a00000a0ab9 */ /* 0x000fe20000000a00 */
[----:B------:R-:W-:Y:S01]  /*10d0*/  @UP0 USHF.R.S32.HI UR9, URZ, 0x1f, UR44 ;  /* 0x0000001f3f090899 */ /* 0x000fe2000801142c */
[----:B------:R-:W-:Y:S01]  /*10e0*/  PLOP3.LUT P1, PT, PT, PT, UP1, 0x80, 0x0 ;  /* 0x000000000000781c */ /* 0x000fe20003f2f018 */
[----:B------:R-:W-:-:S02]  /*10f0*/  @UP0 UIMAD.WIDE.U32 UR12, UR44, UR10, URZ ;  /* 0x0000000a2c0c02a5 */ /* 0x000fc4000f8e003f */
[----:B------:R-:W-:Y:S02]  /*1100*/  @UP0 UIMAD UR9, UR9, UR10, URZ ;  /* 0x0000000a090902a4 */ /* 0x000fe4000f8e023f */
[----:B------:R-:W3:Y:S01]  /*1110*/  LDC R9, c[0x0][0x2f0] ;  /* 0x0000bc00ff097b82 */ /* 0x000ee20000000800 */
[----:B------:R-:W-:Y:S02]  /*1120*/  @UP1 USHF.R.S32.HI UR10, URZ, 0x1f, UR44 ;  /* 0x0000001f3f0a1899 */ /* 0x000fe4000801142c */
[----:B------:R-:W-:Y:S01]  /*1130*/  UIADD3 UR15, -UR44, URZ, URZ ;  /* 0x0000003f2c0f7290 */ /* 0x000fe2000fffe13f */
[----:B------:R-:W-:Y:S01]  /*1140*/  @UP1 ULDC.64 UR16, c[0x0][0x9b8] ;  /* 0x00026e0000101ab9 */ /* 0x000fe20000000a00 */
[----:B------:R-:W-:Y:S02]  /*1150*/  @UP0 UIMAD UR14, UR44, UR11, UR9 ;  /* 0x0000000b2c0e02a4 */ /* 0x000fe4000f8e0209 */
[----:B------:R-:W-:Y:S02]  /*1160*/  @UP1 UIMAD UR9, UR10, UR16, URZ ;  /* 0x000000100a0912a4 */ /* 0x000fe4000f8e023f */
[----:B------:R-:W-:-:S02]  /*1170*/  UIMAD UR42, UR42, UR15, UR18 ;  /* 0x0000000f2a2a72a4 */ /* 0x000fc4000f8e0212 */
[----:B------:R-:W-:Y:S02]  /*1180*/  @UP1 UIMAD UR15, UR44, UR17, UR9 ;  /* 0x000000112c0f12a4 */ /* 0x000fe4000f8e0209 */
[----:B------:R-:W-:Y:S02]  /*1190*/  @UP0 USHF.R.S32.HI UR9, URZ, 0x1f, UR42 ;  /* 0x0000001f3f090899 */ /* 0x000fe4000801142a */
[----:B------:R-:W-:Y:S02]  /*11a0*/  @UP1 UIMAD.WIDE.U32 UR10, UR44, UR16, URZ ;  /* 0x000000102c0a12a5 */ /* 0x000fe4000f8e003f */
[----:B------:R-:W-:Y:S01]  /*11b0*/  @UP1 USHF.R.S32.HI UR20, URZ, 0x1f, UR42 ;  /* 0x0000001f3f141899 */ /* 0x000fe2000801142a */
[----:B------:R-:W-:Y:S01]  /*11c0*/  @UP0 ULDC.64 UR16, c[0x0][0x9b0] ;  /* 0x00026c0000100ab9 */ /* 0x000fe20000000a00 */
[----:B------:R-:W-:Y:S01]  /*11d0*/  @UP1 ULDC.64 UR18, c[0x0][0x9c0] ;  /* 0x0002700000121ab9 */ /* 0x000fe20000000a00 */
[----:B------:R-:W-:Y:S02]  /*11e0*/  @UP0 UIADD3 UR13, UR13, UR14, URZ ;  /* 0x0000000e0d0d0290 */ /* 0x000fe4000fffe03f */
[----:B------:R-:W-:-:S02]  /*11f0*/  @UP0 UIMAD UR9, UR9, UR16, URZ ;  /* 0x00000010090902a4 */ /* 0x000fc4000f8e023f */
[----:B------:R-:W-:Y:S02]  /*1200*/  @UP1 UIADD3 UR11, UR11, UR15, URZ ;  /* 0x0000000f0b0b1290 */ /* 0x000fe4000fffe03f */
[----:B------:R-:W-:Y:S02]  /*1210*/  @UP1 UIMAD UR14, UR20, UR18, URZ ;  /* 0x00000012140e12a4 */ /* 0x000fe4000f8e023f */
        /* <DEDUP_REMOVED lines=9> */
[----:B------:R-:W-:Y:S01]  /*12b0*/  IMAD.U32 R2, RZ, RZ, UR4 ;  /* 0x00000004ff027e24 */ /* 0x000fe2000f8e00ff */
[----:B------:R-:W-:-:S02]  /*12c0*/  @UP1 ULEA.HI.X UR7, UR10, UR7, UR9, 0x2, UP3 ;  /* 0x000000070a071291 */ /* 0x000fc400098f1409 */
[----:B------:R-:W-:Y:S01]  /*12d0*/  IMAD.U32 R4, RZ, RZ, UR6 ;  /* 0x00000006ff047e24 */ /* 0x000fe2000f8e00ff */
[----:B------:R-:W-:Y:S01]  /*12e0*/  ULOP3.LUT UR8, UR8, 0x1ffffff, URZ, 0x3c, !UPT ;  /* 0x01ffffff08087892 */ /* 0x000fe2000f8e3c3f */
[----:B------:R-:W-:Y:S01]  /*12f0*/  IMAD.U32 R3, RZ, RZ, UR5 ;  /* 0x00000005ff037e24 */ /* 0x000fe2000f8e00ff */
[----:B------:R-:W-:Y:S01]  /*1300*/  ULDC UR4, c[0x0][0xc3c] ;  /* 0x00030f0000047ab9 */ /* 0x000fe20000000800 */
[----:B------:R-:W-:Y:S01]  /*1310*/  IMAD.U32 R5, RZ, RZ, UR7 ;  /* 0x00000007ff057e24 */ /* 0x000fe2000f8e00ff */
[----:B------:R-:W-:Y:S02]  /*1320*/  ULDC UR5, c[0x0][0x988] ;  /* 0x0002620000057ab9 */ /* 0x000fe40000000800 */
[----:B------:R-:W4:Y:S01]  /*1330*/  @P0 LDG.E R7, desc[UR50][R2.64] ;  /* 0x0000003202070981 */ /* 0x000f22000c1e1900 */
[----:B------:R-:W-:Y:S01]  /*1340*/  UIADD3 UR4, UR8, UR4, URZ ;  /* 0x0000000408047290 */ /* 0x000fe2000fffe03f */
[----:B------:R-:W-:Y:S02]  /*1350*/  ULDC.64 UR6, c[0x0][0x418] ;  /* 0x0001060000067ab9 */ /* 0x000fe40000000a00 */
[----:B------:R2:W4:Y:S01]  /*1360*/  @P1 LDG.E R0, desc[UR50][R4.64] ;  /* 0x0000003204001981 */ /* 0x000522000c1e1900 */
[----:B0-----:R-:W-:Y:S01]  /*1370*/  ISETP.NE.AND P1, PT, R6, 0x1, PT ;  /* 0x000000010600780c */ /* 0x001fe20003f25270 */
[----:B------:R-:W-:Y:S01]  /*1380*/  USHF.L.U32 UR36, UR4, 0x7, URZ ;  /* 0x0000000704247899 */ /* 0x000fe2000800063f */
[----:B------:R-:W0:Y:S01]  /*1390*/  LDC R6, c[0x0][0x424] ;  /* 0x00010900ff067b82 */ /* 0x000e220000000800 */
[----:B------:R-:W-:-:S02]  /*13a0*/  ISETP.NE.U32.AND P0, PT, RZ, UR6, PT ;  /* 0x00000006ff007c0c */ /* 0x000fc4000bf05070 */
[----:B------:R-:W-:Y:S01]  /*13b0*/  UIADD3 UR4, UR36, 0x7f, URZ ;  /* 0x0000007f24047890 */ /* 0x000fe2000fffe03f */
[----:B-1----:R-:W-:Y:S02]  /*13c0*/  ISETP.GE.AND P2, PT, R13, 0x1, PT ;  /* 0x000000010d00780c */ /* 0x002fe40003f46270 */
[----:B------:R-:W-:Y:S02]  /*13d0*/  ISETP.NE.AND.EX P0, PT, RZ, UR7, PT, P0 ;  /* 0x00000007ff007c0c */ /* 0x000fe4000bf05300 */
[----:B--2---:R-:W-:Y:S01]  /*13e0*/  IADD3 R5, -R104, 0x1, RZ ;  /* 0x0000000168057810 */ /* 0x004fe20007ffe1ff */
[----:B------:R-:W-:Y:S02]  /*13f0*/  IMAD.U32 R2, RZ, RZ, UR4 ;  /* 0x00000004ff027e24 */ /* 0x000fe4000f8e00ff */
[----:B------:R-:W1:Y:S08]  /*1400*/  @P1 LDC R8, c[0x0][0x44c] ;  /* 0x00011300ff081b82 */ /* 0x000e700000000800 */
[----:B------:R-:W2:Y:S01]  /*1410*/  @P1 LDC R10, c[0x0][0x450] ;  /* 0x00011400ff0a1b82 */ /* 0x000ea20000000800 */
[----:B-1----:R-:W-:-:S05]  /*1420*/  @P1 IMAD.HI.U32 R3, R8, UR4, RZ ;  /* 0x0000000408031c27 */ /* 0x002fca000f8e00ff */
[----:B--2---:R-:W-:Y:S01]  /*1430*/  @P1 SHF.R.U32.HI R2, RZ, R10, R3 ;  /* 0x0000000aff021219 */ /* 0x004fe20000011603 */
[----:B----4-:R-:W-:-:S04]  /*1440*/  FMUL.FTZ R0, R7, R0 ;  /* 0x0000000007007220 */ /* 0x010fc80000410000 */
[----:B------:R-:W-:Y:S01]  /*1450*/  FMUL.FTZ R4, R0, UR5 ;  /* 0x0000000500047c20 */ /* 0x000fe20008410000 */
[----:B0-----:R-:W-:-:S04]  /*1460*/  SEL R0, R6, 0x1, P0 ;  /* 0x0000000106007807 */ /* 0x001fc80000000000 */
[----:B------:R-:W-:Y:S01]  /*1470*/  R2UR UR37, R4 ;  /* 0x00000000042572ca */ /* 0x000fe200000e0000 */
[CC--:B---3--:R-:W-:Y:S02]  /*1480*/  IMAD R5, R0.reuse, R9.reuse, R5 ;  /* 0x0000000900057224 */ /* 0x0c8fe400078e0205 */
[----:B------:R-:W-:Y:S02]  /*1490*/  IMAD R16, R0, R9, RZ ;  /* 0x0000000900107224 */ /* 0x000fe400078e02ff */
[----:B------:R-:W-:-:S04]  /*14a0*/  IMAD.IADD R7, R5, 0x1, R2 ;  /* 0x0000000105077824 */ /* 0x000fc800078e0202 */
[----:B------:R-:W-:Y:S01]  /*14b0*/  IMAD.IADD R2, R7, 0x1, R12 ;  /* 0x0000000107027824 */ /* 0x000fe200078e020c */
[----:B------:R-:W-:Y:S06]  /*14c0*/  @!P2 BRA `(.L_x_946) ;  /* 0x000000000040a947 */ /* 0x000fec0003800000 */
[C---:B------:R-:W-:Y:S01]  /*14d0*/  ISETP.GT.AND P0, PT, R7.reuse, RZ, PT ;  /* 0x000000ff0700720c */ /* 0x040fe20003f04270 */
[----:B------:R-:W-:-:S12]  /*14e0*/  VIADD R3, R7, 0xffffffff ;  /* 0xffffffff07037836 */ /* 0x000fd80000000000 */
[----:B------:R-:W-:Y:S05]  /*14f0*/  @P0 BRA `(.L_x_947) ;  /* 0x00000000001c0947 */ /* 0x000fea0003800000 */
[----:B------:R-:W-:Y:S01]  /*1500*/  ISETP.NE.AND P0, PT, R13, 0x1, PT ;  /* 0x000000010d00780c */ /* 0x000fe20003f05270 */
[----:B------:R-:W-:-:S12]  /*1510*/  IMAD.MOV R3, RZ, RZ, -R7 ;  /* 0x000000ffff037224 */ /* 0x000fd800078e0a07 */
[----:B------:R-:W0:Y:S02]  /*1520*/  @P0 LDC.64 R4, c[0x0][0x9e8] ;  /* 0x00027a00ff040b82 */ /* 0x000e240000000a00 */
[----:B0-----:R-:W-:-:S05]  /*1530*/  @P0 IMAD.HI.U32 R4, R3, R4, RZ ;  /* 0x0000000403040227 */ /* 0x001fca00078e00ff */
[----:B------:R-:W-:-:S04]  /*1540*/  @P0 SHF.R.U32.HI R3, RZ, R5, R4 ;  /* 0x00000005ff030219 */ /* 0x000fc80000011604 */
[----:B------:R-:W-:Y:S01]  /*1550*/  LOP3.LUT R3, RZ, R3, RZ, 0x33, !PT ;  /* 0x00000003ff037212 */ /* 0x000fe200078e33ff */
[----:B------:R-:W-:Y:S06]  /*1560*/  BRA `(.L_x_948) ;  /* 0x0000000000107947 */ /* 0x000fec0003800000 */
.L_x_947:
[----:B------:R-:W-:-:S13]  /*1570*/  ISETP.NE.AND P0, PT, R13, 0x1, PT ;  /* 0x000000010d00780c */ /* 0x000fda0003f05270 */
[----:B------:R-:W0:Y:S02]  /*1580*/  @P0 LDC.64 R4, c[0x0][0x9e8] ;  /* 0x00027a00ff040b82 */ /* 0x000e240000000a00 */
[----:B0-----:R-:W-:-:S05]  /*1590*/  @P0 IMAD.HI.U32 R4, R3, R4, RZ ;  /* 0x0000000403040227 */ /* 0x001fca00078e00ff */
[----:B------:R-:W-:-:S07]  /*15a0*/  @P0 SHF.R.U32.HI R3, RZ, R5, R4 ;  /* 0x00000005ff030219 */ /* 0x000fce0000011604 */
.L_x_948:
[----:B------:R-:W-:-:S05]  /*15b0*/  IMAD R3, R3, R13, R13 ;  /* 0x0000000d03037224 */ /* 0x000fca00078e020d */
[----:B------:R-:W-:-:S07]  /*15c0*/  VIMNMX R2, R2, R3, PT ;  /* 0x0000000302027248 */ /* 0x000fce0003fe0100 */
.L_x_946:
[----:B------:R-:W0:Y:S01]  /*15d0*/  @P1 LDC R4, c[0x0][0x44c] ;  /* 0x00011300ff041b82 */ /* 0x000e220000000800 */
[----:B------:R-:W-:Y:S01]  /*15e0*/  IMAD.U32 R3, RZ, RZ, UR36 ;  /* 0x00000024ff037e24 */ /* 0x000fe2000f8e00ff */
[----:B------:R-:W-:Y:S01]  /*15f0*/  ULDC UR4, c[0x0][0x9dc] ;  /* 0x0002770000047ab9 */ /* 0x000fe20000000800 */
[-C--:B------:R-:W-:Y:S02]  /*1600*/  IMAD R104, R0, R9.reuse, -R104 ;  /* 0x0000000900687224 */ /* 0x080fe400078e0a68 */
[----:B------:R-:W-:Y:S02]  /*1610*/  VIADD R2, R2, 0x9f ;  /* 0x0000009f02027836 */ /* 0x000fe40000000000 */
[----:B------:R-:W-:Y:S01]  /*1620*/  IMAD R0, R0, R9, 0x9f ;  /* 0x0000009f00007424 */ /* 0x000fe200078e0209 */
[----:B------:R-:W1:Y:S01]  /*1630*/  @P1 LDC R5, c[0x0][0x450] ;  /* 0x00011400ff051b82 */ /* 0x000e620000000800 */
[----:B------:R-:W-:-:S04]  /*1640*/  IMAD.HI R2, R2, 0x66666667, RZ ;  /* 0x6666666702027827 */ /* 0x000fc800078e02ff */
[----:B------:R-:W-:-:S04]  /*1650*/  IMAD.HI R0, R0, 0x66666667, RZ ;  /* 0x6666666700007827 */ /* 0x000fc800078e02ff */
[----:B0-----:R-:W-:-:S05]  /*1660*/  @P1 IMAD.HI.U32 R4, R4, UR36, RZ ;  /* 0x0000002404041c27 */ /* 0x001fca000f8e00ff */
[----:B-1----:R-:W-:Y:S02]  /*1670*/  @P1 SHF.R.U32.HI R3, RZ, R5, R4 ;  /* 0x00000005ff031219 */ /* 0x002fe40000011604 */
[----:B------:R-:W-:-:S03]  /*1680*/  SHF.R.U32.HI R5, RZ, 0x1f, R2 ;  /* 0x0000001fff057819 */ /* 0x000fc60000011602 */
[----:B------:R-:W-:Y:S01]  /*1690*/  IMAD.IADD R4, R104, 0x1, R3 ;  /* 0x0000000168047824 */ /* 0x000fe200078e0203 */
[----:B------:R-:W-:Y:S02]  /*16a0*/  SHF.R.U32.HI R3, RZ, 0x1f, R0 ;  /* 0x0000001fff037819 */ /* 0x000fe40000011600 */
[----:B------:R-:W-:Y:S01]  /*16b0*/  LEA.HI.SX32 R2, R2, R5, 0x1a ;  /* 0x0000000502027211 */ /* 0x000fe200078fd2ff */
[----:B------:R-:W-:Y:S01]  /*16c0*/  VIADD R6, R4, -UR4 ;  /* 0x8000000404067c36 */ /* 0x000fe20008000000 */
[----:B------:R-:W-:-:S04]  /*16d0*/  LEA.HI.SX32 R3, R0, R3, 0x1a ;  /* 0x0000000300037211 */ /* 0x000fc800078fd2ff */
[----:B------:R-:W-:Y:S02]  /*16e0*/  R2UR UR4, R6 ;  /* 0x00000000060472ca */ /* 0x000fe400000e0000 */
[----:B------:R-:W-:Y:S01]  /*16f0*/  VIMNMX R105, R3, R2, PT ;  /* 0x0000000203697248 */ /* 0x000fe20003fe0100 */
[----:B------:R-:W-:-:S12]  /*1700*/  @!P2 BRA `(.L_x_949) ;  /* 0x000000000044a947 */ /* 0x000fd80003800000 */
[----:B------:R-:W-:-:S13]  /*1710*/  ISETP.GT.AND P0, PT, R4, -0x1, PT ;  /* 0xffffffff0400780c */ /* 0x000fda0003f04270 */
[----:B------:R-:W-:Y:S05]  /*1720*/  @P0 BRA `(.L_x_950) ;  /* 0x00000000001c0947 */ /* 0x000fea0003800000 */
[----:B------:R-:W-:Y:S02]  /*1730*/  ISETP.NE.AND P0, PT, R13, 0x1, PT ;  /* 0x000000010d00780c */ /* 0x000fe40003f05270 */
[----:B------:R-:W-:-:S11]  /*1740*/  LOP3.LUT R3, RZ, R4, RZ, 0x33, !PT ;  /* 0x00000004ff037212 */ /* 0x000fd600078e33ff */
[----:B------:R-:W0:Y:S02]  /*1750*/  @P0 LDC.64 R6, c[0x0][0x9e8] ;  /* 0x00027a00ff060b82 */ /* 0x000e240000000a00 */
[----:B0-----:R-:W-:-:S05]  /*1760*/  @P0 IMAD.HI.U32 R0, R3, R6, RZ ;  /* 0x0000000603000227 */ /* 0x001fca00078e00ff */
[----:B------:R-:W-:-:S04]  /*1770*/  @P0 SHF.R.U32.HI R3, RZ, R7, R0 ;  /* 0x00000007ff030219 */ /* 0x000fc80000011600 */
[----:B------:R-:W-:Y:S01]  /*1780*/  LOP3.LUT R4, RZ, R3, RZ, 0x33, !PT ;  /* 0x00000003ff047212 */ /* 0x000fe200078e33ff */
[----:B------:R-:W-:Y:S06]  /*1790*/  BRA `(.L_x_951) ;  /* 0x0000000000107947 */ /* 0x000fec0003800000 */
.L_x_950:
[----:B------:R-:W-:-:S13]  /*17a0*/  ISETP.NE.AND P0, PT, R13, 0x1, PT ;  /* 0x000000010d00780c */ /* 0x000fda0003f05270 */
[----:B------:R-:W0:Y:S02]  /*17b0*/  @P0 LDC.64 R2, c[0x0][0x9e8] ;  /* 0x00027a00ff020b82 */ /* 0x000e240000000a00 */
[----:B0-----:R-:W-:-:S05]  /*17c0*/  @P0 IMAD.HI.U32 R0, R4, R2, RZ ;  /* 0x0000000204000227 */ /* 0x001fca00078e00ff */
[----:B------:R-:W-:-:S07]  /*17d0*/  @P0 SHF.R.U32.HI R4, RZ, R3, R0 ;  /* 0x00000003ff040219 */ /* 0x000fce0000011600 */
.L_x_951:
[----:B------:R-:W-:-:S05]  /*17e0*/  IMAD R4, R4, R13, RZ ;  /* 0x0000000d04047224 */ /* 0x000fca00078e02ff */
[----:B------:R-:W-:-:S13]  /*17f0*/  R2UR UR5, R4 ;  /* 0x00000000040572ca */ /* 0x000fda00000e0000 */
[----:B------:R-:W-:-:S04]  /*1800*/  UISETP.LT.AND UP0, UPT, UR4, UR5, UPT ;  /* 0x000000050400728c */ /* 0x000fc8000bf01270 */
[----:B------:R-:W-:-:S12]  /*1810*/  USEL UR4, UR4, UR5, !UP0 ;  /* 0x0000000504047287 */ /* 0x000fd8000c000000 */
.L_x_949:
[----:B------:R-:W-:Y:S01]  /*1820*/  UIMAD.WIDE UR4, UR4, 0x66666667, URZ ;  /* 0x66666667040478a5 */ /* 0x000fe2000f8e023f */
[----:B------:R-:W-:Y:S01]  /*1830*/  PLOP3.LUT P0, PT, PT, PT, PT, 0x80, 0x0 ;  /* 0x000000000000781c */ /* 0x000fe20003f0f070 */
[----:B------:R-:W-:Y:S01]  /*1840*/  IMAD.MOV.U32 R3, RZ, RZ, RZ ;  /* 0x000000ffff037224 */ /* 0x000fe200078e00ff */
[----:B------:R-:W-:Y:S01]  /*1850*/  CS2R R4, SRZ ;  /* 0x0000000000047805 */ /* 0x000fe2000001ff00 */
[----:B------:R-:W-:Y:S01]  /*1860*/  USHF.R.U32.HI UR4, URZ, 0x1f, UR5 ;  /* 0x0000001f3f047899 */ /* 0x000fe20008011605 */
[----:B------:R-:W-:Y:S02]  /*1870*/  CS2R R86, SRZ ;  /* 0x0000000000567805 */ /* 0x000fe4000001ff00 */
[----:B------:R-:W-:Y:S02]  /*1880*/  CS2R R8, SRZ ;  /* 0x0000000000087805 */ /* 0x000fe4000001ff00 */
[----:B------:R-:W-:Y:S01]  /*1890*/  CS2R R84, SRZ ;  /* 0x0000000000547805 */ /* 0x000fe2000001ff00 */
[----:B------:R-:W-:Y:S01]  /*18a0*/  ULEA.HI.SX32 UR4, UR5, UR4, 0x1a ;  /* 0x0000000405047291 */ /* 0x000fe2000f8fd23f */
[----:B------:R-:W-:-:S02]  /*18b0*/  CS2R R10, SRZ ;  /* 0x00000000000a7805 */ /* 0x000fc4000001ff00 */
[----:B------:R-:W-:Y:S02]  /*18c0*/  CS2R R78, SRZ ;  /* 0x00000000004e7805 */ /* 0x000fe4000001ff00 */
[----:B------:R-:W-:Y:S01]  /*18d0*/  CS2R R12, SRZ ;  /* 0x00000000000c7805 */ /* 0x000fe2000001ff00 */
[----:B------:R-:W-:Y:S01]  /*18e0*/  UISETP.LT.AND UP0, UPT, URZ, UR4, UPT ;  /* 0x000000043f00728c */ /* 0x000fe2000bf01270 */
[----:B------:R-:W-:Y:S02]  /*18f0*/  CS2R R76, SRZ ;  /* 0x00000000004c7805 */ /* 0x000fe4000001ff00 */
[----:B------:R-:W-:Y:S02]  /*1900*/  CS2R R14, SRZ ;  /* 0x00000000000e7805 */ /* 0x000fe4000001ff00 */
[----:B------:R-:W-:Y:S01]  /*1910*/  CS2R R70, SRZ ;  /* 0x0000000000467805 */ /* 0x000fe2000001ff00 */
[----:B------:R-:W-:Y:S01]  /*1920*/  USEL UR39, URZ, UR4, !UP0 ;  /* 0x000000043f277287 */ /* 0x000fe2000c000000 */
[----:B------:R-:W-:-:S02]  /*1930*/  CS2R R20, SRZ ;  /* 0x0000000000147805 */ /* 0x000fc4000001ff00 */
[----:B------:R-:W-:Y:S02]  /*1940*/  CS2R R68, SRZ ;  /* 0x0000000000447805 */ /* 0x000fe4000001ff00 */
[----:B------:R-:W-:Y:S02]  /*1950*/  CS2R R24, SRZ ;  /* 0x0000000000187805 */ /* 0x000fe4000001ff00 */
[----:B------:R-:W-:Y:S02]  /*1960*/  CS2R R62, SRZ ;  /* 0x00000000003e7805 */ /* 0x000fe4000001ff00 */
[----:B------:R-:W-:Y:S02]  /*1970*/  CS2R R26, SRZ ;  /* 0x00000000001a7805 */ /* 0x000fe4000001ff00 */
[----:B------:R-:W-:Y:S02]  /*1980*/  ISETP.GT.AND P1, PT, R105, UR39, PT ;  /* 0x0000002769007c0c */ /* 0x000fe4000bf24270 */
[----:B------:R-:W-:-:S02]  /*1990*/  CS2R R60, SRZ ;  /* 0x00000000003c7805 */ /* 0x000fc4000001ff00 */
[----:B------:R-:W-:Y:S02]  /*19a0*/  CS2R R28, SRZ ;  /* 0x00000000001c7805 */ /* 0x000fe4000001ff00 */
[----:B------:R-:W-:Y:S02]  /*19b0*/  CS2R R54, SRZ ;  /* 0x0000000000367805 */ /* 0x000fe4000001ff00 */
[----:B------:R-:W-:Y:S02]  /*19c0*/  CS2R R30, SRZ ;  /* 0x00000000001e7805 */ /* 0x000fe4000001ff00 */
[----:B------:R-:W-:Y:S02]  /*19d0*/  CS2R R52, SRZ ;  /* 0x0000000000347805 */ /* 0x000fe4000001ff00 */
[----:B------:R-:W-:Y:S02]  /*19e0*/  CS2R R32, SRZ ;  /* 0x0000000000207805 */ /* 0x000fe4000001ff00 */
[----:B------:R-:W-:Y:S01]  /*19f0*/  CS2R R46, SRZ ;  /* 0x00000000002e7805 */ /* 0x000fe2000001ff00 */
[----:B------:R-:W-:Y:S01]  /*1a00*/  IMAD.MOV.U32 R34, RZ, RZ, RZ ;  /* 0x000000ffff227224 */ /* 0x000fe200078e00ff */
        /* <DEDUP_REMOVED lines=9> */
[----:B------:R-:W-:Y:S01]  /*1aa0*/  CS2R R94, SRZ ;  /* 0x00000000005e7805 */ /* 0x000fe2000001ff00 */
[----:B------:R-:W-:Y:S06]  /*1ab0*/  @!P1 BRA `(.L_x_952) ;  /* 0x0000010c00e89947 */ /* 0x000fec0003800000 */
        /* <DEDUP_REMOVED lines=31> */
.L_x_953:
[----:B------:R-:W-:Y:S01]  /*1cb0*/  ULEA.HI UR4, UR46, UR46, URZ, 0x1 ;  /* 0x0000002e2e047291 */ /* 0x000fe2000f8f083f */
[----:B------:R-:W-:-:S03]  /*1cc0*/  IMAD.U32 R2, RZ, RZ, UR47 ;  /* 0x0000002fff027e24 */ /* 0x000fc6000f8e00ff */
[----:B------:R-:W-:Y:S02]  /*1cd0*/  ULOP3.LUT UR4, UR4, 0xfffffffe, URZ, 0xc0, !UPT ;  /* 0xfffffffe04047892 */ /* 0x000fe4000f8ec03f */
[----:B------:R-:W-:Y:S02]  /*1ce0*/  ISETP.NE.AND P0, PT, R2, 0x3, PT ;  /* 0x000000030200780c */ /* 0x000fe40003f05270 */
[----:B------:R-:W-:-:S06]  /*1cf0*/  UIADD3 UR4, UR46, -UR4, URZ ;  /* 0x800000042e047290 */ /* 0x000fcc000fffe03f */
[----:B------:R-:W-:-:S05]  /*1d00*/  IMAD.U32 R0, RZ, RZ, UR4 ;  /* 0x00000004ff007e24 */ /* 0x000fca000f8e00ff */
[----:B------:R-:W-:-:S04]  /*1d10*/  SHF.L.U32 R0, R0, 0x1f, RZ ;  /* 0x0000001f00007819 */ /* 0x000fc800000006ff */
[----:B------:R-:W0:Y:S02]  /*1d20*/  SYNCS.PHASECHK.TRANS64.TRYWAIT P1, [UR41+0x29800], R0 ;  /* 0x02980000ff0075a7 */ /* 0x000e240008020169 */
[----:B0-----:R-:W-:Y:S05]  /*1d30*/  @!P1 BRA `(.L_x_954) ;  /* 0x0000017000f09947 */ /* 0x001fea0003800000 */
.L_x_1131:
[----:B------:R-:W-:Y:S05]  /*1d40*/  @!P0 BRA `(.L_x_955) ;  /* 0x0000000000048947 */ /* 0x000fea0003800000 */
[----:B------:R-:W-:Y:S01]  /*1d50*/  BPT.TRAP 0x1 ;  /* 0x000000040000795c */ /* 0x000fe20000300000 */
.L_x_955:
[----:B0-----:R-:W-:Y:S02]  /*1d60*/  IMAD.U32 R3, RZ, RZ, UR49 ;  /* 0x00000031ff037e24 */ /* 0x001fe4000f8e00ff */
[----:B------:R-:W-:-:S03]  /*1d70*/  IMAD.U32 R0, RZ, RZ, UR45 ;  /* 0x0000002dff007e24 */ /* 0x000fc6000f8e00ff */
[----:B------:R-:W-:Y:S02]  /*1d80*/  LEA R3, R3, UR41, 0x3 ;  /* 0x0000002903037c11 */ /* 0x000fe4000f8e18ff */
[----:B------:R-:W-:-:S04]  /*1d90*/  SHF.L.U32 R0, R0, 0x1f, RZ ;  /* 0x0000001f00007819 */ /* 0x000fc800000006ff */
[----:B------:R0:W1:Y:S01]  /*1da0*/  SYNCS.PHASECHK.TRANS64.TRYWAIT P1, [R3+URZ+0x29830], R0 ;  /* 0x02983000030075a7 */ /* 0x000062000802017f */
[----:B------:R-:W-:Y:S05]  /*1db0*/  @!P0 BRA `(.L_x_956) ;  /* 0x0000000000048947 */ /* 0x000fea0003800000 */
[----:B------:R-:W-:Y:S01]  /*1dc0*/  BPT.TRAP 0x1 ;  /* 0x000000040000795c */ /* 0x000fe20000300000 */
.L_x_956:
[----:B------:R-:W2:Y:S02]  /*1dd0*/  S2R R2, SR_TID.X ;  /* 0x0000000000027919 */ /* 0x000ea40000002100 */
[----:B--2---:R-:W-:Y:S01]  /*1de0*/  LOP3.LUT P2, RZ, R2, 0x7f, RZ, 0xc0, !PT ;  /* 0x0000007f02ff7812 */ /* 0x004fe2000784c0ff */
[----:B-1----:R-:W-:-:S12]  /*1df0*/  @P1 BRA `(.L_x_957) ;  /* 0x0000000000081947 */ /* 0x002fd80003800000 */
[----:B------:R-:W1:Y:S02]  /*1e00*/  SYNCS.PHASECHK.TRANS64.TRYWAIT P1, [R3+URZ+0x29830], R0 ;  /* 0x02983000030075a7 */ /* 0x000e64000802017f */
[----:B-1----:R-:W-:Y:S05]  /*1e10*/  @!P1 BRA `(.L_x_958) ;  /* 0x0000017000d09947 */ /* 0x002fea0003800000 */
.L_x_957:
[----:B------:R-:W-:Y:S05]  /*1e20*/  WARPSYNC.ALL ;  /* 0x0000000000007948 */ /* 0x000fea0003800000 */
[----:B------:R-:W-:Y:S01]  /*1e30*/  UIADD3 UR4, UR41, 0x1a400, URZ ;  /* 0x0001a40029047890 */ /* 0x000fe2000fffe03f */
[----:B------:R-:W-:Y:S01]  /*1e40*/  WARPGROUP.ARRIVE ;  /* 0x00000000000079c5 */ /* 0x000fe20000000000 */
[----:B------:R-:W-:-:S05]  /*1e50*/  ULOP3.LUT UR20, UR52, 0x10000, URZ, 0xfc, !UPT ;  /* 0x0001000034147892 */ /* 0x000fca000f8efc3f */
[----:B------:R-:W2:Y:S01]  /*1e60*/  S2R R5, SR_TID.X ;  /* 0x0000000000057919 */ /* 0x000ea20000002100 */
[----:B------:R-:W-:Y:S01]  /*1e70*/  USHF.R.U32.HI UR4, URZ, 0x4, UR4 ;  /* 0x000000043f047899 */ /* 0x000fe20008011604 */
[----:B01----:R-:W-:Y:S01]  /*1e80*/  VIADD R0, R18, UR36 ;  /* 0x0000002412007c36 */ /* 0x003fe20008000000 */
[----:B------:R-:W-:Y:S01]  /*1e90*/  UMOV UR25, 0x80000020 ;  /* 0x8000002000197882 */ /* 0x000fe20000000000 */
[----:B------:R-:W-:Y:S01]  /*1ea0*/  UMOV UR27, 0x80000020 ;  /* 0x80000020001b7882 */ /* 0x000fe20000000000 */
[----:B------:R-:W-:Y:S01]  /*1eb0*/  ULOP3.LUT UR4, UR4, 0x3fff, URZ, 0xc0, !UPT ;  /* 0x00003fff04047892 */ /* 0x000fe2000f8ec03f */
[----:B------:R-:W0:Y:S01]  /*1ec0*/  LDC R6, c[0x0][0x288] ;  /* 0x0000a200ff067b82 */ /* 0x000e220000000800 */
[----:B------:R-:W-:Y:S01]  /*1ed0*/  UMOV UR24, UR20 ;  /* 0x0000001400187c82 */ /* 0x000fe20008000000 */
[----:B------:R-:W-:Y:S01]  /*1ee0*/  UMOV UR7, 0x80000020 ;  /* 0x8000002000077882 */ /* 0x000fe20000000000 */
[----:B------:R-:W-:Y:S01]  /*1ef0*/  ULOP3.LUT UR48, UR4, 0x10000, URZ, 0xfc, !UPT ;  /* 0x0001000004307892 */ /* 0x000fe2000f8efc3f */
[----:B------:R-:W-:Y:S01]  /*1f00*/  IMAD.MOV.U32 R2, RZ, RZ, R0 ;  /* 0x000000ffff027224 */ /* 0x000fe200078e0000 */
[----:B------:R-:W-:Y:S01]  /*1f10*/  UMOV UR11, 0x80000020 ;  /* 0x80000020000b7882 */ /* 0x000fe20000000000 */
[----:B------:R-:W-:-:S02]  /*1f20*/  UIADD3 UR12, UR20, 0x202, URZ ;  /* 0x00000202140c7890 */ /* 0x000fc4000fffe03f */
[----:B------:R-:W-:Y:S01]  /*1f30*/  UIMAD UR28, UR49, 0x780, UR48 ;  /* 0x00000780311c78a4 */ /* 0x000fe2000f8e0230 */
[----:B------:R-:W-:Y:S01]  /*1f40*/  UMOV UR13, 0x80000020 ;  /* 0x80000020000d7882 */ /* 0x000fe20000000000 */
[----:B------:R-:W-:Y:S02]  /*1f50*/  UMOV UR15, 0x80000020 ;  /* 0x80000020000f7882 */ /* 0x000fe40000000000 */
[----:B------:R-:W-:Y:S02]  /*1f60*/  UIADD3 UR4, UR28, 0x80, URZ ;  /* 0x000000801c047890 */ /* 0x000fe4000fffe03f */
[----:B------:R-:W-:Y:S02]  /*1f70*/  UIADD3 UR5, UR28, 0x100, URZ ;  /* 0x000001001c057890 */ /* 0x000fe4000fffe03f */
[----:B------:R-:W-:Y:S01]  /*1f80*/  UMOV UR26, UR28 ;  /* 0x0000001c001a7c82 */ /* 0x000fe20008000000 */
[----:B------:R-:W-:Y:S01]  /*1f90*/  UIADD3 UR6, UR28, 0x2, URZ ;  /* 0x000000021c067890 */ /* 0x000fe2000fffe03f */
[----:B------:R-:W-:Y:S01]  /*1fa0*/  QGMMA.64x32x32.F32.E4M3.E4M3 R88, gdesc[UR24], RZ, !UPT, gsb0 ;  /* 0x00600000185879f3 */ /* 0x000fe2000c0008ff */
[----:B------:R-:W-:Y:S01]  /*1fb0*/  UMOV UR26, UR4 ;  /* 0x00000004001a7c82 */ /* 0x000fe20008000000 */
[----:B------:R-:W-:Y:S01]  /*1fc0*/  UMOV UR27, 0x80000020 ;  /* 0x80000020001b7882 */ /* 0x000fe20000000000 */
[----:B------:R-:W-:-:S02]  /*1fd0*/  UIADD3 UR4, UR28, 0x180, URZ ;  /* 0x000001801c047890 */ /* 0x000fc4000fffe03f */
[----:B------:R-:W-:Y:S02]  /*1fe0*/  UIADD3 UR8, UR28, 0x82, URZ ;  /* 0x000000821c087890 */ /* 0x000fe4000fffe03f */
[----:B------:R-:W-:Y:S01]  /*1ff0*/  UIADD3 UR9, UR28, 0x102, URZ ;  /* 0x000001021c097890 */ /* 0x000fe2000fffe03f */
[----:B--2---:R-:W-:Y:S01]  /*2000*/  LOP3.LUT P3, RZ, R5, 0x7f, RZ, 0xc0, !PT ;  /* 0x0000007f05ff7812 */ /* 0x004fe2000786c0ff */
[----:B------:R-:W-:Y:S02]  /*2010*/  UIADD3 UR10, UR28, 0x280, URZ ;  /* 0x000002801c0a7890 */ /* 0x000fe4000fffe03f */
[----:B------:R-:W-:Y:S02]  /*2020*/  UIADD3 UR14, UR28, 0x282, URZ ;  /* 0x000002821c0e7890 */ /* 0x000fe4000fffe03f */
[----:B------:R-:W-:Y:S02]  /*2030*/  UIADD3 UR16, UR20, 0x400, URZ ;  /* 0x0000040014107890 */ /* 0x000fe4000fffe03f */
[----:B------:R-:W-:Y:S01]  /*2040*/  UIADD3 UR18, UR28, 0x500, URZ ;  /* 0x000005001c127890 */ /* 0x000fe2000fffe03f */
[----:B------:R-:W-:Y:S01]  /*2050*/  UMOV UR17, 0x80000020 ;  /* 0x8000002000117882 */ /* 0x000fe20000000000 */
[----:B------:R-:W-:Y:S01]  /*2060*/  UMOV UR19, 0x80000020 ;  /* 0x8000002000137882 */ /* 0x000fe20000000000 */
[----:B------:R-:W-:Y:S01]  /*2070*/  UIADD3 UR22, UR28, 0x502, URZ ;  /* 0x000005021c167890 */ /* 0x000fe2000fffe03f */
[----:B------:R-:W-:Y:S01]  /*2080*/  UMOV UR21, 0x80000020 ;  /* 0x8000002000157882 */ /* 0x000fe20000000000 */
[----:B------:R-:W-:Y:S01]  /*2090*/  UMOV UR23, 0x80000020 ;  /* 0x8000002000177882 */ /* 0x000fe20000000000 */
[----:B------:R-:W-:Y:S01]  /*20a0*/  ULDC UR53, c[0x0][0x9dc] ;  /* 0x0002770000357ab9 */ /* 0x000fe20000000800 */
[----:B------:R-:W-:-:S02]  /*20b0*/  WARPGROUP.DEPBAR.LE gsb0, 0x0 ;  /* 0x00008000000079c5 */ /* 0x000fc40000010000 */
[----:B------:R-:W-:-:S06]  /*20c0*/  WARPGROUP.ARRIVE ;  /* 0x00000000000079c5 */ /* 0x000fcc0000000000 */
[----:B------:R-:W-:Y:S01]  /*20d0*/  QGMMA.64x32x32.F32.E4M3.E4M3 R72, gdesc[UR24], RZ, !UPT, gsb0 ;  /* 0x00600000184879f3 */ /* 0x000fe2000c0008ff */
[----:B------:R-:W-:Y:S01]  /*20e0*/  UMOV UR26, UR5 ;  /* 0x00000005001a7c82 */ /* 0x000fe20008000000 */
[----:B------:R-:W-:Y:S01]  /*20f0*/  UMOV UR27, 0x80000020 ;  /* 0x80000020001b7882 */ /* 0x000fe20000000000 */
[----:B------:R-:W-:Y:S01]  /*2100*/  UIADD3 UR5, UR28, 0x200, URZ ;  /* 0x000002001c057890 */ /* 0x000fe2000fffe03f */
        /* <DEDUP_REMOVED lines=11> */
[----:B------:R-:W-:Y:S01]  /*21c0*/  UMOV UR5, 0x80000020 ;  /* 0x8000002000057882 */ /* 0x000fe20000000000 */
        /* <DEDUP_REMOVED lines=20> */
[----:B------:R-:W-:Y:S02]  /*2310*/  UIADD3 UR8, UR20, 0x200, URZ ;  /* 0x0000020014087890 */ /* 0x000fe4000fffe03f */
[----:B------:R-:W-:Y:S01]  /*2320*/  UIADD3 UR20, UR20, 0x402, URZ ;  /* 0x0000040214147890 */ /* 0x000fe2000fffe03f */
[----:B------:R-:W-:Y:S02]  /*2330*/  WARPGROUP.DEPBAR.LE gsb0, 0x0 ;  /* 0x00008000000079c5 */ /* 0x000fe40000010000 */
[----:B------:R-:W-:-:S06]  /*2340*/  WARPGROUP.ARRIVE ;  /* 0x00000000000079c5 */ /* 0x000fcc0000000000 */
[----:B------:R-:W-:Y:S01]  /*2350*/  QGMMA.64x32x32.F32.E4M3.E4M3 R40, gdesc[UR4], R40, gsb0 ;  /* 0x00600000042879f3 */ /* 0x000fe20008000828 */
[----:B------:R-:W-:Y:S01]  /*2360*/  UMOV UR6, UR9 ;  /* 0x0000000900067c82 */ /* 0x000fe20008000000 */
[----:B------:R-:W-:Y:S01]  /*2370*/  UMOV UR7, 0x80000020 ;  /* 0x8000002000077882 */ /* 0x000fe20000000000 */
[----:B------:R-:W-:Y:S01]  /*2380*/  UMOV UR9, 0x80000020 ;  /* 0x8000002000097882 */ /* 0x000fe20000000000 */
        /* <DEDUP_REMOVED lines=32> */
[----:B------:R-:W-:Y:S02]  /*2590*/  ULDC UR10, c[0x0][0x448] ;  /* 0x00011200000a7ab9 */ /* 0x000fe40000000800 */
[----:B------:R-:W-:Y:S02]  /*25a0*/  UISETP.NE.AND UP0, UPT, UR10, 0x1, UPT ;  /* 0x000000010a00788c */ /* 0x000fe4000bf05270 */
[----:B------:R-:W-:-:S04]  /*25b0*/  ULOP3.LUT UR10, URZ, UR53, URZ, 0x33, !UPT ;  /* 0x000000353f0a7292 */ /* 0x000fc8000f8e333f */
[----:B------:R-:W-:Y:S02]  /*25c0*/  PLOP3.LUT P1, PT, PT, PT, UP0, 0x80, 0x0 ;  /* 0x000000000000781c */ /* 0x000fe40003f2f008 */
[----:B------:R-:W-:Y:S01]  /*25d0*/  PLOP3.LUT P2, PT, PT, PT, UP0, 0x80, 0x0 ;  /* 0x000000000000781c */ /* 0x000fe20003f4f008 */
        /* <DEDUP_REMOVED lines=71> */
[----:B------:R-:W-:Y:S02]  /*2a50*/  @UP0 ULDC UR6, c[0x0][0x44c] ;  /* 0x0001130000060ab9 */ /* 0x000fe40000000800 */
[----:B------:R-:W-:Y:S01]  /*2a60*/  @P1 IMAD.HI.U32 R4, R0, UR6, RZ ;  /* 0x0000000600041c27 */ /* 0x000fe2000f8e00ff */
[----:B------:R-:W-:-:S03]  /*2a70*/  @UP0 ULDC UR6, c[0x0][0x450] ;  /* 0x0001140000060ab9 */ /* 0x000fc60000000800 */
[----:B------:R-:W-:Y:S01]  /*2a80*/  @!P3 VIADD R0, R3, 0x29840 ;  /* 0x000298400300b836 */ /* 0x000fe20000000000 */
[----:B------:R-:W-:Y:S01]  /*2a90*/  @P2 SHF.R.U32.HI R2, RZ, UR6, R4 ;  /* 0x00000006ff022c19 */ /* 0x000fe20008011604 */
[----:B------:R-:W-:Y:S01]  /*2aa0*/  IMAD.MOV.U32 R4, RZ, RZ, -0xa0 ;  /* 0xffffff60ff047424 */ /* 0x000fe200078e00ff */
[----:B------:R-:W-:Y:S02]  /*2ab0*/  ULDC.64 UR6, c[0x0][0x9e0] ;  /* 0x0002780000067ab9 */ /* 0x000fe40000000a00 */
[----:B------:R-:W-:Y:S01]  /*2ac0*/  UISETP.GE.AND UP1, UPT, UR7, 0x1, UPT ;  /* 0x000000010700788c */ /* 0x000fe2000bf26270 */
[----:B------:R-:W1:Y:S01]  /*2ad0*/  SHFL.IDX PT, R13, R2, RZ, 0x1c1f ;  /* 0x001c1fff020d7589 */ /* 0x000e6200000e0000 */
[----:B------:R-:W-:Y:S01]  /*2ae0*/  IMAD R4, R105, R4, 0xa1 ;  /* 0x000000a169047424 */ /* 0x000fe200078e0204 */
[----:B------:R-:W-:-:S03]  /*2af0*/  @!P3 PRMT R0, RZ, 0x654, R0 ;  /* 0x00000654ff00b816 */ /* 0x000fc60000000000 */
[----:B------:R-:W-:Y:S01]  /*2b00*/  IMAD R3, R17, -0x2, R4 ;  /* 0xfffffffe11037824 */ /* 0x000fe200078e0204 */
[----:B------:R-:W-:Y:S01]  /*2b10*/  PLOP3.LUT P1, PT, PT, PT, UP1, 0x40, 0x0 ;  /* 0x000000000000781c */ /* 0x000fe20003f2e818 */
[----:B------:R-:W-:Y:S02]  /*2b20*/  VIADD R9, R4, 0xffffffff ;  /* 0xffffffff04097836 */ /* 0x000fe40000000000 */
[C---:B------:R-:W-:Y:S01]  /*2b30*/  VIADD R11, R3.reuse, 0xffffffff ;  /* 0xffffffff030b7836 */ /* 0x040fe20000000000 */
[----:B0-----:R-:W-:-:S05]  /*2b40*/  IADD3 R5, R3, -R6, R16 ;  /* 0x8000000603057210 */ /* 0x001fca0007ffe010 */
[C---:B------:R-:W-:Y:S02]  /*2b50*/  VIADD R8, R5.reuse, UR6 ;  /* 0x0000000605087c36 */ /* 0x040fe40008000000 */
[----:B------:R-:W-:-:S04]  /*2b60*/  VIADD R5, R5, UR10 ;  /* 0x0000000a05057c36 */ /* 0x000fc80008000000 */
[----:B-1----:R-:W-:Y:S01]  /*2b70*/  IMAD.IADD R3, R5, 0x1, R13 ;  /* 0x0000000105037824 */ /* 0x002fe200078e020d */
        /* <DEDUP_REMOVED lines=9> */
[----:B------:R0:W-:Y:S02]  /*2c10*/  @!P3 SYNCS.ARRIVE.TRANS64.RED.A1T0 RZ, [R0+URZ], RZ ;  /* 0x000000ff00ffb9a7 */ /* 0x0001e4000810043f */
[----:B0-----:R-:W-:-:S04]  /*2c20*/  IMAD R0, R105, -0xa0, R16 ;  /* 0xffffff6069007824 */ /* 0x001fc800078e0210 */
[----:B------:R-:W-:-:S04]  /*2c30*/  VIADD R0, R0, 0xa0 ;  /* 0x000000a000007836 */ /* 0x000fc80000000000 */
[----:B------:R-:W-:-:S05]  /*2c40*/  IMAD R7, R17, -0x2, R0 ;  /* 0xfffffffe11077824 */ /* 0x000fca00078e0200 */
[----:B------:R-:W-:Y:S01]  /*2c50*/  VIADDMNMX R0, R13, R8, R7, PT ;  /* 0x000000080d007246 */ /* 0x000fe20003800107 */
[----:B------:R-:W-:Y:S06]  /*2c60*/  @P1 BRA `(.L_x_959) ;  /* 0x0000000000541947 */ /* 0x000fec0003800000 */
[----:B------:R-:W-:Y:S01]  /*2c70*/  IADD3 R4, R16, -R6, R13 ;  /* 0x8000000610047210 */ /* 0x000fe20007ffe00d */
[----:B------:R-:W-:Y:S03]  /*2c80*/  BSSY B0, `(.L_x_960) ;  /* 0x0000010000007945 */ /* 0x000fe60003800000 */
[----:B------:R-:W-:-:S13]  /*2c90*/  ISETP.GT.AND P1, PT, R4, -0x1, PT ;  /* 0xffffffff0400780c */ /* 0x000fda0003f24270 */
[----:B------:R-:W-:Y:S05]  /*2ca0*/  @P1 BRA `(.L_x_961) ;  /* 0x0000000000201947 */ /* 0x000fea0003800000 */
[----:B------:R-:W-:Y:S01]  /*2cb0*/  UISETP.NE.AND UP2, UPT, UR7, 0x1, UPT ;  /* 0x000000010700788c */ /* 0x000fe2000bf45270 */
[----:B------:R-:W-:-:S05]  /*2cc0*/  LOP3.LUT R4, RZ, R4, RZ, 0x33, !PT ;  /* 0x00000004ff047212 */ /* 0x000fca00078e33ff */
[----:B------:R-:W-:-:S05]  /*2cd0*/  PLOP3.LUT P1, PT, PT, PT, UP2, 0x80, 0x0 ;  /* 0x000000000000781c */ /* 0x000fca0003f2f028 */
[----:B------:R-:W-:-:S08]  /*2ce0*/  @UP2 ULDC.64 UR10, c[0x0][0x9e8] ;  /* 0x00027a00000a2ab9 */ /* 0x000fd00000000a00 */
[----:B------:R-:W-:-:S05]  /*2cf0*/  @P1 IMAD.HI.U32 R10, R4, UR10, RZ ;  /* 0x0000000a040a1c27 */ /* 0x000fca000f8e00ff */
[----:B------:R-:W-:-:S04]  /*2d00*/  @P1 SHF.R.U32.HI R4, RZ, UR11, R10 ;  /* 0x0000000bff041c19 */ /* 0x000fc8000801160a */
[----:B------:R-:W-:Y:S01]  /*2d10*/  LOP3.LUT R4, RZ, R4, RZ, 0x33, !PT ;  /* 0x00000004ff047212 */ /* 0x000fe200078e33ff */
[----:B------:R-:W-:Y:S06]  /*2d20*/  BRA `(.L_x_962) ;  /* 0x0000000000147947 */ /* 0x000fec0003800000 */
.L_x_961:
[----:B------:R-:W-:-:S06]  /*2d30*/  UISETP.NE.AND UP2, UPT, UR7, 0x1, UPT ;  /* 0x000000010700788c */ /* 0x000fcc000bf45270 */
[----:B------:R-:W-:-:S05]  /*2d40*/  PLOP3.LUT P1, PT, PT, PT, UP2, 0x80, 0x0 ;  /* 0x000000000000781c */ /* 0x000fca0003f2f028 */
[----:B------:R-:W-:-:S08]  /*2d50*/  @UP2 ULDC.64 UR10, c[0x0][0x9e8] ;  /* 0x00027a00000a2ab9 */ /* 0x000fd00000000a00 */
[----:B------:R-:W-:-:S05]  /*2d60*/  @P1 IMAD.HI.U32 R10, R4, UR10, RZ ;  /* 0x0000000a040a1c27 */ /* 0x000fca000f8e00ff */
[----:B------:R-:W-:-:S07]  /*2d70*/  @P1 SHF.R.U32.HI R4, RZ, UR11, R10 ;  /* 0x0000000bff041c19 */ /* 0x000fce000801160a */
.L_x_962:
[----:B------:R-:W-:Y:S05]  /*2d80*/  BSYNC B0 ;  /* 0x0000000000007941 */ /* 0x000fea0003800000 */
.L_x_960:
[----:B------:R-:W-:-:S05]  /*2d90*/  IMAD R4, R4, UR7, R11 ;  /* 0x0000000704047c24 */ /* 0x000fca000f8e020b */
[----:B------:R-:W-:Y:S02]  /*2da0*/  VIMNMX R3, R3, R4, !PT ;  /* 0x0000000403037248 */ /* 0x000fe40007fe0100 */
[----:B------:R-:W-:-:S07]  /*2db0*/  VIADDMNMX R0, R4, UR7, R0, PT ;  /* 0x0000000704007c46 */ /* 0x000fce000b800100 */
.L_x_959:
[C---:B------:R-:W-:Y:S02]  /*2dc0*/  ISETP.GE.AND P1, PT, R9.reuse, 0x2, PT ;  /* 0x000000020900780c */ /* 0x040fe40003f26270 */
[----:B------:R-:W-:Y:S02]  /*2dd0*/  ISETP.GE.AND P3, PT, R9, 0xa, PT ;  /* 0x0000000a0900780c */ /* 0x000fe40003f66270 */
[----:B------:R-:W-:Y:S02]  /*2de0*/  P2R R10, PR, RZ, 0x2 ;  /* 0x00000002ff0a7803 */ /* 0x000fe40000000000 */
[----:B------:R-:W-:Y:S02]  /*2df0*/  ISETP.GT.AND P1, PT, R3, 0x1, !P1 ;  /* 0x000000010300780c */ /* 0x000fe40004f24270 */
[----:B------:R-:W-:Y:S02]  /*2e00*/  ISETP.GE.AND P2, PT, R9, 0x9, PT ;  /* 0x000000090900780c */ /* 0x000fe40003f46270 */
[----:B------:R-:W-:-:S02]  /*2e10*/  ISETP.LT.OR P1, PT, R0, 0x2, P1 ;  /* 0x000000020000780c */ /* 0x000fc40000f21670 */
[----:B------:R-:W-:Y:S02]  /*2e20*/  P2R R12, PR, RZ, 0x4 ;  /* 0x00000004ff0c7803 */ /* 0x000fe40000000000 */
[----:B------:R-:W-:Y:S02]  /*2e30*/  FSEL R89, R89, -INF , !P1 ;  /* 0xff80000059597808 */ /* 0x000fe40004800000 */
[C---:B------:R-:W-:Y:S02]  /*2e40*/  ISETP.GT.AND P1, PT, R3.reuse, 0x9, !P3 ;  /* 0x000000090300780c */ /* 0x040fe40005f24270 */
[----:B------:R-:W-:Y:S02]  /*2e50*/  P2R R14, PR, RZ, 0x8 ;  /* 0x00000008ff0e7803 */ /* 0x000fe40000000000 */
[----:B------:R-:W-:Y:S02]  /*2e60*/  ISETP.LT.OR P1, PT, R0, 0xa, P1 ;  /* 0x0000000a0000780c */ /* 0x000fe40000f21670 */
[----:B------:R-:W-:-:S02]  /*2e70*/  ISETP.GT.AND P2, PT, R3, 0x8, !P2 ;  /* 0x000000080300780c */ /* 0x000fc40005744270 */
[----:B------:R-:W-:Y:S02]  /*2e80*/  ISETP.GE.AND P3, PT, R9, 0x11, PT ;  /* 0x000000110900780c */ /* 0x000fe40003f66270 */
[----:B------:R-:W-:Y:S02]  /*2e90*/  FSEL R93, R93, -INF , !P1 ;  /* 0xff8000005d5d7808 */ /* 0x000fe40004800000 */
[----:B------:R-:W-:Y:S02]  /*2ea0*/  ISETP.LT.OR P2, PT, R0, 0x9, P2 ;  /* 0x000000090000780c */ /* 0x000fe40001741670 */
[----:B------:R-:W-:Y:S02]  /*2eb0*/  ISETP.GT.AND P1, PT, R3, 0x10, !P3 ;  /* 0x000000100300780c */ /* 0x000fe40005f24270 */
[----:B------:R-:W-:Y:S02]  /*2ec0*/  FSEL R92, R92, -INF , !P2 ;  /* 0xff8000005c5c7808 */ /* 0x000fe40005000000 */
[----:B------:R-:W-:-:S02]  /*2ed0*/  ISETP.LT.OR P1, PT, R0, 0x11, P1 ;  /* 0x000000110000780c */ /* 0x000fc40000f21670 */
[----:B------:R-:W-:Y:S02]  /*2ee0*/  ISETP.GE.AND P2, PT, R9, 0x12, PT ;  /* 0x000000120900780c */ /* 0x000fe40003f46270 */
[----:B------:R-:W-:Y:S02]  /*2ef0*/  FSEL R96, R96, -INF , !P1 ;  /* 0xff80000060607808 */ /* 0x000fe40004800000 */
[----:B------:R-:W-:Y:S02]  /*2f00*/  ISETP.GT.AND P1, PT, R3, 0x11, !P2 ;  /* 0x000000110300780c */ /* 0x000fe40005724270 */
[----:B------:R-:W-:Y:S02]  /*2f10*/  P2R R20, PR, RZ, 0x4 ;  /* 0x00000004ff147803 */ /* 0x000fe40000000000 */
[----:B------:R-:W-:Y:S02]  /*2f20*/  ISETP.LT.OR P1, PT, R0, 0x12, P1 ;  /* 0x000000120000780c */ /* 0x000fe40000f21670 */
[----:B------:R-:W-:-:S02]  /*2f30*/  ISETP.GE.AND P2, PT, R9, 0x19, PT ;  /* 0x000000190900780c */ /* 0x000fc40003f46270 */
[----:B------:R-:W-:Y:S02]  /*2f40*/  FSEL R97, R97, -INF , !P1 ;  /* 0xff80000061617808 */ /* 0x000fe40004800000 */
[----:B------:R-:W-:Y:S02]  /*2f50*/  ISETP.GT.AND P1, PT, R3, 0x18, !P2 ;  /* 0x000000180300780c */ /* 0x000fe40005724270 */
[----:B------:R-:W-:Y:S02]  /*2f60*/  P2R R21, PR, RZ, 0x4 ;  /* 0x00000004ff157803 */ /* 0x000fe40000000000 */
[----:B------:R-:W-:Y:S02]  /*2f70*/  ISETP.LT.OR P1, PT, R0, 0x19, P1 ;  /* 0x000000190000780c */ /* 0x000fe40000f21670 */
[----:B------:R-:W-:Y:S02]  /*2f80*/  ISETP.GE.AND P2, PT, R9, 0x1a, PT ;  /* 0x0000001a0900780c */ /* 0x000fe40003f46270 */
[----:B------:R-:W-:-:S02]  /*2f90*/  FSEL R100, R100, -INF , !P1 ;  /* 0xff80000064647808 */ /* 0x000fc40004800000 */
[----:B------:R-:W-:Y:S02]  /*2fa0*/  ISETP.GT.AND P1, PT, R3, 0x19, !P2 ;  /* 0x000000190300780c */ /* 0x000fe40005724270 */
[----:B------:R-:W-:Y:S02]  /*2fb0*/  P2R R106, PR, RZ, 0x4 ;  /* 0x00000004ff6a7803 */ /* 0x000fe40000000000 */
[----:B------:R-:W-:Y:S02]  /*2fc0*/  ISETP.LT.OR P1, PT, R0, 0x1a, P1 ;  /* 0x0000001a0000780c */ /* 0x000fe40000f21670 */
[----:B------:R-:W-:Y:S02]  /*2fd0*/  P2R R15, PR, RZ, 0x8 ;  /* 0x00000008ff0f7803 */ /* 0x000fe40000000000 */
[----:B------:R-:W-:Y:S02]  /*2fe0*/  FSEL R101, R101, -INF , !P1 ;  /* 0xff80000065657808 */ /* 0x000fe40004800000 */
[----:B------:R-:W-:-:S02]  /*2ff0*/  ISETP.GE.AND P1, PT, R9, 0x21, PT ;  /* 0x000000210900780c */ /* 0x000fc40003f26270 */
[----:B------:R-:W-:Y:S02]  /*3000*/  ISETP.GE.AND P3, PT, R9, 0x22, PT ;  /* 0x000000220900780c */ /* 0x000fe40003f66270 */
[----:B------:R-:W-:Y:S02]  /*3010*/  ISETP.GT.AND P2, PT, R3, 0x20, !P1 ;  /* 0x000000200300780c */ /* 0x000fe40004f44270 */
[----:B------:R-:W-:Y:S02]  /*3020*/  P2R R107, PR, RZ, 0x8 ;  /* 0x00000008ff6b7803 */ /* 0x000fe40000000000 */
[----:B------:R-:W-:Y:S02]  /*3030*/  ISETP.LT.OR P2, PT, R0, 0x21, P2 ;  /* 0x000000210000780c */ /* 0x000fe40001741670 */
[----:B------:R-:W-:Y:S02]  /*3040*/  ISETP.GE.AND P4, PT, R9, 0x31, PT ;  /* 0x000000310900780c */ /* 0x000fe40003f86270 */
[----:B------:R-:W-:-:S02]  /*3050*/  FSEL R72, R72, -INF , !P2 ;  /* 0xff80000048487808 */ /* 0x000fc40005000000 */
[----:B------:R-:W-:Y:S02]  /*3060*/  ISETP.GT.AND P2, PT, R3, 0x21, !P3 ;  /* 0x000000210300780c */ /* 0x000fe40005f44270 */
[----:B------:R-:W-:Y:S02]  /*3070*/  ISETP.GE.AND P3, PT, R9, 0x29, PT ;  /* 0x000000290900780c */ /* 0x000fe40003f66270 */
[----:B------:R-:W-:Y:S02]  /*3080*/  ISETP.LT.OR P2, PT, R0, 0x22, P2 ;  /* 0x000000220000780c */ /* 0x000fe40001741670 */
[----:B------:R-:W-:Y:S02]  /*3090*/  P2R R108, PR, RZ, 0x8 ;  /* 0x00000008ff6c7803 */ /* 0x000fe40000000000 */
[----:B------:R-:W-:Y:S02]  /*30a0*/  FSEL R73, R73, -INF , !P2 ;  /* 0xff80000049497808 */ /* 0x000fe40005000000 */
[----:B------:R-:W-:-:S02]  /*30b0*/  ISETP.GT.AND P2, PT, R3, 0x28, !P3 ;  /* 0x000000280300780c */ /* 0x000fc40005f44270 */
[----:B------:R-:W-:Y:S02]  /*30c0*/  P2R R109, PR, RZ, 0x10 ;  /* 0x00000010ff6d7803 */ /* 0x000fe40000000000 */
[----:B------:R-:W-:-:S04]  /*30d0*/  ISETP.LT.OR P2, PT, R0, 0x29, P2 ;  /* 0x000000290000780c */ /* 0x000fc80001741670 */
[----:B------:R-:W-:Y:S02]  /*30e0*/  FSEL R76, R76, -INF , !P2 ;  /* 0xff8000004c4c7808 */ /* 0x000fe40005000000 */
[----:B------:R-:W-:-:S04]  /*30f0*/  ISETP.GE.AND P2, PT, R9, 0x2a, PT ;  /* 0x0000002a0900780c */ /* 0x000fc80003f46270 */
[----:B------:R-:W-:-:S04]  /*3100*/  ISETP.GT.AND P3, PT, R3, 0x29, !P2 ;  /* 0x000000290300780c */ /* 0x000fc80005764270 */
[----:B------:R-:W-:-:S04]  /*3110*/  ISETP.LT.OR P3, PT, R0, 0x2a, P3 ;  /* 0x0000002a0000780c */ /* 0x000fc80001f61670 */
[----:B------:R-:W-:Y:S02]  /*3120*/  FSEL R77, R77, -INF , !P3 ;  /* 0xff8000004d4d7808 */ /* 0x000fe40005800000 */
[----:B------:R-:W-:Y:S02]  /*3130*/  ISETP.GT.AND P3, PT, R3, 0x30, !P4 ;  /* 0x000000300300780c */ /* 0x000fe40006764270 */
[----:B------:R-:W-:Y:S02]  /*3140*/  ISETP.GE.AND P4, PT, R9, 0x32, PT ;  /* 0x000000320900780c */ /* 0x000fe40003f86270 */
[----:B------:R-:W-:Y:S02]  /*3150*/  ISETP.LT.OR P3, PT, R0, 0x31, P3 ;  /* 0x000000310000780c */ /* 0x000fe40001f61670 */
[----:B------:R-:W-:Y:S02]  /*3160*/  P2R R110, PR, RZ, 0x10 ;  /* 0x00000010ff6e7803 */ /* 0x000fe40000000000 */
[----:B------:R-:W-:-:S02]  /*3170*/  FSEL R80, R80, -INF , !P3 ;  /* 0xff80000050507808 */ /* 0x000fc40005800000 */
[----:B------:R-:W-:Y:S02]  /*3180*/  ISETP.GT.AND P3, PT, R3, 0x31, !P4 ;  /* 0x000000310300780c */ /* 0x000fe40006764270 */
[----:B------:R-:W-:Y:S02]  /*3190*/  ISETP.GE.AND P4, PT, R9, 0x39, PT ;  /* 0x000000390900780c */ /* 0x000fe40003f86270 */
[----:B------:R-:W-:Y:S02]  /*31a0*/  ISETP.LT.OR P3, PT, R0, 0x32, P3 ;  /* 0x000000320000780c */ /* 0x000fe40001f61670 */
[----:B------:R-:W-:Y:S02]  /*31b0*/  P2R R111, PR, RZ, 0x10 ;  /* 0x00000010ff6f7803 */ /* 0x000fe40000000000 */
[----:B------:R-:W-:Y:S02]  /*31c0*/  FSEL R81, R81, -INF , !P3 ;  /* 0xff80000051517808 */ /* 0x000fe40005800000 */
[----:B------:R-:W-:-:S02]  /*31d0*/  ISETP.GT.AND P3, PT, R3, 0x38, !P4 ;  /* 0x000000380300780c */ /* 0x000fc40006764270 */
[----:B------:R-:W-:Y:S02]  /*31e0*/  ISETP.GE.AND P4, PT, R9, 0x3a, PT ;  /* 0x0000003a0900780c */ /* 0x000fe40003f86270 */
[----:B------:R-:W-:Y:S02]  /*31f0*/  ISETP.LT.OR P3, PT, R0, 0x39, P3 ;  /* 0x000000390000780c */ /* 0x000fe40001f61670 */
[----:B------:R-:W-:Y:S02]  /*3200*/  P2R R112, PR, RZ, 0x10 ;  /* 0x00000010ff707803 */ /* 0x000fe40000000000 */
[----:B------:R-:W-:Y:S02]  /*3210*/  FSEL R84, R84, -INF , !P3 ;  /* 0xff80000054547808 */ /* 0x000fe40005800000 */
[----:B------:R-:W-:Y:S02]  /*3220*/  ISETP.GT.AND P3, PT, R3, 0x39, !P4 ;  /* 0x000000390300780c */ /* 0x000fe40006764270 */
[----:B------:R-:W-:-:S02]  /*3230*/  ISETP.GE.AND P4, PT, R9, 0x41, PT ;  /* 0x000000410900780c */ /* 0x000fc40003f86270 */
[C---:B------:R-:W-:Y:S02]  /*3240*/  ISETP.LT.OR P3, PT, R0.reuse, 0x3a, P3 ;  /* 0x0000003a0000780c */ /* 0x040fe40001f61670 */
[----:B------:R-:W-:Y:S02]  /*3250*/  P2R R113, PR, RZ, 0x10 ;  /* 0x00000010ff717803 */ /* 0x000fe40000000000 */
[----:B------:R-:W-:Y:S02]  /*3260*/  FSEL R85, R85, -INF , !P3 ;  /* 0xff80000055557808 */ /* 0x000fe40005800000 */
[----:B------:R-:W-:Y:S02]  /*3270*/  ISETP.GT.AND P3, PT, R3, 0x40, !P4 ;  /* 0x000000400300780c */ /* 0x000fe40006764270 */
[----:B------:R-:W-:Y:S02]  /*3280*/  ISETP.GE.AND P4, PT, R9, 0x42, PT ;  /* 0x000000420900780c */ /* 0x000fe40003f86270 */
[----:B------:R-:W-:-:S02]  /*3290*/  ISETP.LT.OR P3, PT, R0, 0x41, P3 ;  /* 0x000000410000780c */ /* 0x000fc40001f61670 */
[----:B------:R-:W-:Y:S02]  /*32a0*/  P2R R114, PR, RZ, 0x10 ;  /* 0x00000010ff727803 */ /* 0x000fe40000000000 */
[----:B------:R-:W-:Y:S02]  /*32b0*/  FSEL R56, R56, -INF , !P3 ;  /* 0xff80000038387808 */ /* 0x000fe40005800000 */
[----:B------:R-:W-:Y:S02]  /*32c0*/  ISETP.GT.AND P3, PT, R3, 0x41, !P4 ;  /* 0x000000410300780c */ /* 0x000fe40006764270 */
[----:B------:R-:W-:Y:S02]  /*32d0*/  ISETP.GE.AND P4, PT, R9, 0x49, PT ;  /* 0x000000490900780c */ /* 0x000fe40003f86270 */
[----:B------:R-:W-:Y:S02]  /*32e0*/  ISETP.LT.OR P3, PT, R0, 0x42, P3 ;  /* 0x000000420000780c */ /* 0x000fe40001f61670 */
[----:B------:R-:W-:-:S02]  /*32f0*/  P2R R115, PR, RZ, 0x10 ;  /* 0x00000010ff737803 */ /* 0x000fc40000000000 */
        /* <DEDUP_REMOVED lines=86> */
[----:B------:R-:W-:-:S04]  /*3860*/  ISETP.GT.AND P3, PT, R3, 0x89, !P4 ;  /* 0x000000890300780c */ /* 0x000fc80006764270 */
[----:B------:R-:W-:-:S04]  /*3870*/  ISETP.LT.OR P3, PT, R0, 0x8a, P3 ;  /* 0x0000008a0000780c */ /* 0x000fc80001f61670 */
[----:B------:R-:W-:Y:S02]  /*3880*/  FSEL R29, R29, -INF , !P3 ;  /* 0xff8000001d1d7808 */ /* 0x000fe40005800000 */
[----:B------:R-:W-:-:S04]  /*3890*/  ISETP.GE.AND P3, PT, R9, 0x91, PT ;  /* 0x000000910900780c */ /* 0x000fc80003f66270 */
        /* <DEDUP_REMOVED lines=12> */
[----:B------:R-:W-:Y:S02]  /*3960*/  P2R R4, PR, RZ, 0x40 ;  /* 0x00000040ff047803 */ /* 0x000fe40000000000 */
[----:B------:R-:W-:-:S04]  /*3970*/  ISETP.GT.AND P6, PT, R3, RZ, !P6 ;  /* 0x000000ff0300720c */ /* 0x000fc800077c4270 */
[----:B------:R-:W-:-:S04]  /*3980*/  ISETP.LT.OR P6, PT, R0, 0x1, P6 ;  /* 0x000000010000780c */ /* 0x000fc800037c1670 */
[----:B------:R-:W-:Y:S02]  /*3990*/  FSEL R13, R88, -INF , !P6 ;  /* 0xff800000580d7808 */ /* 0x000fe40007000000 */
[----:B------:R-:W-:Y:S02]  /*39a0*/  ISETP.GE.AND P6, PT, R9, 0x9a, PT ;  /* 0x0000009a0900780c */ /* 0x000fe40003fc6270 */
[----:B------:R-:W0:Y:S02]  /*39b0*/  SHFL.IDX PT, R9, R2, 0x1, 0x1c1f ;  /* 0x003c1f0002097f89 */ /* 0x000e2400000e0000 */
[----:B------:R-:W-:Y:S02]  /*39c0*/  P2R R133, PR, RZ, 0x40 ;  /* 0x00000040ff857803 */ /* 0x000fe40000000000 */
[----:B------:R-:W-:-:S04]  /*39d0*/  ISETP.GT.AND P6, PT, R3, 0x99, !P6 ;  /* 0x000000990300780c */ /* 0x000fc800077c4270 */
[----:B------:R-:W-:-:S04]  /*39e0*/  ISETP.LT.OR P6, PT, R0, 0x9a, P6 ;  /* 0x0000009a0000780c */ /* 0x000fc800037c1670 */
[----:B------:R-:W-:Y:S02]  /*39f0*/  FSEL R37, R37, -INF , !P6 ;  /* 0xff80000025257808 */ /* 0x000fe40007000000 */
[----:B------:R-:W-:Y:S02]  /*3a00*/  PLOP3.LUT P6, PT, PT, PT, UP1, 0x40, 0x0 ;  /* 0x000000000000781c */ /* 0x000fe40003fce818 */
[----:B0-----:R-:W-:Y:S01]  /*3a10*/  VIADDMNMX R0, R9, R8, R7, PT ;  /* 0x0000000809007246 */ /* 0x001fe20003800107 */
[----:B------:R-:W-:-:S10]  /*3a20*/  IMAD.IADD R3, R5, 0x1, R9 ;  /* 0x0000000105037824 */ /* 0x000fd400078e0209 */
[----:B------:R-:W-:Y:S05]  /*3a30*/  @P6 BRA `(.L_x_963) ;  /* 0x00000000005c6947 */ /* 0x000fea0003800000 */
        /* <DEDUP_REMOVED lines=8> */
[----:B------:R-:W-:Y:S01]  /*3ac0*/  @P6 IMAD.HI.U32 R5, R2, UR10, RZ ;  /* 0x0000000a02056c27 */ /* 0x000fe2000f8e00ff */
[----:B------:R-:W-:-:S13]  /*3ad0*/  PLOP3.LUT P6, PT, PT, PT, UP2, 0x80, 0x0 ;  /* 0x000000000000781c */ /* 0x000fda0003fcf028 */
[----:B------:R-:W-:-:S04]  /*3ae0*/  @P6 SHF.R.U32.HI R2, RZ, UR11, R5 ;  /* 0x0000000bff026c19 */ /* 0x000fc80008011605 */
[----:B------:R-:W-:Y:S01]  /*3af0*/  LOP3.LUT R2, RZ, R2, RZ, 0x33, !PT ;  /* 0x00000002ff027212 */ /* 0x000fe200078e33ff */
[----:B------:R-:W-:Y:S06]  /*3b00*/  BRA `(.L_x_966) ;  /* 0x0000000000187947 */ /* 0x000fec0003800000 */
.L_x_965:
[----:B------:R-:W-:-:S06]  /*3b10*/  UISETP.NE.AND UP2, UPT, UR7, 0x1, UPT ;  /* 0x000000010700788c */ /* 0x000fcc000bf45270 */
[----:B------:R-:W-:-:S05]  /*3b20*/  PLOP3.LUT P6, PT, PT, PT, UP2, 0x80, 0x0 ;  /* 0x000000000000781c */ /* 0x000fca0003fcf028 */
[----:B------:R-:W-:-:S08]  /*3b30*/  @UP2 ULDC.64 UR10, c[0x0][0x9e8] ;  /* 0x00027a00000a2ab9 */ /* 0x000fd00000000a00 */
[----:B------:R-:W-:Y:S01]  /*3b40*/  @P6 IMAD.HI.U32 R5, R2, UR10, RZ ;  /* 0x0000000a02056c27 */ /* 0x000fe2000f8e00ff */
[----:B------:R-:W-:-:S13]  /*3b50*/  PLOP3.LUT P6, PT, PT, PT, UP2, 0x80, 0x0 ;  /* 0x000000000000781c */ /* 0x000fda0003fcf028 */
[----:B------:R-:W-:-:S07]  /*3b60*/  @P6 SHF.R.U32.HI R2, RZ, UR11, R5 ;  /* 0x0000000bff026c19 */ /* 0x000fce0008011605 */
.L_x_966:
[----:B------:R-:W-:Y:S05]  /*3b70*/  BSYNC B0 ;  /* 0x0000000000007941 */ /* 0x000fea0003800000 */
.L_x_964:
[----:B------:R-:W-:-:S05]  /*3b80*/  IMAD R2, R2, UR7, R11 ;  /* 0x0000000702027c24 */ /* 0x000fca000f8e020b */
[----:B------:R-:W-:Y:S02]  /*3b90*/  VIMNMX R3, R3, R2, !PT ;  /* 0x0000000203037248 */ /* 0x000fe40007fe0100 */
[----:B------:R-:W-:-:S07]  /*3ba0*/  VIADDMNMX R0, R2, UR7, R0, PT ;  /* 0x0000000702007c46 */ /* 0x000fce000b800100 */
.L_x_963:
[C---:B------:R-:W-:Y:S01]  /*3bb0*/  ISETP.GT.AND P1, PT, R3.reuse, 0x20, !P1 ;  /* 0x000000200300780c */ /* 0x040fe20004f24270 */
[----:B------:R-:W-:Y:S01]  /*3bc0*/  IMAD.U32 R7, RZ, RZ, UR37 ;  /* 0x00000025ff077e24 */ /* 0x000fe2000f8e00ff */
[----:B------:R-:W-:Y:S01]  /*3bd0*/  ISETP.GT.AND P2, PT, R3, 0x29, !P2 ;  /* 0x000000290300780c */ /* 0x000fe20005744270 */
[----:B------:R-:W-:Y:S01]  /*3be0*/  @UP0 ULDC UR10, c[0x0][0x44c] ;  /* 0x00011300000a0ab9 */ /* 0x000fe20000000800 */
[C---:B------:R-:W-:Y:S01]  /*3bf0*/  ISETP.LT.OR P1, PT, R0.reuse, 0x21, P1 ;  /* 0x000000210000780c */ /* 0x040fe20000f21670 */
[----:B------:R-:W-:Y:S01]  /*3c00*/  UIMAD.WIDE.U32 UR10, UR36, UR10, URZ ;  /* 0x0000000a240a72a5 */ /* 0x000fe2000f8e003f */
[----:B------:R-:W-:Y:S01]  /*3c10*/  ISETP.LT.OR P2, PT, R0, 0x2a, P2 ;  /* 0x0000002a0000780c */ /* 0x000fe20001741670 */
[----:B------:R-:W-:Y:S01]  /*3c20*/  @UP0 ULDC UR18, c[0x0][0x450] ;  /* 0x0001140000120ab9 */ /* 0x000fe20000000800 */
[----:B------:R-:W-:Y:S01]  /*3c30*/  FSEL R74, R74, -INF , !P1 ;  /* 0xff8000004a4a7808 */ /* 0x000fe20004800000 */
[----:B------:R-:W-:Y:S01]  /*3c40*/  UMOV UR14, UR36 ;  /* 0x00000024000e7c82 */ /* 0x000fe20008000000 */
[----:B------:R-:W-:Y:S01]  /*3c50*/  ISETP.NE.AND P1, PT, R107, RZ, PT ;  /* 0x000000ff6b00720c */ /* 0x000fe20003f25270 */
[----:B------:R-:W-:Y:S01]  /*3c60*/  @UP0 USHF.R.U32.HI UR14, URZ, UR18, UR11 ;  /* 0x000000123f0e0299 */ /* 0x000fe2000801160b */
[----:B------:R-:W-:-:S02]  /*3c70*/  FSEL R79, R79, -INF , !P2 ;  /* 0xff8000004f4f7808 */ /* 0x000fc40005000000 */
[----:B------:R-:W-:Y:S02]  /*3c80*/  ISETP.GT.AND P1, PT, R3, 0x21, !P1 ;  /* 0x000000210300780c */ /* 0x000fe40004f24270 */
[----:B------:R-:W-:Y:S02]  /*3c90*/  ISETP.NE.AND P2, PT, R115, RZ, PT ;  /* 0x000000ff7300720c */ /* 0x000fe40003f45270 */
[----:B------:R-:W-:Y:S02]  /*3ca0*/  ISETP.LT.OR P1, PT, R0, 0x22, P1 ;  /* 0x000000220000780c */ /* 0x000fe40000f21670 */
[----:B------:R-:W-:Y:S02]  /*3cb0*/  ISETP.NE.AND P6, PT, R116, RZ, PT ;  /* 0x000000ff7400720c */ /* 0x000fe40003fc5270 */
[----:B------:R-:W-:Y:S02]  /*3cc0*/  FSEL R75, R75, -INF , !P1 ;  /* 0xff8000004b4b7808 */ /* 0x000fe40004800000 */
[----:B------:R-:W-:-:S02]  /*3cd0*/  ISETP.NE.AND P1, PT, R108, RZ, PT ;  /* 0x000000ff6c00720c */ /* 0x000fc40003f25270 */
[----:B------:R-:W-:Y:S02]  /*3ce0*/  FMNMX.FTZ R5, R13, R89, !PT ;  /* 0x000000590d057209 */ /* 0x000fe40007810000 */
[----:B------:R-:W-:Y:S02]  /*3cf0*/  ISETP.GT.AND P1, PT, R3, 0x28, !P1 ;  /* 0x000000280300780c */ /* 0x000fe40004f24270 */
[----:B------:R-:W-:Y:S02]  /*3d00*/  FMNMX.FTZ R2, R92, R5, !PT ;  /* 0x000000055c027209 */ /* 0x000fe40007810000 */
[----:B------:R-:W-:Y:S02]  /*3d10*/  ISETP.LT.OR P1, PT, R0, 0x29, P1 ;  /* 0x000000290000780c */ /* 0x000fe40000f21670 */
[----:B------:R-:W-:Y:S02]  /*3d20*/  FMNMX.FTZ R5, R93, R2, !PT ;  /* 0x000000025d057209 */ /* 0x000fe40007810000 */
[----:B------:R-:W-:-:S02]  /*3d30*/  FSEL R78, R78, -INF , !P1 ;  /* 0xff8000004e4e7808 */ /* 0x000fc40004800000 */
[----:B------:R-:W-:Y:S02]  /*3d40*/  ISETP.NE.AND P1, PT, R109, RZ, PT ;  /* 0x000000ff6d00720c */ /* 0x000fe40003f25270 */
[----:B------:R-:W-:Y:S02]  /*3d50*/  FMNMX.FTZ R2, R96, R5, !PT ;  /* 0x0000000560027209 */ /* 0x000fe40007810000 */
[----:B------:R-:W-:Y:S02]  /*3d60*/  ISETP.GT.AND P1, PT, R3, 0x30, !P1 ;  /* 0x000000300300780c */ /* 0x000fe40004f24270 */
[----:B------:R-:W-:Y:S02]  /*3d70*/  FMNMX.FTZ R5, R97, R2, !PT ;  /* 0x0000000261057209 */ /* 0x000fe40007810000 */
[----:B------:R-:W-:Y:S02]  /*3d80*/  ISETP.LT.OR P1, PT, R0, 0x31, P1 ;  /* 0x000000310000780c */ /* 0x000fe40000f21670 */
[----:B------:R-:W-:-:S02]  /*3d90*/  FMNMX.FTZ R2, R100, R5, !PT ;  /* 0x0000000564027209 */ /* 0x000fc40007810000 */
[----:B------:R-:W-:Y:S02]  /*3da0*/  FSEL R82, R82, -INF , !P1 ;  /* 0xff80000052527808 */ /* 0x000fe40004800000 */
[----:B------:R-:W-:Y:S02]  /*3db0*/  ISETP.NE.AND P1, PT, R110, RZ, PT ;  /* 0x000000ff6e00720c */ /* 0x000fe40003f25270 */
[----:B------:R-:W-:Y:S02]  /*3dc0*/  FMNMX.FTZ R5, R101, R2, !PT ;  /* 0x0000000265057209 */ /* 0x000fe40007810000 */
[----:B------:R-:W-:Y:S02]  /*3dd0*/  ISETP.GT.AND P1, PT, R3, 0x31, !P1 ;  /* 0x000000310300780c */ /* 0x000fe40004f24270 */
[----:B------:R-:W-:Y:S02]  /*3de0*/  FMNMX.FTZ R2, R72, R5, !PT ;  /* 0x0000000548027209 */ /* 0x000fe40007810000 */
[----:B------:R-:W-:-:S02]  /*3df0*/  ISETP.LT.OR P1, PT, R0, 0x32, P1 ;  /* 0x000000320000780c */ /* 0x000fc40000f21670 */
[----:B------:R-:W-:Y:S02]  /*3e00*/  FMNMX.FTZ R5, R73, R2, !PT ;  /* 0x0000000249057209 */ /* 0x000fe40007810000 */
[----:B------:R-:W-:Y:S02]  /*3e10*/  FSEL R83, R83, -INF , !P1 ;  /* 0xff80000053537808 */ /* 0x000fe40004800000 */
[----:B------:R-:W-:Y:S02]  /*3e20*/  ISETP.NE.AND P1, PT, R111, RZ, PT ;  /* 0x000000ff6f00720c */ /* 0x000fe40003f25270 */
[----:B------:R-:W-:Y:S02]  /*3e30*/  FMNMX.FTZ R2, R76, R5, !PT ;  /* 0x000000054c027209 */ /* 0x000fe40007810000 */
[----:B------:R-:W-:Y:S02]  /*3e40*/  ISETP.GT.AND P1, PT, R3, 0x38, !P1 ;  /* 0x000000380300780c */ /* 0x000fe40004f24270 */
[----:B------:R-:W-:-:S02]  /*3e50*/  FMNMX.FTZ R5, R77, R2, !PT ;  /* 0x000000024d057209 */ /* 0x000fc40007810000 */
[----:B------:R-:W-:Y:S02]  /*3e60*/  ISETP.LT.OR P1, PT, R0, 0x39, P1 ;  /* 0x000000390000780c */ /* 0x000fe40000f21670 */
[----:B------:R-:W-:Y:S02]  /*3e70*/  FMNMX.FTZ R2, R80, R5, !PT ;  /* 0x0000000550027209 */ /* 0x000fe40007810000 */
[----:B------:R-:W-:Y:S02]  /*3e80*/  FSEL R86, R86, -INF , !P1 ;  /* 0xff80000056567808 */ /* 0x000fe40004800000 */
[----:B------:R-:W-:Y:S02]  /*3e90*/  ISETP.NE.AND P1, PT, R112, RZ, PT ;  /* 0x000000ff7000720c */ /* 0x000fe40003f25270 */
[----:B------:R-:W-:Y:S02]  /*3ea0*/  FMNMX.FTZ R5, R81, R2, !PT ;  /* 0x0000000251057209 */ /* 0x000fe40007810000 */
[----:B------:R-:W-:-:S02]  /*3eb0*/  ISETP.GT.AND P1, PT, R3, 0x39, !P1 ;  /* 0x000000390300780c */ /* 0x000fc40004f24270 */
[----:B------:R-:W-:Y:S02]  /*3ec0*/  FMNMX.FTZ R2, R84, R5, !PT ;  /* 0x0000000554027209 */ /* 0x000fe40007810000 */
[----:B------:R-:W-:Y:S02]  /*3ed0*/  ISETP.LT.OR P1, PT, R0, 0x3a, P1 ;  /* 0x0000003a0000780c */ /* 0x000fe40000f21670 */
[----:B------:R-:W-:Y:S02]  /*3ee0*/  FMNMX.FTZ R5, R85, R2, !PT ;  /* 0x0000000255057209 */ /* 0x000fe40007810000 */
[----:B------:R-:W-:Y:S02]  /*3ef0*/  FSEL R87, R87, -INF , !P1 ;  /* 0xff80000057577808 */ /* 0x000fe40004800000 */
[----:B------:R-:W-:Y:S02]  /*3f00*/  ISETP.NE.AND P1, PT, R113, RZ, PT ;  /* 0x000000ff7100720c */ /* 0x000fe40003f25270 */
[----:B------:R-:W-:-:S02]  /*3f10*/  FMNMX.FTZ R2, R56, R5, !PT ;  /* 0x0000000538027209 */ /* 0x000fc40007810000 */
[----:B------:R-:W-:Y:S02]  /*3f20*/  ISETP.GT.AND P1, PT, R3, 0x40, !P1 ;  /* 0x000000400300780c */ /* 0x000fe40004f24270 */
[----:B------:R-:W-:Y:S02]  /*3f30*/  FMNMX.FTZ R5, R57, R2, !PT ;  /* 0x0000000239057209 */ /* 0x000fe40007810000 */
[----:B------:R-:W-:Y:S02]  /*3f40*/  ISETP.LT.OR P1, PT, R0, 0x41, P1 ;  /* 0x000000410000780c */ /* 0x000fe40000f21670 */
[----:B------:R-:W-:Y:S02]  /*3f50*/  FMNMX.FTZ R2, R60, R5, !PT ;  /* 0x000000053c027209 */ /* 0x000fe40007810000 */
        /* <DEDUP_REMOVED lines=8> */
[C---:B------:R-:W-:Y:S02]  /*3fe0*/  ISETP.GT.AND P1, PT, R3.reuse, 0x48, !P2 ;  /* 0x000000480300780c */ /* 0x040fe40005724270 */
[----:B------:R-:W-:Y:S02]  /*3ff0*/  ISETP.NE.AND P2, PT, R126, RZ, PT ;  /* 0x000000ff7e00720c */ /* 0x000fe40003f45270 */
[----:B------:R-:W-:Y:S02]  /*4000*/  ISETP.LT.OR P1, PT, R0, 0x49, P1 ;  /* 0x000000490000780c */ /* 0x000fe40000f21670 */
[----:B------:R-:W-:Y:S02]  /*4010*/  FMNMX.FTZ R2, R68, R5, !PT ;  /* 0x0000000544027209 */ /* 0x000fe40007810000 */
[----:B------:R-:W-:Y:S02]  /*4020*/  FSEL R62, R62, -INF , !P1 ;  /* 0xff8000003e3e7808 */ /* 0x000fe40004800000 */
[----:B------:R-:W-:-:S02]  /*4030*/  ISETP.GT.AND P1, PT, R3, 0x49, !P6 ;  /* 0x000000490300780c */ /* 0x000fc40007724270 */
[----:B------:R-:W-:Y:S02]  /*4040*/  ISETP.NE.AND P6, PT, R127, RZ, PT ;  /* 0x000000ff7f00720c */ /* 0x000fe40003fc5270 */
        /* <DEDUP_REMOVED lines=39> */
[C---:B------:R-:W-:Y:S02]  /*42c0*/  ISETP.GT.AND P3, PT, R3.reuse, 0x90, !P3 ;  /* 0x000000900300780c */ /* 0x040fe40005f64270 */
[----:B------:R-:W-:-:S02]  /*42d0*/  ISETP.GT.AND P1, PT, R3, 0x61, !P1 ;  /* 0x000000610300780c */ /* 0x000fc40004f24270 */
[C---:B------:R-:W-:Y:S02]  /*42e0*/  ISETP.GT.AND P4, PT, R3.reuse, 0x91, !P4 ;  /* 0x000000910300780c */ /* 0x040fe40006784270 */
[C---:B------:R-:W-:Y:S02]  /*42f0*/  ISETP.LT.OR P1, PT, R0.reuse, 0x62, P1 ;  /* 0x000000620000780c */ /* 0x040fe40000f21670 */
[----:B------:R-:W-:Y:S02]  /*4300*/  ISETP.GT.AND P5, PT, R3, 0x98, !P5 ;  /* 0x000000980300780c */ /* 0x000fe40006fa4270 */
[----:B------:R-:W-:Y:S02]  /*4310*/  FSEL R43, R43, -INF , !P1 ;  /* 0xff8000002b2b7808 */ /* 0x000fe40004800000 */
[----:B------:R-:W-:Y:S02]  /*4320*/  ISETP.NE.AND P1, PT, R123, RZ, PT ;  /* 0x000000ff7b00720c */ /* 0x000fe40003f25270 */
[----:B------:R-:W-:-:S02]  /*4330*/  ISETP.LT.OR P3, PT, R0, 0x91, P3 ;  /* 0x000000910000780c */ /* 0x000fc40001f61670 */
[----:B------:R-:W-:Y:S02]  /*4340*/  ISETP.GT.AND P1, PT, R3, 0x68, !P1 ;  /* 0x000000680300780c */ /* 0x000fe40004f24270 */
[C---:B------:R-:W-:Y:S02]  /*4350*/  ISETP.LT.OR P4, PT, R0.reuse, 0x92, P4 ;  /* 0x000000920000780c */ /* 0x040fe40002781670 */
[----:B------:R-:W-:Y:S02]  /*4360*/  ISETP.LT.OR P1, PT, R0, 0x69, P1 ;  /* 0x000000690000780c */ /* 0x000fe40000f21670 */
[----:B------:R-:W-:Y:S02]  /*4370*/  FSEL R34, R34, -INF , !P3 ;  /* 0xff80000022227808 */ /* 0x000fe40005800000 */
[----:B------:R-:W-:Y:S02]  /*4380*/  FSEL R46, R46, -INF , !P1 ;  /* 0xff8000002e2e7808 */ /* 0x000fe40004800000 */
[----:B------:R-:W-:-:S02]  /*4390*/  ISETP.NE.AND P1, PT, R124, RZ, PT ;  /* 0x000000ff7c00720c */ /* 0x000fc40003f25270 */
[C---:B------:R-:W-:Y:S02]  /*43a0*/  ISETP.LT.OR P5, PT, R0.reuse, 0x99, P5 ;  /* 0x000000990000780c */ /* 0x040fe40002fa1670 */
[----:B------:R-:W-:Y:S02]  /*43b0*/  ISETP.GT.AND P1, PT, R3, 0x69, !P1 ;  /* 0x000000690300780c */ /* 0x000fe40004f24270 */
[----:B------:R-:W-:Y:S02]  /*43c0*/  FSEL R35, R35, -INF , !P4 ;  /* 0xff80000023237808 */ /* 0x000fe40006000000 */
[----:B------:R-:W-:Y:S02]  /*43d0*/  ISETP.LT.OR P1, PT, R0, 0x6a, P1 ;  /* 0x0000006a0000780c */ /* 0x000fe40000f21670 */
[----:B------:R-:W-:Y:S02]  /*43e0*/  R2UR UR15, R104 ;  /* 0x00000000680f72ca */ /* 0x000fe400000e0000 */
[----:B------:R-:W-:-:S02]  /*43f0*/  FSEL R47, R47, -INF , !P1 ;  /* 0xff8000002f2f7808 */ /* 0x000fc40004800000 */
[----:B------:R-:W-:-:S04]  /*4400*/  ISETP.NE.AND P1, PT, R125, RZ, PT ;  /* 0x000000ff7d00720c */ /* 0x000fc80003f25270 */
[----:B------:R-:W-:-:S04]  /*4410*/  ISETP.GT.AND P1, PT, R3, 0x70, !P1 ;  /* 0x000000700300780c */ /* 0x000fc80004f24270 */
[----:B------:R-:W-:Y:S01]  /*4420*/  ISETP.LT.OR P1, PT, R0, 0x71, P1 ;  /* 0x000000710000780c */ /* 0x000fe20000f21670 */
[----:B------:R-:W-:-:S03]  /*4430*/  UIADD3 UR10, UR15, UR14, URZ ;  /* 0x0000000e0f0a7290 */ /* 0x000fc6000fffe03f */
[----:B------:R-:W-:Y:S01]  /*4440*/  FSEL R50, R50, -INF , !P1 ;  /* 0xff80000032327808 */ /* 0x000fe20004800000 */
[----:B------:R-:W-:Y:S01]  /*4450*/  UIADD3 UR6, UR10, UR6, URZ ;  /* 0x000000060a067290 */ /* 0x000fe2000fffe03f */
[----:B------:R-:W-:Y:S02]  /*4460*/  ISETP.GT.AND P1, PT, R3, 0x71, !P2 ;  /* 0x000000710300780c */ /* 0x000fe40005724270 */
[----:B------:R-:W-:Y:S02]  /*4470*/  ISETP.NE.AND P2, PT, R129, RZ, PT ;  /* 0x000000ff8100720c */ /* 0x000fe40003f45270 */
[----:B------:R-:W-:-:S04]  /*4480*/  ISETP.LT.OR P1, PT, R0, 0x72, P1 ;  /* 0x000000720000780c */ /* 0x000fc80000f21670 */
[----:B------:R-:W-:Y:S02]  /*4490*/  FSEL R51, R51, -INF , !P1 ;  /* 0xff80000033337808 */ /* 0x000fe40004800000 */
[----:B------:R-:W-:Y:S02]  /*44a0*/  ISETP.GT.AND P1, PT, R3, 0x78, !P6 ;  /* 0x000000780300780c */ /* 0x000fe40007724270 */
[----:B------:R-:W-:Y:S02]  /*44b0*/  ISETP.NE.AND P6, PT, R130, RZ, PT ;  /* 0x000000ff8200720c */ /* 0x000fe40003fc5270 */
[----:B------:R-:W-:-:S04]  /*44c0*/  ISETP.LT.OR P1, PT, R0, 0x79, P1 ;  /* 0x000000790000780c */ /* 0x000fc80000f21670 */
[----:B------:R-:W-:Y:S02]  /*44d0*/  FSEL R54, R54, -INF , !P1 ;  /* 0xff80000036367808 */ /* 0x000fe40004800000 */
[----:B------:R-:W-:-:S04]  /*44e0*/  ISETP.NE.AND P1, PT, R128, RZ, PT ;  /* 0x000000ff8000720c */ /* 0x000fc80003f25270 */
[----:B------:R-:W-:-:S04]  /*44f0*/  ISETP.GT.AND P1, PT, R3, 0x79, !P1 ;  /* 0x000000790300780c */ /* 0x000fc80004f24270 */
        /* <DEDUP_REMOVED lines=30> */
[----:B------:R-:W-:Y:S02]  /*46e0*/  ISETP.NE.AND P1, PT, R4, RZ, PT ;  /* 0x000000ff0400720c */ /* 0x000fe40003f25270 */
[----:B------:R-:W-:Y:S02]  /*46f0*/  FMNMX.FTZ R4, R37, R2, !PT ;  /* 0x0000000225047209 */ /* 0x000fe40007810000 */
[----:B------:R-:W-:-:S03]  /*4700*/  ISETP.GT.AND P1, PT, R3, RZ, !P1 ;  /* 0x000000ff0300720c */ /* 0x000fc60004f24270 */
[----:B------:R-:W0:Y:S01]  /*4710*/  SHFL.BFLY PT, R5, R4, 0x2, 0x1f ;  /* 0x0c401f0004057f89 */ /* 0x000e2200000e0000 */
[----:B------:R-:W-:-:S04]  /*4720*/  ISETP.LT.OR P1, PT, R0, 0x1, P1 ;  /* 0x000000010000780c */ /* 0x000fc80000f21670 */
[----:B------:R-:W-:Y:S02]  /*4730*/  FSEL R90, R90, -INF , !P1 ;  /* 0xff8000005a5a7808 */ /* 0x000fe40004800000 */
[----:B------:R-:W-:Y:S02]  /*4740*/  ISETP.GT.AND P1, PT, R3, 0x80, !P2 ;  /* 0x000000800300780c */ /* 0x000fe40005724270 */
[----:B------:R-:W-:Y:S02]  /*4750*/  ISETP.NE.AND P2, PT, R132, RZ, PT ;  /* 0x000000ff8400720c */ /* 0x000fe40003f45270 */
[----:B------:R-:W-:-:S04]  /*4760*/  ISETP.LT.OR P1, PT, R0, 0x81, P1 ;  /* 0x000000810000780c */ /* 0x000fc80000f21670 */
[----:B------:R-:W-:Y:S02]  /*4770*/  FSEL R26, R26, -INF , !P1 ;  /* 0xff8000001a1a7808 */ /* 0x000fe40004800000 */
[----:B------:R-:W-:Y:S02]  /*4780*/  ISETP.GT.AND P1, PT, R3, 0x81, !P6 ;  /* 0x000000810300780c */ /* 0x000fe40007724270 */
[----:B------:R-:W-:Y:S02]  /*4790*/  ISETP.NE.AND P6, PT, R131, RZ, PT ;  /* 0x000000ff8300720c */ /* 0x000fe40003fc5270 */
[----:B------:R-:W-:Y:S02]  /*47a0*/  ISETP.LT.OR P1, PT, R0, 0x82, P1 ;  /* 0x000000820000780c */ /* 0x000fe40000f21670 */
[----:B0-----:R-:W-:Y:S02]  /*47b0*/  FMNMX.FTZ R5, R4, R5, !PT ;  /* 0x0000000504057209 */ /* 0x001fe40007810000 */
[----:B------:R-:W-:-:S03]  /*47c0*/  FSEL R27, R27, -INF , !P1 ;  /* 0xff8000001b1b7808 */ /* 0x000fc60004800000 */
[----:B------:R-:W0:Y:S02]  /*47d0*/  SHFL.BFLY PT, R2, R5, 0x1, 0x1f ;  /* 0x0c201f0005027f89 */ /* 0x000e2400000e0000 */
[----:B0-----:R-:W-:-:S04]  /*47e0*/  FMNMX.FTZ R2, R5, R2, !PT ;  /* 0x0000000205027209 */ /* 0x001fc80007810000 */
[C---:B------:R-:W-:Y:S01]  /*47f0*/  FSETP.NEU.FTZ.AND P1, PT, R2.reuse, -INF , PT ;  /* 0xff8000000200780b */ /* 0x040fe20003f3d000 */
[----:B------:R-:W-:-:S05]  /*4800*/  FFMA.FTZ R7, R2, R7, -8 ;  /* 0xc100000002077423 */ /* 0x000fca0000010007 */
[----:B------:R-:W-:Y:S02]  /*4810*/  FSEL R88, R7, RZ, P1 ;  /* 0x000000ff07587208 */ /* 0x000fe40000800000 */
[----:B------:R-:W-:Y:S02]  /*4820*/  ISETP.GT.AND P1, PT, R3, 0x88, !P6 ;  /* 0x000000880300780c */ /* 0x000fe40007724270 */
[----:B------:R-:W-:Y:S01]  /*4830*/  ISETP.NE.AND P6, PT, R133, RZ, PT ;  /* 0x000000ff8500720c */ /* 0x000fe20003fc5270 */
[----:B------:R-:W-:-:S01]  /*4840*/  FFMA.FTZ R4, R13, UR37, -R88 ;  /* 0x000000250d047c23 */ /* 0x000fc20008010858 */
[----:B------:R-:W-:Y:S01]  /*4850*/  FMNMX.FTZ R13, R90, R91, !PT ;  /* 0x0000005b5a0d7209 */ /* 0x000fe20007810000 */
[----:B------:R-:W-:-:S01]  /*4860*/  FFMA.FTZ R72, R72, UR37, -R88 ;  /* 0x0000002548487c23 */ /* 0x000fc20008010858 */
[--C-:B------:R-:W-:Y:S01]  /*4870*/  FFMA.FTZ R76, R76, UR37, -R88.reuse ;  /* 0x000000254c4c7c23 */ /* 0x100fe20008010858 */
[----:B------:R-:W-:-:S01]  /*4880*/  FFMA.FTZ R80, R80, UR37, -R88 ;  /* 0x0000002550507c23 */ /* 0x000fc20008010858 */
[----:B------:R-:W-:Y:S01]  /*4890*/  FMNMX.FTZ R14, R94, R13, !PT ;  /* 0x0000000d5e0e7209 */ /* 0x000fe20007810000 */
[----:B------:R-:W-:-:S01]  /*48a0*/  FFMA.FTZ R84, R84, UR37, -R88 ;  /* 0x0000002554547c23 */ /* 0x000fc20008010858 */
[----:B------:R0:W-:Y:S01]  /*48b0*/  MUFU.EX2 R13, R72 ;  /* 0x00000048000d7308 */ /* 0x0001e20000000800 */
[----:B------:R-:W-:Y:S01]  /*48c0*/  ISETP.LT.OR P1, PT, R0, 0x89, P1 ;  /* 0x000000890000780c */ /* 0x000fe20000f21670 */
[--C-:B------:R-:W-:Y:S01]  /*48d0*/  FFMA.FTZ R5, R89, UR37, -R88.reuse ;  /* 0x0000002559057c23 */ /* 0x100fe20008010858 */
[----:B------:R-:W-:Y:S01]  /*48e0*/  FMNMX.FTZ R15, R95, R14, !PT ;  /* 0x0000000e5f0f7209 */ /* 0x000fe20007810000 */
[--C-:B------:R-:W-:Y:S01]  /*48f0*/  FFMA.FTZ R14, R73, UR37, -R88.reuse ;  /* 0x00000025490e7c23 */ /* 0x100fe20008010858 */
[----:B------:R-:W-:Y:S01]  /*4900*/  FSEL R30, R30, -INF , !P1 ;  /* 0xff8000001e1e7808 */ /* 0x000fe20004800000 */
[--C-:B------:R-:W-:Y:S01]  /*4910*/  FFMA.FTZ R7, R92, UR37, -R88.reuse ;  /* 0x000000255c077c23 */ /* 0x100fe20008010858 */
[----:B------:R-:W-:Y:S01]  /*4920*/  FMNMX.FTZ R20, R98, R15, !PT ;  /* 0x0000000f62147209 */ /* 0x000fe20007810000 */
[----:B------:R-:W-:Y:S01]  /*4930*/  MUFU.EX2 R4, R4 ;  /* 0x0000000400047308 */ /* 0x000fe20000000800 */
[----:B------:R-:W-:Y:S01]  /*4940*/  ISETP.GT.AND P1, PT, R3, 0x89, !P2 ;  /* 0x000000890300780c */ /* 0x000fe20005724270 */
[--C-:B------:R-:W-:Y:S01]  /*4950*/  FFMA.FTZ R8, R93, UR37, -R88.reuse ;  /* 0x000000255d087c23 */ /* 0x100fe20008010858 */
[----:B------:R-:W-:Y:S01]  /*4960*/  FMNMX.FTZ R15, R99, R20, !PT ;  /* 0x00000014630f7209 */ /* 0x000fe20007810000 */
[--C-:B------:R-:W-:Y:S01]  /*4970*/  FFMA.FTZ R9, R96, UR37, -R88.reuse ;  /* 0x0000002560097c23 */ /* 0x100fe20008010858 */
[----:B------:R-:W-:Y:S01]  /*4980*/  ISETP.GT.AND P2, PT, R3, 0x99, !P6 ;  /* 0x000000990300780c */ /* 0x000fe20007744270 */
[--C-:B------:R-:W-:Y:S01]  /*4990*/  FFMA.FTZ R10, R97, UR37, -R88.reuse ;  /* 0x00000025610a7c23 */ /* 0x100fe20008010858 */
[----:B------:R-:W-:Y:S01]  /*49a0*/  FMNMX.FTZ R20, R102, R15, !PT ;  /* 0x0000000f66147209 */ /* 0x000fe20007810000 */
[----:B------:R-:W1:Y:S01]  /*49b0*/  MUFU.EX2 R5, R5 ;  /* 0x0000000500057308 */ /* 0x000e620000000800 */
[----:B------:R-:W-:Y:S01]  /*49c0*/  ISETP.LT.OR P1, PT, R0, 0x8a, P1 ;  /* 0x0000008a0000780c */ /* 0x000fe20000f21670 */
[--C-:B------:R-:W-:Y:S01]  /*49d0*/  FFMA.FTZ R11, R100, UR37, -R88.reuse ;  /* 0x00000025640b7c23 */ /* 0x100fe20008010858 */
[----:B------:R-:W-:Y:S01]  /*49e0*/  FMNMX.FTZ R21, R103, R20, !PT ;  /* 0x0000001467157209 */ /* 0x000fe20007810000 */
[--C-:B------:R-:W-:Y:S01]  /*49f0*/  FFMA.FTZ R20, R77, UR37, -R88.reuse ;  /* 0x000000254d147c23 */ /* 0x100fe20008010858 */
[----:B------:R-:W-:Y:S01]  /*4a00*/  FSEL R31, R31, -INF , !P1 ;  /* 0xff8000001f1f7808 */ /* 0x000fe20004800000 */
[--C-:B------:R-:W-:Y:S01]  /*4a10*/  FFMA.FTZ R12, R101, UR37, -R88.reuse ;  /* 0x00000025650c7c23 */ /* 0x100fe20008010858 */
[----:B0-----:R-:W-:Y:S01]  /*4a20*/  FMNMX.FTZ R72, R74, R21, !PT ;  /* 0x000000154a487209 */ /* 0x001fe20007810000 */
[----:B------:R0:W-:Y:S01]  /*4a30*/  MUFU.EX2 R15, R76 ;  /* 0x0000004c000f7308 */ /* 0x0001e20000000800 */
[----:B------:R-:W-:Y:S01]  /*4a40*/  ISETP.LT.OR P2, PT, R0, 0x9a, P2 ;  /* 0x0000009a0000780c */ /* 0x000fe20001741670 */
[--C-:B------:R-:W-:Y:S01]  /*4a50*/  FFMA.FTZ R56, R56, UR37, -R88.reuse ;  /* 0x0000002538387c23 */ /* 0x100fe20008010858 */
[----:B------:R-:W-:Y:S01]  /*4a60*/  FMNMX.FTZ R21, R75, R72, !PT ;  /* 0x000000484b157209 */ /* 0x000fe20007810000 */
[--C-:B------:R-:W-:Y:S01]  /*4a70*/  FFMA.FTZ R57, R57, UR37, -R88.reuse ;  /* 0x0000002539397c23 */ /* 0x100fe20008010858 */
[----:B------:R-:W-:-:S01]  /*4a80*/  FFMA.FTZ R60, R60, UR37, -R88 ;  /* 0x000000253c3c7c23 */ /* 0x000fc20008010858 */
[--C-:B------:R-:W-:Y:S01]  /*4a90*/  FFMA.FTZ R64, R64, UR37, -R88.reuse ;  /* 0x0000002540407c23 */ /* 0x100fe20008010858 */
[----:B------:R-:W-:Y:S01]  /*4aa0*/  FMNMX.FTZ R72, R78, R21, !PT ;  /* 0x000000154e487209 */ /* 0x000fe20007810000 */
[----:B------:R-:W2:Y:S01]  /*4ab0*/  MUFU.EX2 R7, R7 ;  /* 0x0000000700077308 */ /* 0x000ea20000000800 */
[----:B------:R-:W-:-:S01]  /*4ac0*/  FFMA.FTZ R65, R65, UR37, -R88 ;  /* 0x0000002541417c23 */ /* 0x000fc20008010858 */
[--C-:B------:R-:W-:Y:S01]  /*4ad0*/  FFMA.FTZ R24, R24, UR37, -R88.reuse ;  /* 0x0000002518187c23 */ /* 0x100fe20008010858 */
[----:B------:R-:W-:Y:S01]  /*4ae0*/  FMNMX.FTZ R73, R79, R72, !PT ;  /* 0x000000484f497209 */ /* 0x000fe20007810000 */
[--C-:B------:R-:W-:Y:S01]  /*4af0*/  FFMA.FTZ R72, R81, UR37, -R88.reuse ;  /* 0x0000002551487c23 */ /* 0x100fe20008010858 */
[----:B------:R-:W-:-:S01]  /*4b00*/  FFMA.FTZ R81, R61, UR37, -R88 ;  /* 0x000000253d517c23 */ /* 0x000fc20008010858 */
[--C-:B------:R-:W-:Y:S01]  /*4b10*/  FFMA.FTZ R25, R25, UR37, -R88.reuse ;  /* 0x0000002519197c23 */ /* 0x100fe20008010858 */
[----:B0-----:R-:W-:Y:S01]  /*4b20*/  FMNMX.FTZ R76, R82, R73, !PT ;  /* 0x00000049524c7209 */ /* 0x001fe20007810000 */
        /* <DEDUP_REMOVED lines=9> */
[----:B------:R-:W-:-:S02]  /*4bc0*/  FFMA.FTZ R37, R37, UR37, -R88 ;  /* 0x0000002525257c23 */ /* 0x000fc40008010858 */
[----:B------:R-:W-:Y:S01]  /*4bd0*/  FMNMX.FTZ R77, R87, R76, !PT ;  /* 0x0000004c574d7209 */ /* 0x000fe20007810000 */
[----:B------:R-:W-:-:S03]  /*4be0*/  FFMA.FTZ R76, R85, UR37, -R88 ;  /* 0x00000025554c7c23 */ /* 0x000fc60008010858 */
[----:B0-----:R-:W-:Y:S01]  /*4bf0*/  FMNMX.FTZ R80, R58, R77, !PT ;  /* 0x0000004d3a507209 */ /* 0x001fe20007810000 */
[----:B------:R0:W-:Y:S03]  /*4c00*/  MUFU.EX2 R73, R84 ;  /* 0x0000005400497308 */ /* 0x0001e60000000800 */
[----:B------:R-:W-:-:S04]  /*4c10*/  FMNMX.FTZ R77, R59, R80, !PT ;  /* 0x000000503b4d7209 */ /* 0x000fc80007810000 */
[----:B------:R-:W-:Y:S01]  /*4c20*/  FMNMX.FTZ R80, R62, R77, !PT ;  /* 0x0000004d3e507209 */ /* 0x000fe20007810000 */
[----:B------:R-:W4:Y:S01]  /*4c30*/  MUFU.EX2 R9, R9 ;  /* 0x0000000900097308 */ /* 0x000f220000000800 */
[----:B0-----:R-:W-:-:S02]  /*4c40*/  FFMA.FTZ R84, R68, UR37, -R88 ;  /* 0x0000002544547c23 */ /* 0x001fc40008010858 */
[----:B------:R-:W-:-:S04]  /*4c50*/  FMNMX.FTZ R77, R63, R80, !PT ;  /* 0x000000503f4d7209 */ /* 0x000fc80007810000 */
[----:B------:R-:W-:Y:S01]  /*4c60*/  FMNMX.FTZ R80, R66, R77, !PT ;  /* 0x0000004d42507209 */ /* 0x000fe20007810000 */
[----:B------:R-:W0:Y:S03]  /*4c70*/  MUFU.EX2 R10, R10 ;  /* 0x0000000a000a7308 */ /* 0x000e260000000800 */
[----:B------:R-:W-:-:S04]  /*4c80*/  FMNMX.FTZ R77, R67, R80, !PT ;  /* 0x00000050434d7209 */ /* 0x000fc80007810000 */
[----:B------:R-:W-:Y:S01]  /*4c90*/  FMNMX.FTZ R80, R70, R77, !PT ;  /* 0x0000004d46507209 */ /* 0x000fe20007810000 */
[----:B------:R-:W5:Y:S03]  /*4ca0*/  MUFU.EX2 R11, R11 ;  /* 0x0000000b000b7308 */ /* 0x000f660000000800 */
[----:B------:R-:W-:-:S04]  /*4cb0*/  FMNMX.FTZ R77, R71, R80, !PT ;  /* 0x00000050474d7209 */ /* 0x000fc80007810000 */
[----:B------:R-:W-:Y:S01]  /*4cc0*/  FMNMX.FTZ R80, R42, R77, !PT ;  /* 0x0000004d2a507209 */ /* 0x000fe20007810000 */
[----:B------:R-:W5:Y:S03]  /*4cd0*/  MUFU.EX2 R12, R12 ;  /* 0x0000000c000c7308 */ /* 0x000f660000000800 */
[----:B------:R-:W-:-:S04]  /*4ce0*/  FMNMX.FTZ R61, R43, R80, !PT ;  /* 0x000000502b3d7209 */ /* 0x000fc80007810000 */
[----:B------:R-:W-:Y:S01]  /*4cf0*/  FMNMX.FTZ R80, R46, R61, !PT ;  /* 0x0000003d2e507209 */ /* 0x000fe20007810000 */
[----:B------:R1:W-:Y:S03]  /*4d00*/  MUFU.EX2 R77, R81 ;  /* 0x00000051004d7308 */ /* 0x0003e60000000800 */
[----:B------:R-:W-:-:S04]  /*4d10*/  FMNMX.FTZ R61, R47, R80, !PT ;  /* 0x000000502f3d7209 */ /* 0x000fc80007810000 */
[----:B------:R-:W-:Y:S01]  /*4d20*/  FMNMX.FTZ R80, R50, R61, !PT ;  /* 0x0000003d32507209 */ /* 0x000fe20007810000 */
[----:B------:R-:W-:Y:S03]  /*4d30*/  MUFU.EX2 R14, R14 ;  /* 0x0000000e000e7308 */ /* 0x000fe60000000800 */
[----:B------:R-:W-:-:S04]  /*4d40*/  FMNMX.FTZ R61, R51, R80, !PT ;  /* 0x00000050333d7209 */ /* 0x000fc80007810000 */
[----:B------:R-:W-:Y:S01]  /*4d50*/  FMNMX.FTZ R68, R54, R61, !PT ;  /* 0x0000003d36447209 */ /* 0x000fe20007810000 */
[----:B------:R-:W-:Y:S03]  /*4d60*/  MUFU.EX2 R20, R20 ;  /* 0x0000001400147308 */ /* 0x000fe60000000800 */
[----:B-1----:R-:W-:Y:S01]  /*4d70*/  FMNMX.FTZ R81, R55, R68, !PT ;  /* 0x0000004437517209 */ /* 0x002fe20007810000 */
[----:B------:R-:W-:-:S03]  /*4d80*/  FFMA.FTZ R68, R69, UR37, -R88 ;  /* 0x0000002545447c23 */ /* 0x000fc60008010858 */
[----:B------:R-:W-:Y:S01]  /*4d90*/  FMNMX.FTZ R80, R26, R81, !PT ;  /* 0x000000511a507209 */ /* 0x000fe20007810000 */
[----:B------:R-:W-:-:S01]  /*4da0*/  FFMA.FTZ R81, R40, UR37, -R88 ;  /* 0x0000002528517c23 */ /* 0x000fc20008010858 */
[----:B------:R1:W-:Y:S02]  /*4db0*/  MUFU.EX2 R61, R84 ;  /* 0x00000054003d7308 */ /* 0x0003e40000000800 */
[----:B------:R-:W-:-:S04]  /*4dc0*/  FMNMX.FTZ R3, R27, R80, !PT ;  /* 0x000000501b037209 */ /* 0x000fc80007810000 */
[----:B------:R-:W-:Y:S02]  /*4dd0*/  FMNMX.FTZ R40, R30, R3, !PT ;  /* 0x000000031e287209 */ /* 0x000fe40007810000 */
[----:B------:R2:W-:Y:S01]  /*4de0*/  MUFU.EX2 R3, R81 ;  /* 0x0000005100037308 */ /* 0x0005e20000000800 */
[----:B-1----:R-:W-:-:S01]  /*4df0*/  FFMA.FTZ R84, R41, UR37, -R88 ;  /* 0x0000002529547c23 */ /* 0x002fc20008010858 */
[----:B------:R-:W-:Y:S02]  /*4e00*/  FMNMX.FTZ R69, R31, R40, !PT ;  /* 0x000000281f457209 */ /* 0x000fe40007810000 */
[----:B------:R-:W-:Y:S02]  /*4e10*/  FSEL R40, R38, -INF , !P5 ;  /* 0xff80000026287808 */ /* 0x000fe40006800000 */
[----:B------:R-:W-:Y:S02]  /*4e20*/  FMNMX.FTZ R80, R34, R69, !PT ;  /* 0x0000004522507209 */ /* 0x000fe40007810000 */
[----:B------:R-:W-:Y:S01]  /*4e30*/  FSEL R41, R39, -INF , !P2 ;  /* 0xff80000027297808 */ /* 0x000fe20005000000 */
        /* <DEDUP_REMOVED lines=8> */
[----:B------:R-:W-:Y:S01]  /*4ec0*/  IMAD.U32 R53, RZ, RZ, UR37 ;  /* 0x00000025ff357e24 */ /* 0x000fe2000f8e00ff */
[----:B------:R-:W-:Y:S01]  /*4ed0*/  FMNMX.FTZ R0, R41, R0, !PT ;  /* 0x0000000029007209 */ /* 0x000fe20007810000 */
[----:B------:R1:W-:Y:S04]  /*4ee0*/  MUFU.EX2 R38, R84 ;  /* 0x0000005400267308 */ /* 0x0003e80000000800 */
[----:B------:R-:W3:Y:S04]  /*4ef0*/  SHFL.BFLY PT, R69, R0, 0x2, 0x1f ;  /* 0x0c401f0000457f89 */ /* 0x000ee800000e0000 */
[----:B------:R-:W-:Y:S08]  /*4f00*/  MUFU.EX2 R72, R72 ;  /* 0x0000004800487308 */ /* 0x000ff00000000800 */
[----:B------:R-:W-:Y:S08]  /*4f10*/  MUFU.EX2 R76, R76 ;  /* 0x0000004c004c7308 */ /* 0x000ff00000000800 */
[----:B------:R-:W-:Y:S01]  /*4f20*/  MUFU.EX2 R56, R56 ;  /* 0x0000003800387308 */ /* 0x000fe20000000800 */
[----:B---3--:R-:W-:-:S07]  /*4f30*/  FMNMX.FTZ R69, R0, R69, !PT ;  /* 0x0000004500457209 */ /* 0x008fce0007810000 */
[----:B------:R-:W-:Y:S01]  /*4f40*/  MUFU.EX2 R57, R57 ;  /* 0x0000003900397308 */ /* 0x000fe20000000800 */
[----:B------:R-:W3:Y:S07]  /*4f50*/  SHFL.BFLY PT, R0, R69, 0x1, 0x1f ;  /* 0x0c201f0045007f89 */ /* 0x000eee00000e0000 */
[----:B------:R-:W-:Y:S08]  /*4f60*/  MUFU.EX2 R60, R60 ;  /* 0x0000003c003c7308 */ /* 0x000ff00000000800 */
[----:B------:R-:W-:Y:S08]  /*4f70*/  MUFU.EX2 R64, R64 ;  /* 0x0000004000407308 */ /* 0x000ff00000000800 */
[----:B------:R-:W-:Y:S01]  /*4f80*/  MUFU.EX2 R65, R65 ;  /* 0x0000004100417308 */ /* 0x000fe20000000800 */
[----:B---3--:R-:W-:-:S04]  /*4f90*/  FMNMX.FTZ R0, R69, R0, !PT ;  /* 0x0000000045007209 */ /* 0x008fc80007810000 */
[C---:B------:R-:W-:Y:S01]  /*4fa0*/  FSETP.NEU.FTZ.AND P1, PT, R0.reuse, -INF , PT ;  /* 0xff8000000000780b */ /* 0x040fe20003f3d000 */
[----:B------:R-:W-:-:S02]  /*4fb0*/  FFMA.FTZ R53, R0, R53, -8 ;  /* 0xc100000000357423 */ /* 0x000fc40000010035 */
[----:B------:R-:W-:Y:S03]  /*4fc0*/  MUFU.EX2 R68, R68 ;  /* 0x0000004400447308 */ /* 0x000fe60000000800 */
[----:B--2---:R-:W-:Y:S02]  /*4fd0*/  FSEL R81, R53, RZ, P1 ;  /* 0x000000ff35517208 */ /* 0x004fe40000800000 */
[----:B------:R-:W-:-:S03]  /*4fe0*/  PLOP3.LUT P1, PT, PT, PT, UP1, 0x40, 0x0 ;  /* 0x000000000000781c */ /* 0x000fc60003f2e818 */
[--C-:B------:R-:W-:Y:S01]  /*4ff0*/  FFMA.FTZ R53, R90, UR37, -R81.reuse ;  /* 0x000000255a357c23 */ /* 0x100fe20008010851 */
[----:B------:R-:W-:-:S01]  /*5000*/  FFMA.FTZ R80, R91, UR37, -R81 ;  /* 0x000000255b507c23 */ /* 0x000fc20008010851 */
[--C-:B------:R-:W-:Y:S01]  /*5010*/  FFMA.FTZ R85, R78, UR37, -R81.reuse ;  /* 0x000000254e557c23 */ /* 0x100fe20008010851 */
[----:B------:R-:W-:-:S01]  /*5020*/  FFMA.FTZ R78, R82, UR37, -R81 ;  /* 0x00000025524e7c23 */ /* 0x000fc20008010851 */
[----:B------:R-:W-:Y:S01]  /*5030*/  FADD.FTZ R82, R4, R5 ;  /* 0x0000000504527221 */ /* 0x000fe20000010000 */
[----:B------:R-:W-:-:S01]  /*5040*/  FFMA.FTZ R94, R94, UR37, -R81 ;  /* 0x000000255e5e7c23 */ /* 0x000fc20008010851 */
[--C-:B------:R-:W-:Y:S01]  /*5050*/  FFMA.FTZ R88, R79, UR37, -R81.reuse ;  /* 0x000000254f587c23 */ /* 0x100fe20008010851 */
[----:B------:R-:W-:-:S01]  /*5060*/  FFMA.FTZ R79, R83, UR37, -R81 ;  /* 0x00000025534f7c23 */ /* 0x000fc20008010851 */
[----:B------:R-:W-:Y:S01]  /*5070*/  MUFU.EX2 R53, R53 ;  /* 0x0000003500357308 */ /* 0x000fe20000000800 */
[----:B------:R-:W-:-:S01]  /*5080*/  FADD.FTZ R83, R7, R82 ;  /* 0x0000005207537221 */ /* 0x000fc20000010000 */
[--C-:B------:R-:W-:Y:S01]  /*5090*/  FFMA.FTZ R95, R95, UR37, -R81.reuse ;  /* 0x000000255f5f7c23 */ /* 0x100fe20008010851 */
[----:B------:R-:W-:-:S01]  /*50a0*/  FFMA.FTZ R69, R98, UR37, -R81 ;  /* 0x0000002562457c23 */ /* 0x000fc20008010851 */
[----:B-1----:R-:W-:Y:S01]  /*50b0*/  FFMA.FTZ R84, R99, UR37, -R81 ;  /* 0x0000002563547c23 */ /* 0x002fe20008010851 */
[----:B------:R-:W-:-:S01]  /*50c0*/  FADD.FTZ R82, R8, R83 ;  /* 0x0000005308527221 */ /* 0x000fc20000010000 */
[--C-:B------:R-:W-:Y:S01]  /*50d0*/  FFMA.FTZ R102, R102, UR37, -R81.reuse ;  /* 0x0000002566667c23 */ /* 0x100fe20008010851 */
[----:B------:R-:W-:-:S01]  /*50e0*/  FFMA.FTZ R103, R103, UR37, -R81 ;  /* 0x0000002567677c23 */ /* 0x000fc20008010851 */
[----:B------:R-:W1:Y:S01]  /*50f0*/  MUFU.EX2 R80, R80 ;  /* 0x0000005000507308 */ /* 0x000e620000000800 */
[----:B----4-:R-:W-:-:S01]  /*5100*/  FADD.FTZ R83, R9, R82 ;  /* 0x0000005209537221 */ /* 0x010fc20000010000 */
[--C-:B------:R-:W-:Y:S01]  /*5110*/  FFMA.FTZ R74, R74, UR37, -R81.reuse ;  /* 0x000000254a4a7c23 */ /* 0x100fe20008010851 */
[----:B------:R-:W-:-:S01]  /*5120*/  FFMA.FTZ R75, R75, UR37, -R81 ;  /* 0x000000254b4b7c23 */ /* 0x000fc20008010851 */
[----:B------:R-:W-:Y:S01]  /*5130*/  FFMA.FTZ R86, R86, UR37, -R81 ;  /* 0x0000002556567c23 */ /* 0x000fe20008010851 */
[----:B0-----:R-:W-:-:S01]  /*5140*/  FADD.FTZ R82, R10, R83 ;  /* 0x000000530a527221 */ /* 0x001fc20000010000 */
[--C-:B------:R-:W-:Y:S01]  /*5150*/  FFMA.FTZ R87, R87, UR37, -R81.reuse ;  /* 0x0000002557577c23 */ /* 0x100fe20008010851 */
[----:B------:R-:W-:-:S01]  /*5160*/  FFMA.FTZ R58, R58, UR37, -R81 ;  /* 0x000000253a3a7c23 */ /* 0x000fc20008010851 */
[----:B------:R-:W0:Y:S01]  /*5170*/  MUFU.EX2 R94, R94 ;  /* 0x0000005e005e7308 */ /* 0x000e220000000800 */
[----:B-----5:R-:W-:-:S01]  /*5180*/  FADD.FTZ R89, R11, R82 ;  /* 0x000000520b597221 */ /* 0x020fc20000010000 */
[----:B------:R-:W-:Y:S01]  /*5190*/  F2FP.SATFINITE.E4M3.F32.PACK_AB_MERGE_C R11, R12, R11, RZ ;  /* 0x0000000b0c0b723e */ /* 0x000fe200048070ff */
[----:B------:R-:W-:-:S01]  /*51a0*/  FFMA.FTZ R59, R59, UR37, -R81 ;  /* 0x000000253b3b7c23 */ /* 0x000fc20008010851 */
[----:B------:R-:W-:Y:S01]  /*51b0*/  FFMA.FTZ R62, R62, UR37, -R81 ;  /* 0x000000253e3e7c23 */ /* 0x000fe20008010851 */
[----:B------:R-:W-:-:S01]  /*51c0*/  FADD.FTZ R90, R12, R89 ;  /* 0x000000590c5a7221 */ /* 0x000fc20000010000 */
[----:B------:R-:W-:Y:S01]  /*51d0*/  F2FP.SATFINITE.E4M3.F32.PACK_AB_MERGE_C R89, R8, R7, RZ ;  /* 0x000000070859723e */ /* 0x000fe200048070ff */
[----:B------:R-:W-:-:S01]  /*51e0*/  FFMA.FTZ R63, R63, UR37, -R81 ;  /* 0x000000253f3f7c23 */ /* 0x000fc20008010851 */
[----:B------:R-:W2:Y:S01]  /*51f0*/  MUFU.EX2 R95, R95 ;  /* 0x0000005f005f7308 */ /* 0x000ea20000000800 */
[----:B-1----:R-:W-:-:S01]  /*5200*/  FADD.FTZ R83, R53, R80 ;  /* 0x0000005035537221 */ /* 0x002fc20000010000 */
[----:B------:R-:W-:Y:S01]  /*5210*/  F2FP.SATFINITE.E4M3.F32.PACK_AB_MERGE_C R184, R5, R4, R89 ;  /* 0x0000000405b8723e */ /* 0x000fe20004807059 */
[----:B------:R-:W-:-:S01]  /*5220*/  FFMA.FTZ R66, R66, UR37, -R81 ;  /* 0x0000002542427c23 */ /* 0x000fc20008010851 */
[--C-:B------:R-:W-:Y:S01]  /*5230*/  FFMA.FTZ R67, R67, UR37, -R81.reuse ;  /* 0x0000002543437c23 */ /* 0x100fe20008010851 */
[----:B------:R-:W-:-:S01]  /*5240*/  FFMA.FTZ R70, R70, UR37, -R81 ;  /* 0x0000002546467c23 */ /* 0x000fc20008010851 */
[--C-:B------:R-:W-:Y:S01]  /*5250*/  FFMA.FTZ R71, R71, UR37, -R81.reuse ;  /* 0x0000002547477c23 */ /* 0x100fe20008010851 */
[----:B------:R-:W-:-:S01]  /*5260*/  FFMA.FTZ R42, R42, UR37, -R81 ;  /* 0x000000252a2a7c23 */ /* 0x000fc20008010851 */
[----:B------:R-:W1:Y:S01]  /*5270*/  MUFU.EX2 R69, R69 ;  /* 0x0000004500457308 */ /* 0x000e620000000800 */
[----:B0-----:R-:W-:-:S01]  /*5280*/  FADD.FTZ R82, R94, R83 ;  /* 0x000000535e527221 */ /* 0x001fc20000010000 */
[----:B------:R-:W-:Y:S01]  /*5290*/  FADD.FTZ R83, R13, R90 ;  /* 0x0000005a0d537221 */ /* 0x000fe20000010000 */
[----:B------:R-:W-:-:S01]  /*52a0*/  FFMA.FTZ R43, R43, UR37, -R81 ;  /* 0x000000252b2b7c23 */ /* 0x000fc20008010851 */
[--C-:B------:R-:W-:Y:S01]  /*52b0*/  FFMA.FTZ R46, R46, UR37, -R81.reuse ;  /* 0x000000252e2e7c23 */ /* 0x100fe20008010851 */
[----:B------:R-:W-:-:S01]  /*52c0*/  FFMA.FTZ R47, R47, UR37, -R81 ;  /* 0x000000252f2f7c23 */ /* 0x000fc20008010851 */
[----:B------:R-:W-:Y:S01]  /*52d0*/  FADD.FTZ R90, R14, R83 ;  /* 0x000000530e5a7221 */ /* 0x000fe20000010000 */
[----:B------:R-:W-:-:S01]  /*52e0*/  FFMA.FTZ R50, R50, UR37, -R81 ;  /* 0x0000002532327c23 */ /* 0x000fc20008010851 */
[----:B------:R-:W0:Y:S01]  /*52f0*/  MUFU.EX2 R84, R84 ;  /* 0x0000005400547308 */ /* 0x000e220000000800 */
[----:B--2---:R-:W-:-:S01]  /*5300*/  FADD.FTZ R82, R95, R82 ;  /* 0x000000525f527221 */ /* 0x004fc20000010000 */
[----:B------:R-:W-:Y:S01]  /*5310*/  FADD.FTZ R83, R15, R90 ;  /* 0x0000005a0f537221 */ /* 0x000fe20000010000 */
[----:B------:R-:W-:-:S01]  /*5320*/  FFMA.FTZ R51, R51, UR37, -R81 ;  /* 0x0000002533337c23 */ /* 0x000fc20008010851 */
[--C-:B------:R-:W-:Y:S01]  /*5330*/  FFMA.FTZ R54, R54, UR37, -R81.reuse ;  /* 0x0000002536367c23 */ /* 0x100fe20008010851 */
[----:B------:R-:W-:-:S01]  /*5340*/  FFMA.FTZ R55, R55, UR37, -R81 ;  /* 0x0000002537377c23 */ /* 0x000fc20008010851 */
[----:B------:R-:W-:Y:S01]  /*5350*/  FADD.FTZ R12, R20, R83 ;  /* 0x00000053140c7221 */ /* 0x000fe20000010000 */
[----:B------:R-:W-:-:S01]  /*5360*/  FFMA.FTZ R26, R26, UR37, -R81 ;  /* 0x000000251a1a7c23 */ /* 0x000fc20008010851 */
[----:B------:R-:W2:Y:S01]  /*5370*/  MUFU.EX2 R102, R102 ;  /* 0x0000006600667308 */ /* 0x000ea20000000800 */
[----:B-1----:R-:W-:-:S01]  /*5380*/  FADD.FTZ R7, R69, R82 ;  /* 0x0000005245077221 */ /* 0x002fc20000010000 */
[--C-:B------:R-:W-:Y:S01]  /*5390*/  FFMA.FTZ R27, R27, UR37, -R81.reuse ;  /* 0x000000251b1b7c23 */ /* 0x100fe20008010851 */
[----:B------:R-:W-:-:S01]  /*53a0*/  FFMA.FTZ R30, R30, UR37, -R81 ;  /* 0x000000251e1e7c23 */ /* 0x000fc20008010851 */
[--C-:B------:R-:W-:Y:S01]  /*53b0*/  FFMA.FTZ R31, R31, UR37, -R81.reuse ;  /* 0x000000251f1f7c23 */ /* 0x100fe20008010851 */
[----:B------:R-:W-:-:S01]  /*53c0*/  FFMA.FTZ R34, R34, UR37, -R81 ;  /* 0x0000002522227c23 */ /* 0x000fc20008010851 */
[--C-:B------:R-:W-:Y:S01]  /*53d0*/  FFMA.FTZ R35, R35, UR37, -R81.reuse ;  /* 0x0000002523237c23 */ /* 0x100fe20008010851 */
[----:B------:R-:W-:-:S01]  /*53e0*/  FFMA.FTZ R40, R40, UR37, -R81 ;  /* 0x0000002528287c23 */ /* 0x000fc20008010851 */
[----:B------:R-:W1:Y:S01]  /*53f0*/  MUFU.EX2 R103, R103 ;  /* 0x0000006700677308 */ /* 0x000e620000000800 */
[----:B0-----:R-:W-:-:S01]  /*5400*/  FADD.FTZ R7, R84, R7 ;  /* 0x0000000754077221 */ /* 0x001fc20000010000 */
[----:B------:R-:W-:Y:S01]  /*5410*/  FFMA.FTZ R41, R41, UR37, -R81 ;  /* 0x0000002529297c23 */ /* 0x000fe20008010851 */
[----:B------:R-:W-:-:S02]  /*5420*/  F2FP.SATFINITE.E4M3.F32.PACK_AB_MERGE_C R15, R20, R15, RZ ;  /* 0x0000000f140f723e */ /* 0x000fc400048070ff */
[----:B------:R-:W-:Y:S02]  /*5430*/  F2FP.SATFINITE.E4M3.F32.PACK_AB_MERGE_C R94, R95, R94, RZ ;  /* 0x0000005e5f5e723e */ /* 0x000fe400048070ff */
[----:B------:R-:W-:Y:S01]  /*5440*/  F2FP.SATFINITE.E4M3.F32.PACK_AB_MERGE_C R186, R10, R9, R11 ;  /* 0x000000090aba723e */ /* 0x000fe2000480700b */
[----:B------:R-:W0:Y:S01]  /*5450*/  MUFU.EX2 R74, R74 ;  /* 0x0000004a004a7308 */ /* 0x000e220000000800 */
[----:B--2---:R-:W-:-:S01]  /*5460*/  FADD.FTZ R8, R102, R7 ;  /* 0x0000000766087221 */ /* 0x004fc20000010000 */
[----:B------:R-:W-:Y:S01]  /*5470*/  FADD.FTZ R7, R21, R12 ;  /* 0x0000000c15077221 */ /* 0x000fe20000010000 */
[----:B------:R-:W-:Y:S02]  /*5480*/  F2FP.SATFINITE.E4M3.F32.PACK_AB_MERGE_C R180, R14, R13, R15 ;  /* 0x0000000d0eb4723e */ /* 0x000fe4000480700f */
[----:B------:R-:W-:-:S03]  /*5490*/  F2FP.SATFINITE.E4M3.F32.PACK_AB_MERGE_C R185, R80, R53, R94 ;  /* 0x0000003550b9723e */ /* 0x000fc6000480705e */
[----:B------:R-:W2:Y:S01]  /*54a0*/  MUFU.EX2 R75, R75 ;  /* 0x0000004b004b7308 */ /* 0x000ea20000000800 */
[----:B-1----:R-:W-:-:S01]  /*54b0*/  FADD.FTZ R5, R103, R8 ;  /* 0x0000000867057221 */ /* 0x002fc20000010000 */
[----:B------:R-:W-:Y:S01]  /*54c0*/  FADD.FTZ R8, R72, R7 ;  /* 0x0000000748087221 */ /* 0x000fe20000010000 */
[----:B------:R-:W-:-:S04]  /*54d0*/  F2FP.SATFINITE.E4M3.F32.PACK_AB_MERGE_C R102, R103, R102, RZ ;  /* 0x000000666766723e */ /* 0x000fc800048070ff */
[----:B------:R-:W-:Y:S01]  /*54e0*/  F2FP.SATFINITE.E4M3.F32.PACK_AB_MERGE_C R187, R84, R69, R102 ;  /* 0x0000004554bb723e */ /* 0x000fe20004807066 */
[----:B------:R-:W1:Y:S01]  /*54f0*/  MUFU.EX2 R85, R85 ;  /* 0x0000005500557308 */ /* 0x000e620000000800 */
[----:B0-----:R-:W-:-:S01]  /*5500*/  FADD.FTZ R4, R74, R5 ;  /* 0x000000054a047221 */ /* 0x001fc20000010000 */
[----:B------:R-:W-:Y:S01]  /*5510*/  FADD.FTZ R5, R73, R8 ;  /* 0x0000000849057221 */ /* 0x000fe20000010000 */
[----:B------:R-:W-:Y:S02]  /*5520*/  F2FP.SATFINITE.E4M3.F32.PACK_AB_MERGE_C R8, R77, R60, RZ ;  /* 0x0000003c4d08723e */ /* 0x000fe400048070ff */
[C---:B------:R-:W-:Y:S01]  /*5530*/  F2FP.SATFINITE.E4M3.F32.PACK_AB_MERGE_C R73, R76.reuse, R73, RZ ;  /* 0x000000494c49723e */ /* 0x040fe200048070ff */
[----:B------:R-:W-:-:S01]  /*5540*/  FADD.FTZ R7, R76, R5 ;  /* 0x000000054c077221 */ /* 0x000fc20000010000 */
[----:B------:R-:W-:Y:S01]  /*5550*/  F2FP.SATFINITE.E4M3.F32.PACK_AB_MERGE_C R176, R57, R56, R8 ;  /* 0x0000003839b0723e */ /* 0x000fe20004807008 */
[----:B------:R-:W0:Y:S01]  /*5560*/  MUFU.EX2 R88, R88 ;  /* 0x0000005800587308 */ /* 0x000e220000000800 */
[----:B--2---:R-:W-:-:S01]  /*5570*/  FADD.FTZ R4, R75, R4 ;  /* 0x000000044b047221 */ /* 0x004fc20000010000 */
[----:B------:R-:W-:-:S06]  /*5580*/  F2FP.SATFINITE.E4M3.F32.PACK_AB_MERGE_C R182, R72, R21, R73 ;  /* 0x0000001548b6723e */ /* 0x000fcc0004807049 */
[----:B------:R-:W2:Y:S01]  /*5590*/  MUFU.EX2 R78, R78 ;  /* 0x0000004e004e7308 */ /* 0x000ea20000000800 */
[----:B-1----:R-:W-:-:S01]  /*55a0*/  FADD.FTZ R5, R85, R4 ;  /* 0x0000000455057221 */ /* 0x002fc20000010000 */
[----:B------:R-:W-:-:S04]  /*55b0*/  FADD.FTZ R4, R56, R7 ;  /* 0x0000000738047221 */ /* 0x000fc80000010000 */
[----:B------:R-:W-:Y:S02]  /*55c0*/  FADD.FTZ R7, R57, R4 ;  /* 0x0000000439077221 */ /* 0x000fe40000010000 */
[----:B------:R-:W1:Y:S01]  /*55d0*/  MUFU.EX2 R79, R79 ;  /* 0x0000004f004f7308 */ /* 0x000e620000000800 */
[----:B0-----:R-:W-:-:S01]  /*55e0*/  FADD.FTZ R5, R88, R5 ;  /* 0x0000000558057221 */ /* 0x001fc20000010000 */
[----:B------:R-:W-:Y:S01]  /*55f0*/  FADD.FTZ R60, R60, R7 ;  /* 0x000000073c3c7221 */ /* 0x000fe20000010000 */
[----:B------:R-:W-:Y:S02]  /*5600*/  F2FP.SATFINITE.E4M3.F32.PACK_AB_MERGE_C R7, R68, R61, RZ ;  /* 0x0000003d4407723e */ /* 0x000fe400048070ff */
[----:B------:R-:W-:Y:S01]  /*5610*/  F2FP.SATFINITE.E4M3.F32.PACK_AB_MERGE_C R85, R88, R85, RZ ;  /* 0x000000555855723e */ /* 0x000fe200048070ff */
[----:B------:R-:W-:-:S01]  /*5620*/  FADD.FTZ R77, R77, R60 ;  /* 0x0000003c4d4d7221 */ /* 0x000fc20000010000 */
[----:B------:R-:W-:Y:S01]  /*5630*/  F2FP.SATFINITE.E4M3.F32.PACK_AB_MERGE_C R178, R65, R64, R7 ;  /* 0x0000004041b2723e */ /* 0x000fe20004807007 */
[----:B------:R-:W0:Y:S01]  /*5640*/  MUFU.EX2 R86, R86 ;  /* 0x0000005600567308 */ /* 0x000e220000000800 */
[----:B--2---:R-:W-:-:S01]  /*5650*/  FADD.FTZ R4, R78, R5 ;  /* 0x000000054e047221 */ /* 0x004fc20000010000 */
[----:B------:R-:W-:Y:S01]  /*5660*/  FADD.FTZ R8, R64, R77 ;  /* 0x0000004d40087221 */ /* 0x000fe20000010000 */
[----:B------:R-:W-:-:S03]  /*5670*/  F2FP.SATFINITE.E4M3.F32.PACK_AB_MERGE_C R181, R75, R74, R85 ;  /* 0x0000004a4bb5723e */ /* 0x000fc60004807055 */
[----:B------:R-:W-:Y:S02]  /*5680*/  FADD.FTZ R8, R65, R8 ;  /* 0x0000000841087221 */ /* 0x000fe40000010000 */
[----:B------:R-:W2:Y:S01]  /*5690*/  MUFU.EX2 R87, R87 ;  /* 0x0000005700577308 */ /* 0x000ea20000000800 */
[----:B-1----:R-:W-:-:S01]  /*56a0*/  FADD.FTZ R5, R79, R4 ;  /* 0x000000044f057221 */ /* 0x002fc20000010000 */
[----:B------:R-:W-:-:S04]  /*56b0*/  FADD.FTZ R61, R61, R8 ;  /* 0x000000083d3d7221 */ /* 0x000fc80000010000 */
[----:B------:R-:W-:Y:S02]  /*56c0*/  FADD.FTZ R68, R68, R61 ;  /* 0x0000003d44447221 */ /* 0x000fe40000010000 */
[----:B------:R-:W1:Y:S01]  /*56d0*/  MUFU.EX2 R58, R58 ;  /* 0x0000003a003a7308 */ /* 0x000e620000000800 */
[----:B0-----:R-:W-:-:S07]  /*56e0*/  FADD.FTZ R4, R86, R5 ;  /* 0x0000000556047221 */ /* 0x001fce0000010000 */
[----:B------:R-:W0:Y:S01]  /*56f0*/  MUFU.EX2 R59, R59 ;  /* 0x0000003b003b7308 */ /* 0x000e220000000800 */
[----:B--2---:R-:W-:-:S01]  /*5700*/  FADD.FTZ R5, R87, R4 ;  /* 0x0000000457057221 */ /* 0x004fc20000010000 */
[----:B------:R-:W-:-:S04]  /*5710*/  F2FP.SATFINITE.E4M3.F32.PACK_AB_MERGE_C R86, R87, R86, RZ ;  /* 0x000000565756723e */ /* 0x000fc800048070ff */
[----:B------:R-:W-:Y:S02]  /*5720*/  F2FP.SATFINITE.E4M3.F32.PACK_AB_MERGE_C R183, R79, R78, R86 ;  /* 0x0000004e4fb7723e */ /* 0x000fe40004807056 */
[----:B------:R-:W2:Y:S01]  /*5730*/  MUFU.EX2 R62, R62 ;  /* 0x0000003e003e7308 */ /* 0x000ea20000000800 */
[----:B-1----:R-:W-:-:S07]  /*5740*/  FADD.FTZ R4, R58, R5 ;  /* 0x000000053a047221 */ /* 0x002fce0000010000 */
[----:B------:R-:W1:Y:S01]  /*5750*/  MUFU.EX2 R63, R63 ;  /* 0x0000003f003f7308 */ /* 0x000e620000000800 */
[----:B0-----:R-:W-:-:S07]  /*5760*/  FADD.FTZ R5, R59, R4 ;  /* 0x000000043b057221 */ /* 0x001fce0000010000 */
[----:B------:R-:W0:Y:S01]  /*5770*/  MUFU.EX2 R66, R66 ;  /* 0x0000004200427308 */ /* 0x000e220000000800 */
[----:B--2---:R-:W-:-:S07]  /*5780*/  FADD.FTZ R4, R62, R5 ;  /* 0x000000053e047221 */ /* 0x004fce0000010000 */
[----:B------:R-:W-:Y:S01]  /*5790*/  MUFU.EX2 R39, R39 ;  /* 0x0000002700277308 */ /* 0x000fe20000000800 */
[----:B-1----:R-:W-:-:S01]  /*57a0*/  FADD.FTZ R5, R63, R4 ;  /* 0x000000043f057221 */ /* 0x002fc20000010000 */
[----:B------:R-:W-:-:S04]  /*57b0*/  F2FP.SATFINITE.E4M3.F32.PACK_AB_MERGE_C R62, R63, R62, RZ ;  /* 0x0000003e3f3e723e */ /* 0x000fc800048070ff */
[----:B------:R-:W-:Y:S02]  /*57c0*/  F2FP.SATFINITE.E4M3.F32.PACK_AB_MERGE_C R177, R59, R58, R62 ;  /* 0x0000003a3bb1723e */ /* 0x000fe4000480703e */
[----:B------:R-:W1:Y:S01]  /*57d0*/  MUFU.EX2 R44, R44 ;  /* 0x0000002c002c7308 */ /* 0x000e620000000800 */
[----:B0-----:R-:W-:-:S07]  /*57e0*/  FADD.FTZ R4, R66, R5 ;  /* 0x0000000542047221 */ /* 0x001fce0000010000 */
[----:B------:R-:W0:Y:S08]  /*57f0*/  MUFU.EX2 R67, R67 ;  /* 0x0000004300437308 */ /* 0x000e300000000800 */
[----:B------:R-:W2:Y:S01]  /*5800*/  MUFU.EX2 R70, R70 ;  /* 0x0000004600467308 */ /* 0x000ea20000000800 */
[----:B-1----:R-:W-:-:S04]  /*5810*/  F2FP.SATFINITE.E4M3.F32.PACK_AB_MERGE_C R7, R44, R39, RZ ;  /* 0x000000272c07723e */ /* 0x002fc800048070ff */
[----:B------:R-:W-:Y:S01]  /*5820*/  F2FP.SATFINITE.E4M3.F32.PACK_AB_MERGE_C R172, R38, R3, R7 ;  /* 0x0000000326ac723e */ /* 0x000fe20004807007 */
[----:B------:R-:W-:-:S02]  /*5830*/  FADD.FTZ R3, R3, R68 ;  /* 0x0000004403037221 */ /* 0x000fc40000010000 */
[----:B------:R-:W1:Y:S01]  /*5840*/  MUFU.EX2 R71, R71 ;  /* 0x0000004700477308 */ /* 0x000e620000000800 */
[----:B0-----:R-:W-:-:S01]  /*5850*/  FADD.FTZ R5, R67, R4 ;  /* 0x0000000443057221 */ /* 0x001fc20000010000 */
[----:B------:R-:W-:-:S04]  /*5860*/  FADD.FTZ R38, R38, R3 ;  /* 0x0000000326267221 */ /* 0x000fc80000010000 */
[----:B------:R-:W-:Y:S02]  /*5870*/  FADD.FTZ R39, R39, R38 ;  /* 0x0000002627277221 */ /* 0x000fe40000010000 */
[----:B------:R-:W0:Y:S01]  /*5880*/  MUFU.EX2 R42, R42 ;  /* 0x0000002a002a7308 */ /* 0x000e220000000800 */
[----:B--2---:R-:W-:-:S01]  /*5890*/  FADD.FTZ R4, R70, R5 ;  /* 0x0000000546047221 */ /* 0x004fc20000010000 */
[----:B------:R-:W-:-:S06]  /*58a0*/  FADD.FTZ R44, R44, R39 ;  /* 0x000000272c2c7221 */ /* 0x000fcc0000010000 */
[----:B------:R-:W2:Y:S01]  /*58b0*/  MUFU.EX2 R43, R43 ;  /* 0x0000002b002b7308 */ /* 0x000ea20000000800 */
[----:B-1----:R-:W-:-:S01]  /*58c0*/  FADD.FTZ R3, R71, R4 ;  /* 0x0000000447037221 */ /* 0x002fc20000010000 */
[----:B------:R-:W-:-:S04]  /*58d0*/  F2FP.SATFINITE.E4M3.F32.PACK_AB_MERGE_C R70, R71, R70, RZ ;  /* 0x000000464746723e */ /* 0x000fc800048070ff */
[----:B------:R-:W-:Y:S02]  /*58e0*/  F2FP.SATFINITE.E4M3.F32.PACK_AB_MERGE_C R179, R67, R66, R70 ;  /* 0x0000004243b3723e */ /* 0x000fe40004807046 */
[----:B------:R-:W1:Y:S01]  /*58f0*/  MUFU.EX2 R46, R46 ;  /* 0x0000002e002e7308 */ /* 0x000e620000000800 */
[----:B0-----:R-:W-:-:S07]  /*5900*/  FADD.FTZ R4, R42, R3 ;  /* 0x000000032a047221 */ /* 0x001fce0000010000 */
[----:B------:R-:W-:Y:S01]  /*5910*/  MUFU.EX2 R49, R49 ;  /* 0x0000003100317308 */ /* 0x000fe20000000800 */
[----:B--2---:R-:W-:-:S07]  /*5920*/  FADD.FTZ R3, R43, R4 ;  /* 0x000000042b037221 */ /* 0x004fce0000010000 */
[----:B------:R-:W0:Y:S01]  /*5930*/  MUFU.EX2 R52, R52 ;  /* 0x0000003400347308 */ /* 0x000e220000000800 */
[----:B-1----:R-:W-:-:S07]  /*5940*/  FADD.FTZ R4, R46, R3 ;  /* 0x000000032e047221 */ /* 0x002fce0000010000 */
[----:B------:R-:W1:Y:S08]  /*5950*/  MUFU.EX2 R47, R47 ;  /* 0x0000002f002f7308 */ /* 0x000e700000000800 */
[----:B------:R-:W-:Y:S01]  /*5960*/  MUFU.EX2 R45, R45 ;  /* 0x0000002d002d7308 */ /* 0x000fe20000000800 */
[----:B0-----:R-:W-:-:S07]  /*5970*/  F2FP.SATFINITE.E4M3.F32.PACK_AB_MERGE_C R5, R52, R49, RZ ;  /* 0x000000313405723e */ /* 0x001fce00048070ff */
[----:B------:R-:W0:Y:S01]  /*5980*/  MUFU.EX2 R48, R48 ;  /* 0x0000003000307308 */ /* 0x000e220000000800 */
[C---:B-1----:R-:W-:Y:S01]  /*5990*/  F2FP.SATFINITE.E4M3.F32.PACK_AB_MERGE_C R46, R47.reuse, R46, RZ ;  /* 0x0000002e2f2e723e */ /* 0x042fe200048070ff */
[----:B------:R-:W-:-:S03]  /*59a0*/  FADD.FTZ R47, R47, R4 ;  /* 0x000000042f2f7221 */ /* 0x000fc60000010000 */
[----:B------:R-:W-:-:S03]  /*59b0*/  F2FP.SATFINITE.E4M3.F32.PACK_AB_MERGE_C R173, R43, R42, R46 ;  /* 0x0000002a2bad723e */ /* 0x000fc6000480702e */
[----:B------:R-:W-:Y:S08]  /*59c0*/  MUFU.EX2 R28, R28 ;  /* 0x0000001c001c7308 */ /* 0x000ff00000000800 */
[----:B------:R-:W1:Y:S01]  /*59d0*/  MUFU.EX2 R29, R29 ;  /* 0x0000001d001d7308 */ /* 0x000e620000000800 */
[----:B0-----:R-:W-:Y:S01]  /*59e0*/  F2FP.SATFINITE.E4M3.F32.PACK_AB_MERGE_C R174, R48, R45, R5 ;  /* 0x0000002d30ae723e */ /* 0x001fe20004807005 */
[----:B------:R-:W-:-:S04]  /*59f0*/  FADD.FTZ R45, R45, R44 ;  /* 0x0000002c2d2d7221 */ /* 0x000fc80000010000 */
[----:B------:R-:W-:Y:S02]  /*5a00*/  FADD.FTZ R48, R48, R45 ;  /* 0x0000002d30307221 */ /* 0x000fe40000010000 */
[----:B------:R-:W0:Y:S02]  /*5a10*/  MUFU.EX2 R50, R50 ;  /* 0x0000003200327308 */ /* 0x000e240000000800 */
[----:B------:R-:W-:-:S04]  /*5a20*/  FADD.FTZ R49, R49, R48 ;  /* 0x0000003031317221 */ /* 0x000fc80000010000 */
[----:B------:R-:W-:Y:S02]  /*5a30*/  FADD.FTZ R49, R52, R49 ;  /* 0x0000003134317221 */ /* 0x000fe40000010000 */
[----:B------:R-:W-:Y:S01]  /*5a40*/  MUFU.EX2 R24, R24 ;  /* 0x0000001800187308 */ /* 0x000fe20000000800 */
[----:B-1----:R-:W-:-:S07]  /*5a50*/  F2FP.SATFINITE.E4M3.F32.PACK_AB_MERGE_C R3, R29, R28, RZ ;  /* 0x0000001c1d03723e */ /* 0x002fce00048070ff */
[----:B------:R-:W1:Y:S01]  /*5a60*/  MUFU.EX2 R25, R25 ;  /* 0x0000001900197308 */ /* 0x000e620000000800 */
[----:B0-----:R-:W-:-:S07]  /*5a70*/  FADD.FTZ R4, R50, R47 ;  /* 0x0000002f32047221 */ /* 0x001fce0000010000 */
[----:B------:R-:W0:Y:S08]  /*5a80*/  MUFU.EX2 R51, R51 ;  /* 0x0000003300337308 */ /* 0x000e300000000800 */
[----:B------:R-:W2:Y:S01]  /*5a90*/  MUFU.EX2 R54, R54 ;  /* 0x0000003600367308 */ /* 0x000ea20000000800 */
[----:B-1----:R-:W-:Y:S01]  /*5aa0*/  F2FP.SATFINITE.E4M3.F32.PACK_AB_MERGE_C R168, R25, R24, R3 ;  /* 0x0000001819a8723e */ /* 0x002fe20004807003 */
[----:B------:R-:W-:-:S04]  /*5ab0*/  FADD.FTZ R24, R24, R49 ;  /* 0x0000003118187221 */ /* 0x000fc80000010000 */
[----:B------:R-:W-:Y:S02]  /*5ac0*/  FADD.FTZ R25, R25, R24 ;  /* 0x0000001819197221 */ /* 0x000fe40000010000 */
[----:B------:R-:W1:Y:S01]  /*5ad0*/  MUFU.EX2 R55, R55 ;  /* 0x0000003700377308 */ /* 0x000e620000000800 */
[----:B0-----:R-:W-:-:S01]  /*5ae0*/  FADD.FTZ R3, R51, R4 ;  /* 0x0000000433037221 */ /* 0x001fc20000010000 */
[----:B------:R-:W-:-:S04]  /*5af0*/  FADD.FTZ R28, R28, R25 ;  /* 0x000000191c1c7221 */ /* 0x000fc80000010000 */
[----:B------:R-:W-:Y:S02]  /*5b00*/  FADD.FTZ R29, R29, R28 ;  /* 0x0000001c1d1d7221 */ /* 0x000fe40000010000 */
[----:B------:R-:W0:Y:S01]  /*5b10*/  MUFU.EX2 R26, R26 ;  /* 0x0000001a001a7308 */ /* 0x000e220000000800 */
[----:B--2---:R-:W-:-:S07]  /*5b20*/  FADD.FTZ R4, R54, R3 ;  /* 0x0000000336047221 */ /* 0x004fce0000010000 */
[----:B------:R-:W2:Y:S01]  /*5b30*/  MUFU.EX2 R27, R27 ;  /* 0x0000001b001b7308 */ /* 0x000ea20000000800 */
[C---:B-1----:R-:W-:Y:S01]  /*5b40*/  F2FP.SATFINITE.E4M3.F32.PACK_AB_MERGE_C R54, R55.reuse, R54, RZ ;  /* 0x000000363736723e */ /* 0x042fe200048070ff */
[----:B------:R-:W-:-:S03]  /*5b50*/  FADD.FTZ R55, R55, R4 ;  /* 0x0000000437377221 */ /* 0x000fc60000010000 */
[----:B------:R-:W-:-:S03]  /*5b60*/  F2FP.SATFINITE.E4M3.F32.PACK_AB_MERGE_C R175, R51, R50, R54 ;  /* 0x0000003233af723e */ /* 0x000fc60004807036 */
        /* <DEDUP_REMOVED lines=13> */
[----:B------:R-:W1:Y:S08]  /*5c40*/  MUFU.EX2 R34, R34 ;  /* 0x0000002200227308 */ /* 0x000e700000000800 */
[----:B------:R-:W2:Y:S01]  /*5c50*/  MUFU.EX2 R35, R35 ;  /* 0x0000002300237308 */ /* 0x000ea20000000800 */
[----:B0-----:R-:W-:Y:S01]  /*5c60*/  F2FP.SATFINITE.E4M3.F32.PACK_AB_MERGE_C R170, R33, R32, R5 ;  /* 0x0000002021aa723e */ /* 0x001fe20004807005 */
[----:B------:R-:W-:-:S04]  /*5c70*/  FADD.FTZ R32, R32, R29 ;  /* 0x0000001d20207221 */ /* 0x000fc80000010000 */
[----:B------:R-:W-:Y:S02]  /*5c80*/  FADD.FTZ R33, R33, R32 ;  /* 0x0000002021217221 */ /* 0x000fe40000010000 */
[----:B------:R-:W0:Y:S01]  /*5c90*/  MUFU.EX2 R40, R40 ;  /* 0x0000002800287308 */ /* 0x000e220000000800 */
[----:B-1----:R-:W-:-:S01]  /*5ca0*/  FADD.FTZ R4, R34, R31 ;  /* 0x0000001f22047221 */ /* 0x002fc20000010000 */
[----:B------:R-:W-:-:S06]  /*5cb0*/  FADD.FTZ R36, R36, R33 ;  /* 0x0000002124247221 */ /* 0x000fcc0000010000 */
[----:B------:R-:W1:Y:S01]  /*5cc0*/  MUFU.EX2 R41, R41 ;  /* 0x0000002900297308 */ /* 0x000e620000000800 */
[----:B--2---:R-:W-:-:S04]  /*5cd0*/  FADD.FTZ R3, R35, R4 ;  /* 0x0000000423037221 */ /* 0x004fc80000010000 */
[----:B0-----:R-:W-:Y:S01]  /*5ce0*/  FADD.FTZ R4, R40, R3 ;  /* 0x0000000328047221 */ /* 0x001fe20000010000 */
[----:B------:R-:W-:Y:S01]  /*5cf0*/  VIADD R3, R105, 0xfffffffe ;  /* 0xfffffffe69037836 */ /* 0x000fe20000000000 */
[C---:B-1----:R-:W-:Y:S02]  /*5d00*/  F2FP.SATFINITE.E4M3.F32.PACK_AB_MERGE_C R5, R41.reuse, R40, RZ ;  /* 0x000000282905723e */ /* 0x042fe400048070ff */
[----:B------:R-:W-:-:S02]  /*5d10*/  FADD.FTZ R4, R41, R4 ;  /* 0x0000000429047221 */ /* 0x000fc40000010000 */
[----:B------:R-:W-:Y:S01]  /*5d20*/  F2FP.SATFINITE.E4M3.F32.PACK_AB_MERGE_C R171, R35, R34, R5 ;  /* 0x0000002223ab723e */ /* 0x000fe20004807005 */
[----:B------:R-:W-:-:S01]  /*5d30*/  FADD.FTZ R5, R37, R36 ;  /* 0x0000002425057221 */ /* 0x000fc20000010000 */
[----:B------:R-:W-:Y:S06]  /*5d40*/  @P1 BRA `(.L_x_967) ;  /* 0x0000000000441947 */ /* 0x000fec0003800000 */
[----:B------:R-:W-:Y:S01]  /*5d50*/  ISETP.LT.AND P1, PT, RZ, UR10, PT ;  /* 0x0000000aff007c0c */ /* 0x000fe2000bf21270 */
[----:B------:R-:W-:-:S12]  /*5d60*/  UIADD3 UR14, UR10, -0x1, URZ ;  /* 0xffffffff0a0e7890 */ /* 0x000fd8000fffe03f */
[----:B------:R-:W-:Y:S05]  /*5d70*/  @P1 BRA `(.L_x_968) ;  /* 0x00000000001c1947 */ /* 0x000fea0003800000 */
[----:B------:R-:W-:Y:S02]  /*5d80*/  UISETP.NE.AND UP2, UPT, UR7, 0x1, UPT ;  /* 0x000000010700788c */ /* 0x000fe4000bf45270 */
[----:B------:R-:W-:-:S09]  /*5d90*/  UIADD3 UR14, -UR10, URZ, URZ ;  /* 0x0000003f0a0e7290 */ /* 0x000fd2000fffe13f */
[----:B------:R-:W-:Y:S02]  /*5da0*/  @UP2 ULDC.64 UR18, c[0x0][0x9e8] ;  /* 0x00027a0000122ab9 */ /* 0x000fe40000000a00 */
[----:B------:R-:W-:-:S04]  /*5db0*/  UIMAD.WIDE.U32 UR10, UR14, UR18, URZ ;  /* 0x000000120e0a72a5 */ /* 0x000fc8000f8e003f */
[----:B------:R-:W-:-:S04]  /*5dc0*/  @UP2 USHF.R.U32.HI UR14, URZ, UR19, UR11 ;  /* 0x000000133f0e2299 */ /* 0x000fc8000801160b */
[----:B------:R-:W-:Y:S01]  /*5dd0*/  ULOP3.LUT UR14, URZ, UR14, URZ, 0x33, !UPT ;  /* 0x0000000e3f0e7292 */ /* 0x000fe2000f8e333f */
[----:B------:R-:W-:Y:S11]  /*5de0*/  BRA `(.L_x_969) ;  /* 0x0000000000107947 */ /* 0x000ff60003800000 */
.L_x_968:
[----:B------:R-:W-:-:S11]  /*5df0*/  UISETP.NE.AND UP2, UPT, UR7, 0x1, UPT ;  /* 0x000000010700788c */ /* 0x000fd6000bf45270 */
[----:B------:R-:W-:Y:S02]  /*5e00*/  @UP2 ULDC.64 UR18, c[0x0][0x9e8] ;  /* 0x00027a0000122ab9 */ /* 0x000fe40000000a00 */
[----:B------:R-:W-:-:S04]  /*5e10*/  UIMAD.WIDE.U32 UR10, UR14, UR18, URZ ;  /* 0x000000120e0a72a5 */ /* 0x000fc8000f8e003f */
[----:B------:R-:W-:-:S12]  /*5e20*/  @UP2 USHF.R.U32.HI UR14, URZ, UR19, UR11 ;  /* 0x000000133f0e2299 */ /* 0x000fd8000801160b */
.L_x_969:
[----:B------:R-:W-:-:S04]  /*5e30*/  UIMAD UR7, UR14, UR7, UR7 ;  /* 0x000000070e0772a4 */ /* 0x000fc8000f8e0207 */
[----:B------:R-:W-:-:S04]  /*5e40*/  UISETP.LT.AND UP2, UPT, UR6, UR7, UPT ;  /* 0x000000070600728c */ /* 0x000fc8000bf41270 */
[----:B------:R-:W-:-:S12]  /*5e50*/  USEL UR6, UR6, UR7, UP2 ;  /* 0x0000000706067287 */ /* 0x000fd80009000000 */
.L_x_967:
[----:B------:R-:W-:Y:S01]  /*5e60*/  UIMAD.WIDE UR6, UR6, 0x66666667, URZ ;  /* 0x66666667060678a5 */ /* 0x000fe2000f8e023f */
[----:B------:R-:W-:Y:S02]  /*5e70*/  CS2R R86, SRZ ;  /* 0x0000000000567805 */ /* 0x000fe4000001ff00 */
[----:B------:R-:W-:Y:S02]  /*5e80*/  CS2R R84, SRZ ;  /* 0x0000000000547805 */ /* 0x000fe4000001ff00 */
        /* <DEDUP_REMOVED lines=9> */
[----:B------:R-:W-:Y:S01]  /*5f20*/  UISETP.LT.AND UP2, UPT, UR39, UR6, UPT ;  /* 0x000000062700728c */ /* 0x000fe2000bf41270 */
[----:B------:R-:W-:Y:S02]  /*5f30*/  CS2R R68, SRZ ;  /* 0x0000000000447805 */ /* 0x000fe4000001ff00 */
[----:B------:R-:W-:Y:S02]  /*5f40*/  CS2R R66, SRZ ;  /* 0x0000000000427805 */ /* 0x000fe4000001ff00 */
[----:B------:R-:W-:Y:S01]  /*5f50*/  CS2R R64, SRZ ;  /* 0x0000000000407805 */ /* 0x000fe2000001ff00 */
[----:B------:R-:W-:Y:S01]  /*5f60*/  USEL UR57, UR39, UR6, !UP2 ;  /* 0x0000000627397287 */ /* 0x000fe2000d000000 */
[----:B------:R-:W-:-:S02]  /*5f70*/  CS2R R62, SRZ ;  /* 0x00000000003e7805 */ /* 0x000fc4000001ff00 */
[----:B------:R-:W-:Y:S02]  /*5f80*/  CS2R R60, SRZ ;  /* 0x00000000003c7805 */ /* 0x000fe4000001ff00 */
[----:B------:R-:W-:Y:S02]  /*5f90*/  CS2R R58, SRZ ;  /* 0x00000000003a7805 */ /* 0x000fe4000001ff00 */
[----:B------:R-:W-:Y:S02]  /*5fa0*/  CS2R R56, SRZ ;  /* 0x0000000000387805 */ /* 0x000fe4000001ff00 */
[----:B------:R-:W-:Y:S02]  /*5fb0*/  CS2R R54, SRZ ;  /* 0x0000000000367805 */ /* 0x000fe4000001ff00 */
[----:B------:R-:W-:Y:S02]  /*5fc0*/  ISETP.GE.AND P1, PT, R3, UR57, PT ;  /* 0x0000003903007c0c */ /* 0x000fe4000bf26270 */
        /* <DEDUP_REMOVED lines=15> */
[----:B------:R-:W-:Y:S06]  /*60c0*/  @!P1 BRA `(.L_x_970) ;  /* 0x0000004400d89947 */ /* 0x000fec0003800000 */
[----:B------:R-:W-:Y:S01]  /*60d0*/  IMAD.MOV.U32 R87, RZ, RZ, RZ ;  /* 0x000000ffff577224 */ /* 0x000fe200078e00ff */
[----:B------:R-:W-:Y:S01]  /*60e0*/  ULDC UR52, c[0x0][0x9e4] ;  /* 0x0002790000347ab9 */ /* 0x000fe20000000800 */
[----:B------:R-:W-:Y:S01]  /*60f0*/  ULDC UR53, c[0x0][0x9dc] ;  /* 0x0002770000357ab9 */ /* 0x000fe20000000800 */
[----:B------:R-:W-:-:S05]  /*6100*/  ULDC UR54, c[0x0][0x9e0] ;  /* 0x0002780000367ab9 */ /* 0x000fca0000000800 */
.L_x_988:
[----:B------:R-:W-:Y:S01]  /*6110*/  UIADD3 UR56, UR49, 0x1, URZ ;  /* 0x0000000131387890 */ /* 0x000fe2000fffe03f */
[----:B------:R-:W-:-:S03]  /*6120*/  ISETP.NE.AND P2, PT, RZ, UR43, PT ;  /* 0x0000002bff007c0c */ /* 0x000fc6000bf45270 */
[----:B------:R-:W-:-:S04]  /*6130*/  UISETP.NE.AND UP2, UPT, UR56, 0x2, UPT ;  /* 0x000000023800788c */ /* 0x000fc8000bf45270 */
[----:B------:R-:W-:Y:S02]  /*6140*/  USEL UR55, URZ, 0x1, UP2 ;  /* 0x000000013f377887 */ /* 0x000fe40009000000 */
[----:B------:R-:W-:Y:S02]  /*6150*/  USEL UR56, UR56, URZ, UP2 ;  /* 0x0000003f38387287 */ /* 0x000fe40009000000 */
[----:B------:R-:W-:Y:S02]  /*6160*/  ULOP3.LUT UR55, UR45, UR55, URZ, 0x3c, !UPT ;  /* 0x000000372d377292 */ /* 0x000fe4000f8e3c3f */
[----:B------:R-:W-:Y:S10]  /*6170*/  @P2 BRA `(.L_x_971) ;  /* 0x00000000002c2947 */ /* 0x000ff40003800000 */
[----:B------:R-:W-:Y:S05]  /*6180*/  @!P0 BRA `(.L_x_972) ;  /* 0x0000000000048947 */ /* 0x000fea0003800000 */
[----:B------:R-:W-:Y:S01]  /*6190*/  BPT.TRAP 0x1 ;  /* 0x000000040000795c */ /* 0x000fe20000300000 */
.L_x_972:
[----:B------:R-:W-:Y:S01]  /*61a0*/  ULEA UR6, UR56, UR41, 0x3 ;  /* 0x0000002938067291 */ /* 0x000fe2000f8e183f */
[----:B------:R-:W-:-:S05]  /*61b0*/  IMAD.U32 R6, RZ, RZ, UR55 ;  /* 0x00000037ff067e24 */ /* 0x000fca000f8e00ff */
[----:B------:R-:W-:-:S04]  /*61c0*/  SHF.L.U32 R6, R6, 0x1f, RZ ;  /* 0x0000001f06067819 */ /* 0x000fc800000006ff */
[----:B------:R0:W1:Y:S01]  /*61d0*/  SYNCS.PHASECHK.TRANS64.TRYWAIT P1, [UR6+0x29830], R6 ;  /* 0x02983006ff0075a7 */ /* 0x0000620008020146 */
[----:B------:R-:W-:Y:S05]  /*61e0*/  @!P0 BRA `(.L_x_973) ;  /* 0x0000000000048947 */ /* 0x000fea0003800000 */
[----:B------:R-:W-:Y:S01]  /*61f0*/  BPT.TRAP 0x1 ;  /* 0x000000040000795c */ /* 0x000fe20000300000 */
.L_x_973:
[----:B-1----:R-:W-:Y:S05]  /*6200*/  @P1 BRA `(.L_x_971) ;  /* 0x0000000000081947 */ /* 0x002fea0003800000 */
[----:B------:R-:W1:Y:S02]  /*6210*/  SYNCS.PHASECHK.TRANS64.TRYWAIT P1, [UR6+0x29830], R6 ;  /* 0x02983006ff0075a7 */ /* 0x000e640008020146 */
[----:B-1----:R-:W-:Y:S05]  /*6220*/  @!P1 BRA `(.L_x_974) ;  /* 0x0000012c00e09947 */ /* 0x002fea0003800000 */
.L_x_971:
[----:B-1----:R-:W1:Y:S01]  /*6230*/  S2R R7, SR_TID.X ;  /* 0x0000000000077919 */ /* 0x002e620000002100 */
[----:B------:R-:W-:Y:S01]  /*6240*/  UIMAD UR58, UR56, 0x780, UR48 ;  /* 0x00000780383a78a4 */ /* 0x000fe2000f8e0230 */
[----:B------:R-:W-:Y:S01]  /*6250*/  UMOV UR27, 0x80000020 ;  /* 0x80000020001b7882 */ /* 0x000fe20000000000 */
[----:B------:R-:W-:Y:S02]  /*6260*/  UMOV UR28, UR24 ;  /* 0x00000018001c7c82 */ /* 0x000fe40008000000 */
[----:B------:R-:W-:Y:S01]  /*6270*/  UIADD3 UR30, UR58, 0x80, URZ ;  /* 0x000000803a1e7890 */ /* 0x000fe2000fffe03f */
[----:B------:R-:W-:Y:S02]  /*6280*/  UMOV UR29, UR25 ;  /* 0x00000019001d7c82 */ /* 0x000fe40008000000 */
[----:B------:R-:W-:Y:S01]  /*6290*/  UMOV UR26, UR58 ;  /* 0x0000003a001a7c82 */ /* 0x000fe20008000000 */
[----:B------:R-:W-:Y:S01]  /*62a0*/  UMOV UR31, 0x80000020 ;  /* 0x80000020001f7882 */ /* 0x000fe20000000000 */
[----:B------:R-:W-:Y:S01]  /*62b0*/  UIADD3 UR34, UR58, 0x100, URZ ;  /* 0x000001003a227890 */ /* 0x000fe2000fffe03f */
[----:B------:R-:W-:Y:S01]  /*62c0*/  UMOV UR32, UR24 ;  /* 0x0000001800207c82 */ /* 0x000fe20008000000 */
[----:B------:R-:W-:Y:S01]  /*62d0*/  UMOV UR33, UR25 ;  /* 0x0000001900217c82 */ /* 0x000fe20008000000 */
[----:B------:R-:W-:Y:S01]  /*62e0*/  UMOV UR35, 0x80000020 ;  /* 0x8000002000237882 */ /* 0x000fe20000000000 */
[----:B------:R-:W-:Y:S01]  /*62f0*/  UIADD3 UR6, UR58, 0x200, URZ ;  /* 0x000002003a067890 */ /* 0x000fe2000fffe03f */
        /* <DEDUP_REMOVED lines=9> */
[----:B-1----:R-:W-:-:S05]  /*6390*/  SHF.R.U32.HI R7, RZ, 0x7, R7 ;  /* 0x00000007ff077819 */ /* 0x002fca0000011607 */
        /* <DEDUP_REMOVED lines=165> */
.L_x_976:
[----:B------:R-:W-:Y:S01]  /*6df0*/  ULEA UR6, UR49, UR41, 0x3 ;  /* 0x0000002931067291 */ /* 0x000fe2000f8e183f */
[----:B------:R-:W-:-:S05]  /*6e00*/  IMAD.U32 R6, RZ, RZ, UR45 ;  /* 0x0000002dff067e24 */ /* 0x000fca000f8e00ff */
[----:B------:R-:W-:-:S04]  /*6e10*/  SHF.L.U32 R6, R6, 0x1f, RZ ;  /* 0x0000001f06067819 */ /* 0x000fc800000006ff */
[----:B------:R0:W1:Y:S01]  /*6e20*/  SYNCS.PHASECHK.TRANS64.TRYWAIT P1, [UR6+0x29850], R6 ;  /* 0x02985006ff0075a7 */ /* 0x0000620008020146 */
[----:B------:R-:W-:Y:S05]  /*6e30*/  @!P0 BRA `(.L_x_977) ;  /* 0x0000000000048947 */ /* 0x000fea0003800000 */
[----:B------:R-:W-:Y:S01]  /*6e40*/  BPT.TRAP 0x1 ;  /* 0x000000040000795c */ /* 0x000fe20000300000 */
.L_x_977:
[----:B-1----:R-:W-:Y:S05]  /*6e50*/  @P1 BRA `(.L_x_975) ;  /* 0x0000000000081947 */ /* 0x002fea0003800000 */
[----:B------:R-:W1:Y:S02]  /*6e60*/  SYNCS.PHASECHK.TRANS64.TRYWAIT P1, [UR6+0x29850], R6 ;  /* 0x02985006ff0075a7 */ /* 0x000e640008020146 */
[----:B-1----:R-:W-:Y:S05]  /*6e70*/  @!P1 BRA `(.L_x_978) ;  /* 0x0000012000e49947 */ /* 0x002fea0003800000 */
.L_x_975:
[----:B------:R-:W-:Y:S01]  /*6e80*/  UIADD3 UR6, UR41, 0x400, URZ ;  /* 0x0000040029067890 */ /* 0x000fe2000fffe03f */
[----:B------:R-:W-:Y:S01]  /*6e90*/  WARPGROUP.ARRIVE ;  /* 0x00000000000079c5 */ /* 0x000fe20000000000 */
[----:B------:R-:W-:-:S05]  /*6ea0*/  UMOV UR7, 0xc0000010 ;  /* 0xc000001000077882 */ /* 0x000fca0000000000 */
[----:B------:R-:W2:Y:S01]  /*6eb0*/  S2R R10, SR_TID.X ;  /* 0x00000000000a7919 */ /* 0x000ea20000002100 */
[----:B------:R-:W-:Y:S01]  /*6ec0*/  USHF.R.U32.HI UR6, URZ, 0x4, UR6 ;  /* 0x000000043f067899 */ /* 0x000fe20008011606 */
[----:B------:R-:W-:Y:S01]  /*6ed0*/  PLOP3.LUT P1, PT, PT, PT, UP0, 0x80, 0x0 ;  /* 0x000000000000781c */ /* 0x000fe20003f2f008 */
[----:B------:R-:W-:Y:S01]  /*6ee0*/  VIADD R9, R18, UR36 ;  /* 0x0000002412097c36 */ /* 0x000fe20008000000 */
[----:B------:R-:W-:Y:S01]  /*6ef0*/  PLOP3.LUT P2, PT, PT, PT, UP0, 0x80, 0x0 ;  /* 0x000000000000781c */ /* 0x000fe20003f4f008 */
[----:B------:R-:W-:Y:S01]  /*6f00*/  ULOP3.LUT UR6, UR6, 0x3fff, URZ, 0xc0, !UPT ;  /* 0x00003fff06067892 */ /* 0x000fe2000f8ec03f */
[----:B-1----:R-:W-:Y:S01]  /*6f10*/  IMAD.U32 R7, RZ, RZ, UR56 ;  /* 0x00000038ff077e24 */ /* 0x002fe2000f8e00ff */
[----:B0-----:R-:W0:Y:S01]  /*6f20*/  LDC R6, c[0x0][0x288] ;  /* 0x0000a200ff067b82 */ /* 0x001e220000000800 */
[----:B------:R-:W-:Y:S01]  /*6f30*/  IMAD R197, R3, -0xa0, RZ ;  /* 0xffffff6003c57824 */ /* 0x000fe200078e02ff */
[----:B------:R-:W-:-:S04]  /*6f40*/  ULOP3.LUT UR6, UR6, 0x10000, URZ, 0xfc, !UPT ;  /* 0x0001000006067892 */ /* 0x000fc8000f8efc3f */
[----:B------:R-:W-:-:S07]  /*6f50*/  UIMAD UR10, UR49, 0x500, UR6 ;  /* 0x00000500310a78a4 */ /* 0x000fce000f8e0206 */
[----:B------:R-:W-:Y:S02]  /*6f60*/  UMOV UR6, UR10 ;  /* 0x0000000a00067c82 */ /* 0x000fe40008000000 */
[----:B------:R-:W-:Y:S01]  /*6f70*/  QGMMA.64x128x32.F32.E4M3.E4M3 R24, R184, gdesc[UR4], R24, gsb0 ;  /* 0x01e00004b8187df3 */ /* 0x000fe20008000818 */
[----:B------:R-:W-:Y:S01]  /*6f80*/  UIADD3 UR6, UR10, 0x100, URZ ;  /* 0x000001000a067890 */ /* 0x000fe2000fffe03f */
[----:B------:R-:W-:Y:S01]  /*6f90*/  UMOV UR7, 0xc0000010 ;  /* 0xc000001000077882 */ /* 0x000fe20000000000 */
[----:B--2---:R-:W-:Y:S02]  /*6fa0*/  LOP3.LUT P3, RZ, R10, 0x7f, RZ, 0xc0, !PT ;  /* 0x0000007f0aff7812 */ /* 0x004fe4000786c0ff */
[----:B------:R-:W-:-:S04]  /*6fb0*/  SHF.R.U32.HI R10, RZ, 0x7, R10 ;  /* 0x00000007ff0a7819 */ /* 0x000fc8000001160a */
[----:B------:R-:W-:-:S07]  /*6fc0*/  IADD3 R11, -R10, 0xb, RZ ;  /* 0x0000000b0a0b7810 */ /* 0x000fce0007ffe1ff */
[----:B------:R-:W-:-:S05]  /*6fd0*/  @!P3 LEA R7, R7, UR41, 0x3 ;  /* 0x000000290707bc11 */ /* 0x000fca000f8e18ff */
[----:B------:R-:W-:-:S05]  /*6fe0*/  @!P3 VIADD R7, R7, 0x29840 ;  /* 0x000298400707b836 */ /* 0x000fca0000000000 */
[----:B------:R-:W-:Y:S01]  /*6ff0*/  @!P3 PRMT R7, RZ, 0x654, R7 ;  /* 0x00000654ff07b816 */ /* 0x000fe20000000007 */
        /* <DEDUP_REMOVED lines=18> */
[----:B------:R-:W-:Y:S01]  /*7120*/  @UP0 ULDC UR6, c[0x0][0x44c] ;  /* 0x0001130000060ab9 */ /* 0x000fe20000000800 */
[----:B------:R-:W-:Y:S01]  /*7130*/  @UP0 ULDC UR7, c[0x0][0x450] ;  /* 0x0001140000070ab9 */ /* 0x000fe20000000800 */
[----:B------:R-:W-:Y:S01]  /*7140*/  @P1 IMAD.HI.U32 R8, R9, UR6, RZ ;  /* 0x0000000609081c27 */ /* 0x000fe2000f8e00ff */
[----:B------:R-:W-:Y:S01]  /*7150*/  PLOP3.LUT P1, PT, PT, PT, UP1, 0x40, 0x0 ;  /* 0x000000000000781c */ /* 0x000fe20003f2e818 */
[----:B------:R-:W-:-:S03]  /*7160*/  ULOP3.LUT UR6, URZ, UR53, URZ, 0x33, !UPT ;  /* 0x000000353f067292 */ /* 0x000fc6000f8e333f */
[----:B------:R-:W-:Y:S01]  /*7170*/  @P2 SHF.R.U32.HI R9, RZ, UR7, R8 ;  /* 0x00000007ff092c19 */ /* 0x000fe20008011608 */
[----:B------:R-:W-:-:S04]  /*7180*/  VIADD R8, R197, 0x1 ;  /* 0x00000001c5087836 */ /* 0x000fc80000000000 */
[----:B------:R-:W1:Y:S01]  /*7190*/  SHFL.IDX PT, R13, R9, RZ, 0x1c1f ;  /* 0x001c1fff090d7589 */ /* 0x000e6200000e0000 */
[----:B------:R-:W-:Y:S02]  /*71a0*/  WARPGROUP.DEPBAR.LE gsb0, 0x0 ;  /* 0x00008000000079c5 */ /* 0x000fe40000010000 */
[----:B------:R2:W-:Y:S06]  /*71b0*/  BAR.ARV R11, 0x100 ;  /* 0x0004000b0000751d */ /* 0x0005ec0000002000 */
[----:B------:R3:W-:Y:S02]  /*71c0*/  @!P3 SYNCS.ARRIVE.TRANS64.RED.A1T0 RZ, [R7+URZ], RZ ;  /* 0x000000ff07ffb9a7 */ /* 0x0007e4000810043f */
[----:B---3--:R-:W-:-:S05]  /*71d0*/  IMAD R7, R17, -0x2, R8 ;  /* 0xfffffffe11077824 */ /* 0x008fca00078e0208 */
[C---:B0-----:R-:W-:Y:S01]  /*71e0*/  IADD3 R8, R7.reuse, -R6, R16 ;  /* 0x8000000607087210 */ /* 0x041fe20007ffe010 */
[----:B------:R-:W-:-:S04]  /*71f0*/  VIADD R7, R7, 0xffffffff ;  /* 0xffffffff07077836 */ /* 0x000fc80000000000 */
[C---:B------:R-:W-:Y:S02]  /*7200*/  VIADD R10, R8.reuse, UR54 ;  /* 0x00000036080a7c36 */ /* 0x040fe40008000000 */
[----:B------:R-:W-:Y:S02]  /*7210*/  VIADD R8, R8, UR6 ;  /* 0x0000000608087c36 */ /* 0x000fe40008000000 */
[--C-:B-1----:R-:W-:Y:S02]  /*7220*/  IMAD.IADD R12, R10, 0x1, R13.reuse ;  /* 0x000000010a0c7824 */ /* 0x102fe400078e020d */
[----:B--2---:R-:W-:Y:S01]  /*7230*/  IMAD.IADD R11, R8, 0x1, R13 ;  /* 0x00000001080b7824 */ /* 0x004fe200078e020d */
[----:B------:R-:W-:Y:S06]  /*7240*/  @P1 BRA `(.L_x_979) ;  /* 0x0000000000541947 */ /* 0x000fec0003800000 */
[----:B------:R-:W-:Y:S01]  /*7250*/  IADD3 R13, R16, -R6, R13 ;  /* 0x80000006100d7210 */ /* 0x000fe20007ffe00d */
[----:B------:R-:W-:Y:S03]  /*7260*/  BSSY B0, `(.L_x_980) ;  /* 0x0000010000007945 */ /* 0x000fe60003800000 */
[----:B------:R-:W-:-:S13]  /*7270*/  ISETP.GT.AND P1, PT, R13, -0x1, PT ;  /* 0xffffffff0d00780c */ /* 0x000fda0003f24270 */
[----:B------:R-:W-:Y:S05]  /*7280*/  @P1 BRA `(.L_x_981) ;  /* 0x0000000000201947 */ /* 0x000fea0003800000 */
[----:B------:R-:W-:Y:S01]  /*7290*/  IMAD.U32 R20, RZ, RZ, UR52 ;  /* 0x00000034ff147e24 */ /* 0x000fe2000f8e00ff */
[----:B------:R-:W-:-:S04]  /*72a0*/  LOP3.LUT R13, RZ, R13, RZ, 0x33, !PT ;  /* 0x0000000dff0d7212 */ /* 0x000fc800078e33ff */
[----:B------:R-:W-:-:S13]  /*72b0*/  ISETP.NE.AND P1, PT, R20, 0x1, PT ;  /* 0x000000011400780c */ /* 0x000fda0003f25270 */
[----:B------:R-:W0:Y:S02]  /*72c0*/  @P1 LDC.64 R14, c[0x0][0x9e8] ;  /* 0x00027a00ff0e1b82 */ /* 0x000e240000000a00 */
[----:B0-----:R-:W-:-:S05]  /*72d0*/  @P1 IMAD.HI.U32 R14, R13, R14, RZ ;  /* 0x0000000e0d0e1227 */ /* 0x001fca00078e00ff */
[----:B------:R-:W-:-:S04]  /*72e0*/  @P1 SHF.R.U32.HI R13, RZ, R15, R14 ;  /* 0x0000000fff0d1219 */ /* 0x000fc8000001160e */
[----:B------:R-:W-:Y:S01]  /*72f0*/  LOP3.LUT R13, RZ, R13, RZ, 0x33, !PT ;  /* 0x0000000dff0d7212 */ /* 0x000fe200078e33ff */
[----:B------:R-:W-:Y:S06]  /*7300*/  BRA `(.L_x_982) ;  /* 0x0000000000147947 */ /* 0x000fec0003800000 */
.L_x_981:
[----:B------:R-:W-:-:S05]  /*7310*/  IMAD.U32 R20, RZ, RZ, UR52 ;  /* 0x00000034ff147e24 */ /* 0x000fca000f8e00ff */
[----:B------:R-:W-:-:S13]  /*7320*/  ISETP.NE.AND P1, PT, R20, 0x1, PT ;  /* 0x000000011400780c */ /* 0x000fda0003f25270 */
[----:B------:R-:W0:Y:S02]  /*7330*/  @P1 LDC.64 R14, c[0x0][0x9e8] ;  /* 0x00027a00ff0e1b82 */ /* 0x000e240000000a00 */
[----:B0-----:R-:W-:-:S05]  /*7340*/  @P1 IMAD.HI.U32 R14, R13, R14, RZ ;  /* 0x0000000e0d0e1227 */ /* 0x001fca00078e00ff */
[----:B------:R-:W-:-:S07]  /*7350*/  @P1 SHF.R.U32.HI R13, RZ, R15, R14 ;  /* 0x0000000fff0d1219 */ /* 0x000fce000001160e */
.L_x_982:
[----:B------:R-:W-:Y:S05]  /*7360*/  BSYNC B0 ;  /* 0x0000000000007941 */ /* 0x000fea0003800000 */
.L_x_980:
[----:B------:R-:W-:-:S05]  /*7370*/  IMAD R13, R13, R20, R7 ;  /* 0x000000140d0d7224 */ /* 0x000fca00078e0207 */
[----:B------:R-:W-:Y:S02]  /*7380*/  VIADDMNMX R12, R13, R20, R12, PT ;  /* 0x000000140d0c7246 */ /* 0x000fe4000380010c */
[----:B------:R-:W-:-:S07]  /*7390*/  VIMNMX R11, R11, R13, !PT ;  /* 0x0000000d0b0b7248 */ /* 0x000fce0007fe0100 */
.L_x_979:
[C---:B------:R-:W-:Y:S01]  /*73a0*/  ISETP.GE.AND P1, PT, R197.reuse, 0x2, PT ;  /* 0x00000002c500780c */ /* 0x040fe20003f26270 */
[----:B------:R-:W0:Y:S01]  /*73b0*/  SHFL.IDX PT, R9, R9, 0x1, 0x1c1f ;  /* 0x003c1f0009097f89 */ /* 0x000e2200000e0000 */
        /* <DEDUP_REMOVED lines=11> */
[----:B------:R-:W-:Y:S01]  /*7470*/  ISETP.GE.AND P3, PT, R197, 0x11, PT ;  /* 0x00000011c500780c */ /* 0x000fe20003f66270 */
[----:B0-----:R-:W-:Y:S01]  /*7480*/  IMAD.IADD R10, R10, 0x1, R9 ;  /* 0x000000010a0a7824 */ /* 0x001fe200078e0209 */
        /* <DEDUP_REMOVED lines=45> */
[----:B------:R-:W-:Y:S02]  /*7760*/  ISETP.LT.OR P2, PT, R12, 0x31, P2 ;  /* 0x000000310c00780c */ /* 0x000fe40001741670 */
        /* <DEDUP_REMOVED lines=131> */
[----:B------:R-:W-:-:S04]  /*7fa0*/  ISETP.GE.AND P6, PT, R197, 0x9a, PT ;  /* 0x0000009ac500780c */ /* 0x000fc80003fc6270 */
[----:B------:R-:W-:Y:S02]  /*7fb0*/  P2R R152, PR, RZ, 0x40 ;  /* 0x00000040ff987803 */ /* 0x000fe40000000000 */
[----:B------:R-:W-:Y:S01]  /*7fc0*/  ISETP.GT.AND P6, PT, R11, 0x99, !P6 ;  /* 0x000000990b00780c */ /* 0x000fe200077c4270 */
[----:B------:R-:W-:-:S03]  /*7fd0*/  IMAD.IADD R11, R8, 0x1, R9 ;  /* 0x00000001080b7824 */ /* 0x000fc600078e0209 */
[----:B------:R-:W-:-:S04]  /*7fe0*/  ISETP.LT.OR P6, PT, R12, 0x9a, P6 ;  /* 0x0000009a0c00780c */ /* 0x000fc800037c1670 */
[----:B------:R-:W-:Y:S02]  /*7ff0*/  FSEL R101, R101, -INF , !P6 ;  /* 0xff80000065657808 */ /* 0x000fe40007000000 */
[----:B------:R-:W-:-:S13]  /*8000*/  PLOP3.LUT P6, PT, PT, PT, UP1, 0x40, 0x0 ;  /* 0x000000000000781c */ /* 0x000fda0003fce818 */
[----:B------:R-:W-:Y:S05]  /*8010*/  @P6 BRA `(.L_x_983) ;  /* 0x0000000000546947 */ /* 0x000fea0003800000 */
        /* <DEDUP_REMOVED lines=12> */
.L_x_985:
[----:B------:R-:W-:-:S05]  /*80e0*/  IMAD.U32 R207, RZ, RZ, UR52 ;  /* 0x00000034ffcf7e24 */ /* 0x000fca000f8e00ff */
[----:B------:R-:W-:-:S13]  /*80f0*/  ISETP.NE.AND P6, PT, R207, 0x1, PT ;  /* 0x00000001cf00780c */ /* 0x000fda0003fc5270 */
[----:B------:R-:W0:Y:S02]  /*8100*/  @P6 LDC.64 R8, c[0x0][0x9e8] ;  /* 0x00027a00ff086b82 */ /* 0x000e240000000a00 */
[----:B0-----:R-:W-:-:S05]  /*8110*/  @P6 IMAD.HI.U32 R8, R12, R8, RZ ;  /* 0x000000080c086227 */ /* 0x001fca00078e00ff */
[----:B------:R-:W-:-:S07]  /*8120*/  @P6 SHF.R.U32.HI R12, RZ, R9, R8 ;  /* 0x00000009ff0c6219 */ /* 0x000fce0000011608 */
.L_x_986:
[----:B------:R-:W-:Y:S05]  /*8130*/  BSYNC B0 ;  /* 0x0000000000007941 */ /* 0x000fea0003800000 */
.L_x_984:
[----:B------:R-:W-:-:S05]  /*8140*/  IMAD R7, R12, R207, R7 ;  /* 0x000000cf0c077224 */ /* 0x000fca00078e0207 */
[----:B------:R-:W-:Y:S02]  /*8150*/  VIADDMNMX R10, R7, R207, R10, PT ;  /* 0x000000cf070a7246 */ /* 0x000fe4000380010a */
[----:B------:R-:W-:-:S07]  /*8160*/  VIMNMX R11, R11, R7, !PT ;  /* 0x000000070b0b7248 */ /* 0x000fce0007fe0100 */
.L_x_983:
[----:B------:R-:W-:Y:S02]  /*8170*/  ISETP.GT.AND P1, PT, R11, 0x20, !P1 ;  /* 0x000000200b00780c */ /* 0x000fe40004f24270 */
[----:B------:R-:W-:Y:S02]  /*8180*/  ISETP.NE.AND P6, PT, R205, RZ, PT ;  /* 0x000000ffcd00720c */ /* 0x000fe40003fc5270 */
        /* <DEDUP_REMOVED lines=73> */
[----:B------:R-:W-:Y:S02]  /*8620*/  ISETP.GT.AND P1, PT, R11, 0x49, !P6 ;  /* 0x000000490b00780c */ /* 0x000fe40007724270 */
[----:B------:R-:W-:Y:S02]  /*8630*/  ISETP.NE.AND P6, PT, R206, RZ, PT ;  /* 0x000000ffce00720c */ /* 0x000fe40003fc5270 */
        /* <DEDUP_REMOVED lines=22> */
[----:B------:R-:W-:Y:S01]  /*87a0*/  ISETP.GT.AND P2, PT, R11, 0x89, !P2 ;  /* 0x000000890b00780c */ /* 0x000fe20005744270 */
[----:B------:R-:W0:Y:S01]  /*87b0*/  SHFL.BFLY PT, R7, R8, 0x2, 0x1f ;  /* 0x0c401f0008077f89 */ /* 0x000e2200000e0000 */
[----:B------:R-:W-:Y:S02]  /*87c0*/  FSEL R134, R134, -INF , !P1 ;  /* 0xff80000086867808 */ /* 0x000fe40004800000 */
[----:B------:R-:W-:-:S02]  /*87d0*/  ISETP.NE.AND P1, PT, R175, RZ, PT ;  /* 0x000000ffaf00720c */ /* 0x000fc40003f25270 */
[C---:B------:R-:W-:Y:S02]  /*87e0*/  ISETP.LT.OR P2, PT, R10.reuse, 0x8a, P2 ;  /* 0x0000008a0a00780c */ /* 0x040fe40001741670 */
[C---:B------:R-:W-:Y:S02]  /*87f0*/  ISETP.GT.AND P1, PT, R11.reuse, 0x59, !P1 ;  /* 0x000000590b00780c */ /* 0x040fe40004f24270 */
[----:B------:R-:W-:Y:S02]  /*8800*/  ISETP.GT.AND P3, PT, R11, 0x90, !P3 ;  /* 0x000000900b00780c */ /* 0x000fe40005f64270 */
[----:B------:R-:W-:Y:S02]  /*8810*/  ISETP.LT.OR P1, PT, R10, 0x5a, P1 ;  /* 0x0000005a0a00780c */ /* 0x000fe40000f21670 */
[----:B------:R-:W-:Y:S02]  /*8820*/  FSEL R95, R95, -INF , !P2 ;  /* 0xff8000005f5f7808 */ /* 0x000fe40005000000 */
[----:B------:R-:W-:-:S02]  /*8830*/  FSEL R135, R135, -INF , !P1 ;  /* 0xff80000087877808 */ /* 0x000fc40004800000 */
[----:B------:R-:W-:Y:S02]  /*8840*/  ISETP.NE.AND P1, PT, R174, RZ, PT ;  /* 0x000000ffae00720c */ /* 0x000fe40003f25270 */
[C---:B------:R-:W-:Y:S02]  /*8850*/  ISETP.GT.AND P4, PT, R11.reuse, 0x91, !P4 ;  /* 0x000000910b00780c */ /* 0x040fe40006784270 */
[----:B------:R-:W-:Y:S02]  /*8860*/  ISETP.GT.AND P1, PT, R11, 0x60, !P1 ;  /* 0x000000600b00780c */ /* 0x000fe40004f24270 */
[C---:B------:R-:W-:Y:S02]  /*8870*/  ISETP.LT.OR P3, PT, R10.reuse, 0x91, P3 ;  /* 0x000000910a00780c */ /* 0x040fe40001f61670 */
[----:B------:R-:W-:Y:S02]  /*8880*/  ISETP.LT.OR P1, PT, R10, 0x61, P1 ;  /* 0x000000610a00780c */ /* 0x000fe40000f21670 */
[----:B0-----:R-:W-:-:S02]  /*8890*/  FMNMX.FTZ R9, R8, R7, !PT ;  /* 0x0000000708097209 */ /* 0x001fc40007810000 */
[----:B------:R-:W-:Y:S02]  /*88a0*/  FSEL R106, R106, -INF , !P1 ;  /* 0xff8000006a6a7808 */ /* 0x000fe40004800000 */
[----:B------:R-:W-:Y:S01]  /*88b0*/  ISETP.NE.AND P1, PT, R173, RZ, PT ;  /* 0x000000ffad00720c */ /* 0x000fe20003f25270 */
[----:B------:R-:W0:Y:S01]  /*88c0*/  SHFL.BFLY PT, R12, R9, 0x1, 0x1f ;  /* 0x0c201f00090c7f89 */ /* 0x000e2200000e0000 */
[C---:B------:R-:W-:Y:S02]  /*88d0*/  ISETP.GT.AND P5, PT, R11.reuse, 0x98, !P5 ;  /* 0x000000980b00780c */ /* 0x040fe40006fa4270 */
[----:B------:R-:W-:Y:S02]  /*88e0*/  ISETP.GT.AND P1, PT, R11, 0x61, !P1 ;  /* 0x000000610b00780c */ /* 0x000fe40004f24270 */
[C---:B------:R-:W-:Y:S02]  /*88f0*/  ISETP.LT.OR P4, PT, R10.reuse, 0x92, P4 ;  /* 0x000000920a00780c */ /* 0x040fe40002781670 */
[----:B------:R-:W-:-:S02]  /*8900*/  ISETP.LT.OR P1, PT, R10, 0x62, P1 ;  /* 0x000000620a00780c */ /* 0x000fc40000f21670 */
[----:B------:R-:W-:Y:S02]  /*8910*/  FSEL R98, R98, -INF , !P3 ;  /* 0xff80000062627808 */ /* 0x000fe40005800000 */
[----:B------:R-:W-:Y:S02]  /*8920*/  FSEL R107, R107, -INF , !P1 ;  /* 0xff8000006b6b7808 */ /* 0x000fe40004800000 */
[----:B------:R-:W-:Y:S02]  /*8930*/  ISETP.NE.AND P1, PT, R172, RZ, PT ;  /* 0x000000ffac00720c */ /* 0x000fe40003f25270 */
[----:B------:R-:W-:Y:S02]  /*8940*/  ISETP.LT.OR P5, PT, R10, 0x99, P5 ;  /* 0x000000990a00780c */ /* 0x000fe40002fa1670 */
[----:B------:R-:W-:Y:S02]  /*8950*/  ISETP.GT.AND P1, PT, R11, 0x68, !P1 ;  /* 0x000000680b00780c */ /* 0x000fe40004f24270 */
[----:B------:R-:W-:-:S02]  /*8960*/  FSEL R99, R99, -INF , !P4 ;  /* 0xff80000063637808 */ /* 0x000fc40006000000 */
[----:B------:R-:W-:Y:S02]  /*8970*/  ISETP.LT.OR P1, PT, R10, 0x69, P1 ;  /* 0x000000690a00780c */ /* 0x000fe40000f21670 */
[----:B------:R-:W-:Y:S02]  /*8980*/  FSEL R102, R102, -INF , !P5 ;  /* 0xff80000066667808 */ /* 0x000fe40006800000 */
[----:B------:R-:W-:Y:S02]  /*8990*/  FSEL R110, R110, -INF , !P1 ;  /* 0xff8000006e6e7808 */ /* 0x000fe40004800000 */
[----:B------:R-:W-:Y:S02]  /*89a0*/  ISETP.NE.AND P1, PT, R171, RZ, PT ;  /* 0x000000ffab00720c */ /* 0x000fe40003f25270 */
[----:B0-----:R-:W-:Y:S02]  /*89b0*/  FMNMX.FTZ R7, R9, R12, !PT ;  /* 0x0000000c09077209 */ /* 0x001fe40007810000 */
        /* <DEDUP_REMOVED lines=59> */
[C---:B------:R-:W-:Y:S02]  /*8d70*/  ISETP.GT.AND P1, PT, R11.reuse, RZ, !P6 ;  /* 0x000000ff0b00720c */ /* 0x040fe40007724270 */
[----:B------:R-:W-:Y:S01]  /*8d80*/  ISETP.NE.AND P6, PT, R152, RZ, PT ;  /* 0x000000ff9800720c */ /* 0x000fe20003fc5270 */
[----:B------:R-:W-:Y:S01]  /*8d90*/  IMAD.U32 R152, RZ, RZ, UR37 ;  /* 0x00000025ff987e24 */ /* 0x000fe2000f8e00ff */
[----:B------:R-:W-:Y:S02]  /*8da0*/  ISETP.LT.OR P1, PT, R10, 0x1, P1 ;  /* 0x000000010a00780c */ /* 0x000fe40000f21670 */
[----:B------:R-:W-:Y:S01]  /*8db0*/  ISETP.GT.AND P2, PT, R11, 0x99, !P6 ;  /* 0x000000990b00780c */ /* 0x000fe20007744270 */
[----:B------:R-:W-:-:S01]  /*8dc0*/  FFMA.FTZ R152, R7, R152, -8 ;  /* 0xc100000007987423 */ /* 0x000fc20000010098 */
[----:B------:R-:W-:-:S02]  /*8dd0*/  FSEL R169, R154, -INF , !P1 ;  /* 0xff8000009aa97808 */ /* 0x000fc40004800000 */
[----:B------:R-:W-:Y:S02]  /*8de0*/  FSETP.NEU.FTZ.AND P1, PT, R7, -INF , PT ;  /* 0xff8000000700780b */ /* 0x000fe40003f3d000 */
[----:B------:R-:W-:Y:S02]  /*8df0*/  FMNMX.FTZ R154, R169, R0, !PT ;  /* 0x00000000a99a7209 */ /* 0x000fe40007810000 */
[----:B------:R-:W-:Y:S02]  /*8e00*/  FSEL R152, R152, RZ, P1 ;  /* 0x000000ff98987208 */ /* 0x000fe40000800000 */
[----:B------:R-:W-:-:S03]  /*8e10*/  ISETP.LT.OR P2, PT, R10, 0x9a, P2 ;  /* 0x0000009a0a00780c */ /* 0x000fc60001741670 */
[--C-:B------:R-:W-:Y:S01]  /*8e20*/  FFMA.FTZ R9, R153, UR37, -R152.reuse ;  /* 0x0000002599097c23 */ /* 0x100fe20008010898 */
[----:B------:R-:W-:Y:S01]  /*8e30*/  FMNMX.FTZ R153, R155, R154, !PT ;  /* 0x0000009a9b997209 */ /* 0x000fe20007810000 */
[--C-:B------:R-:W-:Y:S01]  /*8e40*/  FFMA.FTZ R12, R156, UR37, -R152.reuse ;  /* 0x000000259c0c7c23 */ /* 0x100fe20008010898 */
[----:B------:R-:W-:-:S01]  /*8e50*/  FFMA.FTZ R156, R105, UR37, -R152 ;  /* 0x00000025699c7c23 */ /* 0x000fc20008010898 */
[--C-:B------:R-:W-:Y:S01]  /*8e60*/  FFMA.FTZ R10, R109, UR37, -R152.reuse ;  /* 0x000000256d0a7c23 */ /* 0x100fe20008010898 */
[----:B------:R-:W-:Y:S01]  /*8e70*/  FMNMX.FTZ R154, R158, R153, !PT ;  /* 0x000000999e9a7209 */ /* 0x000fe20007810000 */
[--C-:B------:R-:W-:Y:S01]  /*8e80*/  FFMA.FTZ R8, R13, UR37, -R152.reuse ;  /* 0x000000250d087c23 */ /* 0x100fe20008010898 */
[----:B------:R-:W-:Y:S01]  /*8e90*/  FSEL R103, R103, -INF , !P2 ;  /* 0xff80000067677808 */ /* 0x000fe20005000000 */
[----:B------:R0:W-:Y:S01]  /*8ea0*/  MUFU.EX2 R11, R156 ;  /* 0x0000009c000b7308 */ /* 0x0001e20000000800 */
        /* <DEDUP_REMOVED lines=9> */
[--C-:B0-----:R-:W-:Y:S01]  /*8f40*/  FFMA.FTZ R156, R112, UR37, -R152.reuse ;  /* 0x00000025709c7c23 */ /* 0x101fe20008010898 */
        /* <DEDUP_REMOVED lines=31> */
[----:B------:R-:W-:Y:S01]  /*9140*/  FFMA.FTZ R100, R100, UR37, -R152 ;  /* 0x0000002564647c23 */ /* 0x000fe20008010898 */
        /* <DEDUP_REMOVED lines=31> */
[----:B------:R-:W-:Y:S01]  /*9340*/  FMNMX.FTZ R154, R94, R105, !PT ;  /* 0x000000695e9a7209 */ /* 0x000fe20007810000 */
[----:B------:R-:W-:-:S03]  /*9350*/  FFMA.FTZ R105, R108, UR37, -R152 ;  /* 0x000000256c697c23 */ /* 0x000fc60008010898 */
[----:B------:R-:W-:Y:S02]  /*9360*/  FMNMX.FTZ R153, R95, R154, !PT ;  /* 0x0000009a5f997209 */ /* 0x000fe40007810000 */
[----:B------:R-:W-:Y:S02]  /*9370*/  MUFU.EX2 R141, R141 ;  /* 0x0000008d008d7308 */ /* 0x000fe40000000800 */
[----:B------:R-:W-:-:S04]  /*9380*/  FMNMX.FTZ R108, R98, R153, !PT ;  /* 0x00000099626c7209 */ /* 0x000fc80007810000 */
[----:B------:R-:W-:Y:S02]  /*9390*/  FMNMX.FTZ R109, R99, R108, !PT ;  /* 0x0000006c636d7209 */ /* 0x000fe40007810000 */
[----:B------:R-:W-:Y:S02]  /*93a0*/  MUFU.EX2 R144, R144 ;  /* 0x0000009000907308 */ /* 0x000fe40000000800 */
[----:B------:R-:W-:Y:S01]  /*93b0*/  FMNMX.FTZ R108, R102, R109, !PT ;  /* 0x0000006d666c7209 */ /* 0x000fe20007810000 */
[--C-:B------:R-:W-:Y:S01]  /*93c0*/  FFMA.FTZ R109, R113, UR37, -R152.reuse ;  /* 0x00000025716d7c23 */ /* 0x100fe20008010898 */
[----:B------:R-:W-:-:S02]  /*93d0*/  FFMA.FTZ R113, R117, UR37, -R152 ;  /* 0x0000002575717c23 */ /* 0x000fc40008010898 */
[----:B------:R-:W-:Y:S02]  /*93e0*/  FMNMX.FTZ R153, R103, R108, !PT ;  /* 0x0000006c67997209 */ /* 0x000fe40007810000 */
[----:B------:R0:W-:Y:S03]  /*93f0*/  MUFU.EX2 R108, R156 ;  /* 0x0000009c006c7308 */ /* 0x0001e60000000800 */
[----:B------:R-:W1:Y:S05]  /*9400*/  SHFL.BFLY PT, R154, R153, 0x2, 0x1f ;  /* 0x0c401f00999a7f89 */ /* 0x000e6a00000e0000 */
[----:B------:R-:W-:Y:S01]  /*9410*/  MUFU.EX2 R145, R145 ;  /* 0x0000009100917308 */ /* 0x000fe20000000800 */
[----:B0-----:R-:W-:-:S01]  /*9420*/  FFMA.FTZ R156, R101, UR37, -R152 ;  /* 0x00000025659c7c23 */ /* 0x001fc20008010898 */
[----:B------:R-:W-:-:S05]  /*9430*/  FSEL R101, R7, RZ, P1 ;  /* 0x000000ff07657208 */ /* 0x000fca0000800000 */
[----:B------:R-:W-:Y:S01]  /*9440*/  FADD.FTZ R2, -R101, R2 ;  /* 0x0000000265027221 */ /* 0x000fe20000010100 */
[----:B------:R-:W-:Y:S08]  /*9450*/  MUFU.EX2 R148, R148 ;  /* 0x0000009400947308 */ /* 0x000ff00000000800 */
[----:B------:R0:W-:Y:S01]  /*9460*/  MUFU.EX2 R101, R156 ;  /* 0x0000009c00657308 */ /* 0x0001e20000000800 */
[----:B-1----:R-:W-:-:S05]  /*9470*/  FMNMX.FTZ R154, R153, R154, !PT ;  /* 0x0000009a999a7209 */ /* 0x002fca0007810000 */
[----:B------:R-:W1:Y:S02]  /*9480*/  SHFL.BFLY PT, R117, R154, 0x1, 0x1f ;  /* 0x0c201f009a757f89 */ /* 0x000e6400000e0000 */
[----:B------:R-:W-:Y:S08]  /*9490*/  MUFU.EX2 R149, R149 ;  /* 0x0000009500957308 */ /* 0x000ff00000000800 */
[----:B------:R-:W-:Y:S08]  /*94a0*/  MUFU.EX2 R120, R120 ;  /* 0x0000007800787308 */ /* 0x000ff00000000800 */
[----:B------:R-:W-:Y:S01]  /*94b0*/  MUFU.EX2 R121, R121 ;  /* 0x0000007900797308 */ /* 0x000fe20000000800 */
[----:B-1----:R-:W-:Y:S01]  /*94c0*/  FMNMX.FTZ R88, R154, R117, !PT ;  /* 0x000000759a587209 */ /* 0x002fe20007810000 */
[----:B------:R-:W-:-:S06]  /*94d0*/  IMAD.U32 R117, RZ, RZ, UR37 ;  /* 0x00000025ff757e24 */ /* 0x000fcc000f8e00ff */
[----:B------:R-:W-:Y:S01]  /*94e0*/  MUFU.EX2 R124, R124 ;  /* 0x0000007c007c7308 */ /* 0x000fe20000000800 */
[C---:B------:R-:W-:Y:S01]  /*94f0*/  FSETP.NEU.FTZ.AND P1, PT, R88.reuse, -INF , PT ;  /* 0xff8000005800780b */ /* 0x040fe20003f3d000 */
[----:B------:R-:W-:Y:S01]  /*9500*/  FFMA.FTZ R152, R88, R117, -8 ;  /* 0xc100000058987423 */ /* 0x000fe20000010075 */
[----:B------:R-:W-:Y:S02]  /*9510*/  FMUL.FTZ R117, R2, UR37 ;  /* 0x0000002502757c20 */ /* 0x000fe40008410000 */
[----:B------:R-:W-:Y:S02]  /*9520*/  FSEL R161, R88, RZ, P1 ;  /* 0x000000ff58a17208 */ /* 0x000fe40000800000 */
[----:B------:R-:W-:Y:S01]  /*9530*/  FSEL R2, R152, RZ, P1 ;  /* 0x000000ff98027208 */ /* 0x000fe20000800000 */
[----:B------:R-:W-:Y:S02]  /*9540*/  MUFU.EX2 R125, R125 ;  /* 0x0000007d007d7308 */ /* 0x000fe40000000800 */
[----:B------:R-:W-:-:S02]  /*9550*/  FADD.FTZ R161, -R161, R0 ;  /* 0x00000000a1a17221 */ /* 0x000fc40000010100 */
[--C-:B------:R-:W-:Y:S01]  /*9560*/  FFMA.FTZ R160, R126, UR37, -R2.reuse ;  /* 0x000000257ea07c23 */ /* 0x100fe20008010802 */
[----:B------:R-:W-:-:S01]  /*9570*/  FFMA.FTZ R153, R169, UR37, -R2 ;  /* 0x00000025a9997c23 */ /* 0x000fc20008010802 */
[----:B------:R-:W-:Y:S01]  /*9580*/  FMUL.FTZ R126, R161, UR37 ;  /* 0x00000025a17e7c20 */ /* 0x000fe20008410000 */
[----:B------:R-:W-:-:S01]  /*9590*/  FFMA.FTZ R152, R155, UR37, -R2 ;  /* 0x000000259b987c23 */ /* 0x000fc20008010802 */
[----:B------:R-:W1:Y:S01]  /*95a0*/  MUFU.EX2 R117, R117 ;  /* 0x0000007500757308 */ /* 0x000e620000000800 */
[----:B------:R-:W-:-:S01]  /*95b0*/  FFMA.FTZ R154, R158, UR37, -R2 ;  /* 0x000000259e9a7c23 */ /* 0x000fc20008010802 */
[--C-:B------:R-:W-:Y:S01]  /*95c0*/  FFMA.FTZ R155, R159, UR37, -R2.reuse ;  /* 0x000000259f9b7c23 */ /* 0x100fe20008010802 */
[----:B0-----:R-:W-:-:S01]  /*95d0*/  FFMA.FTZ R156, R162, UR37, -R2 ;  /* 0x00000025a29c7c23 */ /* 0x001fc20008010802 */
        /* <DEDUP_REMOVED lines=29> */
[----:B0-----:R-:W-:-:S01]  /*97b0*/  FFMA.FTZ R5, R126, R4, R153 ;  /* 0x000000047e057223 */ /* 0x001fc20000010099 */
[----:B------:R-:W-:Y:S01]  /*97c0*/  FADD.FTZ R4, R12, R161 ;  /* 0x000000a10c047221 */ /* 0x000fe20000010000 */
[----:B------:R-:W-:-:S01]  /*97d0*/  FFMA.FTZ R115, R115, UR37, -R2 ;  /* 0x0000002573737c23 */ /* 0x000fc20008010802 */
[--C-:B------:R-:W-:Y:S01]  /*97e0*/  FFMA.FTZ R118, R118, UR37, -R2.reuse ;  /* 0x0000002576767c23 */ /* 0x100fe20008010802 */
[----:B------:R-:W-:-:S01]  /*97f0*/  FFMA.FTZ R119, R119, UR37, -R2 ;  /* 0x0000002577777c23 */ /* 0x000fc20008010802 */
[--C-:B------:R-:W-:Y:S01]  /*9800*/  FFMA.FTZ R90, R90, UR37, -R2.reuse ;  /* 0x000000255a5a7c23 */ /* 0x100fe20008010802 */
[----:B------:R-:W-:-:S01]  /*9810*/  FFMA.FTZ R94, R94, UR37, -R2 ;  /* 0x000000255e5e7c23 */ /* 0x000fc20008010802 */
[----:B------:R-:W0:Y:S01]  /*9820*/  MUFU.EX2 R155, R155 ;  /* 0x0000009b009b7308 */ /* 0x000e220000000800 */
[----:B-1----:R-:W-:-:S01]  /*9830*/  FADD.FTZ R5, R152, R5 ;  /* 0x0000000598057221 */ /* 0x002fc20000010000 */
[--C-:B------:R-:W-:Y:S01]  /*9840*/  FFMA.FTZ R91, R91, UR37, -R2.reuse ;  /* 0x000000255b5b7c23 */ /* 0x100fe20008010802 */
[----:B------:R-:W-:-:S01]  /*9850*/  FFMA.FTZ R95, R95, UR37, -R2 ;  /* 0x000000255f5f7c23 */ /* 0x000fc20008010802 */
[--C-:B------:R-:W-:Y:S01]  /*9860*/  FFMA.FTZ R98, R98, UR37, -R2.reuse ;  /* 0x0000002562627c23 */ /* 0x100fe20008010802 */
[----:B------:R-:W-:-:S01]  /*9870*/  FFMA.FTZ R99, R99, UR37, -R2 ;  /* 0x0000002563637c23 */ /* 0x000fc20008010802 */
[--C-:B------:R-:W-:Y:S01]  /*9880*/  FFMA.FTZ R102, R102, UR37, -R2.reuse ;  /* 0x0000002566667c23 */ /* 0x100fe20008010802 */
[----:B------:R-:W-:-:S01]  /*9890*/  FFMA.FTZ R2, R103, UR37, -R2 ;  /* 0x0000002567027c23 */ /* 0x000fc20008010802 */
[----:B------:R-:W1:Y:S08]  /*98a0*/  MUFU.EX2 R156, R156 ;  /* 0x0000009c009c7308 */ /* 0x000e700000000800 */
[----:B------:R-:W3:Y:S08]  /*98b0*/  MUFU.EX2 R157, R157 ;  /* 0x0000009d009d7308 */ /* 0x000ef00000000800 */
[----:B------:R-:W4:Y:S08]  /*98c0*/  MUFU.EX2 R158, R158 ;  /* 0x0000009e009e7308 */ /* 0x000f300000000800 */
[----:B------:R2:W-:Y:S08]  /*98d0*/  MUFU.EX2 R0, R160 ;  /* 0x000000a000007308 */ /* 0x0005f00000000800 */
[----:B------:R-:W5:Y:S01]  /*98e0*/  MUFU.EX2 R159, R159 ;  /* 0x0000009f009f7308 */ /* 0x000f620000000800 */
[----:B--2---:R-:W-:-:S01]  /*98f0*/  FADD.FTZ R160, R154, R5 ;  /* 0x000000059aa07221 */ /* 0x004fc20000010000 */
[----:B------:R-:W-:-:S03]  /*9900*/  FADD.FTZ R5, R13, R4 ;  /* 0x000000040d057221 */ /* 0x000fc60000010000 */
[----:B0-----:R-:W-:Y:S01]  /*9910*/  FADD.FTZ R161, R155, R160 ;  /* 0x000000a09ba17221 */ /* 0x001fe20000010000 */
[----:B------:R-:W-:-:S02]  /*9920*/  FADD.FTZ R4, R14, R5 ;  /* 0x000000050e047221 */ /* 0x000fc40000010000 */
[----:B------:R-:W0:Y:S01]  /*9930*/  MUFU.EX2 R138, R138 ;  /* 0x0000008a008a7308 */ /* 0x000e220000000800 */
[----:B-1----:R-:W-:-:S01]  /*9940*/  FADD.FTZ R160, R156, R161 ;  /* 0x000000a19ca07221 */ /* 0x002fc20000010000 */
[----:B------:R-:W-:-:S03]  /*9950*/  FADD.FTZ R5, R15, R4 ;  /* 0x000000040f057221 */ /* 0x000fc60000010000 */
[----:B---3--:R-:W-:Y:S01]  /*9960*/  FADD.FTZ R161, R157, R160 ;  /* 0x000000a09da17221 */ /* 0x008fe20000010000 */
[----:B------:R-:W-:-:S02]  /*9970*/  FADD.FTZ R4, R20, R5 ;  /* 0x0000000514047221 */ /* 0x000fc40000010000 */
[----:B------:R-:W1:Y:S01]  /*9980*/  MUFU.EX2 R139, R139 ;  /* 0x0000008b008b7308 */ /* 0x000e620000000800 */
[----:B----4-:R-:W-:-:S01]  /*9990*/  FADD.FTZ R160, R158, R161 ;  /* 0x000000a19ea07221 */ /* 0x010fc20000010000 */
[----:B------:R-:W-:-:S03]  /*99a0*/  FADD.FTZ R5, R21, R4 ;  /* 0x0000000415057221 */ /* 0x000fc60000010000 */
[----:B-----5:R-:W-:Y:S01]  /*99b0*/  FADD.FTZ R161, R159, R160 ;  /* 0x000000a09fa17221 */ /* 0x020fe20000010000 */
[----:B------:R-:W-:-:S02]  /*99c0*/  FADD.FTZ R4, R136, R5 ;  /* 0x0000000588047221 */ /* 0x000fc40000010000 */
[----:B------:R-:W2:Y:S01]  /*99d0*/  MUFU.EX2 R142, R142 ;  /* 0x0000008e008e7308 */ /* 0x000ea20000000800 */
[----:B0-----:R-:W-:-:S01]  /*99e0*/  FADD.FTZ R160, R138, R161 ;  /* 0x000000a18aa07221 */ /* 0x001fc20000010000 */
[----:B------:R-:W-:-:S04]  /*99f0*/  FADD.FTZ R5, R137, R4 ;  /* 0x0000000489057221 */ /* 0x000fc80000010000 */
[----:B------:R-:W-:Y:S02]  /*9a00*/  FADD.FTZ R4, R140, R5 ;  /* 0x000000058c047221 */ /* 0x000fe40000010000 */
[----:B------:R-:W0:Y:S01]  /*9a10*/  MUFU.EX2 R143, R143 ;  /* 0x0000008f008f7308 */ /* 0x000e220000000800 */
[----:B-1----:R-:W-:-:S01]  /*9a20*/  FADD.FTZ R161, R139, R160 ;  /* 0x000000a08ba17221 */ /* 0x002fc20000010000 */
[----:B------:R-:W-:-:S04]  /*9a30*/  FADD.FTZ R5, R141, R4 ;  /* 0x000000048d057221 */ /* 0x000fc80000010000 */
[----:B------:R-:W-:Y:S02]  /*9a40*/  FADD.FTZ R4, R144, R5 ;  /* 0x0000000590047221 */ /* 0x000fe40000010000 */
[----:B------:R-:W1:Y:S01]  /*9a50*/  MUFU.EX2 R146, R146 ;  /* 0x0000009200927308 */ /* 0x000e620000000800 */
[----:B--2---:R-:W-:-:S01]  /*9a60*/  FADD.FTZ R160, R142, R161 ;  /* 0x000000a18ea07221 */ /* 0x004fc20000010000 */
[----:B------:R-:W-:-:S04]  /*9a70*/  FADD.FTZ R5, R145, R4 ;  /* 0x0000000491057221 */ /* 0x000fc80000010000 */
[----:B------:R-:W-:Y:S02]  /*9a80*/  FADD.FTZ R4, R148, R5 ;  /* 0x0000000594047221 */ /* 0x000fe40000010000 */
        /* <DEDUP_REMOVED lines=18> */
[----:B0-----:R-:W-:-:S04]  /*9bb0*/  FADD.FTZ R161, R123, R160 ;  /* 0x000000a07ba17221 */ /* 0x001fc80000010000 */
[----:B------:R-:W-:-:S03]  /*9bc0*/  FADD.FTZ R160, R0, R161 ;  /* 0x000000a100a07221 */ /* 0x000fc60000010000 */
        /* <DEDUP_REMOVED lines=33> */
[----:B------:R-:W-:-:S06]  /*9de0*/  FADD.FTZ R4, R108, R161 ;  /* 0x000000a16c047221 */ /* 0x000fcc0000010000 */
[----:B------:R-:W1:Y:S08]  /*9df0*/  MUFU.EX2 R115, R115 ;  /* 0x0000007300737308 */ /* 0x000e700000000800 */
[----:B------:R-:W3:Y:S08]  /*9e00*/  MUFU.EX2 R112, R112 ;  /* 0x0000007000707308 */ /* 0x000ef00000000800 */
[----:B------:R-:W4:Y:S08]  /*9e10*/  MUFU.EX2 R118, R118 ;  /* 0x0000007600767308 */ /* 0x000f300000000800 */
[----:B------:R-:W5:Y:S08]  /*9e20*/  MUFU.EX2 R113, R113 ;  /* 0x0000007100717308 */ /* 0x000f700000000800 */
[----:B------:R-:W-:Y:S08]  /*9e30*/  MUFU.EX2 R119, R119 ;  /* 0x0000007700777308 */ /* 0x000ff00000000800 */
[----:B------:R-:W5:Y:S08]  /*9e40*/  MUFU.EX2 R116, R116 ;  /* 0x0000007400747308 */ /* 0x000f700000000800 */
[----:B------:R-:W-:Y:S08]  /*9e50*/  MUFU.EX2 R90, R90 ;  /* 0x0000005a005a7308 */ /* 0x000ff00000000800 */
[----:B------:R2:W-:Y:S08]  /*9e60*/  MUFU.EX2 R163, R94 ;  /* 0x0000005e00a37308 */ /* 0x0005f00000000800 */
[----:B------:R-:W5:Y:S01]  /*9e70*/  MUFU.EX2 R89, R89 ;  /* 0x0000005900597308 */ /* 0x000f620000000800 */
[----:B--2---:R-:W-:-:S01]  /*9e80*/  FADD.FTZ R94, R114, R5 ;  /* 0x00000005725e7221 */ /* 0x004fc20000010000 */
[----:B0-----:R-:W-:-:S03]  /*9e90*/  FADD.FTZ R5, R109, R4 ;  /* 0x000000046d057221 */ /* 0x001fc60000010000 */
[----:B-1----:R-:W-:Y:S01]  /*9ea0*/  FADD.FTZ R161, R115, R94 ;  /* 0x0000005e73a17221 */ /* 0x002fe20000010000 */
[----:B---3--:R-:W-:-:S02]  /*9eb0*/  FADD.FTZ R4, R112, R5 ;  /* 0x0000000570047221 */ /* 0x008fc40000010000 */
[----:B------:R-:W-:Y:S01]  /*9ec0*/  MUFU.EX2 R91, R91 ;  /* 0x0000005b005b7308 */ /* 0x000fe20000000800 */
[----:B----4-:R-:W-:-:S01]  /*9ed0*/  FADD.FTZ R94, R118, R161 ;  /* 0x000000a1765e7221 */ /* 0x010fc20000010000 */
[----:B-----5:R-:W-:-:S04]  /*9ee0*/  FADD.FTZ R5, R113, R4 ;  /* 0x0000000471057221 */ /* 0x020fc80000010000 */
[----:B------:R-:W-:Y:S02]  /*9ef0*/  FADD.FTZ R4, R116, R5 ;  /* 0x0000000574047221 */ /* 0x000fe40000010000 */
[----:B------:R-:W0:Y:S02]  /*9f00*/  MUFU.EX2 R92, R92 ;  /* 0x0000005c005c7308 */ /* 0x000e240000000800 */
[----:B------:R-:W-:-:S06]  /*9f10*/  FADD.FTZ R5, R89, R4 ;  /* 0x0000000459057221 */ /* 0x000fcc0000010000 */
[----:B------:R-:W1:Y:S08]  /*9f20*/  MUFU.EX2 R93, R93 ;  /* 0x0000005d005d7308 */ /* 0x000e700000000800 */
[----:B------:R2:W3:Y:S01]  /*9f30*/  MUFU.EX2 R160, R95 ;  /* 0x0000005f00a07308 */ /* 0x0004e20000000800 */
[----:B0-----:R-:W-:-:S07]  /*9f40*/  FADD.FTZ R4, R92, R5 ;  /* 0x000000055c047221 */ /* 0x001fce0000010000 */
[----:B------:R-:W0:Y:S01]  /*9f50*/  MUFU.EX2 R96, R96 ;  /* 0x0000006000607308 */ /* 0x000e220000000800 */
[----:B--2---:R-:W-:-:S01]  /*9f60*/  FADD.FTZ R95, R119, R94 ;  /* 0x0000005e775f7221 */ /* 0x004fc20000010000 */
[----:B-1----:R-:W-:-:S03]  /*9f70*/  FADD.FTZ R5, R93, R4 ;  /* 0x000000045d057221 */ /* 0x002fc60000010000 */
[----:B------:R-:W-:-:S03]  /*9f80*/  FADD.FTZ R94, R90, R95 ;  /* 0x0000005f5a5e7221 */ /* 0x000fc60000010000 */
[----:B------:R-:W1:Y:S01]  /*9f90*/  MUFU.EX2 R98, R98 ;  /* 0x0000006200627308 */ /* 0x000e620000000800 */
[----:B------:R-:W-:-:S04]  /*9fa0*/  FADD.FTZ R94, R91, R94 ;  /* 0x0000005e5b5e7221 */ /* 0x000fc80000010000 */
[----:B------:R-:W-:-:S03]  /*9fb0*/  FADD.FTZ R94, R163, R94 ;  /* 0x0000005ea35e7221 */ /* 0x000fc60000010000 */
[----:B------:R-:W2:Y:S01]  /*9fc0*/  MUFU.EX2 R97, R97 ;  /* 0x0000006100617308 */ /* 0x000ea20000000800 */
[----:B---3--:R-:W-:-:S01]  /*9fd0*/  FADD.FTZ R94, R160, R94 ;  /* 0x0000005ea05e7221 */ /* 0x008fc20000010000 */
[----:B0-----:R-:W-:-:S06]  /*9fe0*/  FADD.FTZ R4, R96, R5 ;  /* 0x0000000560047221 */ /* 0x001fcc0000010000 */
        /* <DEDUP_REMOVED lines=8> */
[----:B------:R-:W-:Y:S01]  /*a070*/  FADD.FTZ R5, R101, R4 ;  /* 0x0000000465057221 */ /* 0x000fe20000010000 */
[----:B--2---:R-:W-:-:S04]  /*a080*/  FADD.FTZ R94, R95, R94 ;  /* 0x0000005e5f5e7221 */ /* 0x004fc80000010000 */
[----:B0-----:R-:W-:Y:S01]  /*a090*/  FADD.FTZ R4, R103, R94 ;  /* 0x0000005e67047221 */ /* 0x001fe20000010000 */
[----:B------:R-:W-:Y:S06]  /*a0a0*/  @!P0 BRA `(.L_x_987) ;  /* 0x0000000000048947 */ /* 0x000fec0003800000 */
[----:B------:R-:W-:Y:S01]  /*a0b0*/  BPT.TRAP 0x1 ;  /* 0x000000040000795c */ /* 0x000fe20000300000 */
.L_x_987:
[----:B------:R-:W-:Y:S01]  /*a0c0*/  ULEA UR6, UR49, UR41, 0x3 ;  /* 0x0000002931067291 */ /* 0x000fe2000f8e183f */
[----:B------:R-:W-:Y:S01]  /*a0d0*/  ISETP.GT.AND P1, PT, R3, UR57, PT ;  /* 0x0000003903007c0c */ /* 0x000fe2000bf24270 */
[----:B------:R-:W-:Y:S01]  /*a0e0*/  UMOV UR45, UR55 ;  /* 0x00000037002d7c82 */ /* 0x000fe20008000000 */
[----:B------:R-:W-:Y:S01]  /*a0f0*/  F2FP.SATFINITE.E4M3.F32.PACK_AB_MERGE_C R12, R13, R12, RZ ;  /* 0x0000000c0d0c723e */ /* 0x000fe200048070ff */
[----:B------:R-:W-:Y:S01]  /*a100*/  UIADD3 UR6, UR6, 0x29860, URZ ;  /* 0x0002986006067890 */ /* 0x000fe2000fffe03f */
[----:B------:R-:W-:Y:S01]  /*a110*/  F2FP.SATFINITE.E4M3.F32.PACK_AB_MERGE_C R0, R127, R0, RZ ;  /* 0x000000007f00723e */ /* 0x000fe200048070ff */
[----:B------:R-:W-:Y:S01]  /*a120*/  UMOV UR49, UR56 ;  /* 0x0000003800317c82 */ /* 0x000fe20008000000 */
[----:B------:R-:W-:Y:S01]  /*a130*/  F2FP.SATFINITE.E4M3.F32.PACK_AB_MERGE_C R2, R160, R163, RZ ;  /* 0x000000a3a002723e */ /* 0x000fe200048070ff */
[----:B------:R-:W-:Y:S01]  /*a140*/  UPRMT UR6, UR40, 0x654, UR6 ;  /* 0x0000065428067896 */ /* 0x000fe20008000006 */
        /* <DEDUP_REMOVED lines=34> */
[----:B------:R-:W-:Y:S01]  /*a370*/  F2FP.SATFINITE.E4M3.F32.PACK_AB_MERGE_C R177, R123, R122, R0 ;  /* 0x0000007a7bb1723e */ /* 0x000fe20004807000 */
[-C--:B------:R-:W-:Y:S01]  /*a380*/  FMUL.FTZ R56, R56, R117.reuse ;  /* 0x0000007538387220 */ /* 0x080fe20000410000 */
[----:B------:R-:W-:Y:S01]  /*a390*/  F2FP.SATFINITE.E4M3.F32.PACK_AB_MERGE_C R169, R91, R90, R2 ;  /* 0x0000005a5ba9723e */ /* 0x000fe20004807002 */
[-C--:B------:R-:W-:Y:S01]  /*a3a0*/  FMUL.FTZ R57, R57, R117.reuse ;  /* 0x0000007539397220 */ /* 0x080fe20000410000 */
[----:B------:R-:W-:Y:S01]  /*a3b0*/  F2FP.SATFINITE.E4M3.F32.PACK_AB_MERGE_C R184, R9, R8, R12 ;  /* 0x0000000809b8723e */ /* 0x000fe2000480700c */
[----:B------:R-:W-:Y:S01]  /*a3c0*/  FMUL.FTZ R60, R60, R117 ;  /* 0x000000753c3c7220 */ /* 0x000fe20000410000 */
[----:B------:R-:W-:Y:S01]  /*a3d0*/  F2FP.SATFINITE.E4M3.F32.PACK_AB_MERGE_C R185, R152, R153, R154 ;  /* 0x0000009998b9723e */ /* 0x000fe2000480709a */
[-C--:B------:R-:W-:Y:S01]  /*a3e0*/  FMUL.FTZ R61, R61, R117.reuse ;  /* 0x000000753d3d7220 */ /* 0x080fe20000410000 */
        /* <DEDUP_REMOVED lines=25> */
[----:B------:R-:W-:Y:S01]  /*a580*/  VIADD R3, R3, 0xffffffff ;  /* 0xffffffff03037836 */ /* 0x000fe20000000000 */
[----:B------:R-:W-:Y:S01]  /*a590*/  F2FP.SATFINITE.E4M3.F32.PACK_AB_MERGE_C R168, R89, R116, R92 ;  /* 0x0000007459a8723e */ /* 0x000fe2000480705c */
[----:B------:R-:W-:Y:S01]  /*a5a0*/  FMUL.FTZ R26, R26, R126 ;  /* 0x0000007e1a1a7220 */ /* 0x000fe20000410000 */
[----:B------:R-:W-:Y:S01]  /*a5b0*/  F2FP.SATFINITE.E4M3.F32.PACK_AB_MERGE_C R170, R97, R96, R100 ;  /* 0x0000006061aa723e */ /* 0x000fe20004807064 */
[----:B------:R-:W-:Y:S01]  /*a5c0*/  FMUL.FTZ R27, R27, R126 ;  /* 0x0000007e1b1b7220 */ /* 0x000fe20000410000 */
[----:B------:R-:W-:Y:S01]  /*a5d0*/  F2FP.SATFINITE.E4M3.F32.PACK_AB_MERGE_C R171, R99, R98, R13 ;  /* 0x0000006263ab723e */ /* 0x000fe2000480700d */
        /* <DEDUP_REMOVED lines=30> */
[----:B------:R-:W-:-:S02]  /*a7c0*/  IMAD.MOV.U32 R0, RZ, RZ, R88 ;  /* 0x000000ffff007224 */ /* 0x000fc400078e0058 */
[----:B------:R-:W-:Y:S01]  /*a7d0*/  IMAD.MOV.U32 R2, RZ, RZ, R7 ;  /* 0x000000ffff027224 */ /* 0x000fe200078e0007 */
[----:B------:R-:W-:Y:S06]  /*a7e0*/  @P1 BRA `(.L_x_988) ;  /* 0xffffffb800481947 */ /* 0x000fec000383ffff */
[----:B------:R-:W-:Y:S01]  /*a7f0*/  IMAD.MOV.U32 R0, RZ, RZ, R88 ;  /* 0x000000ffff007224 */ /* 0x000fe200078e0058 */
[----:B------:R-:W-:Y:S01]  /*a800*/  UMOV UR49, UR56 ;  /* 0x0000003800317c82 */ /* 0x000fe20008000000 */
[----:B------:R-:W-:Y:S01]  /*a810*/  IMAD.MOV.U32 R2, RZ, RZ, R7 ;  /* 0x000000ffff027224 */ /* 0x000fe200078e0007 */
[----:B------:R-:W-:-:S06]  /*a820*/  UMOV UR45, UR55 ;  /* 0x00000037002d7c82 */ /* 0x000fcc0008000000 */
.L_x_970:
[----:B------:R-:W-:Y:S01]  /*a830*/  ULDC UR6, c[0x0][0x448] ;  /* 0x0001120000067ab9 */ /* 0x000fe20000000800 */
[----:B------:R-:W-:Y:S01]  /*a840*/  IADD3 R6, R16, 0x1, -R6 ;  /* 0x0000000110067810 */ /* 0x000fe20007ffe806 */
[----:B------:R-:W-:Y:S01]  /*a850*/  UISETP.NE.AND UP0, UPT, UR6, 0x1, UPT ;  /* 0x000000010600788c */ /* 0x000fe2000bf05270 */
[----:B------:R-:W-:Y:S02]  /*a860*/  ULDC UR11, c[0x0][0x9e4] ;  /* 0x00027900000b7ab9 */ /* 0x000fe40000000800 */
[----:B------:R-:W-:Y:S01]  /*a870*/  R2UR UR14, R6 ;  /* 0x00000000060e72ca */ /* 0x000fe200000e0000 */
[----:B------:R-:W-:Y:S02]  /*a880*/  UISETP.GE.AND UP1, UPT, UR11, 0x1, UPT ;  /* 0x000000010b00788c */ /* 0x000fe4000bf26270 */
[----:B------:R-:W-:-:S04]  /*a890*/  UIADD3 UR10, UR36, 0x7f, URZ ;  /* 0x0000007f240a7890 */ /* 0x000fc8000fffe03f */
[----:B------:R-:W-:Y:S01]  /*a8a0*/  PLOP3.LUT P1, PT, PT, PT, UP1, 0x40, 0x0 ;  /* 0x000000000000781c */ /* 0x000fe20003f2e818 */
[----:B------:R-:W-:Y:S01]  /*a8b0*/  @UP0 ULDC UR6, c[0x0][0x44c] ;  /* 0x0001130000060ab9 */ /* 0x000fe20000000800 */
[----:B------:R-:W-:Y:S01]  /*a8c0*/  @UP0 ULDC UR15, c[0x0][0x450] ;  /* 0x00011400000f0ab9 */ /* 0x000fe20000000800 */
[----:B------:R-:W-:-:S04]  /*a8d0*/  UIMAD.WIDE.U32 UR6, UR10, UR6, URZ ;  /* 0x000000060a0672a5 */ /* 0x000fc8000f8e003f */
[----:B------:R-:W-:-:S04]  /*a8e0*/  @UP0 USHF.R.U32.HI UR10, URZ, UR15, UR7 ;  /* 0x0000000f3f0a0299 */ /* 0x000fc80008011607 */
[----:B------:R-:W-:-:S04]  /*a8f0*/  UIADD3 UR10, UR14, UR10, URZ ;  /* 0x0000000a0e0a7290 */ /* 0x000fc8000fffe03f */
[----:B------:R-:W-:Y:S01]  /*a900*/  UIADD3 UR53, UR10, -UR53, URZ ;  /* 0x800000350a357290 */ /* 0x000fe2000fffe03f */
[----:B------:R-:W-:Y:S11]  /*a910*/  @P1 BRA `(.L_x_989) ;  /* 0x0000000000441947 */ /* 0x000ff60003800000 */
[----:B------:R-:W-:-:S06]  /*a920*/  UISETP.GT.AND UP2, UPT, UR10, -0x1, UPT ;  /* 0xffffffff0a00788c */ /* 0x000fcc000bf44270 */
[----:B------:R-:W-:-:S13]  /*a930*/  PLOP3.LUT P1, PT, PT, PT, UP2, 0x80, 0x0 ;  /* 0x000000000000781c */ /* 0x000fda0003f2f028 */
[----:B------:R-:W-:Y:S05]  /*a940*/  @P1 BRA `(.L_x_990) ;  /* 0x00000000001c1947 */ /* 0x000fea0003800000 */
[----:B------:R-:W-:Y:S02]  /*a950*/  UISETP.NE.AND UP2, UPT, UR11, 0x1, UPT ;  /* 0x000000010b00788c */ /* 0x000fe4000bf45270 */
[----:B------:R-:W-:-:S09]  /*a960*/  ULOP3.LUT UR10, URZ, UR10, URZ, 0x33, !UPT ;  /* 0x0000000a3f0a7292 */ /* 0x000fd2000f8e333f */
[----:B------:R-:W-:Y:S02]  /*a970*/  @UP2 ULDC.64 UR14, c[0x0][0x9e8] ;  /* 0x00027a00000e2ab9 */ /* 0x000fe40000000a00 */
[----:B------:R-:W-:-:S04]  /*a980*/  UIMAD.WIDE.U32 UR6, UR10, UR14, URZ ;  /* 0x0000000e0a0672a5 */ /* 0x000fc8000f8e003f */
[----:B------:R-:W-:-:S04]  /*a990*/  @UP2 USHF.R.U32.HI UR10, URZ, UR15, UR7 ;  /* 0x0000000f3f0a2299 */ /* 0x000fc80008011607 */
[----:B------:R-:W-:Y:S01]  /*a9a0*/  ULOP3.LUT UR10, URZ, UR10, URZ, 0x33, !UPT ;  /* 0x0000000a3f0a7292 */ /* 0x000fe2000f8e333f */
[----:B------:R-:W-:Y:S11]  /*a9b0*/  BRA `(.L_x_991) ;  /* 0x0000000000107947 */ /* 0x000ff60003800000 */
.L_x_990:
[----:B------:R-:W-:-:S11]  /*a9c0*/  UISETP.NE.AND UP2, UPT, UR11, 0x1, UPT ;  /* 0x000000010b00788c */ /* 0x000fd6000bf45270 */
[----:B------:R-:W-:Y:S02]  /*a9d0*/  @UP2 ULDC.64 UR14, c[0x0][0x9e8] ;  /* 0x00027a00000e2ab9 */ /* 0x000fe40000000a00 */
[----:B------:R-:W-:-:S04]  /*a9e0*/  UIMAD.WIDE.U32 UR6, UR10, UR14, URZ ;  /* 0x0000000e0a0672a5 */ /* 0x000fc8000f8e003f */
[----:B------:R-:W-:-:S12]  /*a9f0*/  @UP2 USHF.R.U32.HI UR10, URZ, UR15, UR7 ;  /* 0x0000000f3f0a2299 */ /* 0x000fd80008011607 */
.L_x_991:
[----:B------:R-:W-:-:S04]  /*aa00*/  UIMAD UR10, UR10, UR11, URZ ;  /* 0x0000000b0a0a72a4 */ /* 0x000fc8000f8e023f */
[----:B------:R-:W-:-:S04]  /*aa10*/  UISETP.LT.AND UP2, UPT, UR53, UR10, UPT ;  /* 0x0000000a3500728c */ /* 0x000fc8000bf41270 */
[----:B------:R-:W-:-:S12]  /*aa20*/  USEL UR53, UR53, UR10, !UP2 ;  /* 0x0000000a35357287 */ /* 0x000fd8000d000000 */
.L_x_989:
[----:B------:R-:W-:-:S04]  /*aa30*/  UIADD3 UR6, UR53, 0x9f, URZ ;  /* 0x0000009f35067890 */ /* 0x000fc8000fffe03f */
[----:B------:R-:W-:-:S04]  /*aa40*/  UIMAD.WIDE UR6, UR6, 0x66666667, URZ ;  /* 0x66666667060678a5 */ /* 0x000fc8000f8e023f */
[----:B------:R-:W-:-:S04]  /*aa50*/  USHF.R.U32.HI UR6, URZ, 0x1f, UR7 ;  /* 0x0000001f3f067899 */ /* 0x000fc80008011607 */
[----:B------:R-:W-:-:S04]  /*aa60*/  ULEA.HI.SX32 UR6, UR7, UR6, 0x1a ;  /* 0x0000000607067291 */ /* 0x000fc8000f8fd23f */
[----:B------:R-:W-:-:S04]  /*aa70*/  UISETP.LT.AND UP2, UPT, UR39, UR6, UPT ;  /* 0x000000062700728c */ /* 0x000fc8000bf41270 */
[----:B------:R-:W-:-:S06]  /*aa80*/  USEL UR52, UR39, UR6, !UP2 ;  /* 0x0000000627347287 */ /* 0x000fcc000d000000 */
[----:B------:R-:W-:-:S13]  /*aa90*/  ISETP.GE.AND P1, PT, R3, UR52, PT ;  /* 0x0000003403007c0c */ /* 0x000fda000bf26270 */
[----:B------:R-:W-:Y:S05]  /*aaa0*/  @!P1 BRA `(.L_x_992) ;  /* 0x0000002c003c9947 */ /* 0x000fea0003800000 */
[----:B------:R-:W-:Y:S01]  /*aab0*/  IMAD.MOV.U32 R9, RZ, RZ, R0 ;  /* 0x000000ffff097224 */ /* 0x000fe200078e0000 */
[----:B------:R-:W-:Y:S01]  /*aac0*/  UMOV UR54, UR45 ;  /* 0x0000002d00367c82 */ /* 0x000fe20008000000 */
[----:B------:R-:W-:Y:S01]  /*aad0*/  IMAD.MOV.U32 R7, RZ, RZ, R2 ;  /* 0x000000ffff077224 */ /* 0x000fe200078e0002 */
[----:B------:R-:W-:-:S06]  /*aae0*/  UMOV UR53, UR49 ;  /* 0x0000003100357c82 */ /* 0x000fcc0008000000 */
.L_x_1002:
[----:B------:R-:W-:Y:S01]  /*aaf0*/  ISETP.NE.AND P2, PT, RZ, UR43, PT ;  /* 0x0000002bff007c0c */ /* 0x000fe2000bf45270 */
[----:B------:R-:W-:-:S04]  /*ab00*/  UISETP.NE.AND UP2, UPT, UR53, 0x1, UPT ;  /* 0x000000013500788c */ /* 0x000fc8000bf45270 */
[----:B------:R-:W-:-:S04]  /*ab10*/  USEL UR45, URZ, 0x1, UP2 ;  /* 0x000000013f2d7887 */ /* 0x000fc80009000000 */
[----:B------:R-:W-:-:S04]  /*ab20*/  ULOP3.LUT UR45, UR54, UR45, URZ, 0x3c, !UPT ;  /* 0x0000002d362d7292 */ /* 0x000fc8000f8e3c3f */
[----:B------:R-:W-:Y:S08]  /*ab30*/  @P2 BRA `(.L_x_993) ;  /* 0x0000000000382947 */ /* 0x000ff00003800000 */
[----:B------:R-:W-:Y:S05]  /*ab40*/  @!P0 BRA `(.L_x_994) ;  /* 0x0000000000048947 */ /* 0x000fea0003800000 */
[----:B------:R-:W-:Y:S01]  /*ab50*/  BPT.TRAP 0x1 ;  /* 0x000000040000795c */ /* 0x000fe20000300000 */
.L_x_994:
        /* <DEDUP_REMOVED lines=9> */
.L_x_995:
[----:B-1----:R-:W-:Y:S05]  /*abf0*/  @P1 BRA `(.L_x_993) ;  /* 0x0000000000081947 */ /* 0x002fea0003800000 */
[----:B------:R-:W1:Y:S02]  /*ac00*/  SYNCS.PHASECHK.TRANS64.TRYWAIT P1, [UR6+0x29830], R0 ;  /* 0x02983000ff0075a7 */ /* 0x000e640008020146 */
[----:B-1----:R-:W-:Y:S05]  /*ac10*/  @!P1 BRA `(.L_x_996) ;  /* 0x000000e400949947 */ /* 0x002fea0003800000 */
.L_x_993:
[----:B------:R-:W2:Y:S01]  /*ac20*/  S2R R2, SR_TID.X ;  /* 0x0000000000027919 */ /* 0x000ea20000002100 */
        /* <DEDUP_REMOVED lines=21> */
[----:B--2---:R-:W-:Y:S01]  /*ad80*/  SHF.R.U32.HI R2, RZ, 0x7, R2 ;  /* 0x00000007ff027819 */ /* 0x004fe20000011602 */
[----:B------:R-:W-:Y:S01]  /*ad90*/  UMOV UR19, 0x80000020 ;  /* 0x8000002000137882 */ /* 0x000fe20000000000 */
[----:B------:R-:W-:Y:S01]  /*ada0*/  UIADD3 UR22, UR55, 0x502, URZ ;  /* 0x0000050237167890 */ /* 0x000fe2000fffe03f */
[----:B------:R-:W-:-:S02]  /*adb0*/  UMOV UR23, 0x80000020 ;  /* 0x8000002000177882 */ /* 0x000fc40000000000 */
[----:B01----:R-:W-:-:S05]  /*adc0*/  VIADD R0, R2, 0x8 ;  /* 0x0000000802007836 */ /* 0x003fca0000000000 */
        /* <DEDUP_REMOVED lines=164> */
.L_x_998:
[----:B------:R-:W-:Y:S01]  /*b810*/  ULEA UR6, UR53, UR41, 0x3 ;  /* 0x0000002935067291 */ /* 0x000fe2000f8e183f */
[----:B------:R-:W-:-:S05]  /*b820*/  IMAD.U32 R0, RZ, RZ, UR54 ;  /* 0x00000036ff007e24 */ /* 0x000fca000f8e00ff */
[----:B------:R-:W-:-:S04]  /*b830*/  SHF.L.U32 R0, R0, 0x1f, RZ ;  /* 0x0000001f00007819 */ /* 0x000fc800000006ff */
[----:B------:R0:W1:Y:S01]  /*b840*/  SYNCS.PHASECHK.TRANS64.TRYWAIT P1, [UR6+0x29850], R0 ;  /* 0x02985000ff0075a7 */ /* 0x0000620008020146 */
[----:B------:R-:W-:Y:S05]  /*b850*/  @!P0 BRA `(.L_x_999) ;  /* 0x0000000000048947 */ /* 0x000fea0003800000 */
[----:B------:R-:W-:Y:S01]  /*b860*/  BPT.TRAP 0x1 ;  /* 0x000000040000795c */ /* 0x000fe20000300000 */
.L_x_999:
[----:B-1----:R-:W-:Y:S05]  /*b870*/  @P1 BRA `(.L_x_997) ;  /* 0x0000000000081947 */ /* 0x002fea0003800000 */
[----:B------:R-:W1:Y:S02]  /*b880*/  SYNCS.PHASECHK.TRANS64.TRYWAIT P1, [UR6+0x29850], R0 ;  /* 0x02985000ff0075a7 */ /* 0x000e640008020146 */
[----:B-1----:R-:W-:Y:S05]  /*b890*/  @!P1 BRA `(.L_x_1000) ;  /* 0x000000d8008c9947 */ /* 0x002fea0003800000 */
.L_x_997:
[----:B------:R-:W-:Y:S01]  /*b8a0*/  UIADD3 UR6, UR41, 0x400, URZ ;  /* 0x0000040029067890 */ /* 0x000fe2000fffe03f */
[----:B------:R-:W-:Y:S01]  /*b8b0*/  WARPGROUP.ARRIVE ;  /* 0x00000000000079c5 */ /* 0x000fe20000000000 */
[----:B------:R-:W-:Y:S01]  /*b8c0*/  UMOV UR7, 0xc0000010 ;  /* 0xc000001000077882 */ /* 0x000fe20000000000 */
[----:B01----:R-:W-:Y:S01]  /*b8d0*/  FMNMX.FTZ R0, R152, R7, !PT ;  /* 0x0000000798007209 */ /* 0x003fe20007810000 */
[----:B------:R-:W-:-:S03]  /*b8e0*/  USHF.R.U32.HI UR6, URZ, 0x4, UR6 ;  /* 0x000000043f067899 */ /* 0x000fc60008011606 */
[----:B------:R-:W0:Y:S01]  /*b8f0*/  S2R R197, SR_TID.X ;  /* 0x0000000000c57919 */ /* 0x000e220000002100 */
[----:B------:R-:W-:Y:S01]  /*b900*/  FMNMX.FTZ R11, R153, R0, !PT ;  /* 0x00000000990b7209 */ /* 0x000fe20007810000 */
[----:B------:R-:W-:Y:S01]  /*b910*/  ULOP3.LUT UR6, UR6, 0x3fff, URZ, 0xc0, !UPT ;  /* 0x00003fff06067892 */ /* 0x000fe2000f8ec03f */
[----:B------:R-:W-:Y:S02]  /*b920*/  FMNMX.FTZ R0, R154, R9, !PT ;  /* 0x000000099a007209 */ /* 0x000fe40007810000 */
[----:B------:R-:W-:Y:S01]  /*b930*/  FMNMX.FTZ R2, R156, R11, !PT ;  /* 0x0000000b9c027209 */ /* 0x000fe20007810000 */
[----:B------:R-:W-:Y:S01]  /*b940*/  ULOP3.LUT UR6, UR6, 0x10000, URZ, 0xfc, !UPT ;  /* 0x0001000006067892 */ /* 0x000fe2000f8efc3f */
[----:B------:R-:W-:Y:S02]  /*b950*/  FMNMX.FTZ R11, R155, R0, !PT ;  /* 0x000000009b0b7209 */ /* 0x000fe40007810000 */
[----:B------:R-:W-:Y:S01]  /*b960*/  FMNMX.FTZ R13, R157, R2, !PT ;  /* 0x000000029d0d7209 */ /* 0x000fe20007810000 */
[----:B------:R-:W-:Y:S01]  /*b970*/  UIMAD UR10, UR53, 0x500, UR6 ;  /* 0x00000500350a78a4 */ /* 0x000fe2000f8e0206 */
[----:B------:R-:W-:-:S02]  /*b980*/  FMNMX.FTZ R0, R158, R11, !PT ;  /* 0x0000000b9e007209 */ /* 0x000fc40007810000 */
[----:B------:R-:W-:Y:S02]  /*b990*/  FMNMX.FTZ R2, R160, R13, !PT ;  /* 0x0000000da0027209 */ /* 0x000fe40007810000 */
[----:B------:R-:W-:Y:S02]  /*b9a0*/  FMNMX.FTZ R11, R159, R0, !PT ;  /* 0x000000009f0b7209 */ /* 0x000fe40007810000 */
[----:B------:R-:W-:Y:S01]  /*b9b0*/  UMOV UR6, UR10 ;  /* 0x0000000a00067c82 */ /* 0x000fe20008000000 */
[----:B------:R-:W-:Y:S01]  /*b9c0*/  FMNMX.FTZ R13, R161, R2, !PT ;  /* 0x00000002a10d7209 */ /* 0x000fe20007810000 */
[----:B------:R-:W-:Y:S01]  /*b9d0*/  QGMMA.64x128x32.F32.E4M3.E4M3 R24, R184, gdesc[UR4], R24, gsb0 ;  /* 0x01e00004b8187df3 */ /* 0x000fe20008000818 */
[----:B------:R-:W-:Y:S01]  /*b9e0*/  UIADD3 UR6, UR10, 0x100, URZ ;  /* 0x000001000a067890 */ /* 0x000fe2000fffe03f */
[----:B------:R-:W-:Y:S01]  /*b9f0*/  FMNMX.FTZ R0, R162, R11, !PT ;  /* 0x0000000ba2007209 */ /* 0x000fe20007810000 */
[----:B------:R-:W-:Y:S01]  /*ba00*/  UMOV UR7, 0xc0000010 ;  /* 0xc000001000077882 */ /* 0x000fe20000000000 */
        /* <DEDUP_REMOVED lines=68> */
[----:B0-----:R-:W-:Y:S01]  /*be50*/  SHF.R.U32.HI R197, RZ, 0x7, R197 ;  /* 0x00000007ffc57819 */ /* 0x001fe200000116c5 */
[----:B------:R-:W0:Y:S01]  /*be60*/  SHFL.BFLY PT, R11, R6, 0x2, 0x1f ;  /* 0x0c401f00060b7f89 */ /* 0x000e2200000e0000 */
[----:B------:R-:W-:Y:S02]  /*be70*/  WARPGROUP.DEPBAR.LE gsb0, 0x0 ;  /* 0x00008000000079c5 */ /* 0x000fe40000010000 */
        /* <DEDUP_REMOVED lines=11> */
[----:B------:R-:W-:-:S04]  /*bf30*/  FADD.FTZ R7, -R2, R7 ;  /* 0x0000000702077221 */ /* 0x000fc80000010100 */
[----:B------:R-:W-:Y:S01]  /*bf40*/  FMUL.FTZ R6, R7, UR37 ;  /* 0x0000002507067c20 */ /* 0x000fe20008410000 */
[----:B-1----:R-:W-:-:S05]  /*bf50*/  FMNMX.FTZ R0, R13, R0, !PT ;  /* 0x000000000d007209 */ /* 0x002fca0007810000 */
[----:B------:R-:W-:Y:S01]  /*bf60*/  MUFU.EX2 R6, R6 ;  /* 0x0000000600067308 */ /* 0x000fe20000000800 */
[----:B------:R-:W-:-:S01]  /*bf70*/  FADD.FTZ R7, -R0, R9 ;  /* 0x0000000900077221 */ /* 0x000fc20000010100 */
[----:B------:R-:W-:-:S03]  /*bf80*/  IMAD.U32 R9, RZ, RZ, UR37 ;  /* 0x00000025ff097e24 */ /* 0x000fc6000f8e00ff */
[----:B------:R-:W-:Y:S01]  /*bf90*/  FMUL.FTZ R7, R7, UR37 ;  /* 0x0000002507077c20 */ /* 0x000fe20008410000 */
[----:B------:R-:W-:-:S04]  /*bfa0*/  FFMA.FTZ R196, R2, R9, -8 ;  /* 0xc100000002c47423 */ /* 0x000fc80000010009 */
[--C-:B------:R-:W-:Y:S01]  /*bfb0*/  FFMA.FTZ R8, R153, UR37, -R196.reuse ;  /* 0x0000002599087c23 */ /* 0x100fe200080108c4 */
[----:B------:R-:W-:-:S01]  /*bfc0*/  FFMA.FTZ R21, R137, UR37, -R196 ;  /* 0x0000002589157c23 */ /* 0x000fc200080108c4 */
[--C-:B------:R-:W-:Y:S01]  /*bfd0*/  FFMA.FTZ R137, R141, UR37, -R196.reuse ;  /* 0x000000258d897c23 */ /* 0x100fe200080108c4 */
[----:B------:R-:W-:Y:S02]  /*bfe0*/  IMAD.U32 R153, RZ, RZ, UR37 ;  /* 0x00000025ff997e24 */ /* 0x000fe4000f8e00ff */
[--C-:B------:R-:W-:Y:S01]  /*bff0*/  FFMA.FTZ R141, R145, UR37, -R196.reuse ;  /* 0x00000025918d7c23 */ /* 0x100fe200080108c4 */
[----:B------:R-:W-:-:S01]  /*c000*/  FFMA.FTZ R145, R149, UR37, -R196 ;  /* 0x0000002595917c23 */ /* 0x000fc200080108c4 */
[--C-:B------:R-:W-:Y:S01]  /*c010*/  FFMA.FTZ R149, R101, UR37, -R196.reuse ;  /* 0x0000002565957c23 */ /* 0x100fe200080108c4 */
[----:B------:R-:W-:-:S01]  /*c020*/  FFMA.FTZ R20, R136, UR37, -R196 ;  /* 0x0000002588147c23 */ /* 0x000fc200080108c4 */
[----:B------:R-:W-:Y:S01]  /*c030*/  FFMA.FTZ R101, R0, R153, -8 ;  /* 0xc100000000657423 */ /* 0x000fe20000010099 */
[----:B------:R-:W-:-:S01]  /*c040*/  FFMA.FTZ R136, R140, UR37, -R196 ;  /* 0x000000258c887c23 */ /* 0x000fc200080108c4 */
[--C-:B------:R-:W-:Y:S01]  /*c050*/  FFMA.FTZ R140, R144, UR37, -R196.reuse ;  /* 0x00000025908c7c23 */ /* 0x100fe200080108c4 */
[----:B------:R-:W-:-:S01]  /*c060*/  FFMA.FTZ R9, R152, UR37, -R196 ;  /* 0x0000002598097c23 */ /* 0x000fc200080108c4 */
[----:B------:R-:W-:Y:S01]  /*c070*/  FFMA.FTZ R144, R148, UR37, -R196 ;  /* 0x0000002594907c23 */ /* 0x000fe200080108c4 */
[----:B------:R-:W-:-:S01]  /*c080*/  FFMA.FTZ R148, R154, UR37, -R101 ;  /* 0x000000259a947c23 */ /* 0x000fc20008010865 */
[----:B------:R-:W-:Y:S01]  /*c090*/  FFMA.FTZ R153, R155, UR37, -R101 ;  /* 0x000000259b997c23 */ /* 0x000fe20008010865 */
        /* <DEDUP_REMOVED lines=9> */
[----:B------:R-:W-:-:S01]  /*c130*/  FFMA.FTZ R157, R163, UR37, -R101 ;  /* 0x00000025a39d7c23 */ /* 0x000fc20008010865 */
[----:B------:R-:W-:Y:S01]  /*c140*/  FFMA.FTZ R14, R164, UR37, -R196 ;  /* 0x00000025a40e7c23 */ /* 0x000fe200080108c4 */
[----:B------:R-:W-:-:S01]  /*c150*/  FFMA.FTZ R156, R166, UR37, -R101 ;  /* 0x00000025a69c7c23 */ /* 0x000fc20008010865 */
[----:B------:R-:W-:Y:S01]  /*c160*/  FFMA.FTZ R15, R165, UR37, -R196 ;  /* 0x00000025a50f7c23 */ /* 0x000fe200080108c4 */
        /* <DEDUP_REMOVED lines=40> */
[----:B------:R-:W-:Y:S01]  /*c3f0*/  IADD3 R164, -R197, 0xb, RZ ;  /* 0x0000000bc5a47810 */ /* 0x000fe20007ffe1ff */
[----:B------:R-:W-:Y:S01]  /*c400*/  FFMA.FTZ R109, R109, UR37, -R196 ;  /* 0x000000256d6d7c23 */ /* 0x000fe200080108c4 */
[----:B------:R-:W0:Y:S01]  /*c410*/  S2R R197, SR_TID.X ;  /* 0x0000000000c57919 */ /* 0x000e220000002100 */
[----:B------:R-:W3:Y:S01]  /*c420*/  MUFU.EX2 R11, R11 ;  /* 0x0000000b000b7308 */ /* 0x000ee20000000800 */
[----:B-1----:R-:W-:-:S01]  /*c430*/  FADD.FTZ R4, R10, R5 ;  /* 0x000000050a047221 */ /* 0x002fc20000010000 */
[----:B------:R-:W-:-:S02]  /*c440*/  WARPGROUP.DEPBAR.LE gsb0, 0x0 ;  /* 0x00008000000079c5 */ /* 0x000fc40000010000 */
[----:B------:R-:W-:Y:S01]  /*c450*/  WARPGROUP.ARRIVE ;  /* 0x00000000000079c5 */ /* 0x000fe20000000000 */
[----:B------:R-:W-:Y:S01]  /*c460*/  FFMA.FTZ R111, R111, UR37, -R101 ;  /* 0x000000256f6f7c23 */ /* 0x000fe20008010865 */
[----:B------:R-:W-:-:S01]  /*c470*/  FFMA.FTZ R112, R112, UR37, -R196 ;  /* 0x0000002570707c23 */ /* 0x000fc200080108c4 */
[----:B------:R-:W-:Y:S01]  /*c480*/  FFMA.FTZ R114, R114, UR37, -R101 ;  /* 0x0000002572727c23 */ /* 0x000fe20008010865 */
[----:B------:R-:W1:Y:S01]  /*c490*/  MUFU.EX2 R155, R155 ;  /* 0x0000009b009b7308 */ /* 0x000e620000000800 */
[----:B--2---:R-:W-:-:S01]  /*c4a0*/  FADD.FTZ R158, R152, R161 ;  /* 0x000000a1989e7221 */ /* 0x004fc20000010000 */
[----:B------:R-:W-:Y:S01]  /*c4b0*/  QGMMA.64x128x32.F32.E4M3.E4M3 R24, R176, gdesc[UR4], R24, gsb0 ;  /* 0x01e00004b0187df3 */ /* 0x000fe20008000818 */
[----:B------:R-:W-:Y:S01]  /*c4c0*/  UIADD3 UR6, UR10, 0x300, URZ ;  /* 0x000003000a067890 */ /* 0x000fe2000fffe03f */
[--C-:B------:R-:W-:Y:S01]  /*c4d0*/  FFMA.FTZ R113, R113, UR37, -R196.reuse ;  /* 0x0000002571717c23 */ /* 0x100fe200080108c4 */
[----:B------:R-:W-:Y:S01]  /*c4e0*/  UMOV UR7, 0xc0000010 ;  /* 0xc000001000077882 */ /* 0x000fe20000000000 */
[----:B------:R-:W-:Y:S01]  /*c4f0*/  FFMA.FTZ R115, R115, UR37, -R101 ;  /* 0x0000002573737c23 */ /* 0x000fe20008010865 */
[----:B------:R-:W-:-:S01]  /*c500*/  FFMA.FTZ R116, R116, UR37, -R196 ;  /* 0x0000002574747c23 */ /* 0x000fc200080108c4 */
[----:B------:R-:W2:Y:S01]  /*c510*/  MUFU.EX2 R12, R12 ;  /* 0x0000000c000c7308 */ /* 0x000ea20000000800 */
[----:B---3--:R-:W-:-:S01]  /*c520*/  FADD.FTZ R5, R11, R4 ;  /* 0x000000040b057221 */ /* 0x008fc20000010000 */
[----:B------:R-:W-:Y:S01]  /*c530*/  FFMA.FTZ R118, R118, UR37, -R101 ;  /* 0x0000002576767c23 */ /* 0x000fe20008010865 */
[----:B------:R-:W-:-:S01]  /*c540*/  FFMA.FTZ R117, R117, UR37, -R196 ;  /* 0x0000002575757c23 */ /* 0x000fc200080108c4 */
[----:B------:R-:W-:Y:S01]  /*c550*/  FFMA.FTZ R119, R119, UR37, -R101 ;  /* 0x0000002577777c23 */ /* 0x000fe20008010865 */
[----:B------:R-:W-:-:S01]  /*c560*/  FFMA.FTZ R88, R88, UR37, -R196 ;  /* 0x0000002558587c23 */ /* 0x000fc200080108c4 */
[----:B------:R-:W-:Y:S01]  /*c570*/  FFMA.FTZ R90, R90, UR37, -R101 ;  /* 0x000000255a5a7c23 */ /* 0x000fe20008010865 */
[----:B------:R-:W-:-:S01]  /*c580*/  FFMA.FTZ R89, R89, UR37, -R196 ;  /* 0x0000002559597c23 */ /* 0x000fc200080108c4 */
[----:B------:R-:W3:Y:S01]  /*c590*/  MUFU.EX2 R154, R154 ;  /* 0x0000009a009a7308 */ /* 0x000ee20000000800 */
[----:B-1----:R-:W-:-:S01]  /*c5a0*/  FADD.FTZ R161, R155, R158 ;  /* 0x0000009e9ba17221 */ /* 0x002fc20000010000 */
[----:B------:R-:W-:Y:S01]  /*c5b0*/  FFMA.FTZ R91, R91, UR37, -R101 ;  /* 0x000000255b5b7c23 */ /* 0x000fe20008010865 */
[----:B------:R-:W-:-:S01]  /*c5c0*/  FFMA.FTZ R92, R92, UR37, -R196 ;  /* 0x000000255c5c7c23 */ /* 0x000fc200080108c4 */
[----:B------:R-:W-:Y:S01]  /*c5d0*/  FFMA.FTZ R94, R94, UR37, -R101 ;  /* 0x000000255e5e7c23 */ /* 0x000fe20008010865 */
[----:B------:R-:W-:-:S01]  /*c5e0*/  FFMA.FTZ R93, R93, UR37, -R196 ;  /* 0x000000255d5d7c23 */ /* 0x000fc200080108c4 */
[----:B------:R-:W-:Y:S01]  /*c5f0*/  FFMA.FTZ R95, R95, UR37, -R101 ;  /* 0x000000255f5f7c23 */ /* 0x000fe20008010865 */
[----:B0-----:R-:W-:Y:S01]  /*c600*/  LOP3.LUT P1, RZ, R197, 0x7f, RZ, 0xc0, !PT ;  /* 0x0000007fc5ff7812 */ /* 0x001fe2000782c0ff */
[----:B------:R-:W0:Y:S01]  /*c610*/  MUFU.EX2 R13, R13 ;  /* 0x0000000d000d7308 */ /* 0x000e220000000800 */
[----:B--2---:R-:W-:-:S01]  /*c620*/  FADD.FTZ R4, R12, R5 ;  /* 0x000000050c047221 */ /* 0x004fc20000010000 */
[----:B------:R-:W-:Y:S01]  /*c630*/  FFMA.FTZ R96, R96, UR37, -R196 ;  /* 0x0000002560607c23 */ /* 0x000fe200080108c4 */
[----:B------:R-:W-:-:S01]  /*c640*/  FFMA.FTZ R98, R98, UR37, -R101 ;  /* 0x0000002562627c23 */ /* 0x000fc20008010865 */
[----:B------:R-:W-:Y:S01]  /*c650*/  FFMA.FTZ R97, R97, UR37, -R196 ;  /* 0x0000002561617c23 */ /* 0x000fe200080108c4 */
[----:B------:R-:W-:-:S01]  /*c660*/  FFMA.FTZ R99, R99, UR37, -R101 ;  /* 0x0000002563637c23 */ /* 0x000fc20008010865 */
[----:B------:R-:W-:Y:S01]  /*c670*/  FFMA.FTZ R100, R100, UR37, -R196 ;  /* 0x0000002564647c23 */ /* 0x000fe200080108c4 */
[----:B------:R-:W-:-:S01]  /*c680*/  FFMA.FTZ R102, R102, UR37, -R101 ;  /* 0x0000002566667c23 */ /* 0x000fc20008010865 */
[----:B------:R-:W1:Y:S01]  /*c690*/  MUFU.EX2 R157, R157 ;  /* 0x0000009d009d7308 */ /* 0x000e620000000800 */
[----:B---3--:R-:W-:-:S01]  /*c6a0*/  FADD.FTZ R158, R154, R161 ;  /* 0x000000a19a9e7221 */ /* 0x008fc20000010000 */
        /* <DEDUP_REMOVED lines=33> */
[----:B--2---:R-:W-:-:S04]  /*c8c0*/  FADD.FTZ R4, R140, R5 ;  /* 0x000000058c047221 */ /* 0x004fc80000010000 */
[----:B------:R-:W1:Y:S01]  /*c8d0*/  MUFU.EX2 R141, R141 ;  /* 0x0000008d008d7308 */ /* 0x000e620000000800 */
[----:B------:R-:W-:-:S07]  /*c8e0*/  UMOV UR7, 0xc0000010 ;  /* 0xc000001000077882 */ /* 0x000fce0000000000 */
        /* <DEDUP_REMOVED lines=77> */
[----:B0-----:R-:W-:-:S01]  /*cdc0*/  FADD.FTZ R158, R118, R161 ;  /* 0x000000a1769e7221 */ /* 0x001fc20000010000 */
[----:B------:R-:W-:-:S06]  /*cdd0*/  IMAD.U32 R161, RZ, RZ, UR49 ;  /* 0x00000031ffa17e24 */ /* 0x000fcc000f8e00ff */
[----:B------:R-:W-:Y:S01]  /*cde0*/  MUFU.EX2 R88, R88 ;  /* 0x0000005800587308 */ /* 0x000fe20000000800 */
[----:B-1----:R-:W-:-:S01]  /*cdf0*/  FADD.FTZ R5, R117, R4 ;  /* 0x0000000475057221 */ /* 0x002fc20000010000 */
[----:B------:R-:W-:-:S05]  /*ce00*/  @!P1 LEA R4, R161, UR41, 0x3 ;  /* 0x00000029a1049c11 */ /* 0x000fca000f8e18ff */
[----:B------:R-:W-:Y:S01]  /*ce10*/  @!P1 VIADD R4, R4, 0x29840 ;  /* 0x0002984004049836 */ /* 0x000fe20000000000 */
[----:B------:R-:W0:Y:S04]  /*ce20*/  MUFU.EX2 R90, R90 ;  /* 0x0000005a005a7308 */ /* 0x000e280000000800 */
[----:B------:R-:W-:Y:S01]  /*ce30*/  @!P1 PRMT R4, RZ, 0x654, R4 ;  /* 0x00000654ff049816 */ /* 0x000fe20000000004 */
[----:B------:R1:W-:Y:S06]  /*ce40*/  BAR.ARV R164, 0x100 ;  /* 0x000400a40000751d */ /* 0x0003ec0000002000 */
[----:B------:R-:W-:Y:S01]  /*ce50*/  MUFU.EX2 R89, R89 ;  /* 0x0000005900597308 */ /* 0x000fe20000000800 */
[----:B------:R3:W-:Y:S07]  /*ce60*/  @!P1 SYNCS.ARRIVE.TRANS64.RED.A1T0 RZ, [R4+URZ], RZ ;  /* 0x000000ff04ff99a7 */ /* 0x0007ee000810043f */
[----:B------:R-:W4:Y:S08]  /*ce70*/  MUFU.EX2 R91, R91 ;  /* 0x0000005b005b7308 */ /* 0x000f300000000800 */
[----:B------:R-:W-:Y:S08]  /*ce80*/  MUFU.EX2 R92, R92 ;  /* 0x0000005c005c7308 */ /* 0x000ff00000000800 */
[----:B------:R-:W5:Y:S08]  /*ce90*/  MUFU.EX2 R163, R94 ;  /* 0x0000005e00a37308 */ /* 0x000f700000000800 */
[----:B------:R-:W-:Y:S08]  /*cea0*/  MUFU.EX2 R93, R93 ;  /* 0x0000005d005d7308 */ /* 0x000ff00000000800 */
[----:B------:R2:W1:Y:S08]  /*ceb0*/  MUFU.EX2 R160, R95 ;  /* 0x0000005f00a07308 */ /* 0x0004700000000800 */
[----:B------:R-:W-:Y:S01]  /*cec0*/  MUFU.EX2 R96, R96 ;  /* 0x0000006000607308 */ /* 0x000fe20000000800 */
[----:B--2---:R-:W-:-:S04]  /*ced0*/  FADD.FTZ R95, R119, R158 ;  /* 0x0000009e775f7221 */ /* 0x004fc80000010000 */
[----:B0-----:R-:W-:-:S03]  /*cee0*/  FADD.FTZ R158, R90, R95 ;  /* 0x0000005f5a9e7221 */ /* 0x001fc60000010000 */
[----:B------:R0:W2:Y:S01]  /*cef0*/  MUFU.EX2 R94, R98 ;  /* 0x00000062005e7308 */ /* 0x0000a20000000800 */
[----:B----4-:R-:W-:-:S04]  /*cf00*/  FADD.FTZ R158, R91, R158 ;  /* 0x0000009e5b9e7221 */ /* 0x010fc80000010000 */
[----:B-----5:R-:W-:-:S03]  /*cf10*/  FADD.FTZ R158, R163, R158 ;  /* 0x0000009ea39e7221 */ /* 0x020fc60000010000 */
[----:B------:R-:W4:Y:S01]  /*cf20*/  MUFU.EX2 R97, R97 ;  /* 0x0000006100617308 */ /* 0x000f220000000800 */
[----:B0-----:R-:W-:-:S01]  /*cf30*/  FADD.FTZ R98, R88, R5 ;  /* 0x0000000558627221 */ /* 0x001fc20000010000 */
[----:B-1----:R-:W-:-:S03]  /*cf40*/  FADD.FTZ R95, R160, R158 ;  /* 0x0000009ea05f7221 */ /* 0x002fc60000010000 */
[----:B------:R-:W-:-:S03]  /*cf50*/  FADD.FTZ R5, R89, R98 ;  /* 0x0000006259057221 */ /* 0x000fc60000010000 */
[----:B------:R-:W0:Y:S01]  /*cf60*/  MUFU.EX2 R162, R99 ;  /* 0x0000006300a27308 */ /* 0x000e220000000800 */
[----:B------:R-:W-:-:S01]  /*cf70*/  FADD.FTZ R98, R92, R5 ;  /* 0x000000055c627221 */ /* 0x000fc20000010000 */
[----:B--2---:R-:W-:-:S03]  /*cf80*/  FADD.FTZ R95, R94, R95 ;  /* 0x0000005f5e5f7221 */ /* 0x004fc60000010000 */
[----:B------:R-:W-:-:S03]  /*cf90*/  FADD.FTZ R5, R93, R98 ;  /* 0x000000625d057221 */ /* 0x000fc60000010000 */
[----:B------:R-:W1:Y:S01]  /*cfa0*/  MUFU.EX2 R100, R100 ;  /* 0x0000006400647308 */ /* 0x000e620000000800 */
[----:B---3--:R-:W-:-:S04]  /*cfb0*/  FADD.FTZ R4, R96, R5 ;  /* 0x0000000560047221 */ /* 0x008fc80000010000 */
[----:B----4-:R-:W-:-:S03]  /*cfc0*/  FADD.FTZ R5, R97, R4 ;  /* 0x0000000461057221 */ /* 0x010fc60000010000 */
[----:B------:R-:W2:Y:S01]  /*cfd0*/  MUFU.EX2 R102, R102 ;  /* 0x0000006600667308 */ /* 0x000ea20000000800 */
[----:B0-----:R-:W-:-:S07]  /*cfe0*/  FADD.FTZ R95, R162, R95 ;  /* 0x0000005fa25f7221 */ /* 0x001fce0000010000 */
[----:B------:R-:W0:Y:S01]  /*cff0*/  MUFU.EX2 R149, R149 ;  /* 0x0000009500957308 */ /* 0x000e220000000800 */
[----:B-1----:R-:W-:-:S07]  /*d000*/  FADD.FTZ R4, R100, R5 ;  /* 0x0000000564047221 */ /* 0x002fce0000010000 */
[----:B------:R-:W1:Y:S01]  /*d010*/  MUFU.EX2 R101, R101 ;  /* 0x0000006500657308 */ /* 0x000e620000000800 */
[----:B--2---:R-:W-:-:S01]  /*d020*/  FADD.FTZ R95, R102, R95 ;  /* 0x0000005f665f7221 */ /* 0x004fc20000010000 */
[----:B0-----:R-:W-:-:S03]  /*d030*/  FADD.FTZ R5, R149, R4 ;  /* 0x0000000495057221 */ /* 0x001fc60000010000 */
[----:B-1----:R-:W-:Y:S01]  /*d040*/  FADD.FTZ R4, R101, R95 ;  /* 0x0000005f65047221 */ /* 0x002fe20000010000 */
[----:B------:R-:W-:Y:S06]  /*d050*/  @!P0 BRA `(.L_x_1001) ;  /* 0x0000000000048947 */ /* 0x000fec0003800000 */
[----:B------:R-:W-:Y:S01]  /*d060*/  BPT.TRAP 0x1 ;  /* 0x000000040000795c */ /* 0x000fe20000300000 */
.L_x_1001:
        /* <DEDUP_REMOVED lines=111> */
[----:B------:R-:W-:-:S02]  /*d760*/  VIADD R3, R3, 0xffffffff ;  /* 0xffffffff03037836 */ /* 0x000fc40000000000 */
[----:B------:R-:W-:Y:S02]  /*d770*/  IMAD.MOV.U32 R9, RZ, RZ, R0 ;  /* 0x000000ffff097224 */ /* 0x000fe400078e0000 */
[----:B------:R-:W-:Y:S01]  /*d780*/  IMAD.MOV.U32 R7, RZ, RZ, R2 ;  /* 0x000000ffff077224 */ /* 0x000fe200078e0002 */
[----:B------:R-:W-:Y:S06]  /*d790*/  @P1 BRA `(.L_x_1002) ;  /* 0xffffffd000d41947 */ /* 0x000fec000383ffff */
.L_x_992:
[----:B------:R-:W-:-:S13]  /*d7a0*/  ISETP.GE.AND P1, PT, R3, UR39, PT ;  /* 0x0000002703007c0c */ /* 0x000fda000bf26270 */
[----:B------:R-:W-:Y:S05]  /*d7b0*/  @!P1 BRA `(.L_x_1003) ;  /* 0x0000004400e89947 */ /* 0x000fea0003800000 */
[----:B------:R-:W-:Y:S01]  /*d7c0*/  IMAD.MOV.U32 R7, RZ, RZ, R0 ;  /* 0x000000ffff077224 */ /* 0x000fe200078e0000 */
[----:B------:R-:W-:Y:S01]  /*d7d0*/  UMOV UR56, UR49 ;  /* 0x0000003100387c82 */ /* 0x000fe20008000000 */
[----:B------:R-:W-:Y:S01]  /*d7e0*/  IMAD.MOV.U32 R6, RZ, RZ, R2 ;  /* 0x000000ffff067224 */ /* 0x000fe200078e0002 */
[----:B------:R-:W-:Y:S01]  /*d7f0*/  UMOV UR57, UR45 ;  /* 0x0000002d00397c82 */ /* 0x000fe20008000000 */
[----:B------:R-:W-:Y:S01]  /*d800*/  ULDC UR49, c[0x0][0x9e4] ;  /* 0x0002790000317ab9 */ /* 0x000fe20000000800 */
[----:B------:R-:W-:Y:S01]  /*d810*/  ULDC UR53, c[0x0][0x288] ;  /* 0x0000a20000357ab9 */ /* 0x000fe20000000800 */
[----:B------:R-:W-:Y:S01]  /*d820*/  ULDC UR54, c[0x0][0x9dc] ;  /* 0x0002770000367ab9 */ /* 0x000fe20000000800 */
[----:B------:R-:W-:-:S05]  /*d830*/  ULDC UR52, c[0x0][0x9e0] ;  /* 0x0002780000347ab9 */ /* 0x000fca0000000800 */
.L_x_1021:
[----:B------:R-:W-:Y:S01]  /*d840*/  ISETP.NE.AND P2, PT, RZ, UR43, PT ;  /* 0x0000002bff007c0c */ /* 0x000fe2000bf45270 */
[----:B------:R-:W-:-:S04]  /*d850*/  UISETP.NE.AND UP2, UPT, UR56, 0x1, UPT ;  /* 0x000000013800788c */ /* 0x000fc8000bf45270 */
[----:B------:R-:W-:-:S04]  /*d860*/  USEL UR45, URZ, 0x1, UP2 ;  /* 0x000000013f2d7887 */ /* 0x000fc80009000000 */
[----:B------:R-:W-:-:S04]  /*d870*/  ULOP3.LUT UR45, UR57, UR45, URZ, 0x3c, !UPT ;  /* 0x0000002d392d7292 */ /* 0x000fc8000f8e3c3f */
[----:B------:R-:W-:Y:S08]  /*d880*/  @P2 BRA `(.L_x_1004) ;  /* 0x0000000000382947 */ /* 0x000ff00003800000 */
[----:B------:R-:W-:Y:S05]  /*d890*/  @!P0 BRA `(.L_x_1005) ;  /* 0x0000000000048947 */ /* 0x000fea0003800000 */
[----:B------:R-:W-:Y:S01]  /*d8a0*/  BPT.TRAP 0x1 ;  /* 0x000000040000795c */ /* 0x000fe20000300000 */
.L_x_1005:
        /* <DEDUP_REMOVED lines=9> */
.L_x_1006:
[----:B-1----:R-:W-:Y:S05]  /*d940*/  @P1 BRA `(.L_x_1004) ;  /* 0x0000000000081947 */ /* 0x002fea0003800000 */
[----:B------:R-:W1:Y:S02]  /*d950*/  SYNCS.PHASECHK.TRANS64.TRYWAIT P1, [UR6+0x29830], R0 ;  /* 0x02983000ff0075a7 */ /* 0x000e640008020146 */
[----:B-1----:R-:W-:Y:S05]  /*d960*/  @!P1 BRA `(.L_x_1007) ;  /* 0x000000b800709947 */ /* 0x002fea0003800000 */
.L_x_1004:
        /* <DEDUP_REMOVED lines=191> */
.L_x_1009:
[----:B------:R-:W-:Y:S01]  /*e560*/  ULEA UR6, UR56, UR41, 0x3 ;  /* 0x0000002938067291 */ /* 0x000fe2000f8e183f */
[----:B------:R-:W-:-:S05]  /*e570*/  IMAD.U32 R0, RZ, RZ, UR57 ;  /* 0x00000039ff007e24 */ /* 0x000fca000f8e00ff */
[----:B------:R-:W-:-:S04]  /*e580*/  SHF.L.U32 R0, R0, 0x1f, RZ ;  /* 0x0000001f00007819 */ /* 0x000fc800000006ff */
[----:B------:R0:W1:Y:S01]  /*e590*/  SYNCS.PHASECHK.TRANS64.TRYWAIT P1, [UR6+0x29850], R0 ;  /* 0x02985000ff0075a7 */ /* 0x0000620008020146 */
[----:B------:R-:W-:Y:S05]  /*e5a0*/  @!P0 BRA `(.L_x_1010) ;  /* 0x0000000000048947 */ /* 0x000fea0003800000 */
[----:B------:R-:W-:Y:S01]  /*e5b0*/  BPT.TRAP 0x1 ;  /* 0x000000040000795c */ /* 0x000fe20000300000 */
.L_x_1010:
[----:B-1----:R-:W-:Y:S05]  /*e5c0*/  @P1 BRA `(.L_x_1008) ;  /* 0x0000000000081947 */ /* 0x002fea0003800000 */
[----:B------:R-:W1:Y:S02]  /*e5d0*/  SYNCS.PHASECHK.TRANS64.TRYWAIT P1, [UR6+0x29850], R0 ;  /* 0x02985000ff0075a7 */ /* 0x000e640008020146 */
[----:B-1----:R-:W-:Y:S05]  /*e5e0*/  @!P1 BRA `(.L_x_1011) ;  /* 0x000000ac00689947 */ /* 0x002fea0003800000 */
.L_x_1008:
[----:B------:R-:W-:Y:S01]  /*e5f0*/  UIADD3 UR6, UR41, 0x400, URZ ;  /* 0x0000040029067890 */ /* 0x000fe2000fffe03f */
[----:B------:R-:W-:Y:S01]  /*e600*/  WARPGROUP.ARRIVE ;  /* 0x00000000000079c5 */ /* 0x000fe20000000000 */
[----:B------:R-:W-:-:S05]  /*e610*/  UMOV UR7, 0xc0000010 ;  /* 0xc000001000077882 */ /* 0x000fca0000000000 */
[----:B-1----:R-:W1:Y:S01]  /*e620*/  S2R R9, SR_TID.X ;  /* 0x0000000000097919 */ /* 0x002e620000002100 */
[----:B------:R-:W-:Y:S01]  /*e630*/  USHF.R.U32.HI UR6, URZ, 0x4, UR6 ;  /* 0x000000043f067899 */ /* 0x000fe20008011606 */
[----:B------:R-:W-:Y:S01]  /*e640*/  PLOP3.LUT P1, PT, PT, PT, UP0, 0x80, 0x0 ;  /* 0x000000000000781c */ /* 0x000fe20003f2f008 */
[----:B------:R-:W-:Y:S01]  /*e650*/  VIADD R8, R18, UR36 ;  /* 0x0000002412087c36 */ /* 0x000fe20008000000 */
[----:B------:R-:W-:Y:S01]  /*e660*/  PLOP3.LUT P2, PT, PT, PT, UP0, 0x80, 0x0 ;  /* 0x000000000000781c */ /* 0x000fe20003f4f008 */
[----:B------:R-:W-:Y:S01]  /*e670*/  ULOP3.LUT UR6, UR6, 0x3fff, URZ, 0xc0, !UPT ;  /* 0x00003fff06067892 */ /* 0x000fe2000f8ec03f */
[----:B------:R-:W-:Y:S02]  /*e680*/  IMAD R197, R3, -0xa0, RZ ;  /* 0xffffff6003c57824 */ /* 0x000fe400078e02ff */
[----:B0-----:R-:W-:Y:S01]  /*e690*/  IMAD.U32 R0, RZ, RZ, UR55 ;  /* 0x00000037ff007e24 */ /* 0x001fe2000f8e00ff */
[----:B------:R-:W-:-:S04]  /*e6a0*/  ULOP3.LUT UR6, UR6, 0x10000, URZ, 0xfc, !UPT ;  /* 0x0001000006067892 */ /* 0x000fc8000f8efc3f */
[----:B------:R-:W-:-:S07]  /*e6b0*/  UIMAD UR10, UR56, 0x500, UR6 ;  /* 0x00000500380a78a4 */ /* 0x000fce000f8e0206 */
[----:B------:R-:W-:Y:S02]  /*e6c0*/  UMOV UR6, UR10 ;  /* 0x0000000a00067c82 */ /* 0x000fe40008000000 */
[----:B------:R-:W-:Y:S01]  /*e6d0*/  QGMMA.64x128x32.F32.E4M3.E4M3 R24, R184, gdesc[UR4], R24, gsb0 ;  /* 0x01e00004b8187df3 */ /* 0x000fe20008000818 */
[----:B------:R-:W-:Y:S01]  /*e6e0*/  UIADD3 UR6, UR10, 0x100, URZ ;  /* 0x000001000a067890 */ /* 0x000fe2000fffe03f */
[----:B------:R-:W-:Y:S01]  /*e6f0*/  UMOV UR7, 0xc0000010 ;  /* 0xc000001000077882 */ /* 0x000fe20000000000 */
[----:B-1----:R-:W-:Y:S02]  /*e700*/  LOP3.LUT P3, RZ, R9, 0x7f, RZ, 0xc0, !PT ;  /* 0x0000007f09ff7812 */ /* 0x002fe4000786c0ff */
        /* <DEDUP_REMOVED lines=23> */
[----:B------:R-:W-:Y:S02]  /*e880*/  @UP0 ULDC UR6, c[0x0][0x44c] ;  /* 0x0001130000060ab9 */ /* 0x000fe40000000800 */
[----:B------:R-:W-:Y:S01]  /*e890*/  @P1 IMAD.HI.U32 R2, R8, UR6, RZ ;  /* 0x0000000608021c27 */ /* 0x000fe2000f8e00ff */
[----:B------:R-:W-:Y:S01]  /*e8a0*/  @UP0 ULDC UR6, c[0x0][0x450] ;  /* 0x0001140000060ab9 */ /* 0x000fe20000000800 */
[----:B------:R-:W-:-:S03]  /*e8b0*/  PLOP3.LUT P1, PT, PT, PT, UP1, 0x40, 0x0 ;  /* 0x000000000000781c */ /* 0x000fc60003f2e818 */
[----:B------:R-:W-:Y:S01]  /*e8c0*/  @P2 SHF.R.U32.HI R8, RZ, UR6, R2 ;  /* 0x00000006ff082c19 */ /* 0x000fe20008011602 */
[----:B------:R-:W-:Y:S01]  /*e8d0*/  VIADD R2, R197, 0x1 ;  /* 0x00000001c5027836 */ /* 0x000fe20000000000 */
[----:B------:R-:W-:-:S03]  /*e8e0*/  ULOP3.LUT UR6, URZ, UR54, URZ, 0x33, !UPT ;  /* 0x000000363f067292 */ /* 0x000fc6000f8e333f */
[----:B------:R-:W0:Y:S01]  /*e8f0*/  SHFL.IDX PT, R13, R8, RZ, 0x1c1f ;  /* 0x001c1fff080d7589 */ /* 0x000e2200000e0000 */
[----:B------:R-:W-:-:S05]  /*e900*/  IMAD R11, R17, -0x2, R2 ;  /* 0xfffffffe110b7824 */ /* 0x000fca00078e0202 */
[----:B------:R-:W-:-:S05]  /*e910*/  IADD3 R2, R11, -UR53, R16 ;  /* 0x800000350b027c10 */ /* 0x000fca000fffe010 */
[C---:B------:R-:W-:Y:S02]  /*e920*/  VIADD R9, R2.reuse, UR52 ;  /* 0x0000003402097c36 */ /* 0x040fe40008000000 */
[----:B------:R-:W-:-:S04]  /*e930*/  VIADD R2, R2, UR6 ;  /* 0x0000000602027c36 */ /* 0x000fc80008000000 */
[----:B0-----:R-:W-:Y:S01]  /*e940*/  IMAD.IADD R10, R2, 0x1, R13 ;  /* 0x00000001020a7824 */ /* 0x001fe200078e020d */
[----:B------:R-:W-:Y:S02]  /*e950*/  WARPGROUP.DEPBAR.LE gsb0, 0x0 ;  /* 0x00008000000079c5 */ /* 0x000fe40000010000 */
[----:B------:R0:W-:Y:S06]  /*e960*/  BAR.ARV R12, 0x100 ;  /* 0x0004000c0000751d */ /* 0x0001ec0000002000 */
[----:B------:R1:W-:Y:S02]  /*e970*/  @!P3 SYNCS.ARRIVE.TRANS64.RED.A1T0 RZ, [R0+URZ], RZ ;  /* 0x000000ff00ffb9a7 */ /* 0x0003e4000810043f */
[----:B-1----:R-:W-:-:S02]  /*e980*/  VIADD R0, R11, 0xffffffff ;  /* 0xffffffff0b007836 */ /* 0x002fc40000000000 */
[----:B------:R-:W-:Y:S01]  /*e990*/  IMAD.IADD R11, R9, 0x1, R13 ;  /* 0x00000001090b7824 */ /* 0x000fe200078e020d */
[----:B0-----:R-:W-:Y:S06]  /*e9a0*/  @P1 BRA `(.L_x_1012) ;  /* 0x0000000000541947 */ /* 0x001fec0003800000 */
[----:B------:R-:W-:Y:S01]  /*e9b0*/  IADD3 R13, R16, -UR53, R13 ;  /* 0x80000035100d7c10 */ /* 0x000fe2000fffe00d */
        /* <DEDUP_REMOVED lines=11> */
.L_x_1014:
[----:B------:R-:W-:-:S05]  /*ea70*/  IMAD.U32 R14, RZ, RZ, UR49 ;  /* 0x00000031ff0e7e24 */ /* 0x000fca000f8e00ff */
[----:B------:R-:W-:-:S13]  /*ea80*/  ISETP.NE.AND P1, PT, R14, 0x1, PT ;  /* 0x000000010e00780c */ /* 0x000fda0003f25270 */
[----:B------:R-:W0:Y:S02]  /*ea90*/  @P1 LDC.64 R20, c[0x0][0x9e8] ;  /* 0x00027a00ff141b82 */ /* 0x000e240000000a00 */
[----:B0-----:R-:W-:-:S05]  /*eaa0*/  @P1 IMAD.HI.U32 R12, R13, R20, RZ ;  /* 0x000000140d0c1227 */ /* 0x001fca00078e00ff */
[----:B------:R-:W-:-:S07]  /*eab0*/  @P1 SHF.R.U32.HI R13, RZ, R21, R12 ;  /* 0x00000015ff0d1219 */ /* 0x000fce000001160c */
.L_x_1015:
[----:B------:R-:W-:Y:S05]  /*eac0*/  BSYNC B0 ;  /* 0x0000000000007941 */ /* 0x000fea0003800000 */
.L_x_1013:
[----:B------:R-:W-:-:S05]  /*ead0*/  IMAD R13, R13, R14, R0 ;  /* 0x0000000e0d0d7224 */ /* 0x000fca00078e0200 */
[----:B------:R-:W-:Y:S02]  /*eae0*/  VIADDMNMX R11, R13, R14, R11, PT ;  /* 0x0000000e0d0b7246 */ /* 0x000fe4000380010b */
[----:B------:R-:W-:-:S07]  /*eaf0*/  VIMNMX R10, R10, R13, !PT ;  /* 0x0000000d0a0a7248 */ /* 0x000fce0007fe0100 */
.L_x_1012:
[C---:B------:R-:W-:Y:S02]  /*eb00*/  ISETP.GE.AND P1, PT, R197.reuse, 0x2, PT ;  /* 0x00000002c500780c */ /* 0x040fe40003f26270 */
[C---:B------:R-:W-:Y:S02]  /*eb10*/  ISETP.GE.AND P3, PT, R197.reuse, 0xa, PT ;  /* 0x0000000ac500780c */ /* 0x040fe40003f66270 */
        /* <DEDUP_REMOVED lines=12> */
[C---:B------:R-:W-:Y:S02]  /*ebe0*/  ISETP.LT.OR P2, PT, R11.reuse, 0x9, P2 ;  /* 0x000000090b00780c */ /* 0x040fe40001741670 */
        /* <DEDUP_REMOVED lines=181> */
[----:B------:R-:W-:Y:S01]  /*f740*/  PLOP3.LUT P6, PT, PT, PT, UP1, 0x40, 0x0 ;  /* 0x000000000000781c */ /* 0x000fe20003fce818 */
[--C-:B0-----:R-:W-:Y:S02]  /*f750*/  IMAD.IADD R10, R9, 0x1, R197.reuse ;  /* 0x00000001090a7824 */ /* 0x101fe400078e02c5 */
[----:B------:R-:W-:-:S10]  /*f760*/  IMAD.IADD R11, R2, 0x1, R197 ;  /* 0x00000001020b7824 */ /* 0x000fd400078e02c5 */
[----:B------:R-:W-:Y:S05]  /*f770*/  @P6 BRA `(.L_x_1016) ;  /* 0x0000000000546947 */ /* 0x000fea0003800000 */
        /* <DEDUP_REMOVED lines=12> */
.L_x_1018:
[----:B------:R-:W-:-:S05]  /*f840*/  IMAD.U32 R207, RZ, RZ, UR49 ;  /* 0x00000031ffcf7e24 */ /* 0x000fca000f8e00ff */
[----:B------:R-:W-:-:S13]  /*f850*/  ISETP.NE.AND P6, PT, R207, 0x1, PT ;  /* 0x00000001cf00780c */ /* 0x000fda0003fc5270 */
[----:B------:R-:W0:Y:S02]  /*f860*/  @P6 LDC.64 R8, c[0x0][0x9e8] ;  /* 0x00027a00ff086b82 */ /* 0x000e240000000a00 */
[----:B0-----:R-:W-:-:S05]  /*f870*/  @P6 IMAD.HI.U32 R8, R197, R8, RZ ;  /* 0x00000008c5086227 */ /* 0x001fca00078e00ff */
[----:B------:R-:W-:-:S07]  /*f880*/  @P6 SHF.R.U32.HI R197, RZ, R9, R8 ;  /* 0x00000009ffc56219 */ /* 0x000fce0000011608 */
.L_x_1019:
[----:B------:R-:W-:Y:S05]  /*f890*/  BSYNC B0 ;  /* 0x0000000000007941 */ /* 0x000fea0003800000 */
.L_x_1017:
[----:B------:R-:W-:-:S05]  /*f8a0*/  IMAD R0, R197, R207, R0 ;  /* 0x000000cfc5007224 */ /* 0x000fca00078e0200 */
[----:B------:R-:W-:Y:S02]  /*f8b0*/  VIADDMNMX R10, R0, R207, R10, PT ;  /* 0x000000cf000a7246 */ /* 0x000fe4000380010a */
[----:B------:R-:W-:-:S07]  /*f8c0*/  VIMNMX R11, R11, R0, !PT ;  /* 0x000000000b0b7248 */ /* 0x000fce0007fe0100 */
.L_x_1016:
        /* <DEDUP_REMOVED lines=160> */
[----:B------:R-:W-:Y:S01]  /*102d0*/  ISETP.NE.AND P1, PT, R15, RZ, PT ;  /* 0x000000ff0f00720c */ /* 0x000fe20003f25270 */
[----:B------:R-:W-:-:S03]  /*102e0*/  IMAD.U32 R15, RZ, RZ, UR37 ;  /* 0x00000025ff0f7e24 */ /* 0x000fc6000f8e00ff */
[----:B------:R-:W-:Y:S01]  /*102f0*/  ISETP.GT.AND P1, PT, R11, 0x9, !P1 ;  /* 0x000000090b00780c */ /* 0x000fe20004f24270 */
[----:B------:R-:W-:-:S03]  /*10300*/  FFMA.FTZ R0, R2, R15, -8 ;  /* 0xc100000002007423 */ /* 0x000fc6000001000f */
        /* <DEDUP_REMOVED lines=31> */
[----:B------:R-:W-:Y:S02]  /*10500*/  ISETP.NE.AND P6, PT, R152, RZ, PT ;  /* 0x000000ff9800720c */ /* 0x000fe40003fc5270 */
[----:B------:R-:W-:Y:S02]  /*10510*/  ISETP.LT.OR P1, PT, R10, 0x1, P1 ;  /* 0x000000010a00780c */ /* 0x000fe40000f21670 */
[----:B------:R-:W-:Y:S02]  /*10520*/  ISETP.GT.AND P2, PT, R11, 0x99, !P6 ;  /* 0x000000990b00780c */ /* 0x000fe40007744270 */
        /* <DEDUP_REMOVED lines=96> */
[----:B------:R-:W-:-:S01]  /*10b30*/  FFMA.FTZ R113, R117, UR37, -R0 ;  /* 0x0000002575717c23 */ /* 0x000fc20008010800 */
[----:B------:R-:W-:Y:S01]  /*10b40*/  IMAD.U32 R117, RZ, RZ, UR37 ;  /* 0x00000025ff757e24 */ /* 0x000fe2000f8e00ff */
[----:B------:R-:W-:Y:S02]  /*10b50*/  FMNMX.FTZ R152, R103, R108, !PT ;  /* 0x0000006c67987209 */ /* 0x000fe40007810000 */
[----:B------:R0:W-:Y:S03]  /*10b60*/  MUFU.EX2 R108, R156 ;  /* 0x0000009c006c7308 */ /* 0x0001e60000000800 */
[----:B------:R-:W1:Y:S05]  /*10b70*/  SHFL.BFLY PT, R153, R152, 0x2, 0x1f ;  /* 0x0c401f0098997f89 */ /* 0x000e6a00000e0000 */
[----:B------:R-:W-:Y:S08]  /*10b80*/  MUFU.EX2 R145, R145 ;  /* 0x0000009100917308 */ /* 0x000ff00000000800 */
[----:B------:R-:W-:Y:S08]  /*10b90*/  MUFU.EX2 R148, R148 ;  /* 0x0000009400947308 */ /* 0x000ff00000000800 */
[----:B------:R-:W-:Y:S01]  /*10ba0*/  MUFU.EX2 R149, R149 ;  /* 0x0000009500957308 */ /* 0x000fe20000000800 */
[----:B-1----:R-:W-:Y:S01]  /*10bb0*/  FMNMX.FTZ R153, R152, R153, !PT ;  /* 0x0000009998997209 */ /* 0x002fe20007810000 */
[----:B------:R-:W-:Y:S01]  /*10bc0*/  FFMA.FTZ R152, R101, UR37, -R0 ;  /* 0x0000002565987c23 */ /* 0x000fe20008010800 */
[----:B------:R-:W-:-:S03]  /*10bd0*/  FSEL R101, R2, RZ, P1 ;  /* 0x000000ff02657208 */ /* 0x000fc60000800000 */
[----:B------:R-:W1:Y:S02]  /*10be0*/  SHFL.BFLY PT, R116, R153, 0x1, 0x1f ;  /* 0x0c201f0099747f89 */ /* 0x000e6400000e0000 */
[----:B------:R-:W-:Y:S01]  /*10bf0*/  MUFU.EX2 R120, R120 ;  /* 0x0000007800787308 */ /* 0x000fe20000000800 */
[----:B------:R-:W-:-:S07]  /*10c00*/  FADD.FTZ R6, -R101, R6 ;  /* 0x0000000665067221 */ /* 0x000fce0000010100 */
[----:B------:R-:W-:Y:S08]  /*10c10*/  MUFU.EX2 R101, R152 ;  /* 0x0000009800657308 */ /* 0x000ff00000000800 */
[----:B------:R-:W-:Y:S01]  /*10c20*/  MUFU.EX2 R121, R121 ;  /* 0x0000007900797308 */ /* 0x000fe20000000800 */
[----:B-1----:R-:W-:-:S07]  /*10c30*/  FMNMX.FTZ R0, R153, R116, !PT ;  /* 0x0000007499007209 */ /* 0x002fce0007810000 */
[----:B------:R-:W-:Y:S01]  /*10c40*/  MUFU.EX2 R124, R124 ;  /* 0x0000007c007c7308 */ /* 0x000fe20000000800 */
[C---:B------:R-:W-:Y:S01]  /*10c50*/  FSETP.NEU.FTZ.AND P1, PT, R0.reuse, -INF , PT ;  /* 0xff8000000000780b */ /* 0x040fe20003f3d000 */
[----:B------:R-:W-:Y:S01]  /*10c60*/  FFMA.FTZ R116, R0, R117, -8 ;  /* 0xc100000000747423 */ /* 0x000fe20000010075 */
[----:B------:R-:W-:-:S05]  /*10c70*/  FMUL.FTZ R117, R6, UR37 ;  /* 0x0000002506757c20 */ /* 0x000fca0008410000 */
[----:B------:R-:W-:Y:S01]  /*10c80*/  MUFU.EX2 R125, R125 ;  /* 0x0000007d007d7308 */ /* 0x000fe20000000800 */
[----:B------:R-:W-:-:S05]  /*10c90*/  FSEL R6, R116, RZ, P1 ;  /* 0x000000ff74067208 */ /* 0x000fca0000800000 */
[--C-:B------:R-:W-:Y:S01]  /*10ca0*/  FFMA.FTZ R158, R158, UR37, -R6.reuse ;  /* 0x000000259e9e7c23 */ /* 0x100fe20008010806 */
[----:B------:R-:W-:-:S01]  /*10cb0*/  FFMA.FTZ R160, R126, UR37, -R6 ;  /* 0x000000257ea07c23 */ /* 0x000fc20008010806 */
[--C-:B------:R-:W-:Y:S01]  /*10cc0*/  FFMA.FTZ R153, R154, UR37, -R6.reuse ;  /* 0x000000259a997c23 */ /* 0x100fe20008010806 */
[----:B------:R-:W-:-:S01]  /*10cd0*/  FFMA.FTZ R116, R155, UR37, -R6 ;  /* 0x000000259b747c23 */ /* 0x000fc20008010806 */
[----:B------:R1:W-:Y:S01]  /*10ce0*/  MUFU.EX2 R152, R158 ;  /* 0x0000009e00987308 */ /* 0x0003e20000000800 */
[----:B------:R-:W-:-:S01]  /*10cf0*/  FFMA.FTZ R155, R159, UR37, -R6 ;  /* 0x000000259f9b7c23 */ /* 0x000fc20008010806 */
[--C-:B------:R-:W-:Y:S01]  /*10d00*/  FFMA.FTZ R154, R162, UR37, -R6.reuse ;  /* 0x00000025a29a7c23 */ /* 0x100fe20008010806 */
[----:B------:R-:W-:-:S01]  /*10d10*/  FFMA.FTZ R157, R163, UR37, -R6 ;  /* 0x00000025a39d7c23 */ /* 0x000fc20008010806 */
[--C-:B0-----:R-:W-:Y:S01]  /*10d20*/  FFMA.FTZ R156, R166, UR37, -R6.reuse ;  /* 0x00000025a69c7c23 */ /* 0x101fe20008010806 */
[----:B------:R-:W-:-:S01]  /*10d30*/  FFMA.FTZ R159, R167, UR37, -R6 ;  /* 0x00000025a79f7c23 */ /* 0x000fc20008010806 */
[--C-:B------:R-:W-:Y:S01]  /*10d40*/  FFMA.FTZ R138, R138, UR37, -R6.reuse ;  /* 0x000000258a8a7c23 */ /* 0x100fe20008010806 */
[----:B------:R-:W-:-:S01]  /*10d50*/  FFMA.FTZ R139, R139, UR37, -R6 ;  /* 0x000000258b8b7c23 */ /* 0x000fc20008010806 */
[----:B------:R-:W0:Y:S01]  /*10d60*/  MUFU.EX2 R117, R117 ;  /* 0x0000007500757308 */ /* 0x000e220000000800 */
[----:B-1----:R-:W-:Y:S01]  /*10d70*/  FSEL R158, R0, RZ, P1 ;  /* 0x000000ff009e7208 */ /* 0x002fe20000800000 */
[--C-:B------:R-:W-:Y:S01]  /*10d80*/  FFMA.FTZ R142, R142, UR37, -R6.reuse ;  /* 0x000000258e8e7c23 */ /* 0x100fe20008010806 */
[----:B------:R-:W-:-:S01]  /*10d90*/  FFMA.FTZ R143, R143, UR37, -R6 ;  /* 0x000000258f8f7c23 */ /* 0x000fc20008010806 */
[--C-:B------:R-:W-:Y:S01]  /*10da0*/  FFMA.FTZ R146, R146, UR37, -R6.reuse ;  /* 0x0000002592927c23 */ /* 0x100fe20008010806 */
[----:B------:R-:W-:-:S01]  /*10db0*/  FFMA.FTZ R147, R147, UR37, -R6 ;  /* 0x0000002593937c23 */ /* 0x000fc20008010806 */
[----:B------:R-:W-:Y:S01]  /*10dc0*/  FADD.FTZ R158, -R158, R7 ;  /* 0x000000079e9e7221 */ /* 0x000fe20000010100 */
[----:B------:R-:W-:-:S01]  /*10dd0*/  FFMA.FTZ R150, R150, UR37, -R6 ;  /* 0x0000002596967c23 */ /* 0x000fc20008010806 */
[----:B------:R-:W-:Y:S01]  /*10de0*/  MUFU.EX2 R153, R153 ;  /* 0x0000009900997308 */ /* 0x000fe20000000800 */
[----:B------:R-:W-:-:S01]  /*10df0*/  FFMA.FTZ R151, R151, UR37, -R6 ;  /* 0x0000002597977c23 */ /* 0x000fc20008010806 */
[----:B------:R-:W-:Y:S01]  /*10e00*/  FMUL.FTZ R126, R158, UR37 ;  /* 0x000000259e7e7c20 */ /* 0x000fe20008410000 */
[----:B------:R-:W-:-:S01]  /*10e10*/  FFMA.FTZ R158, R127, UR37, -R6 ;  /* 0x000000257f9e7c23 */ /* 0x000fc20008010806 */
[--C-:B------:R-:W-:Y:S01]  /*10e20*/  FFMA.FTZ R127, R130, UR37, -R6.reuse ;  /* 0x00000025827f7c23 */ /* 0x100fe20008010806 */
[----:B------:R-:W-:-:S01]  /*10e30*/  FFMA.FTZ R130, R131, UR37, -R6 ;  /* 0x0000002583827c23 */ /* 0x000fc20008010806 */
[--C-:B------:R-:W-:Y:S01]  /*10e40*/  FFMA.FTZ R131, R134, UR37, -R6.reuse ;  /* 0x0000002586837c23 */ /* 0x100fe20008010806 */
[----:B------:R-:W-:-:S01]  /*10e50*/  FFMA.FTZ R122, R122, UR37, -R6 ;  /* 0x000000257a7a7c23 */ /* 0x000fc20008010806 */
[----:B------:R-:W1:Y:S01]  /*10e60*/  MUFU.EX2 R126, R126 ;  /* 0x0000007e007e7308 */ /* 0x000e620000000800 */
[----:B0-----:R-:W-:-:S01]  /*10e70*/  FFMA.FTZ R134, R117, R5, R8 ;  /* 0x0000000575867223 */ /* 0x001fc20000010008 */
[--C-:B------:R-:W-:Y:S01]  /*10e80*/  FFMA.FTZ R123, R123, UR37, -R6.reuse ;  /* 0x000000257b7b7c23 */ /* 0x100fe20008010806 */
[----:B------:R-:W-:-:S01]  /*10e90*/  FFMA.FTZ R106, R106, UR37, -R6 ;  /* 0x000000256a6a7c23 */ /* 0x000fc20008010806 */
[----:B------:R-:W-:Y:S01]  /*10ea0*/  FFMA.FTZ R107, R107, UR37, -R6 ;  /* 0x000000256b6b7c23 */ /* 0x000fe20008010806 */
[----:B------:R-:W-:-:S01]  /*10eb0*/  FADD.FTZ R161, R9, R134 ;  /* 0x0000008609a17221 */ /* 0x000fc20000010000 */
        /* <DEDUP_REMOVED lines=11> */
[----:B-1----:R-:W-:-:S01]  /*10f70*/  FFMA.FTZ R5, R126, R4, R153 ;  /* 0x000000047e057223 */ /* 0x002fc20000010099 */
[----:B------:R-:W-:Y:S01]  /*10f80*/  FADD.FTZ R4, R12, R161 ;  /* 0x000000a10c047221 */ /* 0x000fe20000010000 */
[----:B------:R-:W-:-:S01]  /*10f90*/  FFMA.FTZ R91, R91, UR37, -R6 ;  /* 0x000000255b5b7c23 */ /* 0x000fc20008010806 */
[--C-:B------:R-:W-:Y:S01]  /*10fa0*/  FFMA.FTZ R95, R95, UR37, -R6.reuse ;  /* 0x000000255f5f7c23 */ /* 0x100fe20008010806 */
[----:B------:R-:W-:-:S01]  /*10fb0*/  FFMA.FTZ R98, R98, UR37, -R6 ;  /* 0x0000002562627c23 */ /* 0x000fc20008010806 */
[--C-:B------:R-:W-:Y:S01]  /*10fc0*/  FFMA.FTZ R99, R99, UR37, -R6.reuse ;  /* 0x0000002563637c23 */ /* 0x100fe20008010806 */
[----:B------:R-:W-:-:S01]  /*10fd0*/  FFMA.FTZ R102, R102, UR37, -R6 ;  /* 0x0000002566667c23 */ /* 0x000fc20008010806 */
[----:B------:R-:W1:Y:S01]  /*10fe0*/  MUFU.EX2 R154, R154 ;  /* 0x0000009a009a7308 */ /* 0x000e620000000800 */
[----:B0-----:R-:W-:-:S01]  /*10ff0*/  FADD.FTZ R5, R116, R5 ;  /* 0x0000000574057221 */ /* 0x001fc20000010000 */
[----:B------:R-:W-:-:S06]  /*11000*/  FFMA.FTZ R6, R103, UR37, -R6 ;  /* 0x0000002567067c23 */ /* 0x000fcc0008010806 */
[----:B------:R-:W0:Y:S08]  /*11010*/  MUFU.EX2 R157, R157 ;  /* 0x0000009d009d7308 */ /* 0x000e300000000800 */
[----:B------:R-:W3:Y:S08]  /*11020*/  MUFU.EX2 R156, R156 ;  /* 0x0000009c009c7308 */ /* 0x000ef00000000800 */
[----:B------:R4:W-:Y:S08]  /*11030*/  MUFU.EX2 R7, R160 ;  /* 0x000000a000077308 */ /* 0x0009f00000000800 */
[----:B------:R-:W5:Y:S01]  /*11040*/  MUFU.EX2 R159, R159 ;  /* 0x0000009f009f7308 */ /* 0x000f620000000800 */
[----:B----4-:R-:W-:-:S01]  /*11050*/  FADD.FTZ R160, R152, R5 ;  /* 0x0000000598a07221 */ /* 0x010fc20000010000 */
[----:B------:R-:W-:-:S03]  /*11060*/  FADD.FTZ R5, R13, R4 ;  /* 0x000000040d057221 */ /* 0x000fc60000010000 */
[----:B--2---:R-:W-:Y:S01]  /*11070*/  FADD.FTZ R135, R155, R160 ;  /* 0x000000a09b877221 */ /* 0x004fe20000010000 */
[----:B------:R-:W-:-:S02]  /*11080*/  FADD.FTZ R4, R14, R5 ;  /* 0x000000050e047221 */ /* 0x000fc40000010000 */
[----:B------:R-:W2:Y:S01]  /*11090*/  MUFU.EX2 R138, R138 ;  /* 0x0000008a008a7308 */ /* 0x000ea20000000800 */
[----:B-1----:R-:W-:-:S01]  /*110a0*/  FADD.FTZ R160, R154, R135 ;  /* 0x000000879aa07221 */ /* 0x002fc20000010000 */
[----:B------:R-:W-:-:S03]  /*110b0*/  FADD.FTZ R5, R15, R4 ;  /* 0x000000040f057221 */ /* 0x000fc60000010000 */
[----:B0-----:R-:W-:Y:S01]  /*110c0*/  FADD.FTZ R135, R157, R160 ;  /* 0x000000a09d877221 */ /* 0x001fe20000010000 */
[----:B------:R-:W-:-:S02]  /*110d0*/  FADD.FTZ R4, R20, R5 ;  /* 0x0000000514047221 */ /* 0x000fc40000010000 */
[----:B------:R-:W0:Y:S01]  /*110e0*/  MUFU.EX2 R139, R139 ;  /* 0x0000008b008b7308 */ /* 0x000e220000000800 */
[----:B---3--:R-:W-:-:S01]  /*110f0*/  FADD.FTZ R160, R156, R135 ;  /* 0x000000879ca07221 */ /* 0x008fc20000010000 */
[----:B------:R-:W-:-:S03]  /*11100*/  FADD.FTZ R5, R21, R4 ;  /* 0x0000000415057221 */ /* 0x000fc60000010000 */
[----:B-----5:R-:W-:Y:S01]  /*11110*/  FADD.FTZ R135, R159, R160 ;  /* 0x000000a09f877221 */ /* 0x020fe20000010000 */
[----:B------:R-:W-:-:S02]  /*11120*/  FADD.FTZ R4, R136, R5 ;  /* 0x0000000588047221 */ /* 0x000fc40000010000 */
        /* <DEDUP_REMOVED lines=29> */
[----:B------:R-:W1:Y:S01]  /*11300*/  MUFU.EX2 R128, R128 ;  /* 0x0000008000807308 */ /* 0x000e620000000800 */
[----:B--2---:R-:W-:-:S04]  /*11310*/  FADD.FTZ R160, R123, R160 ;  /* 0x000000a07ba07221 */ /* 0x004fc80000010000 */
[----:B------:R-:W-:-:S03]  /*11320*/  FADD.FTZ R5, R7, R160 ;  /* 0x000000a007057221 */ /* 0x000fc60000010000 */
        /* <DEDUP_REMOVED lines=33> */
[----:B------:R-:W-:-:S06]  /*11540*/  FADD.FTZ R4, R108, R135 ;  /* 0x000000876c047221 */ /* 0x000fcc0000010000 */
[----:B------:R-:W0:Y:S08]  /*11550*/  MUFU.EX2 R115, R115 ;  /* 0x0000007300737308 */ /* 0x000e300000000800 */
        /* <DEDUP_REMOVED lines=8> */
[----:B-1----:R-:W-:-:S01]  /*115e0*/  FADD.FTZ R94, R114, R5 ;  /* 0x00000005725e7221 */ /* 0x002fc20000010000 */
[----:B--2---:R-:W-:-:S03]  /*115f0*/  FADD.FTZ R5, R109, R4 ;  /* 0x000000046d057221 */ /* 0x004fc60000010000 */
[----:B0-----:R-:W-:Y:S01]  /*11600*/  FADD.FTZ R135, R115, R94 ;  /* 0x0000005e73877221 */ /* 0x001fe20000010000 */
        /* <DEDUP_REMOVED lines=33> */
.L_x_1020:
        /* <DEDUP_REMOVED lines=115> */
[----:B------:R-:W-:-:S05]  /*11f50*/  UMOV UR49, UR55 ;  /* 0x0000003700317c82 */ /* 0x000fca0008000000 */
.L_x_1003:
[----:B------:R-:W-:Y:S06]  /*11f60*/  BAR.ARV 0x8, 0x180 ;  /* 0x0206000000007b1d */ /* 0x000fec0000002000 */
[----:B------:R-:W-:Y:S05]  /*11f70*/  @!P0 BRA `(.L_x_1022) ;  /* 0x0000000000048947 */ /* 0x000fea0003800000 */
[----:B------:R-:W-:Y:S01]  /*11f80*/  BPT.TRAP 0x1 ;  /* 0x000000040000795c */ /* 0x000fe20000300000 */
.L_x_1022:
[----:B------:R-:W-:Y:S01]  /*11f90*/  ULEA UR9, UR49, UR41, 0x3 ;  /* 0x0000002931097291 */ /* 0x000fe2000f8e183f */
[----:B------:R-:W-:-:S05]  /*11fa0*/  IMAD.U32 R3, RZ, RZ, UR45 ;  /* 0x0000002dff037e24 */ /* 0x000fca000f8e00ff */
[----:B------:R-:W-:-:S04]  /*11fb0*/  SHF.L.U32 R3, R3, 0x1f, RZ ;  /* 0x0000001f03037819 */ /* 0x000fc800000006ff */
[----:B------:R0:W1:Y:S01]  /*11fc0*/  SYNCS.PHASECHK.TRANS64.TRYWAIT P1, [UR9+0x29850], R3 ;  /* 0x02985003ff0075a7 */ /* 0x0000620008020149 */
[----:B------:R-:W-:Y:S05]  /*11fd0*/  @!P0 BRA `(.L_x_1023) ;  /* 0x0000000000048947 */ /* 0x000fea0003800000 */
[----:B------:R-:W-:Y:S01]  /*11fe0*/  BPT.TRAP 0x1 ;  /* 0x000000040000795c */ /* 0x000fe20000300000 */
.L_x_1023:
[----:B-1----:R-:W-:Y:S05]  /*11ff0*/  @P1 BRA `(.L_x_1024) ;  /* 0x0000000000081947 */ /* 0x002fea0003800000 */
[----:B------:R-:W1:Y:S02]  /*12000*/  SYNCS.PHASECHK.TRANS64.TRYWAIT P1, [UR9+0x29850], R3 ;  /* 0x02985003ff0075a7 */ /* 0x000e640008020149 */
[----:B-1----:R-:W-:Y:S05]  /*12010*/  @!P1 BRA `(.L_x_1025) ;  /* 0x0000007000f49947 */ /* 0x002fea0003800000 */
.L_x_1024:
[----:B------:R-:W-:Y:S01]  /*12020*/  UIADD3 UR41, UR41, 0x400, URZ ;  /* 0x0000040029297890 */ /* 0x000fe2000fffe03f */
[----:B------:R-:W-:Y:S01]  /*12030*/  WARPGROUP.ARRIVE ;  /* 0x00000000000079c5 */ /* 0x000fe20000000000 */
[----:B------:R-:W-:Y:S01]  /*12040*/  UMOV UR7, 0xc0000010 ;  /* 0xc000001000077882 */ /* 0x000fe20000000000 */
[----:B------:R-:W-:Y:S01]  /*12050*/  ULDC.64 UR10, c[0x0][0x9a0] ;  /* 0x00026800000a7ab9 */ /* 0x000fe20000000a00 */
[----:B------:R-:W-:Y:S01]  /*12060*/  USHF.R.U32.HI UR41, URZ, 0x4, UR41 ;  /* 0x000000043f297899 */ /* 0x000fe20008011629 */
[----:B------:R-:W-:Y:S01]  /*12070*/  IMAD.MOV.U32 R8, RZ, RZ, 0x3f800000 ;  /* 0x3f800000ff087424 */ /* 0x000fe200078e00ff */
[----:B------:R-:W-:Y:S02]  /*12080*/  UISETP.NE.U32.AND UP0, UPT, UR10, URZ, UPT ;  /* 0x0000003f0a00728c */ /* 0x000fe4000bf05070 */
[----:B------:R-:W-:Y:S02]  /*12090*/  ULOP3.LUT UR41, UR41, 0x3fff, URZ, 0xc0, !UPT ;  /* 0x00003fff29297892 */ /* 0x000fe4000f8ec03f */
[----:B------:R-:W-:-:S02]  /*120a0*/  UISETP.NE.AND.EX UP0, UPT, UR11, URZ, UPT, UP0 ;  /* 0x0000003f0b00728c */ /* 0x000fc4000bf05300 */
[----:B------:R-:W-:-:S04]  /*120b0*/  ULOP3.LUT UR8, UR41, 0x10000, URZ, 0xfc, !UPT ;  /* 0x0001000029087892 */ /* 0x000fc8000f8efc3f */
[----:B------:R-:W-:Y:S01]  /*120c0*/  UIMAD UR8, UR49, 0x500, UR8 ;  /* 0x00000500310878a4 */ /* 0x000fe2000f8e0208 */
[----:B------:R-:W-:-:S03]  /*120d0*/  PLOP3.LUT P1, PT, PT, PT, UP0, 0x80, 0x0 ;  /* 0x000000000000781c */ /* 0x000fc60003f2f008 */
[----:B------:R-:W-:Y:S01]  /*120e0*/  UIADD3 UR4, UR8, 0x100, URZ ;  /* 0x0000010008047890 */ /* 0x000fe2000fffe03f */
[----:B------:R-:W-:Y:S02]  /*120f0*/  @UP0 ULDC.64 UR12, c[0x0][0x9c8] ;  /* 0x00027200000c0ab9 */ /* 0x000fe40000000a00 */
[----:B------:R-:W-:-:S06]  /*12100*/  UMOV UR6, UR8 ;  /* 0x0000000800067c82 */ /* 0x000fcc0008000000 */
[----:B------:R-:W-:Y:S01]  /*12110*/  QGMMA.64x128x32.F32.E4M3.E4M3 R24, R184, gdesc[UR4], R24, gsb0 ;  /* 0x01e00004b8187df3 */ /* 0x000fe20008000818 */
[----:B------:R-:W-:Y:S01]  /*12120*/  UMOV UR7, 0xc0000010 ;  /* 0xc000001000077882 */ /* 0x000fe20000000000 */
[----:B------:R-:W-:Y:S01]  /*12130*/  UMOV UR6, UR4 ;  /* 0x0000000400067c82 */ /* 0x000fe20008000000 */
[----:B------:R-:W-:Y:S01]  /*12140*/  @UP0 UIMAD.WIDE.U32 UR4, UR44, UR12, URZ ;  /* 0x0000000c2c0402a5 */ /* 0x000fe2000f8e003f */
[----:B------:R-:W-:Y:S02]  /*12150*/  WARPGROUP.DEPBAR.LE gsb0, 0x0 ;  /* 0x00008000000079c5 */ /* 0x000fe40000010000 */
[----:B------:R-:W-:-:S06]  /*12160*/  WARPGROUP.ARRIVE ;  /* 0x00000000000079c5 */ /* 0x000fcc0000000000 */
[----:B------:R-:W-:Y:S01]  /*12170*/  QGMMA.64x128x32.F32.E4M3.E4M3 R24, R180, gdesc[UR4], R24, gsb0 ;  /* 0x01e00004b4187df3 */ /* 0x000fe20008000818 */
[----:B------:R-:W-:Y:S02]  /*12180*/  @UP0 USHF.R.S32.HI UR6, URZ, 0x1f, UR44 ;  /* 0x0000001f3f060899 */ /* 0x000fe4000801142c */
[----:B------:R-:W-:Y:S02]  /*12190*/  @UP0 USHF.R.S32.HI UR7, URZ, 0x1f, UR42 ;  /* 0x0000001f3f070899 */ /* 0x000fe4000801142a */
[----:B------:R-:W-:-:S04]  /*121a0*/  @UP0 UIMAD UR6, UR6, UR12, URZ ;  /* 0x0000000c060602a4 */ /* 0x000fc8000f8e023f */
[----:B------:R-:W-:-:S03]  /*121b0*/  @UP0 UIMAD UR6, UR44, UR13, UR6 ;  /* 0x0000000d2c0602a4 */ /* 0x000fc6000f8e0206 */
[----:B------:R-:W-:Y:S01]  /*121c0*/  @UP0 ULDC.64 UR12, c[0x0][0x9d0] ;  /* 0x00027400000c0ab9 */ /* 0x000fe20000000a00 */
[----:B------:R-:W-:Y:S02]  /*121d0*/  @UP0 UIADD3 UR5, UR5, UR6, URZ ;  /* 0x0000000605050290 */ /* 0x000fe4000fffe03f */
[----:B------:R-:W-:Y:S02]  /*121e0*/  @UP0 UIMAD UR6, UR7, UR12, URZ ;  /* 0x0000000c070602a4 */ /* 0x000fe4000f8e023f */
[----:B------:R-:W-:Y:S02]  /*121f0*/  @UP0 UIMAD.WIDE.U32 UR4, UR42, UR12, UR4 ;  /* 0x0000000c2a0402a5 */ /* 0x000fe4000f8e0004 */
[----:B------:R-:W-:-:S04]  /*12200*/  @UP0 UIMAD UR6, UR42, UR13, UR6 ;  /* 0x0000000d2a0602a4 */ /* 0x000fc8000f8e0206 */
[----:B------:R-:W-:Y:S02]  /*12210*/  @UP0 UIADD3 UR5, UR5, UR6, URZ ;  /* 0x0000000605050290 */ /* 0x000fe4000fffe03f */
[----:B------:R-:W-:-:S04]  /*12220*/  @UP0 ULEA UR6, UP1, UR4, UR10, 0x2 ;  /* 0x0000000a04060291 */ /* 0x000fc8000f82103f */
[----:B------:R-:W-:Y:S02]  /*12230*/  @UP0 ULEA.HI.X UR7, UR4, UR11, UR5, 0x2, UP1 ;  /* 0x0000000b04070291 */ /* 0x000fe400088f1405 */
[----:B------:R-:W-:Y:S01]  /*12240*/  UIADD3 UR4, UR8, 0x200, URZ ;  /* 0x0000020008047890 */ /* 0x000fe2000fffe03f */
[----:B-1----:R-:W-:-:S03]  /*12250*/  IMAD.U32 R6, RZ, RZ, UR6 ;  /* 0x00000006ff067e24 */ /* 0x002fc6000f8e00ff */
[----:B------:R-:W-:Y:S01]  /*12260*/  IMAD.U32 R7, RZ, RZ, UR7 ;  /* 0x00000007ff077e24 */ /* 0x000fe2000f8e00ff */
[----:B------:R-:W-:Y:S02]  /*12270*/  UMOV UR7, 0xc0000010 ;  /* 0xc000001000077882 */ /* 0x000fe40000000000 */
[----:B------:R-:W-:Y:S02]  /*12280*/  UMOV UR6, UR4 ;  /* 0x0000000400067c82 */ /* 0x000fe40008000000 */
[----:B------:R1:W2:Y:S01]  /*12290*/  @P1 LDG.E R8, desc[UR50][R6.64] ;  /* 0x0000003206081981 */ /* 0x0002a2000c1e1900 */
[----:B------:R-:W-:Y:S02]  /*122a0*/  WARPGROUP.DEPBAR.LE gsb0, 0x0 ;  /* 0x00008000000079c5 */ /* 0x000fe40000010000 */
[----:B------:R-:W-:-:S06]  /*122b0*/  WARPGROUP.ARRIVE ;  /* 0x00000000000079c5 */ /* 0x000fcc0000000000 */
[----:B------:R-:W-:Y:S01]  /*122c0*/  QGMMA.64x128x32.F32.E4M3.E4M3 R24, R176, gdesc[UR4], R24, gsb0 ;  /* 0x01e00004b0187df3 */ /* 0x000fe20008000818 */
[----:B------:R-:W-:Y:S01]  /*122d0*/  UIADD3 UR4, UR8, 0x300, URZ ;  /* 0x0000030008047890 */ /* 0x000fe2000fffe03f */
[----:B------:R-:W-:-:S06]  /*122e0*/  UMOV UR7, 0xc0000010 ;  /* 0xc000001000077882 */ /* 0x000fcc0000000000 */
[----:B------:R-:W-:Y:S01]  /*122f0*/  UMOV UR6, UR4 ;  /* 0x0000000400067c82 */ /* 0x000fe20008000000 */
[----:B------:R-:W-:Y:S01]  /*12300*/  UIADD3 UR8, UR8, 0x400, URZ ;  /* 0x0000040008087890 */ /* 0x000fe2000fffe03f */
[----:B------:R-:W3:Y:S04]  /*12310*/  SHFL.BFLY PT, R10, R5, 0x2, 0x1f ;  /* 0x0c401f00050a7f89 */ /* 0x000ee800000e0000 */
[----:B------:R-:W4:Y:S01]  /*12320*/  SHFL.BFLY PT, R9, R4, 0x2, 0x1f ;  /* 0x0c401f0004097f89 */ /* 0x000f2200000e0000 */
[----:B------:R-:W-:Y:S02]  /*12330*/  WARPGROUP.DEPBAR.LE gsb0, 0x0 ;  /* 0x00008000000079c5 */ /* 0x000fe40000010000 */
[----:B------:R-:W-:-:S06]  /*12340*/  WARPGROUP.ARRIVE ;  /* 0x00000000000079c5 */ /* 0x000fcc0000000000 */
[----:B------:R-:W-:Y:S01]  /*12350*/  QGMMA.64x128x32.F32.E4M3.E4M3 R24, R172, gdesc[UR4], R24, gsb0 ;  /* 0x01e00004ac187df3 */ /* 0x000fe20008000818 */
[----:B------:R-:W-:Y:S01]  /*12360*/  UMOV UR6, UR8 ;  /* 0x0000000800067c82 */ /* 0x000fe20008000000 */
[----:B------:R-:W-:Y:S01]  /*12370*/  UMOV UR7, 0xc0000010 ;  /* 0xc000001000077882 */ /* 0x000fe20000000000 */
[----:B---3--:R-:W-:-:S01]  /*12380*/  FADD.FTZ R10, R10, R5 ;  /* 0x000000050a0a7221 */ /* 0x008fc20000010000 */
[----:B----4-:R-:W-:-:S04]  /*12390*/  FADD.FTZ R9, R9, R4 ;  /* 0x0000000409097221 */ /* 0x010fc80000010000 */
[----:B0-----:R-:W0:Y:S04]  /*123a0*/  SHFL.BFLY PT, R3, R10, 0x1, 0x1f ;  /* 0x0c201f000a037f89 */ /* 0x001e2800000e0000 */
[----:B-1----:R-:W1:Y:S01]  /*123b0*/  SHFL.BFLY PT, R6, R9, 0x1, 0x1f ;  /* 0x0c201f0009067f89 */ /* 0x002e6200000e0000 */
[----:B------:R-:W-:Y:S02]  /*123c0*/  IMAD.MOV.U32 R5, RZ, RZ, RZ ;  /* 0x000000ffff057224 */ /* 0x000fe400078e00ff */
[----:B0-----:R-:W-:Y:S01]  /*123d0*/  FADD.FTZ R7, R10, R3 ;  /* 0x000000030a077221 */ /* 0x001fe20000010000 */
[----:B-1----:R-:W-:-:S04]  /*123e0*/  FADD.FTZ R12, R9, R6 ;  /* 0x00000006090c7221 */ /* 0x002fc80000010000 */
        /* <DEDUP_REMOVED lines=12> */
[----:B------:R1:W3:Y:S01]  /*124b0*/  @P2 MUFU.LG2 R6, R11 ;  /* 0x0000000b00062308 */ /* 0x0002e20000000c00 */
        /* <DEDUP_REMOVED lines=16> */
.L_x_1026:
[----:B------:R-:W-:Y:S01]  /*125c0*/  UIADD3 UR4, UR9, 0x29860, URZ ;  /* 0x0002986009047890 */ /* 0x000fe2000fffe03f */
[-C--:B------:R-:W-:Y:S01]  /*125d0*/  FMUL.FTZ R94, R28, R5.reuse ;  /* 0x000000051c5e7220 */ /* 0x080fe20000410000 */
[----:B------:R-:W-:Y:S01]  /*125e0*/  UIADD3 UR49, UR49, 0x1, URZ ;  /* 0x0000000131317890 */ /* 0x000fe2000fffe03f */
[-C--:B------:R-:W-:Y:S01]  /*125f0*/  FMUL.FTZ R92, R29, R5.reuse ;  /* 0x000000051d5c7220 */ /* 0x080fe20000410000 */
[----:B------:R-:W-:Y:S01]  /*12600*/  UPRMT UR4, UR40, 0x654, UR4 ;  /* 0x0000065428047896 */ /* 0x000fe20008000004 */
[-C--:B------:R-:W-:Y:S01]  /*12610*/  FMUL.FTZ R91, R32, R5.reuse ;  /* 0x00000005205b7220 */ /* 0x080fe20000410000 */
[----:B------:R-:W-:Y:S01]  /*12620*/  UISETP.NE.AND UP0, UPT, UR49, 0x2, UPT ;  /* 0x000000023100788c */ /* 0x000fe2000bf05270 */
        /* <DEDUP_REMOVED lines=9> */
[----:B------:R-:W-:Y:S01]  /*126c0*/  SYNCS.ARRIVE.TRANS64.RED.A1T0 RZ, [UR4], RZ ;  /* 0x000000ffffff79a7 */ /* 0x000fe20008100404 */
        /* <DEDUP_REMOVED lines=25> */
[----:B------:R-:W-:Y:S01]  /*12860*/  USEL UR4, URZ, 0x1, UP0 ;  /* 0x000000013f047887 */ /* 0x000fe20008000000 */
        /* <DEDUP_REMOVED lines=30> */
[----:B------:R-:W-:-:S12]  /*12a50*/  ULOP3.LUT UR45, UR45, UR4, URZ, 0x3c, !UPT ;  /* 0x000000042d2d7292 */ /* 0x000fd8000f8e3c3f */
.L_x_952:
[----:B------:R-:W0:Y:S01]  /*12a60*/  S2R R7, SR_CgaCtaId ;  /* 0x0000000000077919 */ /* 0x000e220000008800 */
[----:B------:R-:W-:Y:S01]  /*12a70*/  MOV R0, 0x400 ;  /* 0x0000040000007802 */ /* 0x000fe20000000f00 */
[----:B------:R-:W-:Y:S01]  /*12a80*/  BSSY B0, `(.L_x_1027) ;  /* 0x0000230000007945 */ /* 0x000fe20003800000 */
[----:B------:R-:W-:Y:S02]  /*12a90*/  BAR.SYNC.DEFER_BLOCKING 0x5, 0x180 ;  /* 0x0146000000007b1d */ /* 0x000fe40000010000 */
[----:B0-----:R-:W-:-:S05]  /*12aa0*/  LEA R0, R7, R0, 0x18 ;  /* 0x0000000007007211 */ /* 0x001fca00078ec0ff */
[----:B------:R-:W0:Y:S02]  /*12ab0*/  LDS R2, [R0+0x298d0] ;  /* 0x0298d00000027984 */ /* 0x000e240000000800 */
[----:B0-----:R-:W-:Y:S01]  /*12ac0*/  R2UR UR4, R2 ;  /* 0x00000000020472ca */ /* 0x001fe200000e0000 */
[----:B------:R-:W-:Y:S06]  /*12ad0*/  BAR.ARV 0x4, 0x180 ;  /* 0x0106000000007b1d */ /* 0x000fec0000002000 */
[----:B------:R-:W-:Y:S08]  /*12ae0*/  @P0 BRA `(.L_x_1028) ;  /* 0x0000001800500947 */ /* 0x000ff00003800000 */
[----:B------:R-:W0:Y:S01]  /*12af0*/  S2R R16, SR_TID.X ;  /* 0x0000000000107919 */ /* 0x000e220000002100 */
[----:B------:R-:W-:Y:S01]  /*12b00*/  ULDC.64 UR6, c[0x4][0x40] ;  /* 0x0100100000067ab9 */ /* 0x000fe20000000a00 */
[----:B------:R-:W1:Y:S01]  /*12b10*/  S2R R35, SR_SWINHI ;  /* 0x0000000000237919 */ /* 0x000e620000002f00 */
        /* <DEDUP_REMOVED lines=13> */
[----:B------:R-:W-:Y:S01]  /*12bf0*/  F2FP.BF16.F32.PACK_AB R94, R94, R95 ;  /* 0x0000005f5e5e723e */ /* 0x000fe200000010ff */
[----:B0-----:R-:W-:Y:S01]  /*12c00*/  IMAD.SHL.U32 R2, R16, 0x4, RZ ;  /* 0x0000000410027824 */ /* 0x001fe200078e00ff */
        /* <DEDUP_REMOVED lines=14> */
[----:B------:R-:W-:Y:S01]  /*12cf0*/  F2FP.BF16.F32.PACK_AB R49, R48, R49 ;  /* 0x000000313031723e */ /* 0x000fe200000010ff */
[----:B------:R-:W-:Y:S01]  /*12d00*/  USHF.R.S32.HI UR12, URZ, 0x1f, UR42 ;  /* 0x0000001f3f0c7899 */ /* 0x000fe2000801142a */
[----:B------:R-:W-:Y:S01]  /*12d10*/  LOP3.LUT R2, R2, 0xc, RZ, 0xc0, !PT ;  /* 0x0000000c02027812 */ /* 0x000fe200078ec0ff */
[----:B------:R-:W-:Y:S01]  /*12d20*/  ULDC.64 UR8, c[0x0][0xb90] ;  /* 0x0002e40000087ab9 */ /* 0x000fe20000000a00 */
[----:B------:R-:W-:-:S02]  /*12d30*/  F2FP.BF16.F32.PACK_AB R93, R92, R93 ;  /* 0x0000005d5c5d723e */ /* 0x000fc400000010ff */
[----:B------:R-:W-:Y:S01]  /*12d40*/  F2FP.BF16.F32.PACK_AB R89, R88, R89 ;  /* 0x000000595859723e */ /* 0x000fe200000010ff */
[----:B------:R-:W-:Y:S01]  /*12d50*/  USHF.R.S32.HI UR13, URZ, 0x1f, UR44 ;  /* 0x0000001f3f0d7899 */ /* 0x000fe2000801142c */
[----:B------:R-:W-:Y:S01]  /*12d60*/  BAR.SYNC.DEFER_BLOCKING 0x1, 0x100 ;  /* 0x0044000000007b1d */ /* 0x000fe20000010000 */
[----:B------:R-:W-:-:S05]  /*12d70*/  IADD3 R6, P0, R2, UR6, RZ ;  /* 0x0000000602067c10 */ /* 0x000fca000ff1e0ff */
[----:B------:R-:W-:Y:S01]  /*12d80*/  IMAD.X R7, RZ, RZ, UR7, P0 ;  /* 0x00000007ff077e24 */ /* 0x000fe200080e06ff */
[----:B------:R-:W-:-:S04]  /*12d90*/  ULDC.64 UR10, c[0x0][0xb98] ;  /* 0x0002e600000a7ab9 */ /* 0x000fc80000000a00 */
[----:B------:R0:W2:Y:S01]  /*12da0*/  LDG.E.CONSTANT R2, desc[UR50][R6.64] ;  /* 0x0000003206027981 */ /* 0x0000a2000c1e9900 */
[----:B------:R-:W-:Y:S02]  /*12db0*/  UIMAD UR5, UR12, UR8, URZ ;  /* 0x000000080c0572a4 */ /* 0x000fe4000f8e023f */
[----:B------:R-:W-:Y:S02]  /*12dc0*/  UIMAD.WIDE.U32 UR6, UR42, UR8, URZ ;  /* 0x000000082a0672a5 */ /* 0x000fe4000f8e003f */
[----:B------:R-:W-:Y:S02]  /*12dd0*/  UIMAD UR5, UR42, UR9, UR5 ;  /* 0x000000092a0572a4 */ /* 0x000fe4000f8e0205 */
[----:B------:R-:W-:Y:S02]  /*12de0*/  UIMAD UR8, UR13, UR10, URZ ;  /* 0x0000000a0d0872a4 */ /* 0x000fe4000f8e023f */
[----:B------:R-:W-:Y:S01]  /*12df0*/  UIADD3 UR7, UR7, UR5, URZ ;  /* 0x0000000507077290 */ /* 0x000fe2000fffe03f */
[----:B0-----:R-:W-:Y:S01]  /*12e00*/  LOP3.LUT P0, R6, R16, 0x3, RZ, 0xc0, !PT ;  /* 0x0000000310067812 */ /* 0x001fe2000780c0ff */
[----:B------:R-:W-:Y:S01]  /*12e10*/  UIMAD UR8, UR44, UR11, UR8 ;  /* 0x0000000b2c0872a4 */ /* 0x000fe2000f8e0208 */
[----:B------:R-:W-:Y:S01]  /*12e20*/  F2FP.BF16.F32.PACK_AB R16, R87, R8 ;  /* 0x000000085710723e */ /* 0x000fe200000010ff */
[----:B------:R-:W-:Y:S01]  /*12e30*/  UIMAD.WIDE.U32 UR6, UR44, UR10, UR6 ;  /* 0x0000000a2c0672a5 */ /* 0x000fe2000f8e0006 */
[----:B------:R-:W-:Y:S01]  /*12e40*/  ISETP.EQ.OR P0, PT, R6, 0x3, !P0 ;  /* 0x000000030600780c */ /* 0x000fe20004702670 */
[----:B------:R-:W-:Y:S01]  /*12e50*/  ULDC UR5, c[0x0][0xa88] ;  /* 0x0002a20000057ab9 */ /* 0x000fe20000000800 */
[----:B------:R-:W-:-:S02]  /*12e60*/  MOV R6, R0 ;  /* 0x0000000000067202 */ /* 0x000fc40000000f00 */
[----:B-1----:R-:W-:Y:S01]  /*12e70*/  MOV R7, R35 ;  /* 0x0000002300077202 */ /* 0x002fe20000000f00 */
[----:B------:R-:W-:Y:S01]  /*12e80*/  IMAD.U32 R66, RZ, RZ, UR8 ;  /* 0x00000008ff427e24 */ /* 0x000fe2000f8e00ff */
[----:B------:R-:W-:Y:S01]  /*12e90*/  SEL R71, R9, R10, P0 ;  /* 0x0000000a09477207 */ /* 0x000fe20000000000 */
[----:B------:R-:W-:Y:S01]  /*12ea0*/  ULDC.64 UR8, c[0x0][0xae8] ;  /* 0x0002ba0000087ab9 */ /* 0x000fe20000000a00 */
[----:B------:R-:W-:Y:S01]  /*12eb0*/  SEL R73, R10, R9, P0 ;  /* 0x000000090a497207 */ /* 0x000fe20000000000 */
[----:B------:R-:W-:Y:S01]  /*12ec0*/  IMAD.WIDE R8, R192, 0x2, R6 ;  /* 0x00000002c0087825 */ /* 0x000fe200078e0206 */
[----:B------:R-:W-:Y:S01]  /*12ed0*/  SEL R81, R31, R34, P0 ;  /* 0x000000221f517207 */ /* 0x000fe20000000000 */
[----:B------:R-:W-:Y:S01]  /*12ee0*/  ULDC.64 UR10, c[0x0][0xaf0] ;  /* 0x0002bc00000a7ab9 */ /* 0x000fe20000000a00 */
[----:B------:R-:W-:Y:S02]  /*12ef0*/  SEL R83, R34, R31, P0 ;  /* 0x0000001f22537207 */ /* 0x000fe40000000000 */
[----:B------:R-:W-:-:S02]  /*12f00*/  IADD3 R31, P6, R8, 0x4060, RZ ;  /* 0x00004060081f7810 */ /* 0x000fc40007fde0ff */
[----:B------:R-:W-:Y:S02]  /*12f10*/  SEL R85, R27, R30, P0 ;  /* 0x0000001e1b557207 */ /* 0x000fe40000000000 */
[----:B------:R-:W-:Y:S01]  /*12f20*/  SEL R87, R30, R27, P0 ;  /* 0x0000001b1e577207 */ /* 0x000fe20000000000 */
[----:B------:R-:W-:Y:S01]  /*12f30*/  IMAD R27, R188, 0x40, R19 ;  /* 0x00000040bc1b7824 */ /* 0x000fe200078e0213 */
[----:B------:R-:W-:Y:S02]  /*12f40*/  LOP3.LUT R30, R31, 0x380, RZ, 0xc0, !PT ;  /* 0x000003801f1e7812 */ /* 0x000fe400078ec0ff */
[----:B------:R-:W-:Y:S02]  /*12f50*/  LOP3.LUT R43, R8, 0x380, RZ, 0xc0, !PT ;  /* 0x00000380082b7812 */ /* 0x000fe400078ec0ff */
[----:B------:R-:W-:Y:S02]  /*12f60*/  SHF.R.U64 R30, R30, 0x3, RZ ;  /* 0x000000031e1e7819 */ /* 0x000fe400000012ff */
[----:B------:R-:W-:-:S02]  /*12f70*/  SEL R101, R11, R12, P0 ;  /* 0x0000000c0b657207 */ /* 0x000fc40000000000 */
[----:B------:R-:W-:Y:S02]  /*12f80*/  SEL R103, R12, R11, P0 ;  /* 0x0000000b0c677207 */ /* 0x000fe40000000000 */
[----:B------:R-:W-:Y:S02]  /*12f90*/  SHF.R.U64 R43, R43, 0x3, RZ ;  /* 0x000000032b2b7819 */ /* 0x000fe400000012ff */
[----:B------:R-:W-:Y:S02]  /*12fa0*/  IADD3 R11, P3, R8, 0x4000, RZ ;  /* 0x00004000080b7810 */ /* 0x000fe40007f7e0ff */
[----:B------:R-:W-:Y:S02]  /*12fb0*/  SEL R91, R25, R26, P0 ;  /* 0x0000001a195b7207 */ /* 0x000fe40000000000 */
[----:B------:R-:W-:Y:S01]  /*12fc0*/  SEL R95, R26, R25, P0 ;  /* 0x000000191a5f7207 */ /* 0x000fe20000000000 */
[----:B------:R-:W-:Y:S01]  /*12fd0*/  IMAD.WIDE R26, R27, 0x2, R6 ;  /* 0x000000021b1a7825 */ /* 0x000fe200078e0206 */
[----:B------:R-:W-:-:S02]  /*12fe0*/  LOP3.LUT R30, R30, R31, RZ, 0x3c, !PT ;  /* 0x0000001f1e1e7212 */ /* 0x000fc400078e3cff */
[----:B------:R-:W-:Y:S01]  /*12ff0*/  SEL R67, R13, R14, P0 ;  /* 0x0000000e0d437207 */ /* 0x000fe20000000000 */
[--C-:B------:R-:W-:Y:S01]  /*13000*/  IMAD.X R31, RZ, RZ, R9.reuse, P6 ;  /* 0x000000ffff1f7224 */ /* 0x100fe200030e0609 */
[----:B------:R-:W-:Y:S02]  /*13010*/  SEL R69, R14, R13, P0 ;  /* 0x0000000d0e457207 */ /* 0x000fe40000000000 */
[C---:B------:R-:W-:Y:S02]  /*13020*/  IADD3 R14, P5, R8.reuse, 0x4040, RZ ;  /* 0x00004040080e7810 */ /* 0x040fe40007fbe0ff */
[C---:B------:R-:W-:Y:S02]  /*13030*/  IADD3 R12, P4, R8.reuse, 0x4020, RZ ;  /* 0x00004020080c7810 */ /* 0x040fe40007f9e0ff */
[C---:B------:R-:W-:Y:S02]  /*13040*/  IADD3 R6, P2, R8.reuse, 0x20, RZ ;  /* 0x0000002008067810 */ /* 0x040fe40007f5e0ff */
[C---:B------:R-:W-:Y:S01]  /*13050*/  IADD3 R10, P1, R8.reuse, 0x60, RZ ;  /* 0x00000060080a7810 */ /* 0x040fe20007f3e0ff */
[--C-:B------:R-:W-:Y:S01]  /*13060*/  IMAD.X R35, RZ, RZ, R9.reuse, P4 ;  /* 0x000000ffff237224 */ /* 0x100fe200020e0609 */
[----:B------:R-:W-:Y:S01]  /*13070*/  IADD3 R7, P6, R8, 0x40, RZ ;  /* 0x0000004008077810 */ /* 0x000fe20007fde0ff */
[--C-:B------:R-:W-:Y:S01]  /*13080*/  IMAD.X R41, RZ, RZ, R9.reuse, P2 ;  /* 0x000000ffff297224 */ /* 0x100fe200010e0609 */
[----:B------:R-:W-:Y:S01]  /*13090*/  LOP3.LUT R42, R43, R8, RZ, 0x3c, !PT ;  /* 0x000000082b2a7212 */ /* 0x000fe200078e3cff */
[----:B------:R-:W-:Y:S01]  /*130a0*/  IMAD.MOV.U32 R43, RZ, RZ, R9 ;  /* 0x000000ffff2b7224 */ /* 0x000fe200078e0009 */
[----:B------:R-:W-:-:S02]  /*130b0*/  LOP3.LUT R8, R11, 0x380, RZ, 0xc0, !PT ;  /* 0x000003800b087812 */ /* 0x000fc400078ec0ff */
[----:B------:R-:W-:Y:S02]  /*130c0*/  SEL R105, R5, R16, P0 ;  /* 0x0000001005697207 */ /* 0x000fe40000000000 */
[----:B------:R-:W-:Y:S02]  /*130d0*/  SEL R107, R16, R5, P0 ;  /* 0x00000005106b7207 */ /* 0x000fe40000000000 */
[----:B------:R-:W-:Y:S02]  /*130e0*/  LOP3.LUT R5, R6, 0x380, RZ, 0xc0, !PT ;  /* 0x0000038006057812 */ /* 0x000fe400078ec0ff */
[----:B------:R-:W-:Y:S02]  /*130f0*/  SHF.R.U64 R8, R8, 0x3, RZ ;  /* 0x0000000308087819 */ /* 0x000fe400000012ff */
[----:B------:R-:W-:Y:S02]  /*13100*/  SEL R51, R37, R36, P0 ;  /* 0x0000002425337207 */ /* 0x000fe40000000000 */
[----:B------:R-:W-:Y:S01]  /*13110*/  SEL R53, R36, R37, P0 ;  /* 0x0000002524357207 */ /* 0x000fe20000000000 */
[----:B------:R-:W-:Y:S01]  /*13120*/  IMAD.X R37, RZ, RZ, R9, P3 ;  /* 0x000000ffff257224 */ /* 0x000fe200018e0609 */
[----:B------:R-:W-:-:S02]  /*13130*/  SHF.R.U64 R5, R5, 0x3, RZ ;  /* 0x0000000305057819 */ /* 0x000fc400000012ff */
[----:B------:R-:W-:Y:S02]  /*13140*/  LOP3.LUT R36, R8, R11, RZ, 0x3c, !PT ;  /* 0x0000000b08247212 */ /* 0x000fe400078e3cff */
[----:B------:R-:W-:Y:S02]  /*13150*/  LOP3.LUT R8, R10, 0x380, RZ, 0xc0, !PT ;  /* 0x000003800a087812 */ /* 0x000fe400078ec0ff */
[----:B------:R-:W-:Y:S02]  /*13160*/  LOP3.LUT R40, R5, R6, RZ, 0x3c, !PT ;  /* 0x0000000605287212 */ /* 0x000fe400078e3cff */
[----:B------:R-:W-:Y:S02]  /*13170*/  SHF.R.U64 R5, R8, 0x3, RZ ;  /* 0x0000000308057819 */ /* 0x000fe400000012ff */
[----:B------:R-:W-:Y:S02]  /*13180*/  SEL R77, R38, R39, P0 ;  /* 0x00000027264d7207 */ /* 0x000fe40000000000 */
[----:B------:R-:W-:Y:S01]  /*13190*/  SEL R79, R39, R38, P0 ;  /* 0x00000026274f7207 */ /* 0x000fe20000000000 */
[----:B------:R-:W-:Y:S01]  /*131a0*/  IMAD.X R39, RZ, RZ, R9, P1 ;  /* 0x000000ffff277224 */ /* 0x000fe200008e0609 */
[----:B------:R-:W-:-:S02]  /*131b0*/  LOP3.LUT R38, R5, R10, RZ, 0x3c, !PT ;  /* 0x0000000a05267212 */ /* 0x000fc400078e3cff */
[----:B------:R-:W0:Y:S01]  /*131c0*/  LDC R5, c[0x0][0xbe8] ;  /* 0x0002fa00ff057b82 */ /* 0x000e220000000800 */
[----:B------:R-:W-:Y:S02]  /*131d0*/  SEL R63, R21, R24, P0 ;  /* 0x00000018153f7207 */ /* 0x000fe40000000000 */
[----:B------:R-:W-:Y:S02]  /*131e0*/  SEL R65, R24, R21, P0 ;  /* 0x0000001518417207 */ /* 0x000fe40000000000 */
[----:B------:R-:W-:Y:S02]  /*131f0*/  IADD3 R21, P2, R26, 0x2000, RZ ;  /* 0x000020001a157810 */ /* 0x000fe40007f5e0ff */
[----:B------:R-:W-:Y:S02]  /*13200*/  SEL R97, R15, R20, P0 ;  /* 0x000000140f617207 */ /* 0x000fe40000000000 */
[----:B------:R-:W-:Y:S02]  /*13210*/  SEL R99, R20, R15, P0 ;  /* 0x0000000f14637207 */ /* 0x000fe40000000000 */
[----:B------:R-:W-:-:S02]  /*13220*/  LOP3.LUT R20, R21, 0x380, RZ, 0xc0, !PT ;  /* 0x0000038015147812 */ /* 0x000fc400078ec0ff */
[----:B------:R-:W-:Y:S02]  /*13230*/  LOP3.LUT R6, R7, 0x380, RZ, 0xc0, !PT ;  /* 0x0000038007067812 */ /* 0x000fe400078ec0ff */
[----:B------:R-:W-:Y:S02]  /*13240*/  SHF.R.U64 R20, R20, 0x3, RZ ;  /* 0x0000000314147819 */ /* 0x000fe400000012ff */
[----:B------:R-:W-:Y:S02]  /*13250*/  MOV R76, R30 ;  /* 0x0000001e004c7202 */ /* 0x000fe40000000f00 */
[----:B------:R-:W-:Y:S01]  /*13260*/  LOP3.LUT R20, R20, R21, RZ, 0x3c, !PT ;  /* 0x0000001514147212 */ /* 0x000fe200078e3cff */
[----:B------:R-:W-:Y:S01]  /*13270*/  IMAD.X R21, RZ, RZ, R27, P2 ;  /* 0x000000ffff157224 */ /* 0x000fe200010e061b */
[----:B------:R-:W-:Y:S02]  /*13280*/  SHF.R.U64 R6, R6, 0x3, RZ ;  /* 0x0000000306067819 */ /* 0x000fe400000012ff */
[----:B------:R-:W-:-:S02]  /*13290*/  SEL R59, R29, R28, P0 ;  /* 0x0000001c1d3b7207 */ /* 0x000fc40000000000 */
[----:B0-----:R-:W-:Y:S02]  /*132a0*/  ISETP.NE.AND P2, PT, R5, 0x1, PT ;  /* 0x000000010500780c */ /* 0x001fe40003f45270 */
[----:B------:R-:W-:Y:S01]  /*132b0*/  SEL R61, R28, R29, P0 ;  /* 0x0000001d1c3d7207 */ /* 0x000fe20000000000 */
[--C-:B------:R-:W-:Y:S01]  /*132c0*/  IMAD.X R29, RZ, RZ, R9.reuse, P6 ;  /* 0x000000ffff1d7224 */ /* 0x100fe200030e0609 */
[----:B------:R-:W-:Y:S02]  /*132d0*/  LOP3.LUT R28, R6, R7, RZ, 0x3c, !PT ;  /* 0x00000007061c7212 */ /* 0x000fe400078e3cff */
[----:B------:R-:W-:Y:S01]  /*132e0*/  MOV R82, R36 ;  /* 0x0000002400527202 */ /* 0x000fe20000000f00 */
[----:B------:R-:W-:Y:S01]  /*132f0*/  VIADD R37, R18, UR36 ;  /* 0x0000002412257c36 */ /* 0x000fe20008000000 */
[----:B------:R-:W-:Y:S02]  /*13300*/  SEL R55, R33, R32, P0 ;  /* 0x0000002021377207 */ /* 0x000fe40000000000 */
[----:B------:R-:W-:Y:S01]  /*13310*/  SEL R57, R32, R33, P0 ;  /* 0x0000002120397207 */ /* 0x000fe20000000000 */
[----:B------:R-:W-:Y:S01]  /*13320*/  IMAD.X R33, RZ, RZ, R9, P5 ;  /* 0x000000ffff217224 */ /* 0x000fe200028e0609 */
[----:B------:R-:W-:Y:S01]  /*13330*/  MOV R62, R28 ;  /* 0x0000001c003e7202 */ /* 0x000fe20000000f00 */
[----:B------:R-:W0:Y:S01]  /*13340*/  @P2 LDC R16, c[0x0][0xbec] ;  /* 0x0002fb00ff102b82 */ /* 0x000e220000000800 */
[----:B------:R-:W-:Y:S01]  /*13350*/  SEL R75, R56, R49, P0 ;  /* 0x00000031384b7207 */ /* 0x000fe20000000000 */
[----:B------:R-:W-:Y:S01]  /*13360*/  IMAD.MOV.U32 R28, RZ, RZ, R37 ;  /* 0x000000ffff1c7224 */ /* 0x000fe200078e0025 */
[----:B------:R-:W-:-:S02]  /*13370*/  LOP3.LUT R9, R12, 0x380, RZ, 0xc0, !PT ;  /* 0x000003800c097812 */ /* 0x000fc400078ec0ff */
[----:B------:R-:W-:Y:S02]  /*13380*/  SEL R49, R49, R56, P0 ;  /* 0x0000003831317207 */ /* 0x000fe40000000000 */
[----:B------:R-:W-:Y:S01]  /*13390*/  SHF.R.U64 R9, R9, 0x3, RZ ;  /* 0x0000000309097819 */ /* 0x000fe200000012ff */
[----:B------:R-:W1:Y:S01]  /*133a0*/  @P2 LDC R30, c[0x0][0xbf0] ;  /* 0x0002fc00ff1e2b82 */ /* 0x000e620000000800 */
[----:B------:R-:W-:Y:S02]  /*133b0*/  LOP3.LUT R13, R14, 0x380, RZ, 0xc0, !PT ;  /* 0x000003800e0d7812 */ /* 0x000fe400078ec0ff */
[----:B------:R-:W-:Y:S02]  /*133c0*/  SEL R45, R94, R93, P0 ;  /* 0x0000005d5e2d7207 */ /* 0x000fe40000000000 */
[----:B------:R-:W-:Y:S02]  /*133d0*/  SEL R93, R93, R94, P0 ;  /* 0x0000005e5d5d7207 */ /* 0x000fe40000000000 */
[----:B------:R-:W-:-:S02]  /*133e0*/  SEL R47, R90, R89, P0 ;  /* 0x000000595a2f7207 */ /* 0x000fc40000000000 */
[----:B------:R-:W-:Y:S02]  /*133f0*/  LOP3.LUT R34, R9, R12, RZ, 0x3c, !PT ;  /* 0x0000000c09227212 */ /* 0x000fe400078e3cff */
[----:B------:R-:W-:Y:S02]  /*13400*/  SEL R89, R89, R90, P0 ;  /* 0x0000005a59597207 */ /* 0x000fe40000000000 */
[----:B------:R-:W-:Y:S02]  /*13410*/  SHF.R.U64 R13, R13, 0x3, RZ ;  /* 0x000000030d0d7819 */ /* 0x000fe400000012ff */
[----:B------:R-:W-:Y:S01]  /*13420*/  IADD3 R15, P1, R26, 0x3000, RZ ;  /* 0x000030001a0f7810 */ /* 0x000fe20007f3e0ff */
[----:B0-----:R-:W-:Y:S01]  /*13430*/  @P2 IMAD.HI.U32 R29, R37, R16, RZ ;  /* 0x00000010251d2227 */ /* 0x001fe200078e00ff */
[----:B------:R-:W-:Y:S02]  /*13440*/  MOV R80, R34 ;  /* 0x0000002200507202 */ /* 0x000fe40000000f00 */
[----:B------:R-:W-:-:S02]  /*13450*/  LOP3.LUT R32, R13, R14, RZ, 0x3c, !PT ;  /* 0x0000000e0d207212 */ /* 0x000fc400078e3cff */
[----:B------:R-:W-:Y:S02]  /*13460*/  LOP3.LUT R14, R15, 0x380, RZ, 0xc0, !PT ;  /* 0x000003800f0e7812 */ /* 0x000fe400078ec0ff */
[----:B------:R-:W-:Y:S02]  /*13470*/  MOV R78, R32 ;  /* 0x00000020004e7202 */ /* 0x000fe40000000f00 */
[----:B-1----:R-:W-:Y:S02]  /*13480*/  @P2 SHF.R.U32.HI R28, RZ, R30, R29 ;  /* 0x0000001eff1c2219 */ /* 0x002fe4000001161d */
[----:B------:R-:W-:Y:S02]  /*13490*/  SHF.R.U64 R14, R14, 0x3, RZ ;  /* 0x000000030e0e7819 */ /* 0x000fe400000012ff */
[----:B------:R-:W-:Y:S01]  /*134a0*/  MOV R84, R38 ;  /* 0x0000002600547202 */ /* 0x000fe20000000f00 */
[----:B------:R-:W-:Y:S01]  /*134b0*/  IMAD.MOV R32, RZ, RZ, -R28 ;  /* 0x000000ffff207224 */ /* 0x000fe200078e0a1c */
[----:B------:R-:W-:Y:S01]  /*134c0*/  LOP3.LUT R14, R14, R15, RZ, 0x3c, !PT ;  /* 0x0000000f0e0e7212 */ /* 0x000fe200078e3cff */
[----:B------:R-:W-:Y:S01]  /*134d0*/  IMAD.X R15, RZ, RZ, R27, P1 ;  /* 0x000000ffff0f7224 */ /* 0x000fe200008e061b */
[----:B------:R-:W-:Y:S01]  /*134e0*/  MOV R64, R42 ;  /* 0x0000002a00407202 */ /* 0x000fe20000000f00 */
[----:B------:R-:W-:Y:S01]  /*134f0*/  IMAD R37, R5, R32, R37 ;  /* 0x0000002005257224 */ /* 0x000fe200078e0225 */
[----:B------:R-:W-:-:S02]  /*13500*/  MOV R60, R40 ;  /* 0x00000028003c7202 */ /* 0x000fc40000000f00 */
[----:B------:R-:W-:Y:S02]  /*13510*/  SHF.R.S32.HI R29, RZ, 0x1f, R28 ;  /* 0x0000001fff1d7819 */ /* 0x000fe4000001141c */
[----:B------:R-:W-:Y:S02]  /*13520*/  IADD3 R40, P1, R28, UR6, RZ ;  /* 0x000000061c287c10 */ /* 0x000fe4000ff3e0ff */
[C---:B------:R-:W-:Y:S02]  /*13530*/  IADD3 R11, P4, R26.reuse, 0x5000, RZ ;  /* 0x000050001a0b7810 */ /* 0x040fe40007f9e0ff */
[----:B------:R-:W-:Y:S01]  /*13540*/  IADD3.X R41, R29, UR7, R66, P1, !PT ;  /* 0x000000071d297c10 */ /* 0x000fe20008ffe442 */
[----:B------:R-:W-:Y:S01]  /*13550*/  ULDC.64 UR6, c[0x0][0xb88] ;  /* 0x0002e20000067ab9 */ /* 0x000fe20000000a00 */
[----:B------:R-:W-:Y:S02]  /*13560*/  IADD3 R13, P3, R26, 0x4000, RZ ;  /* 0x000040001a0d7810 */ /* 0x000fe40007f7e0ff */
[----:B------:R-:W-:Y:S01]  /*13570*/  LOP3.LUT R10, R11, 0x380, RZ, 0xc0, !PT ;  /* 0x000003800b0a7812 */ /* 0x000fe200078ec0ff */
[----:B------:R-:W-:Y:S01]  /*13580*/  IMAD.WIDE.U32 R40, R37, UR6, R40 ;  /* 0x0000000625287c25 */ /* 0x000fe2000f8e0028 */
[----:B------:R-:W-:-:S02]  /*13590*/  LOP3.LUT R12, R13, 0x380, RZ, 0xc0, !PT ;  /* 0x000003800d0c7812 */ /* 0x000fc400078ec0ff */
[----:B------:R-:W-:Y:S02]  /*135a0*/  SHF.R.U64 R10, R10, 0x3, RZ ;  /* 0x000000030a0a7819 */ /* 0x000fe400000012ff */
[----:B------:R-:W-:Y:S02]  /*135b0*/  SHF.R.U64 R12, R12, 0x3, RZ ;  /* 0x000000030c0c7819 */ /* 0x000fe400000012ff */
[----:B------:R-:W-:Y:S01]  /*135c0*/  LOP3.LUT R10, R10, R11, RZ, 0x3c, !PT ;  /* 0x0000000b0a0a7212 */ /* 0x000fe200078e3cff */
[--C-:B------:R-:W-:Y:S01]  /*135d0*/  IMAD.X R11, RZ, RZ, R27.reuse, P4 ;  /* 0x000000ffff0b7224 */ /* 0x100fe200020e061b */
[----:B------:R-:W-:Y:S02]  /*135e0*/  LOP3.LUT P1, RZ, R189, 0x3, RZ, 0xc0, !PT ;  /* 0x00000003bdff7812 */ /* 0x000fe4000782c0ff */
[----:B------:R-:W-:Y:S01]  /*135f0*/  LOP3.LUT R12, R12, R13, RZ, 0x3c, !PT ;  /* 0x0000000d0c0c7212 */ /* 0x000fe200078e3cff */
[----:B------:R-:W-:Y:S01]  /*13600*/  IMAD.X R13, RZ, RZ, R27, P3 ;  /* 0x000000ffff0d7224 */ /* 0x000fe200018e061b */
[----:B------:R-:W-:-:S02]  /*13610*/  IADD3 R25, P6, R26, 0x1000, RZ ;  /* 0x000010001a197810 */ /* 0x000fc40007fde0ff */
[----:B------:R-:W-:Y:S02]  /*13620*/  IADD3 R9, P5, R26, 0x6000, RZ ;  /* 0x000060001a097810 */ /* 0x000fe40007fbe0ff */
[----:B------:R-:W-:Y:S02]  /*13630*/  LOP3.LUT R24, R25, 0x380, RZ, 0xc0, !PT ;  /* 0x0000038019187812 */ /* 0x000fe400078ec0ff */
[----:B------:R-:W-:Y:S02]  /*13640*/  LOP3.LUT R8, R9, 0x380, RZ, 0xc0, !PT ;  /* 0x0000038009087812 */ /* 0x000fe400078ec0ff */
[----:B------:R-:W-:Y:S02]  /*13650*/  SHF.R.U64 R24, R24, 0x3, RZ ;  /* 0x0000000318187819 */ /* 0x000fe400000012ff */
[----:B------:R-:W-:Y:S02]  /*13660*/  SHF.R.U64 R8, R8, 0x3, RZ ;  /* 0x0000000308087819 */ /* 0x000fe400000012ff */
[----:B------:R-:W-:Y:S01]  /*13670*/  LOP3.LUT R24, R24, R25, RZ, 0x3c, !PT ;  /* 0x0000001918187212 */ /* 0x000fe200078e3cff */
[----:B------:R-:W-:Y:S01]  /*13680*/  IMAD.X R25, RZ, RZ, R27, P6 ;  /* 0x000000ffff197224 */ /* 0x000fe200030e061b */
[----:B------:R-:W-:-:S02]  /*13690*/  IADD3 R109, P6, R26, 0x7000, RZ ;  /* 0x000070001a6d7810 */ /* 0x000fc40007fde0ff */
[----:B------:R-:W-:Y:S01]  /*136a0*/  LOP3.LUT R8, R8, R9, RZ, 0x3c, !PT ;  /* 0x0000000908087212 */ /* 0x000fe200078e3cff */
[--C-:B------:R-:W-:Y:S01]  /*136b0*/  IMAD.X R9, RZ, RZ, R27.reuse, P5 ;  /* 0x000000ffff097224 */ /* 0x100fe200028e061b */
[----:B------:R-:W-:Y:S02]  /*136c0*/  LOP3.LUT R7, R26, 0x380, RZ, 0xc0, !PT ;  /* 0x000003801a077812 */ /* 0x000fe400078ec0ff */
[----:B------:R-:W-:Y:S02]  /*136d0*/  LOP3.LUT R6, R109, 0x380, RZ, 0xc0, !PT ;  /* 0x000003806d067812 */ /* 0x000fe400078ec0ff */
[----:B------:R-:W-:Y:S02]  /*136e0*/  SHF.R.U64 R7, R7, 0x3, RZ ;  /* 0x0000000307077819 */ /* 0x000fe400000012ff */
[----:B------:R-:W-:Y:S02]  /*136f0*/  SHF.R.U64 R6, R6, 0x3, RZ ;  /* 0x0000000306067819 */ /* 0x000fe400000012ff */
[----:B------:R-:W-:Y:S01]  /*13700*/  LOP3.LUT R26, R7, R26, RZ, 0x3c, !PT ;  /* 0x0000001a071a7212 */ /* 0x000fe200078e3cff */
[----:B------:R-:W-:Y:S01]  /*13710*/  IMAD.X R7, RZ, RZ, R27, P6 ;  /* 0x000000ffff077224 */ /* 0x000fe200030e061b */
[----:B------:R-:W-:-:S02]  /*13720*/  LOP3.LUT R6, R6, R109, RZ, 0x3c, !PT ;  /* 0x0000006d06067212 */ /* 0x000fc400078e3cff */
[----:B--2---:R-:W-:Y:S01]  /*13730*/  LOP3.LUT R16, R2, 0x2, RZ, 0x3c, !PT ;  /* 0x0000000202107812 */ /* 0x004fe200078e3cff */
[----:B------:R-:W-:Y:S04]  /*13740*/  SHFL.IDX PT, R75, R75, R2, 0x1c1f ;  /* 0x001c1f024b4b7589 */ /* 0x000fe800000e0000 */
[----:B------:R-:W0:Y:S04]  /*13750*/  SHFL.IDX PT, R36, R49, R16, 0x1c1f ;  /* 0x001c1f1031247589 */ /* 0x000e2800000e0000 */
[----:B------:R-:W-:Y:S04]  /*13760*/  SHFL.IDX PT, R45, R45, R2, 0x1c1f ;  /* 0x001c1f022d2d7589 */ /* 0x000fe800000e0000 */
[----:B------:R-:W1:Y:S04]  /*13770*/  SHFL.IDX PT, R30, R93, R16, 0x1c1f ;  /* 0x001c1f105d1e7589 */ /* 0x000e6800000e0000 */
[----:B------:R-:W-:Y:S04]  /*13780*/  SHFL.IDX PT, R47, R47, R2, 0x1c1f ;  /* 0x001c1f022f2f7589 */ /* 0x000fe800000e0000 */
[----:B------:R-:W2:Y:S04]  /*13790*/  SHFL.IDX PT, R34, R89, R16, 0x1c1f ;  /* 0x001c1f1059227589 */ /* 0x000ea800000e0000 */
[----:B------:R-:W-:Y:S04]  /*137a0*/  SHFL.IDX PT, R77, R77, R2, 0x1c1f ;  /* 0x001c1f024d4d7589 */ /* 0x000fe800000e0000 */
[----:B------:R-:W3:Y:S01]  /*137b0*/  SHFL.IDX PT, R48, R79, R16, 0x1c1f ;  /* 0x001c1f104f307589 */ /* 0x000ee200000e0000 */
[----:B0-----:R-:W-:-:S02]  /*137c0*/  SEL R29, R75, R36, P0 ;  /* 0x000000244b1d7207 */ /* 0x001fc40000000000 */
[----:B------:R-:W-:Y:S01]  /*137d0*/  SEL R31, R36, R75, P0 ;  /* 0x0000004b241f7207 */ /* 0x000fe20000000000 */
[----:B------:R-:W-:Y:S01]  /*137e0*/  SHFL.IDX PT, R51, R51, R2, 0x1c1f ;  /* 0x001c1f0233337589 */ /* 0x000fe200000e0000 */
[----:B------:R-:W-:-:S03]  /*137f0*/  SHF.R.S32.HI R36, RZ, 0x1f, R37 ;  /* 0x0000001fff247819 */ /* 0x000fc60000011425 */
[----:B------:R-:W0:Y:S01]  /*13800*/  SHFL.IDX PT, R38, R53, R16, 0x1c1f ;  /* 0x001c1f1035267589 */ /* 0x000e2200000e0000 */
[----:B-1----:R-:W-:Y:S01]  /*13810*/  SEL R28, R45, R30, P0 ;  /* 0x0000001e2d1c7207 */ /* 0x002fe20000000000 */
[----:B------:R-:W-:Y:S01]  /*13820*/  IMAD R36, R36, UR6, RZ ;  /* 0x0000000624247c24 */ /* 0x000fe2000f8e02ff */
[----:B------:R-:W-:Y:S01]  /*13830*/  SEL R30, R30, R45, P0 ;  /* 0x0000002d1e1e7207 */ /* 0x000fe20000000000 */
[----:B------:R-:W-:Y:S02]  /*13840*/  SHFL.IDX PT, R55, R55, R2, 0x1c1f ;  /* 0x001c1f0237377589 */ /* 0x000fe400000e0000 */
[----:B------:R-:W-:Y:S01]  /*13850*/  IMAD R45, R37, UR7, R36 ;  /* 0x00000007252d7c24 */ /* 0x000fe2000f8e0224 */
[----:B------:R-:W-:Y:S01]  /*13860*/  ULDC.64 UR6, c[0x0][0xb50] ;  /* 0x0002d40000067ab9 */ /* 0x000fe20000000a00 */
[----:B------:R-:W-:Y:S01]  /*13870*/  SHFL.IDX PT, R59, R59, R2, 0x1c1f ;  /* 0x001c1f023b3b7589 */ /* 0x000fe200000e0000 */
[----:B--2---:R-:W-:Y:S02]  /*13880*/  SEL R32, R47, R34, P0 ;  /* 0x000000222f207207 */ /* 0x004fe40000000000 */
[----:B------:R-:W-:Y:S01]  /*13890*/  SEL R34, R34, R47, P0 ;  /* 0x0000002f22227207 */ /* 0x000fe20000000000 */
[----:B------:R-:W-:Y:S01]  /*138a0*/  SHFL.IDX PT, R43, R63, R2, 0x1c1f ;  /* 0x001c1f023f2b7589 */ /* 0x000fe200000e0000 */
[----:B------:R-:W-:-:S03]  /*138b0*/  VIADD R47, R191, UR36 ;  /* 0x00000024bf2f7c36 */ /* 0x000fc60008000000 */
[----:B------:R-:W-:Y:S01]  /*138c0*/  SHFL.IDX PT, R67, R67, R2, 0x1c1f ;  /* 0x001c1f0243437589 */ /* 0x000fe200000e0000 */
[----:B---3--:R-:W-:Y:S02]  /*138d0*/  SEL R33, R77, R48, P0 ;  /* 0x000000304d217207 */ /* 0x008fe40000000000 */
[----:B------:R-:W-:Y:S01]  /*138e0*/  SEL R35, R48, R77, P0 ;  /* 0x0000004d30237207 */ /* 0x000fe20000000000 */
[----:B------:R-:W-:Y:S04]  /*138f0*/  SHFL.IDX PT, R71, R71, R2, 0x1c1f ;  /* 0x001c1f0247477589 */ /* 0x000fe800000e0000 */
[----:B------:R-:W-:Y:S01]  /*13900*/  SHFL.IDX PT, R81, R81, R2, 0x1c1f ;  /* 0x001c1f0251517589 */ /* 0x000fe200000e0000 */
[----:B0-----:R-:W-:Y:S02]  /*13910*/  SEL R36, R51, R38, P0 ;  /* 0x0000002633247207 */ /* 0x001fe40000000000 */
        /* <DEDUP_REMOVED lines=10> */
[----:B------:R-:W-:Y:S04]  /*139c0*/  SHFL.IDX PT, R56, R95, R16, 0x1c1f ;  /* 0x001c1f105f387589 */ /* 0x000fe800000e0000 */
[----:B------:R-:W1:Y:S04]  /*139d0*/  SHFL.IDX PT, R44, R65, R16, 0x1c1f ;  /* 0x001c1f10412c7589 */ /* 0x000e6800000e0000 */
[----:B------:R-:W2:Y:S01]  /*139e0*/  SHFL.IDX PT, R46, R69, R16, 0x1c1f ;  /* 0x001c1f10452e7589 */ /* 0x000ea200000e0000 */
[----:B0-----:R-:W-:-:S02]  /*139f0*/  SEL R37, R81, R50, P0 ;  /* 0x0000003251257207 */ /* 0x001fc40000000000 */
[----:B------:R-:W-:Y:S01]  /*13a00*/  SEL R39, R50, R81, P0 ;  /* 0x0000005132277207 */ /* 0x000fe20000000000 */
[----:B------:R-:W0:Y:S04]  /*13a10*/  SHFL.IDX PT, R58, R99, R16, 0x1c1f ;  /* 0x001c1f10633a7589 */ /* 0x000e2800000e0000 */
[----:B------:R-:W3:Y:S04]  /*13a20*/  SHFL.IDX PT, R52, R73, R16, 0x1c1f ;  /* 0x001c1f1049347589 */ /* 0x000ee800000e0000 */
[----:B------:R-:W4:Y:S04]  /*13a30*/  SHFL.IDX PT, R72, R103, R16, 0x1c1f ;  /* 0x001c1f1067487589 */ /* 0x000f2800000e0000 */
[----:B------:R2:W4:Y:S04]  /*13a40*/  SHFL.IDX PT, R74, R107, R16, 0x1c1f ;  /* 0x001c1f106b4a7589 */ /* 0x00052800000e0000 */
[----:B------:R3:W-:Y:S01]  /*13a50*/  STSM.16.M88.4 [R64], R28 ;  /* 0x0000001c40007844 */ /* 0x0007e20000000200 */
[----:B-1----:R-:W-:-:S02]  /*13a60*/  SEL R48, R43, R44, P0 ;  /* 0x0000002c2b307207 */ /* 0x002fc40000000000 */
[----:B------:R-:W-:Y:S01]  /*13a70*/  SEL R50, R44, R43, P0 ;  /* 0x0000002b2c327207 */ /* 0x000fe20000000000 */
[----:B------:R1:W-:Y:S01]  /*13a80*/  STSM.16.M88.4 [R60], R32 ;  /* 0x000000203c007844 */ /* 0x0003e20000000200 */
[----:B--2---:R-:W-:Y:S01]  /*13a90*/  SEL R66, R46, R67, P0 ;  /* 0x000000432e427207 */ /* 0x004fe20000000000 */
[----:B------:R-:W-:Y:S01]  /*13aa0*/  IMAD R16, R5, UR5, RZ ;  /* 0x0000000505107c24 */ /* 0x000fe2000f8e02ff */
[----:B0-----:R-:W-:Y:S01]  /*13ab0*/  SEL R49, R97, R58, P0 ;  /* 0x0000003a61317207 */ /* 0x001fe20000000000 */
[----:B------:R-:W-:Y:S01]  /*13ac0*/  STSM.16.M88.4 [R62], R36 ;  /* 0x000000243e007844 */ /* 0x000fe20000000200 */
[----:B------:R-:W-:Y:S02]  /*13ad0*/  SEL R51, R58, R97, P0 ;  /* 0x000000613a337207 */ /* 0x000fe40000000000 */
[----:B------:R-:W-:Y:S02]  /*13ae0*/  ISETP.GE.OR P3, PT, R47, R16, P1 ;  /* 0x000000102f00720c */ /* 0x000fe40000f66670 */
[----:B---3--:R-:W-:Y:S01]  /*13af0*/  SEL R68, R71, R52, P0 ;  /* 0x0000003447447207 */ /* 0x008fe20000000000 */
[----:B------:R-:W-:Y:S01]  /*13b00*/  VIADD R29, R47, 0x8 ;  /* 0x000000082f1d7836 */ /* 0x000fe20000000000 */
[----:B------:R-:W-:Y:S01]  /*13b10*/  SEL R28, R55, R2, P0 ;  /* 0x00000002371c7207 */ /* 0x000fe20000000000 */
[----:B------:R-:W-:Y:S01]  /*13b20*/  IMAD.IADD R31, R41, 0x1, R45 ;  /* 0x00000001291f7824 */ /* 0x000fe200078e022d */
[----:B------:R-:W-:-:S02]  /*13b30*/  LEA R41, P4, R40, UR6, 0x2 ;  /* 0x0000000628297c11 */ /* 0x000fc4000f8810ff */
[----:B------:R-:W-:Y:S02]  /*13b40*/  ISETP.GE.OR P1, PT, R29, R16, P1 ;  /* 0x000000101d00720c */ /* 0x000fe40000f26670 */
[----:B------:R-:W-:Y:S01]  /*13b50*/  LEA.HI.X R40, R40, UR7, R31, 0x2, P4 ;  /* 0x0000000728287c11 */ /* 0x000fe2000a0f141f */
[----:B------:R-:W-:Y:S01]  /*13b60*/  SHFL.IDX PT, R60, R41, RZ, 0x1c1f ;  /* 0x001c1fff293c7589 */ /* 0x000fe200000e0000 */
[----:B------:R-:W-:Y:S02]  /*13b70*/  SEL R30, R2, R55, P0 ;  /* 0x00000037021e7207 */ /* 0x000fe40000000000 */
[----:B------:R-:W-:Y:S01]  /*13b80*/  SEL R29, R85, R54, P0 ;  /* 0x00000036551d7207 */ /* 0x000fe20000000000 */
[----:B------:R-:W0:Y:S01]  /*13b90*/  SHFL.IDX PT, R61, R40, RZ, 0x1c1f ;  /* 0x001c1fff283d7589 */ /* 0x000e2200000e0000 */
[----:B------:R-:W-:Y:S02]  /*13ba0*/  SEL R31, R54, R85, P0 ;  /* 0x00000055361f7207 */ /* 0x000fe40000000000 */
[----:B-1----:R-:W-:Y:S01]  /*13bb0*/  SEL R32, R59, R42, P0 ;  /* 0x0000002a3b207207 */ /* 0x002fe20000000000 */
[----:B------:R-:W-:Y:S01]  /*13bc0*/  SHFL.IDX PT, R62, R41, 0x1, 0x1c1f ;  /* 0x003c1f00293e7f89 */ /* 0x000fe200000e0000 */
[----:B------:R-:W-:-:S02]  /*13bd0*/  SEL R34, R42, R59, P0 ;  /* 0x0000003b2a227207 */ /* 0x000fc40000000000 */
[----:B------:R-:W-:Y:S01]  /*13be0*/  SEL R33, R91, R56, P0 ;  /* 0x000000385b217207 */ /* 0x000fe20000000000 */
[----:B------:R-:W-:Y:S01]  /*13bf0*/  STSM.16.M88.4 [R84], R28 ;  /* 0x0000001c54007844 */ /* 0x000fe20000000200 */
[----:B------:R-:W-:Y:S02]  /*13c00*/  SEL R35, R56, R91, P0 ;  /* 0x0000005b38237207 */ /* 0x000fe40000000000 */
[----:B------:R-:W-:Y:S01]  /*13c10*/  SEL R64, R67, R46, P0 ;  /* 0x0000002e43407207 */ /* 0x000fe20000000000 */
[----:B------:R-:W1:Y:S01]  /*13c20*/  SHFL.IDX PT, R63, R40, 0x1, 0x1c1f ;  /* 0x003c1f00283f7f89 */ /* 0x000e6200000e0000 */
[----:B------:R-:W-:Y:S02]  /*13c30*/  SEL R70, R52, R71, P0 ;  /* 0x0000004734467207 */ /* 0x000fe40000000000 */
[----:B----4-:R-:W-:Y:S01]  /*13c40*/  SEL R65, R101, R72, P0 ;  /* 0x0000004865417207 */ /* 0x010fe20000000000 */
[----:B------:R-:W-:Y:S01]  /*13c50*/  STSM.16.M88.4 [R82], R32 ;  /* 0x0000002052007844 */ /* 0x000fe20000000200 */
[----:B------:R-:W-:-:S02]  /*13c60*/  SEL R67, R72, R101, P0 ;  /* 0x0000006548437207 */ /* 0x000fc40000000000 */
[----:B------:R-:W-:Y:S01]  /*13c70*/  SEL R69, R105, R74, P0 ;  /* 0x0000004a69457207 */ /* 0x000fe20000000000 */
[----:B------:R-:W-:Y:S01]  /*13c80*/  STSM.16.M88.4 [R80], R48 ;  /* 0x0000003050007844 */ /* 0x000fe20000000200 */
[----:B------:R-:W-:-:S03]  /*13c90*/  SEL R71, R74, R105, P0 ;  /* 0x000000694a477207 */ /* 0x000fc60000000000 */
[----:B------:R2:W-:Y:S04]  /*13ca0*/  STSM.16.M88.4 [R78], R64 ;  /* 0x000000404e007844 */ /* 0x0005e80000000200 */
[----:B------:R-:W-:Y:S01]  /*13cb0*/  STSM.16.M88.4 [R76], R68 ;  /* 0x000000444c007844 */ /* 0x000fe20000000200 */
[----:B------:R-:W-:Y:S08]  /*13cc0*/  BAR.SYNC.DEFER_BLOCKING 0x1, 0x100 ;  /* 0x0044000000007b1d */ /* 0x000ff00000010000 */
[----:B--2---:R-:W2:Y:S01]  /*13cd0*/  @P2 LDC R65, c[0x0][0xbec] ;  /* 0x0002fb00ff412b82 */ /* 0x004ea20000000800 */
[----:B------:R-:W-:Y:S01]  /*13ce0*/  IMAD R2, R23, 0x20, R188 ;  /* 0x0000002017027824 */ /* 0x000fe200078e02bc */
[----:B------:R-:W-:Y:S01]  /*13cf0*/  UIMAD UR5, UR12, UR8, URZ ;  /* 0x000000080c0572a4 */ /* 0x000fe2000f8e023f */
[----:B0-----:R0:W-:Y:S04]  /*13d00*/  @!P3 ST.E desc[UR50][R60.64], R4 ;  /* 0x000000043c00b985 */ /* 0x0011e8000c101932 */
[----:B-1----:R1:W-:Y:S01]  /*13d10*/  @!P1 ST.E desc[UR50][R62.64], R3 ;  /* 0x000000033e009985 */ /* 0x0023e2000c101932 */
[----:B------:R-:W-:-:S03]  /*13d20*/  UIMAD.WIDE.U32 UR6, UR42, UR8, URZ ;  /* 0x000000082a0672a5 */ /* 0x000fc6000f8e003f */
[----:B------:R3:W5:Y:S01]  /*13d30*/  LD.E.128 R48, desc[UR50][R8.64] ;  /* 0x0000003208307980 */ /* 0x000762000c101d00 */
[----:B0-----:R-:W0:Y:S01]  /*13d40*/  @P2 LDC R61, c[0x0][0xbf0] ;  /* 0x0002fc00ff3d2b82 */ /* 0x001e220000000800 */
[----:B------:R-:W-:Y:S02]  /*13d50*/  UIMAD UR5, UR42, UR9, UR5 ;  /* 0x000000092a0572a4 */ /* 0x000fe4000f8e0205 */
[----:B------:R4:W5:Y:S01]  /*13d60*/  LD.E.128 R32, desc[UR50][R6.64] ;  /* 0x0000003206207980 */ /* 0x000962000c101d00 */
[----:B---3--:R-:W-:Y:S01]  /*13d70*/  VIADD R8, R2, UR36 ;  /* 0x0000002402087c36 */ /* 0x008fe20008000000 */
[----:B------:R-:W-:Y:S02]  /*13d80*/  UIMAD UR8, UR13, UR10, URZ ;  /* 0x0000000a0d0872a4 */ /* 0x000fe4000f8e023f */
[----:B------:R-:W5:Y:S01]  /*13d90*/  LD.E.128 R44, desc[UR50][R26.64] ;  /* 0x000000321a2c7980 */ /* 0x000f62000c101d00 */
[----:B--2---:R-:W-:Y:S01]  /*13da0*/  @P2 IMAD.HI.U32 R2, R8, R65, RZ ;  /* 0x0000004108022227 */ /* 0x004fe200078e00ff */
[----:B------:R-:W-:-:S02]  /*13db0*/  UIADD3 UR7, UR7, UR5, URZ ;  /* 0x0000000507077290 */ /* 0x000fc4000fffe03f */
[----:B------:R-:W5:Y:S01]  /*13dc0*/  LD.E.128 R40, desc[UR50][R24.64] ;  /* 0x0000003218287980 */ /* 0x000f62000c101d00 */
[----:B----4-:R-:W-:Y:S01]  /*13dd0*/  IMAD.MOV.U32 R7, RZ, RZ, R8 ;  /* 0x000000ffff077224 */ /* 0x010fe200078e0008 */
[----:B------:R-:W-:Y:S02]  /*13de0*/  UIMAD UR5, UR44, UR11, UR8 ;  /* 0x0000000b2c0572a4 */ /* 0x000fe4000f8e0208 */
[----:B------:R-:W5:Y:S01]  /*13df0*/  LD.E.128 R36, desc[UR50][R20.64] ;  /* 0x0000003214247980 */ /* 0x000f62000c101d00 */
[----:B------:R-:W-:Y:S01]  /*13e00*/  UIMAD.WIDE.U32 UR6, UR44, UR10, UR6 ;  /* 0x0000000a2c0672a5 */ /* 0x000fe2000f8e0006 */
[----:B------:R-:W-:Y:S02]  /*13e10*/  ULDC.64 UR8, c[0x0][0xae0] ;  /* 0x0002b80000087ab9 */ /* 0x000fe40000000a00 */
[----:B------:R-:W5:Y:S01]  /*13e20*/  LD.E.128 R28, desc[UR50][R14.64] ;  /* 0x000000320e1c7980 */ /* 0x000f62000c101d00 */
[----:B0-----:R-:W-:Y:S01]  /*13e30*/  @P2 SHF.R.U32.HI R7, RZ, R61, R2 ;  /* 0x0000003dff072219 */ /* 0x001fe20000011602 */
[----:B------:R-:W-:-:S02]  /*13e40*/  UIADD3 UR5, UR7, UR5, URZ ;  /* 0x0000000507057290 */ /* 0x000fc4000fffe03f */
[----:B------:R-:W5:Y:S01]  /*13e50*/  LD.E.128 R56, desc[UR50][R12.64] ;  /* 0x000000320c387980 */ /* 0x000f62000c101d00 */
[--C-:B------:R-:W-:Y:S01]  /*13e60*/  SHF.R.S32.HI R4, RZ, 0x1f, R7.reuse ;  /* 0x0000001fff047819 */ /* 0x100fe20000011407 */
[----:B------:R-:W-:Y:S02]  /*13e70*/  IMAD.MOV R6, RZ, RZ, -R7 ;  /* 0x000000ffff067224 */ /* 0x000fe400078e0a07 */
[----:B------:R0:W5:Y:S01]  /*13e80*/  LD.E.128 R52, desc[UR50][R10.64] ;  /* 0x000000320a347980 */ /* 0x000162000c101d00 */
[----:B-1----:R-:W-:Y:S02]  /*13e90*/  IMAD.U32 R3, RZ, RZ, UR7 ;  /* 0x00000007ff037e24 */ /* 0x002fe4000f8e00ff */
[----:B------:R-:W-:Y:S01]  /*13ea0*/  IMAD R4, R4, UR8, RZ ;  /* 0x0000000804047c24 */ /* 0x000fe2000f8e02ff */
[----:B------:R-:W-:Y:S01]  /*13eb0*/  @!PT LDS RZ, [RZ] ;  /* 0x00000000fffff984 */ /* 0x000fe20000000800 */
[----:B------:R-:W-:Y:S01]  /*13ec0*/  @!PT LDS RZ, [RZ] ;  /* 0x00000000fffff984 */ /* 0x000fe20000000800 */
[----:B------:R-:W-:Y:S01]  /*13ed0*/  @!PT LDS RZ, [RZ] ;  /* 0x00000000fffff984 */ /* 0x000fe20000000800 */
[----:B------:R-:W-:Y:S01]  /*13ee0*/  @!PT LDS RZ, [RZ] ;  /* 0x00000000fffff984 */ /* 0x000fe20000000800 */
[----:B------:R1:W-:Y:S06]  /*13ef0*/  MEMBAR.ALL.CTA ;  /* 0x0000000000007992 */ /* 0x0003ec0000008000 */
[----:B-1----:R-:W1:Y:S01]  /*13f00*/  FENCE.VIEW.ASYNC.S ;  /* 0x00000000000073c6 */ /* 0x002e620000000000 */
[----:B------:R-:W-:-:S02]  /*13f10*/  IMAD R5, R5, R6, R8 ;  /* 0x0000000605057224 */ /* 0x000fc400078e0208 */
[----:B------:R-:W-:Y:S01]  /*13f20*/  IMAD.U32 R2, RZ, RZ, UR6 ;  /* 0x00000006ff027e24 */ /* 0x000fe2000f8e00ff */
[----:B------:R-:W-:Y:S01]  /*13f30*/  ULDC.64 UR6, c[0x0][0xad8] ;  /* 0x0002b60000067ab9 */ /* 0x000fe20000000a00 */
[----:B------:R-:W-:Y:S02]  /*13f40*/  IMAD.U32 R3, RZ, RZ, UR5 ;  /* 0x00000005ff037e24 */ /* 0x000fe4000f8e00ff */
[C---:B------:R-:W-:Y:S01]  /*13f50*/  IMAD R9, R7.reuse, UR9, R4 ;  /* 0x0000000907097c24 */ /* 0x040fe2000f8e0204 */
[----:B------:R-:W-:Y:S01]  /*13f60*/  SHF.R.S32.HI R4, RZ, 0x1f, R5 ;  /* 0x0000001fff047819 */ /* 0x000fe20000011405 */
[----:B------:R-:W-:-:S04]  /*13f70*/  IMAD.WIDE.U32 R2, R7, UR8, R2 ;  /* 0x0000000807027c25 */ /* 0x000fc8000f8e0002 */
[----:B------:R-:W-:Y:S02]  /*13f80*/  IMAD.IADD R3, R3, 0x1, R9 ;  /* 0x0000000103037824 */ /* 0x000fe400078e0209 */
[----:B------:R-:W-:Y:S02]  /*13f90*/  IMAD R4, R4, UR6, RZ ;  /* 0x0000000604047c24 */ /* 0x000fe4000f8e02ff */
[----:B0-----:R-:W-:Y:S02]  /*13fa0*/  VIADD R11, R188, UR36 ;  /* 0x00000024bc0b7c36 */ /* 0x001fe40008000000 */
[C---:B------:R-:W-:Y:S02]  /*13fb0*/  IMAD R9, R5.reuse, UR7, R4 ;  /* 0x0000000705097c24 */ /* 0x040fe4000f8e0204 */
[----:B------:R-:W-:Y:S01]  /*13fc0*/  IMAD.WIDE.U32 R2, R5, UR6, R2 ;  /* 0x0000000605027c25 */ /* 0x000fe2000f8e0002 */
[----:B------:R-:W-:Y:S01]  /*13fd0*/  ISETP.GE.AND P2, PT, R11, R16, PT ;  /* 0x000000100b00720c */ /* 0x000fe20003f46270 */
[----:B------:R-:W-:-:S02]  /*13fe0*/  ULDC.64 UR6, c[0x0][0xa80] ;  /* 0x0002a00000067ab9 */ /* 0x000fc40000000a00 */
[----:B------:R-:W-:Y:S02]  /*13ff0*/  VIADD R7, R11, 0x20 ;  /* 0x000000200b077836 */ /* 0x000fe40000000000 */
[----:B------:R-:W-:Y:S01]  /*14000*/  VIADD R0, R0, 0x29820 ;  /* 0x0002982000007836 */ /* 0x000fe20000000000 */
[C---:B------:R-:W-:Y:S01]  /*14010*/  LEA R6, P3, R2.reuse, UR6, 0x1 ;  /* 0x0000000602067c11 */ /* 0x040fe2000f8608ff */
[----:B------:R-:W-:Y:S01]  /*14020*/  IMAD.IADD R3, R3, 0x1, R9 ;  /* 0x0000000103037824 */ /* 0x000fe200078e0209 */
[-C--:B------:R-:W-:Y:S02]  /*14030*/  ISETP.GE.AND P0, PT, R7, R16.reuse, PT ;  /* 0x000000100700720c */ /* 0x080fe40003f06270 */
[----:B------:R-:W-:Y:S02]  /*14040*/  PRMT R0, RZ, 0x654, R0 ;  /* 0x00000654ff007816 */ /* 0x000fe40000000000 */
[----:B------:R-:W-:Y:S01]  /*14050*/  LEA.HI.X R7, R2, UR7, R3, 0x1, P3 ;  /* 0x0000000702077c11 */ /* 0x000fe200098f0c03 */
[----:B------:R-:W-:Y:S01]  /*14060*/  VIADD R5, R11, 0x40 ;  /* 0x000000400b057836 */ /* 0x000fe20000000000 */
[----:B-1----:R0:W-:Y:S01]  /*14070*/  SYNCS.ARRIVE.TRANS64.RED.A1T0 RZ, [R0+URZ], RZ ;  /* 0x000000ff00ff79a7 */ /* 0x0021e2000810043f */
        /* <DEDUP_REMOVED lines=14> */
.L_x_1030:
[----:B------:R-:W-:Y:S05]  /*14160*/  BSYNC B1 ;  /* 0x0000000000017941 */ /* 0x000fea0003800000 */
.L_x_1029:
[----:B0-----:R0:W4:Y:S01]  /*14170*/  SHFL.IDX PT, R0, R7, 0x1, 0x181f ;  /* 0x00381f0007007f89 */ /* 0x00112200000e0000 */
[----:B------:R-:W-:Y:S03]  /*14180*/  BSSY B1, `(.L_x_1031) ;  /* 0x000000c000017945 */ /* 0x000fe60003800000 */
[----:B--23--:R0:W2:Y:S01]  /*14190*/  SHFL.IDX PT, R4, R6, 0x1, 0x181f ;  /* 0x00381f0006047f89 */ /* 0x00c0a200000e0000 */
[----:B------:R-:W-:Y:S05]  /*141a0*/  @P0 BRA `(.L_x_1032) ;  /* 0x0000000000240947 */ /* 0x000fea0003800000 */
[----:B------:R-:W-:Y:S02]  /*141b0*/  ULDC UR5, c[0x0][0xac8] ;  /* 0x0002b20000057ab9 */ /* 0x000fe40000000800 */
[----:B------:R-:W-:Y:S02]  /*141c0*/  ISETP.GE.AND P3, PT, R19, UR5, PT ;  /* 0x0000000513007c0c */ /* 0x000fe4000bf66270 */
[----:B------:R-:W-:-:S11]  /*141d0*/  ISETP.GE.AND P4, PT, R22, UR5, PT ;  /* 0x0000000516007c0c */ /* 0x000fd6000bf86270 */
[CC--:B--2---:R-:W-:Y:S02]  /*141e0*/  @!P3 LEA R2, P0, R19.reuse, R4.reuse, 0x1 ;  /* 0x000000041302b211 */ /* 0x0c4fe400078008ff */
[C---:B------:R-:W-:Y:S02]  /*141f0*/  @!P4 LEA R4, P2, R22.reuse, R4, 0x1 ;  /* 0x000000041604c211 */ /* 0x040fe400078408ff */
[-C--:B----4-:R-:W-:Y:S02]  /*14200*/  @!P3 LEA.HI.X R3, R19, R0.reuse, R194, 0x1, P0 ;  /* 0x000000001303b211 */ /* 0x090fe400000f0cc2 */
[----:B------:R-:W-:-:S03]  /*14210*/  @!P4 LEA.HI.X R5, R22, R0, R193, 0x1, P2 ;  /* 0x000000001605c211 */ /* 0x000fc600010f0cc1 */
[----:B-----5:R3:W-:Y:S04]  /*14220*/  @!P3 ST.E.128 desc[UR50][R2.64], R40 ;  /* 0x000000280200b985 */ /* 0x0207e8000c101d32 */
[----:B------:R3:W-:Y:S02]  /*14230*/  @!P4 ST.E.128 desc[UR50][R4.64], R52 ;  /* 0x000000340400c985 */ /* 0x0007e4000c101d32 */
.L_x_1032:
[----:B------:R-:W-:Y:S05]  /*14240*/  BSYNC B1 ;  /* 0x0000000000017941 */ /* 0x000fea0003800000 */
.L_x_1031:
[----:B----4-:R4:W0:Y:S01]  /*14250*/  SHFL.IDX PT, R0, R7, 0x2, 0x181f ;  /* 0x00581f0007007f89 */ /* 0x01082200000e0000 */
        /* <DEDUP_REMOVED lines=12> */
.L_x_1034:
[----:B------:R-:W-:Y:S05]  /*14320*/  BSYNC B1 ;  /* 0x0000000000017941 */ /* 0x000fea0003800000 */
.L_x_1033:
[----:B---3--:R-:W-:Y:S01]  /*14330*/  VIADD R3, R11, 0x60 ;  /* 0x000000600b037836 */ /* 0x008fe20000000000 */
[----:B01--4-:R-:W0:Y:S04]  /*14340*/  SHFL.IDX PT, R7, R7, 0x3, 0x181f ;  /* 0x00781f0007077f89 */ /* 0x013e2800000e0000 */
        /* <DEDUP_REMOVED lines=8> */
[----:B-----5:R0:W-:Y:S10]  /*143d0*/  @!P1 ST.E.128 desc[UR50][R2.64], R28 ;  /* 0x0000001c02009985 */ /* 0x0201f4000c101d32 */
[----:B------:R-:W-:Y:S05]  /*143e0*/  @P0 BRA `(.L_x_1035) ;  /* 0x0000000800640947 */ /* 0x000fea0003800000 */
[----:B0-----:R-:W-:-:S04]  /*143f0*/  LEA R2, P0, R22, R6, 0x1 ;  /* 0x0000000616027211 */ /* 0x001fc800078008ff */
[----:B------:R-:W-:-:S05]  /*14400*/  LEA.HI.X R3, R22, R7, R193, 0x1, P0 ;  /* 0x0000000716037211 */ /* 0x000fca00000f0cc1 */
[----:B------:R0:W-:Y:S01]  /*14410*/  ST.E.128 desc[UR50][R2.64], R32 ;  /* 0x0000002002007985 */ /* 0x0001e2000c101d32 */
[----:B------:R-:W-:Y:S05]  /*14420*/  BRA `(.L_x_1035) ;  /* 0x0000000800547947 */ /* 0x000fea0003800000 */
.L_x_1028:
[----:B------:R-:W0:Y:S01]  /*14430*/  LDC R8, c[0x0][0xbe8] ;  /* 0x0002fa00ff087b82 */ /* 0x000e220000000800 */
[----:B------:R-:W-:Y:S01]  /*14440*/  ISETP.GE.AND P0, PT, R195, 0x80, PT ;  /* 0x00000080c300780c */ /* 0x000fe20003f06270 */
[----:B------:R-:W-:Y:S01]  /*14450*/  USHF.R.S32.HI UR8, URZ, 0x1f, UR42 ;  /* 0x0000001f3f087899 */ /* 0x000fe2000801142a */
[----:B------:R-:W-:Y:S01]  /*14460*/  BSSY B1, `(.L_x_1036) ;  /* 0x000002f000017945 */ /* 0x000fe20003800000 */
[----:B------:R-:W-:Y:S01]  /*14470*/  USHF.R.S32.HI UR9, URZ, 0x1f, UR44 ;  /* 0x0000001f3f097899 */ /* 0x000fe2000801142c */
[----:B------:R-:W-:Y:S01]  /*14480*/  IMAD R6, R23, 0x20, R188 ;  /* 0x0000002017067824 */ /* 0x000fe200078e02bc */
[----:B0-----:R-:W-:-:S13]  /*14490*/  ISETP.NE.AND P1, PT, R8, 0x1, PT ;  /* 0x000000010800780c */ /* 0x001fda0003f25270 */
[----:B------:R-:W0:Y:S08]  /*144a0*/  @P1 LDC R9, c[0x0][0xbec] ;  /* 0x0002fb00ff091b82 */ /* 0x000e300000000800 */
[----:B------:R-:W1:Y:S01]  /*144b0*/  @P1 LDC R11, c[0x0][0xbf0] ;  /* 0x0002fc00ff0b1b82 */ /* 0x000e620000000800 */
[----:B------:R-:W-:Y:S05]  /*144c0*/  @P0 BRA `(.L_x_1037) ;  /* 0x0000000000a00947 */ /* 0x000fea0003800000 */
[----:B------:R-:W2:Y:S01]  /*144d0*/  S2R R0, SR_TID.X ;  /* 0x0000000000007919 */ /* 0x000ea20000002100 */
[----:B------:R-:W3:Y:S01]  /*144e0*/  LDC R3, c[0x0][0xbe8] ;  /* 0x0002fa00ff037b82 */ /* 0x000ee20000000800 */
[----:B------:R-:W-:Y:S01]  /*144f0*/  IMAD.U32 R4, RZ, RZ, UR36 ;  /* 0x00000024ff047e24 */ /* 0x000fe2000f8e00ff */
[----:B------:R-:W-:Y:S02]  /*14500*/  ULDC UR5, c[0x0][0xa88] ;  /* 0x0002a20000057ab9 */ /* 0x000fe40000000800 */
[----:B---3--:R-:W-:Y:S02]  /*14510*/  IMAD R5, R3, UR5, RZ ;  /* 0x0000000503057c24 */ /* 0x008fe4000f8e02ff */
[----:B--2---:R-:W-:-:S04]  /*14520*/  IADD3 R4, R4, -0x80, R0 ;  /* 0xffffff8004047810 */ /* 0x004fc80007ffe000 */
[----:B------:R-:W-:-:S13]  /*14530*/  ISETP.GE.AND P0, PT, R4, R5, PT ;  /* 0x000000050400720c */ /* 0x000fda0003f06270 */
[----:B------:R-:W-:Y:S05]  /*14540*/  @P0 BRA `(.L_x_1037) ;  /* 0x0000000000800947 */ /* 0x000fea0003800000 */
[----:B------:R-:W-:Y:S01]  /*14550*/  ISETP.NE.AND P0, PT, R3, 0x1, PT ;  /* 0x000000010300780c */ /* 0x000fe20003f05270 */
[----:B------:R-:W-:Y:S01]  /*14560*/  ULDC.64 UR10, c[0x0][0xb90] ;  /* 0x0002e400000a7ab9 */ /* 0x000fe20000000a00 */
[----:B------:R-:W-:Y:S01]  /*14570*/  IMAD.MOV.U32 R2, RZ, RZ, R4 ;  /* 0x000000ffff027224 */ /* 0x000fe200078e0004 */
[----:B------:R-:W-:Y:S02]  /*14580*/  UIMAD UR5, UR8, UR10, URZ ;  /* 0x0000000a080572a4 */ /* 0x000fe4000f8e023f */
[----:B------:R-:W-:Y:S02]  /*14590*/  UIMAD.WIDE.U32 UR6, UR42, UR10, URZ ;  /* 0x0000000a2a0672a5 */ /* 0x000fe4000f8e003f */
[----:B------:R-:W-:-:S03]  /*145a0*/  UIMAD UR5, UR42, UR11, UR5 ;  /* 0x0000000b2a0572a4 */ /* 0x000fc6000f8e0205 */
[----:B------:R-:W-:Y:S01]  /*145b0*/  ULDC.64 UR10, c[0x0][0xb98] ;  /* 0x0002e600000a7ab9 */ /* 0x000fe20000000a00 */
[----:B------:R-:W-:Y:S02]  /*145c0*/  UIADD3 UR7, UR7, UR5, URZ ;  /* 0x0000000507077290 */ /* 0x000fe4000fffe03f */
[----:B------:R-:W2:Y:S01]  /*145d0*/  @P0 LDC R5, c[0x0][0xbec] ;  /* 0x0002fb00ff050b82 */ /* 0x000ea20000000800 */
[----:B------:R-:W-:Y:S02]  /*145e0*/  UIMAD UR5, UR9, UR10, URZ ;  /* 0x0000000a090572a4 */ /* 0x000fe4000f8e023f */
[----:B------:R-:W-:Y:S02]  /*145f0*/  UIMAD.WIDE.U32 UR6, UR44, UR10, UR6 ;  /* 0x0000000a2c0672a5 */ /* 0x000fe4000f8e0006 */
[----:B------:R-:W-:-:S03]  /*14600*/  UIMAD UR5, UR44, UR11, UR5 ;  /* 0x0000000b2c0572a4 */ /* 0x000fc6000f8e0205 */
[----:B------:R-:W3:Y:S01]  /*14610*/  @P0 LDC R7, c[0x0][0xbf0] ;  /* 0x0002fc00ff070b82 */ /* 0x000ee20000000800 */
[----:B------:R-:W-:Y:S01]  /*14620*/  ULDC.64 UR10, c[0x0][0xb88] ;  /* 0x0002e200000a7ab9 */ /* 0x000fe20000000a00 */
[----:B--2---:R-:W-:-:S05]  /*14630*/  @P0 IMAD.HI.U32 R0, R4, R5, RZ ;  /* 0x0000000504000227 */ /* 0x004fca00078e00ff */
[----:B---3--:R-:W-:-:S05]  /*14640*/  @P0 SHF.R.U32.HI R2, RZ, R7, R0 ;  /* 0x00000007ff020219 */ /* 0x008fca0000011600 */
[----:B------:R-:W-:-:S04]  /*14650*/  IMAD.MOV R5, RZ, RZ, -R2 ;  /* 0x000000ffff057224 */ /* 0x000fc800078e0a02 */
[----:B------:R-:W-:Y:S01]  /*14660*/  IMAD R5, R3, R5, R4 ;  /* 0x0000000503057224 */ /* 0x000fe200078e0204 */
[----:B------:R-:W-:Y:S01]  /*14670*/  SHF.R.S32.HI R3, RZ, 0x1f, R2 ;  /* 0x0000001fff037819 */ /* 0x000fe20000011402 */
[----:B------:R-:W-:Y:S01]  /*14680*/  IMAD.U32 R4, RZ, RZ, UR5 ;  /* 0x00000005ff047e24 */ /* 0x000fe2000f8e00ff */
        /* <DEDUP_REMOVED lines=12> */
.L_x_1037:
[----:B------:R-:W-:Y:S05]  /*14750*/  BSYNC B1 ;  /* 0x0000000000017941 */ /* 0x000fea0003800000 */
.L_x_1036:
[----:B------:R-:W-:Y:S01]  /*14760*/  ULDC.64 UR10, c[0x0][0xae8] ;  /* 0x0002ba00000a7ab9 */ /* 0x000fe20000000a00 */
[----:B------:R-:W-:Y:S01]  /*14770*/  VIADD R6, R6, UR36 ;  /* 0x0000002406067c36 */ /* 0x000fe20008000000 */
[----:B------:R-:W-:Y:S01]  /*14780*/  UIMAD UR5, UR8, UR10, URZ ;  /* 0x0000000a080572a4 */ /* 0x000fe2000f8e023f */
[----:B------:R-:W-:Y:S01]  /*14790*/  BSSY B1, `(.L_x_1038) ;  /* 0x0000034000017945 */ /* 0x000fe20003800000 */
[----:B------:R-:W-:Y:S01]  /*147a0*/  UIMAD.WIDE.U32 UR6, UR42, UR10, URZ ;  /* 0x0000000a2a0672a5 */ /* 0x000fe2000f8e003f */
[----:B0-----:R-:W-:Y:S01]  /*147b0*/  @P1 IMAD.HI.U32 R0, R6, R9, RZ ;  /* 0x0000000906001227 */ /* 0x001fe200078e00ff */
[----:B------:R-:W-:-:S03]  /*147c0*/  UIMAD UR5, UR42, UR11, UR5 ;  /* 0x0000000b2a0572a4 */ /* 0x000fc6000f8e0205 */
[----:B------:R-:W-:Y:S01]  /*147d0*/  ULDC.64 UR10, c[0x0][0xaf0] ;  /* 0x0002bc00000a7ab9 */ /* 0x000fe20000000a00 */
[----:B------:R-:W-:Y:S01]  /*147e0*/  UIADD3 UR7, UR7, UR5, URZ ;  /* 0x0000000507077290 */ /* 0x000fe2000fffe03f */
[----:B--2---:R-:W-:Y:S01]  /*147f0*/  IMAD.MOV.U32 R5, RZ, RZ, R6 ;  /* 0x000000ffff057224 */ /* 0x004fe200078e0006 */
        /* <DEDUP_REMOVED lines=10> */
[----:B------:R-:W-:Y:S02]  /*148a0*/  IMAD R7, R8, R7, R6 ;  /* 0x0000000708077224 */ /* 0x000fe400078e0206 */
[----:B------:R-:W-:Y:S01]  /*148b0*/  IMAD.U32 R2, RZ, RZ, UR6 ;  /* 0x00000006ff027e24 */ /* 0x000fe2000f8e00ff */
[----:B------:R-:W-:Y:S01]  /*148c0*/  ULDC.64 UR6, c[0x0][0xad8] ;  /* 0x0002b60000067ab9 */ /* 0x000fe20000000a00 */
[----:B------:R-:W-:Y:S01]  /*148d0*/  IMAD.U32 R3, RZ, RZ, UR5 ;  /* 0x00000005ff037e24 */ /* 0x000fe2000f8e00ff */
[----:B------:R-:W-:Y:S01]  /*148e0*/  ULDC UR5, c[0x0][0xa88] ;  /* 0x0002a20000057ab9 */ /* 0x000fe20000000800 */
[C---:B------:R-:W-:Y:S01]  /*148f0*/  IMAD R9, R5.reuse, UR9, R0 ;  /* 0x0000000905097c24 */ /* 0x040fe2000f8e0200 */
[----:B------:R-:W-:Y:S01]  /*14900*/  SHF.R.S32.HI R0, RZ, 0x1f, R7 ;  /* 0x0000001fff007819 */ /* 0x000fe20000011407 */
[----:B------:R-:W-:-:S04]  /*14910*/  IMAD.WIDE.U32 R2, R5, UR8, R2 ;  /* 0x0000000805027c25 */ /* 0x000fc8000f8e0002 */
[----:B------:R-:W-:Y:S02]  /*14920*/  IMAD.IADD R3, R3, 0x1, R9 ;  /* 0x0000000103037824 */ /* 0x000fe400078e0209 */
[----:B------:R-:W-:Y:S02]  /*14930*/  IMAD R4, R0, UR6, RZ ;  /* 0x0000000600047c24 */ /* 0x000fe4000f8e02ff */
[----:B------:R-:W-:Y:S02]  /*14940*/  VIADD R6, R188, UR36 ;  /* 0x00000024bc067c36 */ /* 0x000fe40008000000 */
[----:B------:R-:W-:Y:S02]  /*14950*/  IMAD R9, R8, UR5, RZ ;  /* 0x0000000508097c24 */ /* 0x000fe4000f8e02ff */
[C---:B------:R-:W-:Y:S02]  /*14960*/  IMAD R5, R7.reuse, UR7, R4 ;  /* 0x0000000707057c24 */ /* 0x040fe4000f8e0204 */
[----:B------:R-:W-:Y:S01]  /*14970*/  IMAD.WIDE.U32 R2, R7, UR6, R2 ;  /* 0x0000000607027c25 */ /* 0x000fe2000f8e0002 */
[----:B------:R-:W-:Y:S01]  /*14980*/  ISETP.GE.AND P2, PT, R6, R9, PT ;  /* 0x000000090600720c */ /* 0x000fe20003f46270 */
[----:B------:R-:W-:-:S02]  /*14990*/  ULDC.64 UR6, c[0x0][0xa80] ;  /* 0x0002a00000067ab9 */ /* 0x000fc40000000a00 */
[----:B------:R-:W-:Y:S01]  /*149a0*/  VIADD R0, R6, 0x20 ;  /* 0x0000002006007836 */ /* 0x000fe20000000000 */
[----:B------:R-:W-:Y:S01]  /*149b0*/  LEA R4, P3, R2, UR6, 0x1 ;  /* 0x0000000602047c11 */ /* 0x000fe2000f8608ff */
[----:B------:R-:W-:-:S03]  /*149c0*/  IMAD.IADD R3, R3, 0x1, R5 ;  /* 0x0000000103037824 */ /* 0x000fc600078e0205 */
[-C--:B------:R-:W-:Y:S01]  /*149d0*/  ISETP.GE.AND P1, PT, R0, R9.reuse, PT ;  /* 0x000000090000720c */ /* 0x080fe20003f26270 */
[----:B------:R-:W-:Y:S01]  /*149e0*/  VIADD R0, R6, 0x40 ;  /* 0x0000004006007836 */ /* 0x000fe20000000000 */
[----:B------:R-:W-:Y:S02]  /*149f0*/  LEA.HI.X R5, R2, UR7, R3, 0x1, P3 ;  /* 0x0000000702057c11 */ /* 0x000fe400098f0c03 */
[----:B------:R0:W1:Y:S02]  /*14a00*/  SHFL.IDX PT, R2, R4, RZ, 0x181f ;  /* 0x00181fff04027589 */ /* 0x00006400000e0000 */
[----:B------:R-:W-:Y:S02]  /*14a10*/  ISETP.GE.AND P0, PT, R0, R9, PT ;  /* 0x000000090000720c */ /* 0x000fe40003f06270 */
[----:B------:R0:W2:Y:S01]  /*14a20*/  SHFL.IDX PT, R0, R5, RZ, 0x181f ;  /* 0x00181fff05007589 */ /* 0x0000a200000e0000 */
[----:B------:R-:W-:Y:S10]  /*14a30*/  @P2 BRA `(.L_x_1039) ;  /* 0x0000000000242947 */ /* 0x000ff40003800000 */
[----:B------:R-:W-:Y:S02]  /*14a40*/  ULDC UR5, c[0x0][0xac8] ;  /* 0x0002b20000057ab9 */ /* 0x000fe40000000800 */
[----:B------:R-:W-:Y:S02]  /*14a50*/  ISETP.GE.AND P4, PT, R19, UR5, PT ;  /* 0x0000000513007c0c */ /* 0x000fe4000bf86270 */
[----:B------:R-:W-:-:S11]  /*14a60*/  ISETP.GE.AND P5, PT, R22, UR5, PT ;  /* 0x0000000516007c0c */ /* 0x000fd6000bfa6270 */
[CC--:B-1----:R-:W-:Y:S02]  /*14a70*/  @!P4 LEA R10, P2, R19.reuse, R2.reuse, 0x1 ;  /* 0x00000002130ac211 */ /* 0x0c2fe400078408ff */
[C---:B------:R-:W-:Y:S02]  /*14a80*/  @!P5 LEA R2, P3, R22.reuse, R2, 0x1 ;  /* 0x000000021602d211 */ /* 0x040fe400078608ff */
[-C--:B--2---:R-:W-:Y:S02]  /*14a90*/  @!P4 LEA.HI.X R11, R19, R0.reuse, R194, 0x1, P2 ;  /* 0x00000000130bc211 */ /* 0x084fe400010f0cc2 */
[----:B------:R-:W-:-:S03]  /*14aa0*/  @!P5 LEA.HI.X R3, R22, R0, R193, 0x1, P3 ;  /* 0x000000001603d211 */ /* 0x000fc600018f0cc1 */
[----:B------:R3:W-:Y:S04]  /*14ab0*/  @!P4 ST.E.128 desc[UR50][R10.64], RZ ;  /* 0x000000ff0a00c985 */ /* 0x0007e8000c101d32 */
[----:B------:R3:W-:Y:S02]  /*14ac0*/  @!P5 ST.E.128 desc[UR50][R2.64], RZ ;  /* 0x000000ff0200d985 */ /* 0x0007e4000c101d32 */
.L_x_1039:
[----:B------:R-:W-:Y:S05]  /*14ad0*/  BSYNC B1 ;  /* 0x0000000000017941 */ /* 0x000fea0003800000 */
.L_x_1038:
[----:B--2---:R2:W4:Y:S01]  /*14ae0*/  SHFL.IDX PT, R0, R5, 0x1, 0x181f ;  /* 0x00381f0005007f89 */ /* 0x00452200000e0000 */
[----:B------:R-:W-:Y:S03]  /*14af0*/  BSSY B1, `(.L_x_1040) ;  /* 0x000000c000017945 */ /* 0x000fe60003800000 */
[----:B-1-3--:R2:W1:Y:S01]  /*14b00*/  SHFL.IDX PT, R2, R4, 0x1, 0x181f ;  /* 0x00381f0004027f89 */ /* 0x00a46200000e0000 */
[----:B------:R-:W-:Y:S05]  /*14b10*/  @P1 BRA `(.L_x_1041) ;  /* 0x0000000000241947 */ /* 0x000fea0003800000 */
[----:B------:R-:W-:Y:S02]  /*14b20*/  ULDC UR5, c[0x0][0xac8] ;  /* 0x0002b20000057ab9 */ /* 0x000fe40000000800 */
[----:B------:R-:W-:Y:S02]  /*14b30*/  ISETP.GE.AND P3, PT, R19, UR5, PT ;  /* 0x0000000513007c0c */ /* 0x000fe4000bf66270 */
[----:B------:R-:W-:-:S11]  /*14b40*/  ISETP.GE.AND P4, PT, R22, UR5, PT ;  /* 0x0000000516007c0c */ /* 0x000fd6000bf86270 */
[CC--:B-1----:R-:W-:Y:S02]  /*14b50*/  @!P3 LEA R10, P1, R19.reuse, R2.reuse, 0x1 ;  /* 0x00000002130ab211 */ /* 0x0c2fe400078208ff */
[C---:B------:R-:W-:Y:S02]  /*14b60*/  @!P4 LEA R2, P2, R22.reuse, R2, 0x1 ;  /* 0x000000021602c211 */ /* 0x040fe400078408ff */
[-C--:B----4-:R-:W-:Y:S02]  /*14b70*/  @!P3 LEA.HI.X R11, R19, R0.reuse, R194, 0x1, P1 ;  /* 0x00000000130bb211 */ /* 0x090fe400008f0cc2 */
[----:B------:R-:W-:-:S03]  /*14b80*/  @!P4 LEA.HI.X R3, R22, R0, R193, 0x1, P2 ;  /* 0x000000001603c211 */ /* 0x000fc600010f0cc1 */
[----:B------:R3:W-:Y:S04]  /*14b90*/  @!P3 ST.E.128 desc[UR50][R10.64], RZ ;  /* 0x000000ff0a00b985 */ /* 0x0007e8000c101d32 */
[----:B------:R3:W-:Y:S02]  /*14ba0*/  @!P4 ST.E.128 desc[UR50][R2.64], RZ ;  /* 0x000000ff0200c985 */ /* 0x0007e4000c101d32 */
.L_x_1041:
[----:B------:R-:W-:Y:S05]  /*14bb0*/  BSYNC B1 ;  /* 0x0000000000017941 */ /* 0x000fea0003800000 */
.L_x_1040:
[----:B----4-:R4:W0:Y:S01]  /*14bc0*/  SHFL.IDX PT, R0, R5, 0x2, 0x181f ;  /* 0x00581f0005007f89 */ /* 0x01082200000e0000 */
        /* <DEDUP_REMOVED lines=8> */
[-C--:B0-----:R-:W-:Y:S02]  /*14c50*/  @!P2 LEA.HI.X R11, R19, R0.reuse, R194, 0x1, P0 ;  /* 0x00000000130ba211 */ /* 0x081fe400000f0cc2 */
[----:B------:R-:W-:-:S03]  /*14c60*/  @!P3 LEA.HI.X R3, R22, R0, R193, 0x1, P1 ;  /* 0x000000001603b211 */ /* 0x000fc600008f0cc1 */
[----:B------:R3:W-:Y:S04]  /*14c70*/  @!P2 ST.E.128 desc[UR50][R10.64], RZ ;  /* 0x000000ff0a00a985 */ /* 0x0007e8000c101d32 */
[----:B------:R3:W-:Y:S02]  /*14c80*/  @!P3 ST.E.128 desc[UR50][R2.64], RZ ;  /* 0x000000ff0200b985 */ /* 0x0007e4000c101d32 */
.L_x_1043:
[----:B------:R-:W-:Y:S05]  /*14c90*/  BSYNC B1 ;  /* 0x0000000000017941 */ /* 0x000fea0003800000 */
.L_x_1042:
[----:B---3--:R-:W-:Y:S01]  /*14ca0*/  VIADD R3, R6, 0x60 ;  /* 0x0000006006037836 */ /* 0x008fe20000000000 */
[----:B0-----:R0:W3:Y:S04]  /*14cb0*/  SHFL.IDX PT, R0, R5, 0x3, 0x181f ;  /* 0x00781f0005007f89 */ /* 0x0010e800000e0000 */
[----:B------:R-:W-:Y:S01]  /*14cc0*/  ISETP.GE.AND P0, PT, R3, R9, PT ;  /* 0x000000090300720c */ /* 0x000fe20003f06270 */
[----:B-1----:R0:W1:-:S12]  /*14cd0*/  SHFL.IDX PT, R2, R4, 0x3, 0x181f ;  /* 0x00781f0004027f89 */ /* 0x00205800000e0000 */
[----:B0-----:R-:W-:Y:S05]  /*14ce0*/  @P0 BRA `(.L_x_1035) ;  /* 0x0000000000240947 */ /* 0x001fea0003800000 */
[----:B------:R-:W-:Y:S02]  /*14cf0*/  ULDC UR5, c[0x0][0xac8] ;  /* 0x0002b20000057ab9 */ /* 0x000fe40000000800 */
[----:B------:R-:W-:Y:S02]  /*14d00*/  ISETP.GE.AND P2, PT, R19, UR5, PT ;  /* 0x0000000513007c0c */ /* 0x000fe4000bf46270 */
[----:B------:R-:W-:-:S11]  /*14d10*/  ISETP.GE.AND P3, PT, R22, UR5, PT ;  /* 0x0000000516007c0c */ /* 0x000fd6000bf66270 */
[CC--:B-12-4-:R-:W-:Y:S02]  /*14d20*/  @!P2 LEA R4, P0, R19.reuse, R2.reuse, 0x1 ;  /* 0x000000021304a211 */ /* 0x0d6fe400078008ff */
[C---:B------:R-:W-:Y:S02]  /*14d30*/  @!P3 LEA R2, P1, R22.reuse, R2, 0x1 ;  /* 0x000000021602b211 */ /* 0x040fe400078208ff */
[-C--:B---3--:R-:W-:Y:S02]  /*14d40*/  @!P2 LEA.HI.X R5, R19, R0.reuse, R194, 0x1, P0 ;  /* 0x000000001305a211 */ /* 0x088fe400000f0cc2 */
[----:B------:R-:W-:-:S03]  /*14d50*/  @!P3 LEA.HI.X R3, R22, R0, R193, 0x1, P1 ;  /* 0x000000001603b211 */ /* 0x000fc600008f0cc1 */
[----:B------:R0:W-:Y:S04]  /*14d60*/  @!P2 ST.E.128 desc[UR50][R4.64], RZ ;  /* 0x000000ff0400a985 */ /* 0x0001e8000c101d32 */
[----:B------:R0:W-:Y:S02]  /*14d70*/  @!P3 ST.E.128 desc[UR50][R2.64], RZ ;  /* 0x000000ff0200b985 */ /* 0x0001e4000c101d32 */
.L_x_1035:
[----:B------:R-:W-:Y:S05]  /*14d80*/  BSYNC B0 ;  /* 0x0000000000007941 */ /* 0x000fea0003800000 */
.L_x_1027:
[----:B------:R-:W-:Y:S02]  /*14d90*/  ULDC UR5, c[0x0][0xc38] ;  /* 0x00030e0000057ab9 */ /* 0x000fe40000000800 */
[----:B------:R-:W-:-:S06]  /*14da0*/  UISETP.GE.AND UP0, UPT, UR4, UR5, UPT ;  /* 0x000000050400728c */ /* 0x000fcc000bf06270 */
[----:B------:R-:W-:-:S13]  /*14db0*/  PLOP3.LUT P0, PT, PT, PT, UP0, 0x80, 0x0 ;  /* 0x000000000000781c */ /* 0x000fda0003f0f008 */
[----:B------:R-:W-:Y:S05]  /*14dc0*/  @!P0 BRA `(.L_x_1044) ;  /* 0xfffffebc00f48947 */ /* 0x000fea000383ffff */
[----:B------:R-:W-:Y:S05]  /*14dd0*/  EXIT ;  /* 0x000000000000794d */ /* 0x000fea0003800000 */
.L_x_942:
[----:B------:R-:W-:-:S08]  /*14de0*/  NOP ;  /* 0x0000000000007918 */ /* 0x000fd00000000000 */
[----:B------:R-:W0:-:S00]  /*14df0*/  USETMAXREG.DEALLOC.CTAPOOL 0x18 ;  /* 0x00000018000079c8 */ /* 0x000e0000080e0500 */
[----:B0-----:R-:W2:Y:S01]  /*14e00*/  LDL.LU R2, [R1+0x4] ;  /* 0x0000040001027983 */ /* 0x001ea20000300800 */
[----:B------:R-:W-:-:S05]  /*14e10*/  LOP3.LUT R0, R0, 0x3, RZ, 0xc0, !PT ;  /* 0x0000000300007812 */ /* 0x000fca00078ec0ff */
[----:B------:R-:W0:Y:S01]  /*14e20*/  S2UR UR6, SR_CTAID.X ;  /* 0x00000000000679c3 */ /* 0x000e220000002500 */
[----:B------:R-:W-:Y:S01]  /*14e30*/  IMAD.MOV.U32 R18, RZ, RZ, RZ ;  /* 0x000000ffff127224 */ /* 0x000fe200078e00ff */
[----:B------:R-:W1:Y:S02]  /*14e40*/  SHFL.IDX PT, R0, R0, RZ, 0x1f ;  /* 0x00001fff00007589 */ /* 0x000e6400000e0000 */
[----:B-1----:R-:W-:-:S04]  /*14e50*/  ISETP.NE.AND P0, PT, R0, RZ, PT ;  /* 0x000000ff0000720c */ /* 0x002fc80003f05270 */
[----:B------:R-:W0:Y:S09]  /*14e60*/  LDC R0, c[0x0][0xc38] ;  /* 0x00030e00ff007b82 */ /* 0x000e320000000800 */
[----:B------:R-:W-:Y:S06]  /*14e70*/  @P0 BAR.ARV 0x4, 0x180 ;  /* 0x0106000000000b1d */ /* 0x000fec0000002000 */
[----:B--2---:R-:W-:-:S04]  /*14e80*/  LOP3.LUT R2, R2, 0xfffffffb, RZ, 0xc0, !PT ;  /* 0xfffffffb02027812 */ /* 0x004fc800078ec0ff */
[----:B------:R-:W-:Y:S02]  /*14e90*/  @P0 LOP3.LUT R2, R2, 0x4, RZ, 0xfc, !PT ;  /* 0x0000000402020812 */ /* 0x000fe400078efcff */
[----:B0-----:R-:W-:Y:S01]  /*14ea0*/  ISETP.LE.AND P0, PT, R0, UR6, PT ;  /* 0x0000000600007c0c */ /* 0x001fe2000bf03270 */
[----:B------:R-:W-:Y:S02]  /*14eb0*/  IMAD.MOV.U32 R0, RZ, RZ, 0x1 ;  /* 0x00000001ff007424 */ /* 0x000fe400078e00ff */
[----:B------:R0:W-:Y:S04]  /*14ec0*/  STL [R1+0x4], R2 ;  /* 0x0000040201007387 */ /* 0x0001e80000100800 */
[----:B------:R0:W-:Y:S04]  /*14ed0*/  STL [R1+0x20], RZ ;  /* 0x000020ff01007387 */ /* 0x0001e80000100800 */
[----:B------:R0:W-:Y:S02]  /*14ee0*/  STL [R1], R0 ;  /* 0x0000000001007387 */ /* 0x0001e40000100800 */
[----:B------:R-:W-:Y:S05]  /*14ef0*/  @P0 BRA `(.L_x_1045) ;  /* 0x0000003c00780947 */ /* 0x000fea0003800000 */
[----:B------:R-:W1:Y:S01]  /*14f00*/  S2R R11, SR_TID.X ;  /* 0x00000000000b7919 */ /* 0x000e620000002100 */
[----:B------:R-:W2:Y:S01]  /*14f10*/  S2UR UR5, SR_CgaCtaId ;  /* 0x00000000000579c3 */ /* 0x000ea20000008800 */
[----:B------:R-:W-:Y:S01]  /*14f20*/  UMOV UR4, 0x400 ;  /* 0x0000040000047882 */ /* 0x000fe20000000000 */
[----:B------:R-:W-:Y:S01]  /*14f30*/  IMAD.MOV.U32 R18, RZ, RZ, RZ ;  /* 0x000000ffff127224 */ /* 0x000fe200078e00ff */
[----:B------:R-:W-:Y:S01]  /*14f40*/  ULDC UR43, c[0x0][0xc] ;  /* 0x00000300002b7ab9 */ /* 0x000fe20000000800 */
[----:B------:R-:W-:Y:S02]  /*14f50*/  ULOP3.LUT UR39, UR38, 0x1, URZ, 0xfc, !UPT ;  /* 0x0000000126277892 */ /* 0x000fe4000f8efc3f */
[----:B------:R-:W-:Y:S01]  /*14f60*/  ULOP3.LUT UR45, UR38, 0x2, URZ, 0xfc, !UPT ;  /* 0x00000002262d7892 */ /* 0x000fe2000f8efc3f */
[----:B------:R-:W-:Y:S01]  /*14f70*/  ULDC.64 UR46, c[0x0][0x198] ;  /* 0x00006600002e7ab9 */ /* 0x000fe20000000a00 */
[----:B--2---:R-:W-:-:S06]  /*14f80*/  ULEA UR4, UR5, UR4, 0x18 ;  /* 0x0000000405047291 */ /* 0x004fcc000f8ec03f */
[----:B------:R-:W-:Y:S01]  /*14f90*/  IMAD.U32 R17, RZ, RZ, UR4 ;  /* 0x00000004ff117e24 */ /* 0x000fe2000f8e00ff */
[C---:B-1----:R-:W-:Y:S01]  /*14fa0*/  LOP3.LUT R10, R11.reuse, 0x7f, RZ, 0xc0, !PT ;  /* 0x0000007f0b0a7812 */ /* 0x042fe200078ec0ff */
[C---:B------:R-:W-:Y:S01]  /*14fb0*/  IMAD.SHL.U32 R4, R11.reuse, 0x80, RZ ;  /* 0x000000800b047824 */ /* 0x040fe200078e00ff */
[C---:B------:R-:W-:Y:S01]  /*14fc0*/  LOP3.LUT P0, RZ, R11.reuse, 0x4, RZ, 0xc0, !PT ;  /* 0x000000040bff7812 */ /* 0x040fe2000780c0ff */
[C---:B------:R-:W-:Y:S01]  /*14fd0*/  IMAD.SHL.U32 R3, R11.reuse, 0x10, RZ ;  /* 0x000000100b037824 */ /* 0x040fe200078e00ff */
[----:B------:R-:W-:Y:S01]  /*14fe0*/  SHF.R.U32.HI R5, RZ, 0x5, R10 ;  /* 0x00000005ff057819 */ /* 0x000fe2000001160a */
[C---:B0-----:R-:W-:Y:S01]  /*14ff0*/  IMAD.SHL.U32 R2, R11.reuse, 0x20, RZ ;  /* 0x000000200b027824 */ /* 0x041fe200078e00ff */
[----:B------:R-:W-:Y:S01]  /*15000*/  LOP3.LUT R0, R4, 0x380, RZ, 0xc0, !PT ;  /* 0x0000038004007812 */ /* 0x000fe200078ec0ff */
[----:B------:R-:W-:Y:S02]  /*15010*/  IMAD.SHL.U32 R8, R11, 0x4, RZ ;  /* 0x000000040b087824 */ /* 0x000fe400078e00ff */
[----:B------:R-:W-:-:S02]  /*15020*/  IMAD.SHL.U32 R7, R5, 0x200, RZ ;  /* 0x0000020005077824 */ /* 0x000fc400078e00ff */
[----:B------:R-:W-:Y:S01]  /*15030*/  IMAD R6, R5, 0x10, R0 ;  /* 0x0000001005067824 */ /* 0x000fe200078e0200 */
[----:B------:R-:W-:Y:S01]  /*15040*/  LOP3.LUT R0, R3, 0x1b0, RZ, 0xc0, !PT ;  /* 0x000001b003007812 */ /* 0x000fe200078ec0ff */
        /* <DEDUP_REMOVED lines=20> */
[----:B------:R-:W-:-:S03]  /*15190*/  IMAD.U32 R0, RZ, RZ, UR6 ;  /* 0x00000006ff007e24 */ /* 0x000fc6000f8e00ff */
[----:B------:R0:W-:Y:S04]  /*151a0*/  STL [R1+0x18], R2 ;  /* 0x0000180201007387 */ /* 0x0001e80000100800 */
[----:B------:R-:W-:Y:S04]  /*151b0*/  STL [R1+0x20], RZ ;  /* 0x000020ff01007387 */ /* 0x000fe80000100800 */
[----:B------:R1:W-:Y:S01]  /*151c0*/  STL [R1+0x1c], R0 ;  /* 0x00001c0001007387 */ /* 0x0003e20000100800 */
[----:B0-----:R-:W-:Y:S01]  /*151d0*/  LOP3.LUT R2, R4, 0x40, RZ, 0xfc, !PT ;  /* 0x0000004004027812 */ /* 0x001fe200078efcff */
[----:B-1----:R-:W-:-:S05]  /*151e0*/  IMAD.MOV.U32 R0, RZ, RZ, 0x1 ;  /* 0x00000001ff007424 */ /* 0x002fca00078e00ff */
[----:B------:R0:W-:Y:S02]  /*151f0*/  STL [R1], R0 ;  /* 0x0000000001007387 */ /* 0x0001e40000100800 */
[----:B0-----:R-:W-:-:S07]  /*15200*/  LOP3.LUT R0, R4, 0x80, RZ, 0xfc, !PT ;  /* 0x0000008004007812 */ /* 0x001fce00078efcff */
.L_x_1114:
[----:B--2---:R-:W2:Y:S01]  /*15210*/  LDL R0, [R1+0x1c] ;  /* 0x00001c0001007983 */ /* 0x004ea20000100800 */
[----:B------:R-:W-:Y:S02]  /*15220*/  ULDC UR8, c[0x0][0xc60] ;  /* 0x0003180000087ab9 */ /* 0x000fe40000000800 */
[----:B------:R-:W-:-:S11]  /*15230*/  UISETP.NE.AND UP0, UPT, UR8, 0x1, UPT ;  /* 0x000000010800788c */ /* 0x000fd6000bf05270 */
[----:B------:R-:W-:Y:S01]  /*15240*/  @UP0 ULDC UR4, c[0x0][0xc64] ;  /* 0x0003190000040ab9 */ /* 0x000fe20000000800 */
[----:B------:R-:W-:Y:S01]  /*15250*/  @UP0 ULDC UR9, c[0x0][0xc68] ;  /* 0x00031a0000090ab9 */ /* 0x000fe20000000800 */
[C---:B--2---:R-:W-:Y:S02]  /*15260*/  R2UR UR7, R0.reuse ;  /* 0x00000000000772ca */ /* 0x044fe400000e0000 */
[----:B------:R-:W-:-:S11]  /*15270*/  R2UR UR6, R0 ;  /* 0x00000000000672ca */ /* 0x000fd600000e0000 */
[----:B------:R-:W-:-:S04]  /*15280*/  UIMAD.WIDE.U32 UR4, UR7, UR4, URZ ;  /* 0x00000004070472a5 */ /* 0x000fc8000f8e003f */
[----:B------:R-:W-:-:S03]  /*15290*/  @UP0 USHF.R.U32.HI UR7, URZ, UR9, UR5 ;  /* 0x000000093f070299 */ /* 0x000fc60008011605 */
[----:B------:R-:W-:Y:S02]  /*152a0*/  ULDC UR4, c[0x0][0xc78] ;  /* 0x00031e0000047ab9 */ /* 0x000fe40000000800 */
[----:B------:R-:W-:Y:S02]  /*152b0*/  UISETP.GE.AND UP0, UPT, UR7, UR4, UPT ;  /* 0x000000040700728c */ /* 0x000fe4000bf06270 */
[----:B------:R-:W-:-:S04]  /*152c0*/  UIADD3 UR4, -UR7, URZ, URZ ;  /* 0x0000003f07047290 */ /* 0x000fc8000fffe13f */
[----:B------:R-:W-:Y:S01]  /*152d0*/  PLOP3.LUT P0, PT, PT, PT, UP0, 0x80, 0x0 ;  /* 0x000000000000781c */ /* 0x000fe20003f0f008 */
[----:B------:R-:W-:-:S12]  /*152e0*/  UIMAD UR8, UR8, UR4, UR6 ;  /* 0x00000004080872a4 */ /* 0x000fd8000f8e0206 */
[----:B0-----:R-:W-:Y:S05]  /*152f0*/  @!P0 BRA `(.L_x_1046) ;  /* 0x0000000000208947 */ /* 0x001fea0003800000 */
        /* <DEDUP_REMOVED lines=8> */
.L_x_1046:
[----:B------:R-:W-:Y:S01]  /*15380*/  ULDC UR9, c[0x0][0xc54] ;  /* 0x0003150000097ab9 */ /* 0x000fe20000000800 */
[----:B------:R-:W-:Y:S01]  /*15390*/  UMOV UR6, UR8 ;  /* 0x0000000800067c82 */ /* 0x000fe20008000000 */
[----:B------:R-:W-:-:S11]  /*153a0*/  UISETP.NE.AND UP0, UPT, UR9, 0x1, UPT ;  /* 0x000000010900788c */ /* 0x000fd6000bf05270 */
[----:B------:R-:W-:Y:S02]  /*153b0*/  @UP0 ULDC.64 UR10, c[0x0][0xc58] ;  /* 0x00031600000a0ab9 */ /* 0x000fe40000000a00 */
[----:B------:R-:W-:-:S04]  /*153c0*/  UIMAD.WIDE.U32 UR4, UR8, UR10, URZ ;  /* 0x0000000a080472a5 */ /* 0x000fc8000f8e003f */
[----:B------:R-:W-:-:S04]  /*153d0*/  @UP0 USHF.R.U32.HI UR6, URZ, UR11, UR5 ;  /* 0x0000000b3f060299 */ /* 0x000fc80008011605 */
[----:B------:R-:W-:-:S12]  /*153e0*/  UIMAD UR4, UR6, UR9, URZ ;  /* 0x00000009060472a4 */ /* 0x000fd8000f8e023f */
.L_x_1047:
[----:B------:R-:W-:Y:S02]  /*153f0*/  UIADD3 UR4, UR8, -UR4, URZ ;  /* 0x8000000408047290 */ /* 0x000fe4000fffe03f */
[----:B------:R-:W-:Y:S01]  /*15400*/  ULOP3.LUT UR5, URZ, UR6, URZ, 0x33, !UPT ;  /* 0x000000063f057292 */ /* 0x000fe2000f8e333f */
[----:B------:R-:W-:Y:S01]  /*15410*/  ULDC UR14, c[0x0][0xc48] ;  /* 0x00031200000e7ab9 */ /* 0x000fe20000000800 */
[----:B------:R-:W-:Y:S01]  /*15420*/  ULDC UR8, c[0x0][0x448] ;  /* 0x0001120000087ab9 */ /* 0x000fe20000000800 */
[----:B------:R-:W-:Y:S01]  /*15430*/  ULDC UR42, c[0x0][0xc3c] ;  /* 0x00030f00002a7ab9 */ /* 0x000fe20000000800 */
[----:B------:R-:W-:Y:S02]  /*15440*/  UISETP.NE.AND UP2, UPT, UR14, 0x1, UPT ;  /* 0x000000010e00788c */ /* 0x000fe4000bf45270 */
[----:B------:R-:W-:Y:S02]  /*15450*/  UISETP.NE.AND UP1, UPT, UR8, 0x1, UPT ;  /* 0x000000010800788c */ /* 0x000fe4000bf25270 */
[----:B------:R-:W-:Y:S01]  /*15460*/  UIADD3 UR42, UR5, UR42, URZ ;  /* 0x0000002a052a7290 */ /* 0x000fe2000fffe03f */
[----:B------:R-:W-:Y:S01]  /*15470*/  ULDC.64 UR10, c[0x0][0x418] ;  /* 0x00010600000a7ab9 */ /* 0x000fe20000000a00 */
[----:B------:R-:W-:Y:S01]  /*15480*/  ULDC UR13, c[0x0][0xc54] ;  /* 0x00031500000d7ab9 */ /* 0x000fe20000000800 */
[----:B------:R-:W-:-:S02]  /*15490*/  UISETP.NE.U32.AND UP0, UPT, UR10, URZ, UPT ;  /* 0x0000003f0a00728c */ /* 0x000fc4000bf05070 */
[----:B------:R-:W-:Y:S02]  /*154a0*/  UIMAD UR13, UR7, UR13, UR4 ;  /* 0x0000000d070d72a4 */ /* 0x000fe4000f8e0204 */
[----:B------:R-:W-:Y:S01]  /*154b0*/  USHF.L.U32 UR42, UR42, 0x7, URZ ;  /* 0x000000072a2a7899 */ /* 0x000fe2000800063f */
[----:B------:R-:W-:Y:S01]  /*154c0*/  ULDC.64 UR4, c[0x0][0x9e0] ;  /* 0x0002780000047ab9 */ /* 0x000fe20000000a00 */
[----:B------:R-:W-:Y:S02]  /*154d0*/  UISETP.NE.AND.EX UP0, UPT, UR11, URZ, UPT, UP0 ;  /* 0x0000003f0b00728c */ /* 0x000fe4000bf05300 */
[----:B------:R-:W-:Y:S02]  /*154e0*/  UISETP.GE.AND UP3, UPT, UR5, 0x1, UPT ;  /* 0x000000010500788c */ /* 0x000fe4000bf66270 */
[----:B------:R-:W-:Y:S01]  /*154f0*/  UIADD3 UR12, UR42, 0x7f, URZ ;  /* 0x0000007f2a0c7890 */ /* 0x000fe2000fffe03f */
[----:B------:R-:W-:Y:S01]  /*15500*/  ULDC UR10, c[0x0][0x424] ;  /* 0x00010900000a7ab9 */ /* 0x000fe20000000800 */
[----:B------:R-:W-:Y:S01]  /*15510*/  ULDC UR6, c[0x0][0x288] ;  /* 0x0000a20000067ab9 */ /* 0x000fe20000000800 */
[----:B------:R-:W-:Y:S01]  /*15520*/  @UP2 ULDC UR8, c[0x0][0xc4c] ;  /* 0x0003130000082ab9 */ /* 0x000fe20000000800 */
[----:B------:R-:W-:Y:S01]  /*15530*/  @UP1 ULDC UR11, c[0x0][0x44c] ;  /* 0x00011300000b1ab9 */ /* 0x000fe20000000800 */
[----:B------:R-:W-:Y:S01]  /*15540*/  USEL UR15, UR10, 0x1, UP0 ;  /* 0x000000010a0f7887 */ /* 0x000fe20008000000 */
[----:B------:R-:W-:Y:S01]  /*15550*/  PLOP3.LUT P1, PT, PT, PT, UP3, 0x80, 0x0 ;  /* 0x000000000000781c */ /* 0x000fe20003f2f038 */
[----:B------:R-:W-:-:S02]  /*15560*/  UIADD3 UR16, -UR6, 0x1, URZ ;  /* 0x0000000106107890 */ /* 0x000fc4000fffe13f */
[----:B------:R-:W-:Y:S02]  /*15570*/  UIMAD.WIDE.U32 UR8, UR13, UR8, URZ ;  /* 0x000000080d0872a5 */ /* 0x000fe4000f8e003f */
[----:B------:R-:W-:Y:S01]  /*15580*/  UIMAD.WIDE.U32 UR10, UR12, UR11, URZ ;  /* 0x0000000b0c0a72a5 */ /* 0x000fe2000f8e003f */
[----:B------:R-:W-:Y:S01]  /*15590*/  ULDC UR7, c[0x0][0x2f0] ;  /* 0x0000bc0000077ab9 */ /* 0x000fe20000000800 */
[----:B------:R-:W-:Y:S01]  /*155a0*/  @UP2 ULDC UR17, c[0x0][0xc50] ;  /* 0x0003140000112ab9 */ /* 0x000fe20000000800 */
[----:B------:R-:W-:Y:S01]  /*155b0*/  @UP1 ULDC UR18, c[0x0][0x450] ;  /* 0x0001140000121ab9 */ /* 0x000fe20000000800 */
[----:B------:R-:W-:Y:S01]  /*155c0*/  UMOV UR44, UR13 ;  /* 0x0000000d002c7c82 */ /* 0x000fe20008000000 */
[----:B------:R-:W-:Y:S02]  /*155d0*/  UIMAD UR16, UR15, UR7, UR16 ;  /* 0x000000070f1072a4 */ /* 0x000fe4000f8e0210 */
[----:B------:R-:W-:Y:S02]  /*155e0*/  @UP2 USHF.R.U32.HI UR44, URZ, UR17, UR9 ;  /* 0x000000113f2c2299 */ /* 0x000fe40008011609 */
[----:B------:R-:W-:-:S02]  /*155f0*/  @UP1 USHF.R.U32.HI UR12, URZ, UR18, UR11 ;  /* 0x000000123f0c1299 */ /* 0x000fc4000801160b */
[----:B------:R-:W-:Y:S02]  /*15600*/  UIADD3 UR36, -UR44, URZ, URZ ;  /* 0x0000003f2c247290 */ /* 0x000fe4000fffe13f */
[----:B------:R-:W-:Y:S02]  /*15610*/  UIADD3 UR12, UR16, UR12, URZ ;  /* 0x0000000c100c7290 */ /* 0x000fe4000fffe03f */
[----:B------:R-:W-:Y:S02]  /*15620*/  UIMAD UR36, UR14, UR36, UR13 ;  /* 0x000000240e2472a4 */ /* 0x000fe4000f8e020d */
[----:B------:R-:W-:Y:S01]  /*15630*/  UIADD3 UR4, UR12, UR4, URZ ;  /* 0x000000040c047290 */ /* 0x000fe2000fffe03f */
[----:B------:R-:W-:Y:S11]  /*15640*/  @!P1 BRA `(.L_x_1048) ;  /* 0x0000000000449947 */ /* 0x000ff60003800000 */
        /* <DEDUP_REMOVED lines=10> */
.L_x_1049:
[----:B------:R-:W-:-:S11]  /*156f0*/  UISETP.NE.AND UP0, UPT, UR5, 0x1, UPT ;  /* 0x000000010500788c */ /* 0x000fd6000bf05270 */
[----:B------:R-:W-:Y:S02]  /*15700*/  @UP0 ULDC.64 UR12, c[0x0][0x9e8] ;  /* 0x00027a00000c0ab9 */ /* 0x000fe40000000a00 */
[----:B------:R-:W-:-:S04]  /*15710*/  UIMAD.WIDE.U32 UR8, UR10, UR12, URZ ;  /* 0x0000000c0a0872a5 */ /* 0x000fc8000f8e003f */
[----:B------:R-:W-:-:S12]  /*15720*/  @UP0 USHF.R.U32.HI UR10, URZ, UR13, UR9 ;  /* 0x0000000d3f0a0299 */ /* 0x000fd80008011609 */
.L_x_1050:
[----:B------:R-:W-:-:S04]  /*15730*/  UIMAD UR10, UR10, UR5, UR5 ;  /* 0x000000050a0a72a4 */ /* 0x000fc8000f8e0205 */
[----:B------:R-:W-:-:S04]  /*15740*/  UISETP.LT.AND UP0, UPT, UR4, UR10, UPT ;  /* 0x0000000a0400728c */ /* 0x000fc8000bf01270 */
[----:B------:R-:W-:-:S12]  /*15750*/  USEL UR4, UR4, UR10, UP0 ;  /* 0x0000000a04047287 */ /* 0x000fd80008000000 */
.L_x_1048:
[----:B------:R-:W-:Y:S02]  /*15760*/  UIMAD UR8, UR15, UR7, 0x9f ;  /* 0x0000009f0f0874a4 */ /* 0x000fe4000f8e0207 */
[----:B------:R-:W-:Y:S02]  /*15770*/  UIADD3 UR10, UR4, 0x9f, URZ ;  /* 0x0000009f040a7890 */ /* 0x000fe4000fffe03f */
[----:B------:R-:W-:Y:S02]  /*15780*/  UIMAD.WIDE UR8, UR8, 0x66666667, URZ ;  /* 0x66666667080878a5 */ /* 0x000fe4000f8e023f */
[----:B------:R-:W-:Y:S01]  /*15790*/  UIMAD.WIDE UR10, UR10, 0x66666667, URZ ;  /* 0x666666670a0a78a5 */ /* 0x000fe2000f8e023f */
[----:B------:R-:W-:Y:S01]  /*157a0*/  @UP1 ULDC UR12, c[0x0][0x44c] ;  /* 0x00011300000c1ab9 */ /* 0x000fe20000000800 */
[----:B------:R-:W-:Y:S02]  /*157b0*/  UIMAD UR7, UR15, UR7, -UR6 ;  /* 0x000000070f0772a4 */ /* 0x000fe4000f8e0a06 */
[----:B------:R-:W-:-:S02]  /*157c0*/  UIMAD.WIDE.U32 UR12, UR42, UR12, URZ ;  /* 0x0000000c2a0c72a5 */ /* 0x000fc4000f8e003f */
[----:B------:R-:W-:Y:S02]  /*157d0*/  USHF.R.U32.HI UR6, URZ, 0x1f, UR9 ;  /* 0x0000001f3f067899 */ /* 0x000fe40008011609 */
[----:B------:R-:W-:Y:S01]  /*157e0*/  USHF.R.U32.HI UR4, URZ, 0x1f, UR11 ;  /* 0x0000001f3f047899 */ /* 0x000fe2000801160b */
[----:B------:R-:W-:Y:S01]  /*157f0*/  @UP1 ULDC UR16, c[0x0][0x450] ;  /* 0x0001140000101ab9 */ /* 0x000fe20000000800 */
[----:B------:R-:W-:Y:S01]  /*15800*/  UMOV UR14, UR42 ;  /* 0x0000002a000e7c82 */ /* 0x000fe20008000000 */
[----:B------:R-:W-:Y:S02]  /*15810*/  @UP1 USHF.R.U32.HI UR14, URZ, UR16, UR13 ;  /* 0x000000103f0e1299 */ /* 0x000fe4000801160d */
[----:B------:R-:W-:Y:S02]  /*15820*/  ULEA.HI.SX32 UR9, UR9, UR6, 0x1a ;  /* 0x0000000609097291 */ /* 0x000fe4000f8fd23f */
[----:B------:R-:W-:Y:S02]  /*15830*/  ULEA.HI.SX32 UR4, UR11, UR4, 0x1a ;  /* 0x000000040b047291 */ /* 0x000fe4000f8fd23f */
[----:B------:R-:W-:-:S02]  /*15840*/  UIADD3 UR6, UR7, UR14, URZ ;  /* 0x0000000e07067290 */ /* 0x000fc4000fffe03f */
[----:B------:R-:W-:Y:S01]  /*15850*/  UISETP.LT.AND UP0, UPT, UR9, UR4, UPT ;  /* 0x000000040900728c */ /* 0x000fe2000bf01270 */
[----:B------:R-:W-:Y:S02]  /*15860*/  ULDC UR8, c[0x0][0x9dc] ;  /* 0x0002770000087ab9 */ /* 0x000fe40000000800 */
[----:B------:R-:W-:Y:S02]  /*15870*/  UIADD3 UR8, UR6, -UR8, URZ ;  /* 0x8000000806087290 */ /* 0x000fe4000fffe03f */
[----:B------:R-:W-:Y:S01]  /*15880*/  USEL UR41, UR9, UR4, UP0 ;  /* 0x0000000409297287 */ /* 0x000fe20008000000 */
[----:B------:R-:W-:Y:S11]  /*15890*/  @!P1 BRA `(.L_x_1051) ;  /* 0x0000000000489947 */ /* 0x000ff60003800000 */
[----:B------:R-:W-:Y:S02]  /*158a0*/  UMOV UR4, UR6 ;  /* 0x0000000600047c82 */ /* 0x000fe40008000000 */
        /* <DEDUP_REMOVED lines=10> */
.L_x_1052:
[----:B------:R-:W-:-:S11]  /*15950*/  UISETP.NE.AND UP0, UPT, UR5, 0x1, UPT ;  /* 0x000000010500788c */ /* 0x000fd6000bf05270 */
[----:B------:R-:W-:Y:S02]  /*15960*/  @UP0 ULDC.64 UR10, c[0x0][0x9e8] ;  /* 0x00027a00000a0ab9 */ /* 0x000fe40000000a00 */
[----:B------:R-:W-:-:S04]  /*15970*/  UIMAD.WIDE.U32 UR6, UR4, UR10, URZ ;  /* 0x0000000a040672a5 */ /* 0x000fc8000f8e003f */
[----:B------:R-:W-:-:S12]  /*15980*/  @UP0 USHF.R.U32.HI UR4, URZ, UR11, UR7 ;  /* 0x0000000b3f040299 */ /* 0x000fd80008011607 */
.L_x_1053:
[----:B------:R-:W-:-:S04]  /*15990*/  UIMAD UR4, UR4, UR5, URZ ;  /* 0x00000005040472a4 */ /* 0x000fc8000f8e023f */
[----:B------:R-:W-:-:S04]  /*159a0*/  UISETP.LT.AND UP0, UPT, UR8, UR4, UPT ;  /* 0x000000040800728c */ /* 0x000fc8000bf01270 */
[----:B------:R-:W-:-:S12]  /*159b0*/  USEL UR8, UR8, UR4, !UP0 ;  /* 0x0000000408087287 */ /* 0x000fd8000c000000 */
.L_x_1051:
[----:B------:R-:W-:Y:S01]  /*159c0*/  UIMAD.WIDE UR4, UR8, 0x66666667, URZ ;  /* 0x66666667080478a5 */ /* 0x000fe2000f8e023f */
[----:B------:R-:W-:Y:S03]  /*159d0*/  BSSY B7, `(.L_x_1054) ;  /* 0x0000317000077945 */ /* 0x000fe60003800000 */
[----:B------:R-:W-:-:S04]  /*159e0*/  USHF.R.U32.HI UR4, URZ, 0x1f, UR5 ;  /* 0x0000001f3f047899 */ /* 0x000fc80008011605 */
[----:B------:R-:W-:-:S04]  /*159f0*/  ULEA.HI.SX32 UR4, UR5, UR4, 0x1a ;  /* 0x0000000405047291 */ /* 0x000fc8000f8fd23f */
[----:B------:R-:W-:-:S04]  /*15a00*/  UISETP.LT.AND UP0, UPT, URZ, UR4, UPT ;  /* 0x000000043f00728c */ /* 0x000fc8000bf01270 */
[----:B------:R-:W-:-:S04]  /*15a10*/  USEL UR40, URZ, UR4, !UP0 ;  /* 0x000000043f287287 */ /* 0x000fc8000c000000 */
[----:B------:R-:W-:-:S06]  /*15a20*/  UISETP.GT.AND UP0, UPT, UR41, UR40, UPT ;  /* 0x000000282900728c */ /* 0x000fcc000bf04270 */
[----:B------:R-:W-:-:S13]  /*15a30*/  PLOP3.LUT P0, PT, PT, PT, UP0, 0x80, 0x0 ;  /* 0x000000000000781c */ /* 0x000fda0003f0f008 */
[----:B------:R-:W-:Y:S05]  /*15a40*/  @P0 BRA `(.L_x_1055) ;  /* 0x0000000000480947 */ /* 0x000fea0003800000 */
        /* <DEDUP_REMOVED lines=10> */
[----:B-1----:R-:W2:Y:S01]  /*15af0*/  @P1 ATOMG.E.ADD.STRONG.GPU PT, R3, desc[UR50][R2.64], R5 ;  /* 0x00000005020319a8 */ /* 0x002ea200081ee1f2 */
[----:B------:R-:W0:Y:S02]  /*15b00*/  S2R R4, SR_LTMASK ;  /* 0x0000000000047919 */ /* 0x000e240000003900 */
[----:B0-----:R-:W-:-:S04]  /*15b10*/  LOP3.LUT R4, R4, UR4, RZ, 0xc0, !PT ;  /* 0x0000000404047c12 */ /* 0x001fc8000f8ec0ff */
[----:B------:R-:W0:Y:S01]  /*15b20*/  POPC R7, R4 ;  /* 0x0000000400077309 */ /* 0x000e220000000000 */
[----:B--2---:R-:W0:Y:S02]  /*15b30*/  SHFL.IDX PT, R0, R3, R0, 0x1f ;  /* 0x00001f0003007589 */ /* 0x004e2400000e0000 */
[----:B0-----:R-:W-:-:S05]  /*15b40*/  IADD3 R0, R0, UR43, R7 ;  /* 0x0000002b00007c10 */ /* 0x001fca000fffe007 */
[----:B------:R0:W-:Y:S01]  /*15b50*/  STL [R1+0x1c], R0 ;  /* 0x00001c0001007387 */ /* 0x0001e20000100800 */
[----:B------:R-:W-:Y:S05]  /*15b60*/  BRA `(.L_x_1056) ;  /* 0x0000002c00f47947 */ /* 0x000fea0003800000 */
.L_x_1055:
        /* <DEDUP_REMOVED lines=20> */
.L_x_1058:
[----:B------:R-:W-:Y:S05]  /*15cb0*/  BSYNC B6 ;  /* 0x0000000000067941 */ /* 0x000fea0003800000 */
.L_x_1057:
[----:B------:R-:W2:Y:S01]  /*15cc0*/  LDL.LU R16, [R1+0x4] ;  /* 0x0000040001107983 */ /* 0x000ea20000300800 */
[----:B------:R-:W-:Y:S01]  /*15cd0*/  VIADD R0, R17, 0xa400 ;  /* 0x0000a40011007836 */ /* 0x000fe20000000000 */
[----:B------:R-:W-:Y:S04]  /*15ce0*/  BSSY B6, `(.L_x_1059) ;  /* 0x0000016000067945 */ /* 0x000fe80003800000 */
[----:B------:R-:W-:Y:S02]  /*15cf0*/  LOP3.LUT P0, RZ, R0, 0x3ff, RZ, 0xc0, !PT ;  /* 0x000003ff00ff7812 */ /* 0x000fe4000780c0ff */
[----:B--2---:R-:W-:-:S11]  /*15d00*/  LOP3.LUT R16, R16, 0xfffffffe, RZ, 0xc0, !PT ;  /* 0xfffffffe10107812 */ /* 0x004fd600078ec0ff */
        /* <DEDUP_REMOVED lines=18> */
[----:B01----:R-:W-:Y:S05]  /*15e30*/  CALL.ABS.NOINC R2 ;  /* 0x0000000002007343 */ /* 0x003fea0003c00000 */
.L_x_1060:
[----:B------:R-:W-:Y:S05]  /*15e40*/  BSYNC B6 ;  /* 0x0000000000067941 */ /* 0x000fea0003800000 */
.L_x_1059:
        /* <DEDUP_REMOVED lines=20> */
.L_x_1062:
[----:B------:R-:W-:Y:S05]  /*15f90*/  BSYNC B6 ;  /* 0x0000000000067941 */ /* 0x000fea0003800000 */
.L_x_1061:
[----:B------:R-:W-:Y:S01]  /*15fa0*/  IMAD.MOV.U32 R19, RZ, RZ, R16 ;  /* 0x000000ffff137224 */ /* 0x000fe200078e0010 */
        /* <DEDUP_REMOVED lines=19> */
.L_x_1064:
[----:B------:R-:W-:Y:S05]  /*160e0*/  BSYNC B6 ;  /* 0x0000000000067941 */ /* 0x000fea0003800000 */
.L_x_1063:
        /* <DEDUP_REMOVED lines=10> */
[----:B------:R-:W-:Y:S01]  /*16190*/  LOP3.LUT R19, R19, 0xfffffffe, RZ, 0xc0, !PT ;  /* 0xfffffffe13137812 */ /* 0x000fe200078ec0ff */
[----:B------:R-:W-:Y:S01]  /*161a0*/  UMOV UR4, 0xffffffff ;  /* 0xffffffff00047882 */ /* 0x000fe20000000000 */
        /* <DEDUP_REMOVED lines=9> */
[----:B0-----:R-:W-:-:S03]  /*16240*/  SEL R16, R8, RZ, !P1 ;  /* 0x000000ff08107207 */ /* 0x001fc60004800000 */
[----:B------:R1:W-:Y:S04]  /*16250*/  STL [R1+0xc], R9 ;  /* 0x00000c0901007387 */ /* 0x0003e80000100800 */
[----:B------:R1:W-:Y:S01]  /*16260*/  STL [R1+0x4], R19 ;  /* 0x0000041301007387 */ /* 0x0003e20000100800 */
[----:B------:R-:W-:Y:S05]  /*16270*/  BRA.DIV UR4, `(.L_x_1065) ;  /* 0x0000003204747947 */ /* 0x000fea000b800000 */
[----:B------:R0:W2:Y:S02]  /*16280*/  SHFL.IDX PT, R14, R0, RZ, 0x1f ;  /* 0x00001fff000e7589 */ /* 0x0000a400000e0000 */
.L_x_1133:
[----:B------:R-:W-:Y:S01]  /*16290*/  PLOP3.LUT P2, PT, PT, PT, PT, 0x8, 0x0 ;  /* 0x000000000000781c */ /* 0x000fe20003f4e170 */
[----:B0-----:R-:W-:Y:S01]  /*162a0*/  IMAD.MOV.U32 R0, RZ, RZ, R19 ;  /* 0x000000ffff007224 */ /* 0x001fe200078e0013 */
[----:B--2---:R-:W-:-:S04]  /*162b0*/  ISETP.NE.AND P0, PT, R14, RZ, PT ;  /* 0x000000ff0e00720c */ /* 0x004fc80003f05270 */
[----:B------:R-:W-:-:S07]  /*162c0*/  LOP3.LUT R0, R0, 0xfffffffd, RZ, 0xc0, !PT ;  /* 0xfffffffd00007812 */ /* 0x000fce00078ec0ff */
        /* <DEDUP_REMOVED lines=8> */
.L_x_1136:
[----:B------:R-:W-:Y:S05]  /*16350*/  @!P6 BRA `(.L_x_1066) ;  /* 0x000000040074e947 */ /* 0x000fea0003800000 */
[----:B------:R-:W-:Y:S01]  /*16360*/  IMAD.MOV.U32 R16, RZ, RZ, R8 ;  /* 0x000000ffff107224 */ /* 0x000fe200078e0008 */
[----:B------:R-:W-:Y:S06]  /*16370*/  @!P1 BRA `(.L_x_1068) ;  /* 0x0000000000449947 */ /* 0x000fec0003800000 */
        /* <DEDUP_REMOVED lines=17> */
.L_x_1068:
[----:B0-----:R-:W2:Y:S01]  /*16490*/  LDL R3, [R1] ;  /* 0x0000000001037983 */ /* 0x001ea20000100800 */
[----:B------:R-:W0:Y:S02]  /*164a0*/  S2R R2, SR_TID.X ;  /* 0x0000000000027919 */ /* 0x000e240000002100 */
[----:B0-----:R-:W-:Y:S01]  /*164b0*/  LOP3.LUT R4, R2, 0x7f, RZ, 0xc0, !PT ;  /* 0x0000007f02047812 */ /* 0x001fe200078ec0ff */
[----:B------:R-:W-:-:S03]  /*164c0*/  IMAD R2, R18, 0x8, R17 ;  /* 0x0000000812027824 */ /* 0x000fc600078e0211 */
[----:B------:R-:W-:Y:S02]  /*164d0*/  ISETP.NE.AND P0, PT, R4, RZ, PT ;  /* 0x000000ff0400720c */ /* 0x000fe40003f05270 */
[----:B--2---:R-:W-:-:S04]  /*164e0*/  SHF.L.U32 R3, R3, 0x1f, RZ ;  /* 0x0000001f03037819 */ /* 0x004fc800000006ff */
[----:B------:R-:W0:Y:S02]  /*164f0*/  SYNCS.PHASECHK.TRANS64.TRYWAIT P1, [R2+URZ+0x29880], R3 ;  /* 0x02988003020075a7 */ /* 0x000e24000802017f */
[----:B0-----:R-:W-:Y:S05]  /*16500*/  @!P1 BRA `(.L_x_1069) ;  /* 0x0000003000109947 */ /* 0x001fea0003800000 */
.L_x_1137:
[----:B------:R-:W-:Y:S05]  /*16510*/  @P0 BRA `(.L_x_1070) ;  /* 0x00000000001c0947 */ /* 0x000fea0003800000 */
[----:B------:R-:W2:Y:S02]  /*16520*/  S2R R4, SR_TID.X ;  /* 0x0000000000047919 */ /* 0x000ea40000002100 */
[----:B--2---:R-:W-:Y:S01]  /*16530*/  LOP3.LUT R5, R4, 0x1f, RZ, 0xc0, !PT ;  /* 0x0000001f04057812 */ /* 0x004fe200078ec0ff */
[----:B------:R-:W-:-:S03]  /*16540*/  IMAD.MOV.U32 R4, RZ, RZ, 0x5000 ;  /* 0x00005000ff047424 */ /* 0x000fc600078e00ff */
[----:B------:R-:W-:Y:S01]  /*16550*/  ISETP.NE.AND P1, PT, R5, RZ, PT ;  /* 0x000000ff0500720c */ /* 0x000fe20003f25270 */
[----:B------:R2:W-:-:S12]  /*16560*/  SYNCS.ARRIVE.TRANS64 RZ, [R2+URZ+0x29870], R4 ;  /* 0x0298700402ff79a7 */ /* 0x0005d8000800003f */
[----:B--2---:R-:W-:Y:S05]  /*16570*/  @!P1 BRA `(.L_x_1070) ;  /* 0x0000000000049947 */ /* 0x004fea0003800000 */
[----:B------:R-:W-:Y:S01]  /*16580*/  BPT.TRAP 0x1 ;  /* 0x000000040000795c */ /* 0x000fe20000300000 */
.L_x_1070:
[----:B------:R-:W-:Y:S01]  /*16590*/  IMAD R4, R18, 0x5000, R17 ;  /* 0x0000500012047824 */ /* 0x000fe200078e0211 */
[----:B------:R-:W-:Y:S01]  /*165a0*/  R2UR UR33, R2 ;  /* 0x00000000022172ca */ /* 0x000fe200000e0000 */
[----:B------:R-:W-:Y:S01]  /*165b0*/  IMAD R0, R0, 0xa0, RZ ;  /* 0x000000a000007824 */ /* 0x000fe200078e02ff */
[----:B-----5:R-:W-:Y:S01]  /*165c0*/  R2UR UR37, R16 ;  /* 0x00000000102572ca */ /* 0x020fe200000e0000 */
[----:B------:R-:W-:Y:S01]  /*165d0*/  UIADD3 UR4, UP0, UR46, 0x470, URZ ;  /* 0x000004702e047890 */ /* 0x000fe2000ff1e03f */
[----:B------:R-:W-:Y:S01]  /*165e0*/  R2UR UR32, R4 ;  /* 0x00000000042072ca */ /* 0x000fe200000e0000 */
[----:B------:R-:W-:Y:S01]  /*165f0*/  UMOV UR6, 0x0 ;  /* 0x0000000000067882 */ /* 0x000fe20000000000 */
[----:B------:R-:W-:Y:S01]  /*16600*/  R2UR UR35, R0 ;  /* 0x00000000002372ca */ /* 0x000fe200000e0000 */
[----:B------:R-:W-:Y:S01]  /*16610*/  UIADD3.X UR5, URZ, UR47, URZ, UP0, !UPT ;  /* 0x0000002f3f057290 */ /* 0x000fe200087fe43f */
[----:B------:R-:W-:Y:S01]  /*16620*/  UMOV UR7, 0x14f00000 ;  /* 0x14f0000000077882 */ /* 0x000fe20000000000 */
[----:B------:R-:W-:-:S04]  /*16630*/  UMOV UR34, URZ ;  /* 0x0000003f00227c82 */ /* 0x000fc80008000000 */
[----:B------:R-:W-:-:S04]  /*16640*/  UIADD3 UR33, UR33, 0x29870, URZ ;  /* 0x0002987021217890 */ /* 0x000fc8000fffe03f */
[----:B------:R-:W-:-:S09]  /*16650*/  UIADD3 UR32, UR32, 0xa400, URZ ;  /* 0x0000a40020207890 */ /* 0x000fd2000fffe03f */
[----:B------:R2:W-:Y:S01]  /*16660*/  UTMALDG.4D [UR32], [UR4], desc[UR6] ;  /* 0x00000620040075b4 */ /* 0x0005e20008019000 */
[----:B------:R-:W3:Y:S02]  /*16670*/  SYNCS.PHASECHK.TRANS64.TRYWAIT P1, [R2+URZ+0x29840], R3 ;  /* 0x02984003020075a7 */ /* 0x000ee4000802017f */
[----:B--23--:R-:W-:Y:S05]  /*16680*/  @!P1 BRA `(.L_x_1071) ;  /* 0x0000002c00c49947 */ /* 0x00cfea0003800000 */
.L_x_1138:
[----:B------:R-:W-:Y:S05]  /*16690*/  @P0 BRA `(.L_x_1072) ;  /* 0x00000000001c0947 */ /* 0x000fea0003800000 */
[----:B------:R-:W3:Y:S01]  /*166a0*/  S2R R4, SR_TID.X ;  /* 0x0000000000047919 */ /* 0x000ee20000002100 */
[----:B0-2---:R-:W-:-:S04]  /*166b0*/  IMAD.MOV.U32 R3, RZ, RZ, 0x7800 ;  /* 0x00007800ff037424 */ /* 0x005fc800078e00ff */
[----:B------:R4:W-:Y:S01]  /*166c0*/  SYNCS.ARRIVE.TRANS64 RZ, [R2+URZ+0x29830], R3 ;  /* 0x0298300302ff79a7 */ /* 0x0009e2000800003f */
[----:B---3--:R-:W-:-:S04]  /*166d0*/  LOP3.LUT R4, R4, 0x1f, RZ, 0xc0, !PT ;  /* 0x0000001f04047812 */ /* 0x008fc800078ec0ff */
[----:B------:R-:W-:-:S13]  /*166e0*/  ISETP.NE.AND P0, PT, R4, RZ, PT ;  /* 0x000000ff0400720c */ /* 0x000fda0003f05270 */
[----:B----4-:R-:W-:Y:S05]  /*166f0*/  @!P0 BRA `(.L_x_1072) ;  /* 0x0000000000048947 */ /* 0x010fea0003800000 */
[----:B------:R-:W-:Y:S01]  /*16700*/  BPT.TRAP 0x1 ;  /* 0x000000040000795c */ /* 0x000fe20000300000 */
.L_x_1072:
[----:B0-2---:R-:W2:Y:S01]  /*16710*/  LDL.LU R3, [R1+0x4] ;  /* 0x0000040001037983 */ /* 0x005ea20000300800 */
        /* <DEDUP_REMOVED lines=29> */
[----:B--2---:R-:W-:-:S04]  /*168f0*/  LOP3.LUT R3, R3, 0xfffffffd, RZ, 0xc0, !PT ;  /* 0xfffffffd03037812 */ /* 0x004fc800078ec0ff */
[----:B------:R-:W-:-:S05]  /*16900*/  @P0 LOP3.LUT R3, R3, 0x2, RZ, 0xfc, !PT ;  /* 0x0000000203030812 */ /* 0x000fca00078efcff */
[----:B------:R3:W-:Y:S01]  /*16910*/  STL [R1+0x4], R3 ;  /* 0x0000040301007387 */ /* 0x0007e20000100800 */
[----:B------:R-:W-:Y:S01]  /*16920*/  NOP ;  /* 0x0000000000007918 */ /* 0x000fe20000000000 */
.L_x_1066:
[----:B0-----:R-:W-:Y:S01]  /*16930*/  VIADD R0, R17, 0x14400 ;  /* 0x0001440011007836 */ /* 0x001fe20000000000 */
[----:B------:R-:W-:Y:S05]  /*16940*/  WARPSYNC.ALL ;  /* 0x0000000000007948 */ /* 0x000fea0003800000 */
[----:B------:R-:W-:Y:S01]  /*16950*/  BAR.SYNC.DEFER_BLOCKING 0x8, 0x180 ;  /* 0x0206000000007b1d */ /* 0x000fe20000010000 */
[----:B------:R-:W-:-:S05]  /*16960*/  LOP3.LUT P0, RZ, R0, 0x1bf, RZ, 0xc0, !PT ;  /* 0x000001bf00ff7812 */ /* 0x000fca000780c0ff */
[----:B------:R-:W-:Y:S08]  /*16970*/  BSSY B6, `(.L_x_1073) ;  /* 0x0000012000067945 */ /* 0x000ff00003800000 */
[----:B------:R-:W-:Y:S05]  /*16980*/  @!P0 BRA `(.L_x_1074) ;  /* 0x0000000000408947 */ /* 0x000fea0003800000 */
[----:B------:R-:W-:Y:S01]  /*16990*/  MOV R2, 0x0 ;  /* 0x0000000000027802 */ /* 0x000fe20000000f00 */
[----:B---3--:R-:W-:Y:S01]  /*169a0*/  ULDC.64 UR6, c[0x4][0xa0] ;  /* 0x0100280000067ab9 */ /* 0x008fe20000000a00 */
        /* <DEDUP_REMOVED lines=13> */
[----:B0-----:R-:W-:Y:S05]  /*16a80*/  CALL.ABS.NOINC R2 ;  /* 0x0000000002007343 */ /* 0x001fea0003c00000 */
.L_x_1074:
[----:B---3--:R-:W-:Y:S05]  /*16a90*/  BSYNC B6 ;  /* 0x0000000000067941 */ /* 0x008fea0003800000 */
.L_x_1073:
[----:B------:R-:W0:Y:S01]  /*16aa0*/  LDC R7, c[0x0][0x448] ;  /* 0x00011200ff077b82 */ /* 0x000e220000000800 */
[----:B------:R-:W2:Y:S01]  /*16ab0*/  S2R R2, SR_TID.X ;  /* 0x0000000000027919 */ /* 0x000ea20000002100 */
[----:B------:R-:W-:Y:S01]  /*16ac0*/  USHF.R.S32.HI UR4, URZ, 0x1f, UR36 ;  /* 0x0000001f3f047899 */ /* 0x000fe20008011424 */
[----:B------:R-:W-:Y:S01]  /*16ad0*/  ULDC.64 UR8, c[0x0][0x2d8] ;  /* 0x0000b60000087ab9 */ /* 0x000fe20000000a00 */
[----:B-1----:R-:W1:Y:S02]  /*16ae0*/  S2R R8, SR_TID.X ;  /* 0x0000000000087919 */ /* 0x002e640000002100 */
[----:B------:R-:W-:Y:S02]  /*16af0*/  UIMAD UR6, UR4, UR8, URZ ;  /* 0x00000008040672a4 */ /* 0x000fe4000f8e023f */
[----:B------:R-:W-:Y:S02]  /*16b00*/  UIMAD.WIDE.U32 UR4, UR36, UR8, URZ ;  /* 0x00000008240472a5 */ /* 0x000fe4000f8e003f */
[----:B------:R-:W-:-:S02]  /*16b10*/  UIMAD UR6, UR36, UR9, UR6 ;  /* 0x00000009240672a4 */ /* 0x000fc4000f8e0206 */
[----:B------:R-:W-:Y:S02]  /*16b20*/  USHF.R.S32.HI UR7, URZ, 0x1f, UR44 ;  /* 0x0000001f3f077899 */ /* 0x000fe4000801142c */
[----:B------:R-:W-:Y:S01]  /*16b30*/  UIADD3 UR5, UR5, UR6, URZ ;  /* 0x0000000605057290 */ /* 0x000fe2000fffe03f */
[----:B------:R-:W-:-:S03]  /*16b40*/  ULDC.64 UR8, c[0x0][0x2e0] ;  /* 0x0000b80000087ab9 */ /* 0x000fc60000000a00 */
[----:B------:R-:W-:Y:S02]  /*16b50*/  UIMAD.WIDE.U32 UR4, UR44, UR8, UR4 ;  /* 0x000000082c0472a5 */ /* 0x000fe4000f8e0004 */
[----:B------:R-:W-:Y:S01]  /*16b60*/  UIMAD UR6, UR7, UR8, URZ ;  /* 0x00000008070672a4 */ /* 0x000fe2000f8e023f */
[----:B0-----:R-:W-:-:S03]  /*16b70*/  ISETP.NE.AND P0, PT, R7, 0x1, PT ;  /* 0x000000010700780c */ /* 0x001fc60003f05270 */
[----:B------:R-:W-:Y:S01]  /*16b80*/  UIMAD UR6, UR44, UR9, UR6 ;  /* 0x000000092c0672a4 */ /* 0x000fe2000f8e0206 */
[----:B------:R-:W-:Y:S02]  /*16b90*/  IMAD.U32 R4, RZ, RZ, UR4 ;  /* 0x00000004ff047e24 */ /* 0x000fe4000f8e00ff */
[----:B------:R-:W-:Y:S01]  /*16ba0*/  IMAD.U32 R5, RZ, RZ, UR5 ;  /* 0x00000005ff057e24 */ /* 0x000fe2000f8e00ff */
[----:B------:R-:W-:-:S03]  /*16bb0*/  UIADD3 UR6, UR5, UR6, URZ ;  /* 0x0000000605067290 */ /* 0x000fc6000fffe03f */
[----:B------:R-:W-:Y:S01]  /*16bc0*/  ULDC.64 UR4, c[0x0][0x2d0] ;  /* 0x0000b40000047ab9 */ /* 0x000fe20000000a00 */
[C---:B--2---:R-:W-:Y:S01]  /*16bd0*/  LOP3.LUT R19, R2.reuse, 0x7f, RZ, 0xc0, !PT ;  /* 0x0000007f02137812 */ /* 0x044fe200078ec0ff */
[----:B------:R-:W-:Y:S01]  /*16be0*/  IMAD.SHL.U32 R2, R2, 0x20, RZ ;  /* 0x0000002002027824 */ /* 0x000fe200078e00ff */
[----:B------:R-:W0:Y:S02]  /*16bf0*/  @P0 LDC R3, c[0x0][0x44c] ;  /* 0x00011300ff030b82 */ /* 0x000e240000000800 */
[----:B------:R-:W-:Y:S01]  /*16c00*/  SHF.R.U32.HI R19, RZ, 0x2, R19 ;  /* 0x00000002ff137819 */ /* 0x000fe20000011613 */
[----:B-1----:R-:W-:-:S03]  /*16c10*/  IMAD.SHL.U32 R10, R8, 0x10, RZ ;  /* 0x00000010080a7824 */ /* 0x002fc600078e00ff */
[----:B------:R-:W-:Y:S02]  /*16c20*/  LOP3.LUT R2, R19, 0x60, R2, 0xf8, !PT ;  /* 0x0000006013027812 */ /* 0x000fe400078ef802 */
[----:B------:R-:W-:Y:S01]  /*16c30*/  LOP3.LUT R10, R10, 0x30, RZ, 0xc0, !PT ;  /* 0x000000300a0a7812 */ /* 0x000fe200078ec0ff */
[----:B------:R-:W1:Y:S01]  /*16c40*/  @P0 LDC R0, c[0x0][0x450] ;  /* 0x00011400ff000b82 */ /* 0x000e620000000800 */
[----:B------:R-:W2:Y:S01]  /*16c50*/  S2R R19, SR_TID.X ;  /* 0x0000000000137919 */ /* 0x000ea20000002100 */
[----:B------:R-:W-:Y:S01]  /*16c60*/  VIADD R2, R2, UR42 ;  /* 0x0000002a02027c36 */ /* 0x000fe20008000000 */
[C---:B------:R-:W-:Y:S02]  /*16c70*/  LOP3.LUT R8, R10.reuse, 0x40, RZ, 0xfc, !PT ;  /* 0x000000400a087812 */ /* 0x040fe400078efcff */
[----:B------:R-:W-:Y:S01]  /*16c80*/  LOP3.LUT R10, R10, 0x80, RZ, 0xfc, !PT ;  /* 0x000000800a0a7812 */ /* 0x000fe200078efcff */
[----:B------:R-:W-:Y:S02]  /*16c90*/  IMAD.MOV.U32 R6, RZ, RZ, R2 ;  /* 0x000000ffff067224 */ /* 0x000fe400078e0002 */
[----:B0-----:R-:W-:-:S05]  /*16ca0*/  @P0 IMAD.HI.U32 R3, R2, R3, RZ ;  /* 0x0000000302030227 */ /* 0x001fca00078e00ff */
[----:B-1----:R-:W-:Y:S01]  /*16cb0*/  @P0 SHF.R.U32.HI R6, RZ, R0, R3 ;  /* 0x00000000ff060219 */ /* 0x002fe20000011603 */
[----:B------:R-:W-:Y:S01]  /*16cc0*/  IMAD.U32 R3, RZ, RZ, UR6 ;  /* 0x00000006ff037e24 */ /* 0x000fe2000f8e00ff */
[----:B------:R-:W-:-:S03]  /*16cd0*/  ULDC.64 UR6, c[0x0][0x280] ;  /* 0x0000a00000067ab9 */ /* 0x000fc60000000a00 */
[----:B------:R-:W-:-:S04]  /*16ce0*/  IMAD.MOV R0, RZ, RZ, -R6 ;  /* 0x000000ffff007224 */ /* 0x000fc800078e0a06 */
[----:B------:R-:W-:Y:S02]  /*16cf0*/  IMAD R0, R7, R0, R2 ;  /* 0x0000000007007224 */ /* 0x000fe400078e0202 */
[----:B------:R-:W-:Y:S01]  /*16d00*/  IMAD.MOV.U32 R2, RZ, RZ, R4 ;  /* 0x000000ffff027224 */ /* 0x000fe200078e0004 */
[----:B------:R-:W-:Y:S01]  /*16d10*/  SHF.R.S32.HI R4, RZ, 0x1f, R6 ;  /* 0x0000001fff047819 */ /* 0x000fe20000011406 */
[----:B--2---:R-:W-:Y:S02]  /*16d20*/  IMAD.SHL.U32 R9, R19, 0x10, RZ ;  /* 0x0000001013097824 */ /* 0x004fe400078e00ff */
[----:B------:R-:W-:-:S03]  /*16d30*/  IMAD.WIDE.U32 R2, R6, UR4, R2 ;  /* 0x0000000406027c25 */ /* 0x000fc6000f8e0002 */
[----:B------:R-:W-:Y:S01]  /*16d40*/  LOP3.LUT R9, R9, 0x30, RZ, 0xc0, !PT ;  /* 0x0000003009097812 */ /* 0x000fe200078ec0ff */
        /* <DEDUP_REMOVED lines=10> */
[----:B------:R0:W5:Y:S01]  /*16df0*/  LDL R8, [R1+0x18] ;  /* 0x0000180001087983 */ /* 0x0001620000100800 */
[----:B------:R-:W-:Y:S02]  /*16e00*/  IADD3 R4, P3, R2, UR6, RZ ;  /* 0x0000000602047c10 */ /* 0x000fe4000ff7e0ff */
[----:B------:R-:W-:Y:S02]  /*16e10*/  ISETP.GE.AND P0, PT, R9, UR4, PT ;  /* 0x0000000409007c0c */ /* 0x000fe4000bf06270 */
[----:B------:R-:W-:Y:S01]  /*16e20*/  ISETP.GE.AND P2, PT, R10, UR4, PT ;  /* 0x000000040a007c0c */ /* 0x000fe2000bf46270 */
[----:B------:R-:W-:Y:S01]  /*16e30*/  UMOV UR4, 0xffffffff ;  /* 0xffffffff00047882 */ /* 0x000fe20000000000 */
[----:B------:R-:W-:-:S02]  /*16e40*/  LOP3.LUT R19, R19, 0x7f, RZ, 0xc0, !PT ;  /* 0x0000007f13137812 */ /* 0x000fc400078ec0ff */
[----:B------:R-:W-:Y:S02]  /*16e50*/  IADD3.X R3, R3, UR7, R0, P3, !PT ;  /* 0x0000000703037c10 */ /* 0x000fe40009ffe400 */
[----:B------:R-:W-:Y:S01]  /*16e60*/  SHF.R.U32.HI R10, RZ, 0x2, R19 ;  /* 0x00000002ff0a7819 */ /* 0x000fe20000011613 */
[----:B0-----:R-:W-:Y:S06]  /*16e70*/  BRA.DIV UR4, `(.L_x_1075) ;  /* 0x0000002604dc7947 */ /* 0x001fec000b800000 */
[----:B------:R-:W0:Y:S01]  /*16e80*/  SHFL.IDX PT, R6, R4, RZ, 0x1c1f ;  /* 0x001c1fff04067589 */ /* 0x000e2200000e0000 */
[----:B------:R-:W-:Y:S01]  /*16e90*/  ULDC UR4, c[0x0][0x288] ;  /* 0x0000a20000047ab9 */ /* 0x000fe20000000800 */
[----:B------:R-:W-:Y:S02]  /*16ea0*/  VIADD R0, R10, UR42 ;  /* 0x0000002a0a007c36 */ /* 0x000fe40008000000 */
[----:B------:R-:W1:Y:S01]  /*16eb0*/  SHFL.IDX PT, R5, R3, RZ, 0x1c1f ;  /* 0x001c1fff03057589 */ /* 0x000e6200000e0000 */
[----:B------:R-:W-:-:S05]  /*16ec0*/  IMAD R2, R7, UR4, RZ ;  /* 0x0000000407027c24 */ /* 0x000fca000f8e02ff */
[----:B------:R-:W-:-:S13]  /*16ed0*/  ISETP.GE.AND P4, PT, R0, R2, PT ;  /* 0x000000020000720c */ /* 0x000fda0003f86270 */
[----:B0-----:R-:W-:-:S05]  /*16ee0*/  @!P4 IADD3 R6, P3, R9, R6, RZ ;  /* 0x000000060906c210 */ /* 0x001fca0007f7e0ff */
[----:B-1----:R-:W-:-:S04]  /*16ef0*/  @!P4 IMAD.X R5, RZ, RZ, R5, P3 ;  /* 0x000000ffff05c224 */ /* 0x002fc800018e0605 */
[----:B------:R-:W-:Y:S02]  /*16f00*/  @!P4 IMAD.MOV.U32 R7, RZ, RZ, R5 ;  /* 0x000000ffff07c224 */ /* 0x000fe400078e0005 */
[----:B------:R-:W-:-:S03]  /*16f10*/  VIADD R5, R0, 0x20 ;  /* 0x0000002000057836 */ /* 0x000fc60000000000 */
[----:B------:R-:W-:Y:S01]  /*16f20*/  @!PT LDS RZ, [RZ] ;  /* 0x00000000fffff984 */ /* 0x000fe20000000800 */
[----:B-----5:R-:W-:Y:S04]  /*16f30*/  @!P4 LDGSTS.E.BYPASS.LTC128B.128 [R8+0x14400], desc[UR50][R6.64], !P0 ;  /* 0x144000000608cfae */ /* 0x020fe8000c101d72 */
[----:B------:R-:W-:Y:S04]  /*16f40*/  @!P4 LDGSTS.E.BYPASS.LTC128B.128 [R8+0x16400], desc[UR50][R6.64+0x40], !P1 ;  /* 0x164000400608cfae */ /* 0x000fe8000c901d72 */
[----:B------:R0:W-:Y:S01]  /*16f50*/  @!P4 LDGSTS.E.BYPASS.LTC128B.128 [R8+0x18400], desc[UR50][R6.64+0x80], !P2 ;  /* 0x184000800608cfae */ /* 0x0001e2000d101d72 */
[----:B------:R-:W-:-:S03]  /*16f60*/  ISETP.GE.AND P4, PT, R5, R2, PT ;  /* 0x000000020500720c */ /* 0x000fc60003f86270 */
[----:B------:R-:W-:Y:S04]  /*16f70*/  SHFL.IDX PT, R5, R3, 0x1, 0x1c1f ;  /* 0x003c1f0003057f89 */ /* 0x000fe800000e0000 */
[----:B0-----:R-:W0:Y:S06]  /*16f80*/  SHFL.IDX PT, R6, R4, 0x1, 0x1c1f ;  /* 0x003c1f0004067f89 */ /* 0x001e2c00000e0000 */
        /* <DEDUP_REMOVED lines=10> */
[----:B0-----:R-:W0:Y:S04]  /*17030*/  SHFL.IDX PT, R6, R4, 0x2, 0x1c1f ;  /* 0x005c1f0004067f89 */ /* 0x001e2800000e0000 */
[----:B------:R-:W1:Y:S01]  /*17040*/  SHFL.IDX PT, R4, R4, 0x3, 0x1c1f ;  /* 0x007c1f0004047f89 */ /* 0x000e6200000e0000 */
[----:B0-----:R-:W-:-:S05]  /*17050*/  @!P4 IADD3 R6, P3, R9, R6, RZ ;  /* 0x000000060906c210 */ /* 0x001fca0007f7e0ff */
[----:B------:R-:W-:-:S04]  /*17060*/  @!P4 IMAD.X R5, RZ, RZ, R5, P3 ;  /* 0x000000ffff05c224 */ /* 0x000fc800018e0605 */
[----:B------:R-:W-:-:S05]  /*17070*/  @!P4 IMAD.MOV.U32 R7, RZ, RZ, R5 ;  /* 0x000000ffff07c224 */ /* 0x000fca00078e0005 */
[----:B------:R0:W-:Y:S04]  /*17080*/  @!P4 LDGSTS.E.BYPASS.LTC128B.128 [R8+0x15400], desc[UR50][R6.64], !P0 ;  /* 0x154000000608cfae */ /* 0x0001e8000c101d72 */
[----:B------:R0:W-:Y:S04]  /*17090*/  @!P4 LDGSTS.E.BYPASS.LTC128B.128 [R8+0x17400], desc[UR50][R6.64+0x40], !P1 ;  /* 0x174000400608cfae */ /* 0x0001e8000c901d72 */
[----:B-1----:R0:W-:Y:S02]  /*170a0*/  @!P4 LDGSTS.E.BYPASS.LTC128B.128 [R8+0x19400], desc[UR50][R6.64+0x80], !P2 ;  /* 0x194000800608cfae */ /* 0x0021e4000d101d72 */
.L_x_1147:
        /* <DEDUP_REMOVED lines=12> */
.L_x_1077:
[----:B------:R-:W-:Y:S05]  /*17170*/  BSYNC B0 ;  /* 0x0000000000007941 */ /* 0x000fea0003800000 */
.L_x_1076:
[----:B------:R-:W-:Y:S01]  /*17180*/  NOP ;  /* 0x0000000000007918 */ /* 0x000fe20000000000 */
[----:B------:R-:W-:-:S13]  /*17190*/  PLOP3.LUT P0, PT, PT, PT, PT, 0x80, 0x0 ;  /* 0x000000000000781c */ /* 0x000fda0003f0f070 */
.L_x_1078:
[----:B------:R-:W-:Y:S02]  /*171a0*/  PLOP3.LUT P1, PT, P1, P0, PT, 0xa2, 0x0 ;  /* 0x000000000000781c */ /* 0x000fe40000f21472 */
[----:B------:R-:W-:-:S08]  /*171b0*/  @P0 R2UR P1, UR4, R17 ;  /* 0x00000000110402ca */ /* 0x000fd00000020000 */
[----:B------:R-:W-:-:S05]  /*171c0*/  @P0 PLOP3.LUT P0, PT, P1, PT, PT, 0x80, 0x0 ;  /* 0x000000000000081c */ /* 0x000fca0000f0f070 */
[----:B------:R-:W-:Y:S01]  /*171d0*/  @!P1 SYNCS.ARRIVE.TRANS64.RED.A0T1 RZ, [UR4+0x29800], RZ ;  /* 0x029800ffffff99a7 */ /* 0x000fe20008200404 */
[----:B------:R-:W-:Y:S07]  /*171e0*/  @!P1 ARRIVES.LDGSTSBAR.64.TRANSCNT [UR4+0x29800] ;  /* 0x02980000ff0099b0 */ /* 0x000fee0008000a84 */
[----:B------:R-:W-:Y:S05]  /*171f0*/  @P0 BRA.U.ANY `(.L_x_1078) ;  /* 0xfffffffd00e80947 */ /* 0x000fea000393ffff */
[----:B-1----:R-:W2:Y:S02]  /*17200*/  LDL.LU R2, [R1+0x20] ;  /* 0x0000200001027983 */ /* 0x002ea40000300800 */
        /* <DEDUP_REMOVED lines=9> */
[----:B------:R-:W2:Y:S03]  /*172a0*/  SYNCS.PHASECHK.TRANS64.TRYWAIT P0, [R17+URZ+0x29820], R0 ;  /* 0x02982000110075a7 */ /* 0x000ea6000800017f */
[----:B-12---:R-:W-:Y:S05]  /*172b0*/  @!P0 BRA `(.L_x_1080) ;  /* 0x0000002800148947 */ /* 0x006fea0003800000 */
.L_x_1148:
[----:B------:R-:W-:Y:S05]  /*172c0*/  BSYNC B0 ;  /* 0x0000000000007941 */ /* 0x000fea0003800000 */
.L_x_1079:
[----:B------:R-:W-:-:S04]  /*172d0*/  UIADD3 UR4, UR41, -0x2, URZ ;  /* 0xfffffffe29047890 */ /* 0x000fc8000fffe03f */
[----:B------:R-:W-:-:S06]  /*172e0*/  UISETP.GE.AND UP0, UPT, UR4, UR40, UPT ;  /* 0x000000280400728c */ /* 0x000fcc000bf06270 */
[----:B------:R-:W-:-:S13]  /*172f0*/  PLOP3.LUT P0, PT, PT, PT, UP0, 0x80, 0x0 ;  /* 0x000000000000781c */ /* 0x000fda0003f0f008 */
[----:B------:R-:W-:Y:S05]  /*17300*/  @!P0 BRA `(.L_x_1081) ;  /* 0x0000000c00fc8947 */ /* 0x000fea0003800000 */
[----:B------:R2:W5:Y:S01]  /*17310*/  LDL.LU R3, [R1] ;  /* 0x0000000001037983 */ /* 0x0005620000300800 */
[----:B-1----:R-:W-:Y:S02]  /*17320*/  IMAD.MOV.U32 R0, RZ, RZ, R18 ;  /* 0x000000ffff007224 */ /* 0x002fe400078e0012 */
[----:B------:R-:W-:-:S07]  /*17330*/  IMAD.U32 R2, RZ, RZ, UR4 ;  /* 0x00000004ff027e24 */ /* 0x000fce000f8e00ff */
.L_x_1103:
[----:B0-----:R-:W3:Y:S01]  /*17340*/  LDL R5, [R1+0x4] ;  /* 0x0000040001057983 */ /* 0x001ee20000100800 */
[----:B------:R-:W-:Y:S01]  /*17350*/  VIADD R18, R0, 0x1 ;  /* 0x0000000100127836 */ /* 0x000fe20000000000 */
[----:B------:R-:W-:Y:S05]  /*17360*/  YIELD ;  /* 0x0000000000007946 */ /* 0x000fea0003800000 */
[----:B------:R-:W-:Y:S01]  /*17370*/  ISETP.NE.AND P0, PT, R18, 0x2, PT ;  /* 0x000000021200780c */ /* 0x000fe20003f05270 */
[----:B------:R-:W-:Y:S03]  /*17380*/  BSSY B0, `(.L_x_1082) ;  /* 0x0000087000007945 */ /* 0x000fe60003800000 */
[----:B------:R-:W-:-:S02]  /*17390*/  SEL R4, RZ, 0x1, P0 ;  /* 0x00000001ff047807 */ /* 0x000fc40000000000 */
[----:B------:R-:W-:Y:S02]  /*173a0*/  SEL R18, R18, RZ, P0 ;  /* 0x000000ff12127207 */ /* 0x000fe40000000000 */
[----:B-----5:R-:W-:-:S05]  /*173b0*/  LOP3.LUT R9, R3, R4, RZ, 0x3c, !PT ;  /* 0x0000000403097212 */ /* 0x020fca00078e3cff */
[----:B------:R1:W-:Y:S01]  /*173c0*/  STL [R1], R9 ;  /* 0x0000000901007387 */ /* 0x0003e20000100800 */
[----:B---3--:R-:W-:-:S13]  /*173d0*/  LOP3.LUT P1, RZ, R5, 0x2, RZ, 0xc0, !PT ;  /* 0x0000000205ff7812 */ /* 0x008fda000782c0ff */
[----:B-1----:R-:W-:Y:S05]  /*173e0*/  @!P1 BRA `(.L_x_1083) ;  /* 0x0000000800009947 */ /* 0x002fea0003800000 */
[----:B------:R-:W-:Y:S01]  /*173f0*/  LOP3.LUT P1, RZ, R5, 0x1, RZ, 0xc0, !PT ;  /* 0x0000000105ff7812 */ /* 0x000fe2000782c0ff */
[----:B0-----:R-:W-:-:S12]  /*17400*/  IMAD.MOV.U32 R8, RZ, RZ, R2 ;  /* 0x000000ffff087224 */ /* 0x001fd800078e0002 */
[----:B------:R-:W-:Y:S05]  /*17410*/  @!P1 BRA `(.L_x_1084) ;  /* 0x0000000000509947 */ /* 0x000fea0003800000 */
[----:B------:R-:W3:Y:S01]  /*17420*/  LDL R10, [R1+0xc] ;  /* 0x00000c00010a7983 */ /* 0x000ee20000100800 */
[----:B------:R-:W0:Y:S01]  /*17430*/  LDC R8, c[0x0][0x43c] ;  /* 0x00010f00ff087b82 */ /* 0x000e220000000800 */
[----:B------:R-:W-:Y:S02]  /*17440*/  ULDC.64 UR4, c[0x0][0x428] ;  /* 0x00010a0000047ab9 */ /* 0x000fe40000000a00 */
[----:B------:R-:W4:Y:S01]  /*17450*/  LDL R7, [R1+0x8] ;  /* 0x0000080001077983 */ /* 0x000f220000100800 */
[----:B0-----:R-:W-:-:S13]  /*17460*/  ISETP.NE.AND P0, PT, R8, 0x1, PT ;  /* 0x000000010800780c */ /* 0x001fda0003f05270 */
        /* <DEDUP_REMOVED lines=15> */
.L_x_1084:
[----:B------:R-:W0:Y:S01]  /*17560*/  S2R R4, SR_TID.X ;  /* 0x0000000000047919 */ /* 0x000e220000002100 */
[----:B------:R-:W-:Y:S01]  /*17570*/  SHF.L.U32 R5, R9, 0x1f, RZ ;  /* 0x0000001f09057819 */ /* 0x000fe200000006ff */
[----:B------:R-:W-:Y:S01]  /*17580*/  BSSY B1, `(.L_x_1085) ;  /* 0x0000006000017945 */ /* 0x000fe20003800000 */
[----:B0-----:R-:W-:Y:S01]  /*17590*/  LOP3.LUT R6, R4, 0x7f, RZ, 0xc0, !PT ;  /* 0x0000007f04067812 */ /* 0x001fe200078ec0ff */
[----:B------:R-:W-:-:S03]  /*175a0*/  IMAD R4, R18, 0x8, R17 ;  /* 0x0000000812047824 */ /* 0x000fc600078e0211 */
[----:B------:R-:W-:Y:S01]  /*175b0*/  ISETP.NE.AND P1, PT, R6, RZ, PT ;  /* 0x000000ff0600720c */ /* 0x000fe20003f25270 */
[----:B------:R-:W0:Y:S02]  /*175c0*/  SYNCS.PHASECHK.TRANS64.TRYWAIT P0, [R4+URZ+0x29880], R5 ;  /* 0x02988005040075a7 */ /* 0x000e24000800017f */
[----:B0-----:R-:W-:Y:S10]  /*175d0*/  @!P0 BRA `(.L_x_1086) ;  /* 0x0000002400608947 */ /* 0x001ff40003800000 */
.L_x_1149:
[----:B------:R-:W-:Y:S05]  /*175e0*/  BSYNC B1 ;  /* 0x0000000000017941 */ /* 0x000fea0003800000 */
.L_x_1085:
        /* <DEDUP_REMOVED lines=9> */
.L_x_1088:
[----:B------:R-:W-:Y:S05]  /*17680*/  BSYNC B1 ;  /* 0x0000000000017941 */ /* 0x000fea0003800000 */
.L_x_1087:
[----:B------:R-:W-:Y:S01]  /*17690*/  IMAD.MOV.U32 R10, RZ, RZ, RZ ;  /* 0x000000ffff0a7224 */ /* 0x000fe200078e00ff */
[----:B------:R-:W-:Y:S01]  /*176a0*/  UIADD3 UR4, UP0, UR46, 0x470, URZ ;  /* 0x000004702e047890 */ /* 0x000fe2000ff1e03f */
[----:B------:R-:W-:Y:S01]  /*176b0*/  IMAD R7, R18, 0x5000, R17 ;  /* 0x0000500012077824 */ /* 0x000fe200078e0211 */
[----:B------:R-:W-:Y:S01]  /*176c0*/  PLOP3.LUT P0, PT, PT, PT, PT, 0x80, 0x0 ;  /* 0x000000000000781c */ /* 0x000fe20003f0f070 */
[----:B------:R-:W-:Y:S01]  /*176d0*/  IMAD R6, R8, 0xa0, RZ ;  /* 0x000000a008067824 */ /* 0x000fe200078e02ff */
[----:B------:R-:W-:Y:S01]  /*176e0*/  R2UR UR10, R10 ;  /* 0x000000000a0a72ca */ /* 0x000fe200000e0000 */
[----:B------:R-:W-:Y:S01]  /*176f0*/  VIADD R7, R7, 0xa400 ;  /* 0x0000a40007077836 */ /* 0x000fe20000000000 */
[----:B------:R-:W-:Y:S01]  /*17700*/  UIADD3.X UR5, URZ, UR47, URZ, UP0, !UPT ;  /* 0x0000002f3f057290 */ /* 0x000fe200087fe43f */
[----:B------:R-:W-:Y:S01]  /*17710*/  VIADD R8, R4, 0x29870 ;  /* 0x0002987004087836 */ /* 0x000fe20000000000 */
[----:B------:R-:W-:Y:S01]  /*17720*/  UMOV UR6, 0x0 ;  /* 0x0000000000067882 */ /* 0x000fe20000000000 */
[----:B------:R-:W-:-:S10]  /*17730*/  UMOV UR7, 0x14f00000 ;  /* 0x14f0000000077882 */ /* 0x000fd40000000000 */
.L_x_1089:
        /* <DEDUP_REMOVED lines=13> */
.L_x_1150:
[----:B------:R-:W-:Y:S05]  /*17810*/  BSYNC B1 ;  /* 0x0000000000017941 */ /* 0x000fea0003800000 */
.L_x_1090:
[----:B------:R-:W-:Y:S01]  /*17820*/  BSSY B1, `(.L_x_1092) ;  /* 0x000000b000017945 */ /* 0x000fe20003800000 */
[----:B------:R-:W-:Y:S02]  /*17830*/  IMAD.MOV.U32 R8, RZ, RZ, 0x0 ;  /* 0x00000000ff087424 */ /* 0x000fe400078e00ff */
[----:B------:R-:W-:Y:S01]  /*17840*/  IMAD.MOV.U32 R9, RZ, RZ, 0x14f00000 ;  /* 0x14f00000ff097424 */ /* 0x000fe200078e00ff */
[----:B------:R-:W-:Y:S06]  /*17850*/  @P1 BRA `(.L_x_1093) ;  /* 0x00000000001c1947 */ /* 0x000fec0003800000 */
[----:B------:R-:W3:Y:S01]  /*17860*/  S2R R7, SR_TID.X ;  /* 0x0000000000077919 */ /* 0x000ee20000002100 */
[----:B01----:R-:W-:-:S04]  /*17870*/  IMAD.MOV.U32 R5, RZ, RZ, 0x7800 ;  /* 0x00007800ff057424 */ /* 0x003fc800078e00ff */
[----:B------:R4:W-:Y:S01]  /*17880*/  SYNCS.ARRIVE.TRANS64 RZ, [R4+URZ+0x29830], R5 ;  /* 0x0298300504ff79a7 */ /* 0x0009e2000800003f */
[----:B---3--:R-:W-:-:S04]  /*17890*/  LOP3.LUT R7, R7, 0x1f, RZ, 0xc0, !PT ;  /* 0x0000001f07077812 */ /* 0x008fc800078ec0ff */
[----:B------:R-:W-:-:S13]  /*178a0*/  ISETP.NE.AND P0, PT, R7, RZ, PT ;  /* 0x000000ff0700720c */ /* 0x000fda0003f05270 */
[----:B----4-:R-:W-:Y:S05]  /*178b0*/  @!P0 BRA `(.L_x_1093) ;  /* 0x0000000000048947 */ /* 0x010fea0003800000 */
[----:B------:R-:W-:Y:S01]  /*178c0*/  BPT.TRAP 0x1 ;  /* 0x000000040000795c */ /* 0x000fe20000300000 */
.L_x_1093:
[----:B------:R-:W-:Y:S05]  /*178d0*/  BSYNC B1 ;  /* 0x0000000000017941 */ /* 0x000fea0003800000 */
.L_x_1092:
[----:B------:R-:W-:Y:S01]  /*178e0*/  R2UR UR10, R10 ;  /* 0x000000000a0a72ca */ /* 0x000fe200000e0000 */
[----:B01----:R-:W-:Y:S01]  /*178f0*/  IMAD R5, R18, 0x7800, R17 ;  /* 0x0000780012057824 */ /* 0x003fe200078e0211 */
[----:B------:R-:W-:Y:S01]  /*17900*/  R2UR UR6, R8 ;  /* 0x00000000080672ca */ /* 0x000fe200000e0000 */
[----:B------:R-:W-:Y:S01]  /*17910*/  UIADD3 UR4, UP0, UR46, 0x370, URZ ;  /* 0x000003702e047890 */ /* 0x000fe2000ff1e03f */
[----:B------:R-:W-:Y:S01]  /*17920*/  R2UR UR7, R9 ;  /* 0x00000000090772ca */ /* 0x000fe200000e0000 */
[----:B------:R-:W-:Y:S01]  /*17930*/  VIADD R4, R4, 0x29830 ;  /* 0x0002983004047836 */ /* 0x000fe20000000000 */
[----:B------:R-:W-:Y:S01]  /*17940*/  PLOP3.LUT P0, PT, PT, PT, PT, 0x80, 0x0 ;  /* 0x000000000000781c */ /* 0x000fe20003f0f070 */
[----:B------:R-:W-:Y:S01]  /*17950*/  VIADD R7, R5, 0x1a400 ;  /* 0x0001a40005077836 */ /* 0x000fe20000000000 */
[----:B------:R-:W-:-:S12]  /*17960*/  UIADD3.X UR5, URZ, UR47, URZ, UP0, !UPT ;  /* 0x0000002f3f057290 */ /* 0x000fd800087fe43f */
.L_x_1094:
        /* <DEDUP_REMOVED lines=15> */
.L_x_1095:
        /* <DEDUP_REMOVED lines=15> */
.L_x_1096:
        /* <DEDUP_REMOVED lines=10> */
.L_x_1083:
[----:B------:R-:W-:Y:S05]  /*17bf0*/  BSYNC B0 ;  /* 0x0000000000007941 */ /* 0x000fea0003800000 */
.L_x_1082:
[----:B------:R-:W-:-:S06]  /*17c00*/  UISETP.NE.AND UP0, UPT, UR39, 0x3, UPT ;  /* 0x000000032700788c */ /* 0x000fcc000bf05270 */
[----:B------:R-:W-:-:S13]  /*17c10*/  PLOP3.LUT P0, PT, PT, PT, UP0, 0x80, 0x0 ;  /* 0x000000000000781c */ /* 0x000fda0003f0f008 */
[----:B------:R-:W-:Y:S05]  /*17c20*/  @!P0 BRA `(.L_x_1097) ;  /* 0x0000000000048947 */ /* 0x000fea0003800000 */
[----:B------:R-:W-:Y:S01]  /*17c30*/  BPT.TRAP 0x1 ;  /* 0x000000040000795c */ /* 0x000fe20000300000 */
.L_x_1097:
[----:B------:R-:W-:Y:S01]  /*17c40*/  IMAD.U32 R4, RZ, RZ, UR45 ;  /* 0x0000002dff047e24 */ /* 0x000fe2000f8e00ff */
[----:B------:R-:W-:Y:S01]  /*17c50*/  BSSY B0, `(.L_x_1098) ;  /* 0x0000007000007945 */ /* 0x000fe20003800000 */
[----:B------:R-:W-:-:S03]  /*17c60*/  IMAD R19, R0, 0x8, R17 ;  /* 0x0000000800137824 */ /* 0x000fc600078e0211 */
[----:B------:R-:W-:Y:S02]  /*17c70*/  ISETP.NE.AND P0, PT, R4, 0x3, PT ;  /* 0x000000030400780c */ /* 0x000fe40003f05270 */
[----:B------:R-:W-:-:S04]  /*17c80*/  LOP3.LUT R4, R3, 0x1, RZ, 0x3c, !PT ;  /* 0x0000000103047812 */ /* 0x000fc800078e3cff */
[----:B------:R-:W-:-:S04]  /*17c90*/  SHF.L.U32 R4, R4, 0x1f, RZ ;  /* 0x0000001f04047819 */ /* 0x000fc800000006ff */
[----:B------:R-:W1:Y:S02]  /*17ca0*/  SYNCS.PHASECHK.TRANS64.TRYWAIT P1, [R19+URZ+0x29870], R4 ;  /* 0x02987004130075a7 */ /* 0x000e64000802017f */
[----:B-1----:R-:W-:Y:S05]  /*17cb0*/  @!P1 BRA `(.L_x_1099) ;  /* 0x0000001c00d09947 */ /* 0x002fea0003800000 */
.L_x_1151:
[----:B------:R-:W-:Y:S05]  /*17cc0*/  BSYNC B0 ;  /* 0x0000000000007941 */ /* 0x000fea0003800000 */
.L_x_1098:
[----:B------:R-:W-:Y:S05]  /*17cd0*/  @!P0 BRA `(.L_x_1100) ;  /* 0x0000000000048947 */ /* 0x000fea0003800000 */
[----:B------:R-:W-:Y:S01]  /*17ce0*/  BPT.TRAP 0x1 ;  /* 0x000000040000795c */ /* 0x000fe20000300000 */
.L_x_1100:
[----:B------:R-:W-:Y:S01]  /*17cf0*/  SHF.L.U32 R3, R3, 0x1f, RZ ;  /* 0x0000001f03037819 */ /* 0x000fe200000006ff */
[----:B------:R-:W-:-:S03]  /*17d00*/  IMAD R12, R0, 0x5000, RZ ;  /* 0x00005000000c7824 */ /* 0x000fc600078e02ff */
[----:B------:R-:W3:Y:S02]  /*17d10*/  SYNCS.PHASECHK.TRANS64.TRYWAIT P1, [R19+URZ+0x29860], R3 ;  /* 0x02986003130075a7 */ /* 0x000ee4000802017f */
[----:B---3--:R-:W-:Y:S05]  /*17d20*/  @!P1 BRA `(.L_x_1101) ;  /* 0x0000001c00c89947 */ /* 0x008fea0003800000 */
.L_x_1152:
[----:B------:R-:W4:Y:S04]  /*17d30*/  LDL R0, [R1+0x14] ;  /* 0x0000140001007983 */ /* 0x000f280000100800 */
[----:B------:R-:W5:Y:S01]  /*17d40*/  LDL R13, [R1+0x10] ;  /* 0x00001000010d7983 */ /* 0x000f620000100800 */
[----:B------:R-:W-:Y:S05]  /*17d50*/  WARPSYNC.ALL ;  /* 0x0000000000007948 */ /* 0x000fea0003800000 */
[----:B------:R-:W0:Y:S01]  /*17d60*/  S2R R5, SR_TID.X ;  /* 0x0000000000057919 */ /* 0x000e220000002100 */
[----:B------:R-:W-:Y:S01]  /*17d70*/  IMAD.MOV.U32 R14, RZ, RZ, 0x40 ;  /* 0x00000040ff0e7424 */ /* 0x000fe200078e00ff */
[----:B0-----:R-:W-:-:S04]  /*17d80*/  LOP3.LUT P1, RZ, R5, 0x4, RZ, 0xc0, !PT ;  /* 0x0000000405ff7812 */ /* 0x001fc8000782c0ff */
[----:B------:R-:W-:Y:S02]  /*17d90*/  SEL R14, R14, 0xffffffc0, !P1 ;  /* 0xffffffc00e0e7807 */ /* 0x000fe40004800000 */
[C---:B----4-:R-:W-:Y:S02]  /*17da0*/  LOP3.LUT R0, R12.reuse, R0, RZ, 0xfc, !PT ;  /* 0x000000000c007212 */ /* 0x050fe400078efcff */
[----:B-----5:R-:W-:-:S03]  /*17db0*/  LOP3.LUT R20, R12, R13, RZ, 0xfc, !PT ;  /* 0x0000000d0c147212 */ /* 0x020fc600078efcff */
[----:B------:R-:W-:-:S04]  /*17dc0*/  IMAD.IADD R0, R17, 0x1, R0 ;  /* 0x0000000111007824 */ /* 0x000fc800078e0200 */
[----:B---3--:R-:W-:Y:S01]  /*17dd0*/  IMAD.IADD R3, R14, 0x1, R0 ;  /* 0x000000010e037824 */ /* 0x008fe200078e0200 */
[----:B------:R-:W1:Y:S01]  /*17de0*/  LDSM.16.MT88.4 R8, [R0+0xa400] ;  /* 0x00a400000008783b */ /* 0x000e620000004200 */
[----:B------:R-:W-:Y:S01]  /*17df0*/  IMAD.IADD R20, R17, 0x1, R20 ;  /* 0x0000000111147824 */ /* 0x000fe200078e0214 */
        /* <DEDUP_REMOVED lines=67> */
.L_x_1102:
[----:B------:R3:W5:Y:S01]  /*18230*/  LDL R3, [R1] ;  /* 0x0000000001037983 */ /* 0x0007620000100800 */
[----:B-1----:R1:W-:Y:S01]  /*18240*/  SYNCS.ARRIVE.TRANS64.A1T0 RZ, [R19+URZ+0x29850], RZ ;  /* 0x029850ff13ff79a7 */ /* 0x0023e2000810003f */
[----:B------:R-:W4:Y:S02]  /*18250*/  S2R R0, SR_TID.X ;  /* 0x0000000000007919 */ /* 0x000f240000002100 */
[----:B----4-:R-:W-:Y:S01]  /*18260*/  LOP3.LUT R0, R0, 0x7f, RZ, 0xc0, !PT ;  /* 0x0000007f00007812 */ /* 0x010fe200078ec0ff */
[----:B------:R-:W-:Y:S03]  /*18270*/  BAR.SYNC.DEFER_BLOCKING 0x2, 0x80 ;  /* 0x0082000000007b1d */ /* 0x000fe60000010000 */
[----:B------:R-:W-:Y:S01]  /*18280*/  ISETP.NE.AND P0, PT, R0, RZ, PT ;  /* 0x000000ff0000720c */ /* 0x000fe20003f05270 */
[----:B------:R-:W-:-:S12]  /*18290*/  IMAD.MOV.U32 R0, RZ, RZ, R18 ;  /* 0x000000ffff007224 */ /* 0x000fd800078e0012 */
[----:B-1----:R-:W-:-:S05]  /*182a0*/  @!P0 VIADD R19, R19, 0x29880 ;  /* 0x0002988013138836 */ /* 0x002fca0000000000 */
[----:B------:R-:W-:-:S04]  /*182b0*/  @!P0 PRMT R19, RZ, 0x654, R19 ;  /* 0x00000654ff138816 */ /* 0x000fc80000000013 */
[----:B------:R3:W-:Y:S01]  /*182c0*/  @!P0 SYNCS.ARRIVE.TRANS64.RED.A1T0 RZ, [R19+URZ], RZ ;  /* 0x000000ff13ff89a7 */ /* 0x0007e2000810043f */
[C---:B------:R-:W-:Y:S01]  /*182d0*/  ISETP.GT.AND P0, PT, R2.reuse, UR40, PT ;  /* 0x0000002802007c0c */ /* 0x040fe2000bf04270 */
[----:B------:R-:W-:-:S12]  /*182e0*/  VIADD R2, R2, 0xffffffff ;  /* 0xffffffff02027836 */ /* 0x000fd80000000000 */
[----:B---3--:R-:W-:Y:S05]  /*182f0*/  @P0 BRA `(.L_x_1103) ;  /* 0xfffffff000100947 */ /* 0x008fea000383ffff */
.L_x_1081:
[----:B0-----:R-:W0:Y:S01]  /*18300*/  S2R R4, SR_TID.X ;  /* 0x0000000000047919 */ /* 0x001e220000002100 */
[----:B------:R-:W-:Y:S01]  /*18310*/  BSSY B0, `(.L_x_1104) ;  /* 0x0000011000007945 */ /* 0x000fe20003800000 */
[----:B0-----:R-:W-:-:S04]  /*18320*/  LOP3.LUT R4, R4, 0x7f, RZ, 0xc0, !PT ;  /* 0x0000007f04047812 */ /* 0x001fc800078ec0ff */
[----:B------:R-:W-:-:S13]  /*18330*/  ISETP.NE.AND P0, PT, R4, RZ, PT ;  /* 0x000000ff0400720c */ /* 0x000fda0003f05270 */
[----:B------:R-:W-:Y:S05]  /*18340*/  @P0 BRA `(.L_x_1105) ;  /* 0x0000000000340947 */ /* 0x000fea0003800000 */
[----:B-----5:R-:W0:Y:S01]  /*18350*/  S2R R3, SR_LANEID ;  /* 0x0000000000037919 */ /* 0x020e220000000000 */
[----:B------:R-:W-:Y:S02]  /*18360*/  VOTEU.ANY UR4, UPT, PT ;  /* 0x0000000000047886 */ /* 0x000fe400038e0100 */
[----:B-1----:R-:W0:Y:S08]  /*18370*/  FLO.U32 R0, UR4 ;  /* 0x0000000400007d00 */ /* 0x002e3000080e0000 */
        /* <DEDUP_REMOVED lines=9> */
[----:B------:R0:W-:Y:S02]  /*18410*/  STL [R1+0x1c], R0 ;  /* 0x00001c0001007387 */ /* 0x0001e40000100800 */
.L_x_1105:
[----:B------:R-:W-:Y:S05]  /*18420*/  BSYNC B0 ;  /* 0x0000000000007941 */ /* 0x000fea0003800000 */
.L_x_1104:
[----:B------:R-:W-:-:S06]  /*18430*/  UISETP.NE.AND UP0, UPT, UR39, 0x3, UPT ;  /* 0x000000032700788c */ /* 0x000fcc000bf05270 */
[----:B------:R-:W-:-:S13]  /*18440*/  PLOP3.LUT P1, PT, PT, PT, UP0, 0x80, 0x0 ;  /* 0x000000000000781c */ /* 0x000fda0003f2f008 */
[----:B------:R-:W-:Y:S05]  /*18450*/  @!P1 BRA `(.L_x_1106) ;  /* 0x0000000000049947 */ /* 0x000fea0003800000 */
[----:B------:R-:W-:Y:S01]  /*18460*/  BPT.TRAP 0x1 ;  /* 0x000000040000795c */ /* 0x000fe20000300000 */
.L_x_1106:
[----:B------:R-:W3:Y:S01]  /*18470*/  LDL R2, [R1] ;  /* 0x0000000001027983 */ /* 0x000ee20000100800 */
[----:B------:R-:W-:Y:S01]  /*18480*/  IMAD R16, R18, 0x8, R17 ;  /* 0x0000000812107824 */ /* 0x000fe200078e0211 */
[----:B------:R-:W-:Y:S01]  /*18490*/  BSSY B0, `(.L_x_1107) ;  /* 0x0000007000007945 */ /* 0x000fe20003800000 */
[----:B01----:R-:W-:-:S05]  /*184a0*/  IMAD.U32 R0, RZ, RZ, UR45 ;  /* 0x0000002dff007e24 */ /* 0x003fca000f8e00ff */
[----:B------:R-:W-:Y:S02]  /*184b0*/  ISETP.NE.AND P2, PT, R0, 0x3, PT ;  /* 0x000000030000780c */ /* 0x000fe40003f45270 */
[----:B---3-5:R-:W-:-:S04]  /*184c0*/  LOP3.LUT R3, R2, 0x1, RZ, 0x3c, !PT ;  /* 0x0000000102037812 */ /* 0x028fc800078e3cff */
[----:B------:R-:W-:-:S04]  /*184d0*/  SHF.L.U32 R3, R3, 0x1f, RZ ;  /* 0x0000001f03037819 */ /* 0x000fc800000006ff */
[----:B------:R-:W0:Y:S02]  /*184e0*/  SYNCS.PHASECHK.TRANS64.TRYWAIT P1, [R16+URZ+0x29870], R3 ;  /* 0x02987003100075a7 */ /* 0x000e24000802017f */
[----:B0-----:R-:W-:Y:S05]  /*184f0*/  @!P1 BRA `(.L_x_1108) ;  /* 0x0000001400e89947 */ /* 0x001fea0003800000 */
.L_x_1153:
[----:B------:R-:W-:Y:S05]  /*18500*/  BSYNC B0 ;  /* 0x0000000000007941 */ /* 0x000fea0003800000 */
.L_x_1107:
[----:B------:R-:W-:Y:S05]  /*18510*/  @!P2 BRA `(.L_x_1109) ;  /* 0x000000000004a947 */ /* 0x000fea0003800000 */
[----:B------:R-:W-:Y:S01]  /*18520*/  BPT.TRAP 0x1 ;  /* 0x000000040000795c */ /* 0x000fe20000300000 */
.L_x_1109:
[----:B------:R-:W0:Y:S02]  /*18530*/  LDL R0, [R1] ;  /* 0x0000000001007983 */ /* 0x000e240000100800 */
[----:B0-----:R-:W-:-:S04]  /*18540*/  SHF.L.U32 R3, R0, 0x1f, RZ ;  /* 0x0000001f00037819 */ /* 0x001fc800000006ff */
[----:B------:R-:W0:Y:S02]  /*18550*/  SYNCS.PHASECHK.TRANS64.TRYWAIT P1, [R16+URZ+0x29860], R3 ;  /* 0x02986003100075a7 */ /* 0x000e24000802017f */
[----:B0-----:R-:W-:Y:S05]  /*18560*/  @!P1 BRA `(.L_x_1110) ;  /* 0x0000001400e09947 */ /* 0x001fea0003800000 */
.L_x_1154:
[----:B------:R-:W3:Y:S04]  /*18570*/  LDL R2, [R1+0x14] ;  /* 0x0000140001027983 */ /* 0x000ee80000100800 */
[----:B------:R-:W4:Y:S01]  /*18580*/  LDL R12, [R1+0x10] ;  /* 0x00001000010c7983 */ /* 0x000f220000100800 */
[----:B------:R-:W-:Y:S01]  /*18590*/  IMAD R0, R18, 0x5000, RZ ;  /* 0x0000500012007824 */ /* 0x000fe200078e02ff */
[----:B------:R-:W-:Y:S05]  /*185a0*/  WARPSYNC.ALL ;  /* 0x0000000000007948 */ /* 0x000fea0003800000 */
[----:B------:R-:W1:Y:S01]  /*185b0*/  S2R R9, SR_TID.X ;  /* 0x0000000000097919 */ /* 0x000e620000002100 */
[----:B------:R-:W-:Y:S01]  /*185c0*/  IMAD.MOV.U32 R13, RZ, RZ, 0x40 ;  /* 0x00000040ff0d7424 */ /* 0x000fe200078e00ff */
[----:B-1----:R-:W-:-:S04]  /*185d0*/  LOP3.LUT P1, RZ, R9, 0x4, RZ, 0xc0, !PT ;  /* 0x0000000409ff7812 */ /* 0x002fc8000782c0ff */
[----:B------:R-:W-:Y:S02]  /*185e0*/  SEL R13, R13, 0xffffffc0, !P1 ;  /* 0xffffffc00d0d7807 */ /* 0x000fe40004800000 */
[C---:B---3--:R-:W-:Y:S02]  /*185f0*/  LOP3.LUT R2, R0.reuse, R2, RZ, 0xfc, !PT ;  /* 0x0000000200027212 */ /* 0x048fe400078efcff */
[----:B----4-:R-:W-:-:S03]  /*18600*/  LOP3.LUT R0, R0, R12, RZ, 0xfc, !PT ;  /* 0x0000000c00007212 */ /* 0x010fc600078efcff */
[----:B------:R-:W-:-:S04]  /*18610*/  IMAD.IADD R2, R17, 0x1, R2 ;  /* 0x0000000111027824 */ /* 0x000fc800078e0202 */
[----:B0-----:R-:W-:Y:S01]  /*18620*/  IMAD.IADD R3, R13, 0x1, R2 ;  /* 0x000000010d037824 */ /* 0x001fe200078e0202 */
[----:B------:R-:W0:Y:S01]  /*18630*/  LDSM.16.MT88.4 R4, [R2+0xa400] ;  /* 0x00a400000204783b */ /* 0x000e220000004200 */
        /* <DEDUP_REMOVED lines=68> */
.L_x_1111:
[----:B------:R-:W3:Y:S01]  /*18a80*/  LDL.LU R2, [R1] ;  /* 0x0000000001027983 */ /* 0x000ee20000300800 */
[----:B0-----:R0:W-:Y:S01]  /*18a90*/  SYNCS.ARRIVE.TRANS64.A1T0 RZ, [R16+URZ+0x29850], RZ ;  /* 0x029850ff10ff79a7 */ /* 0x0011e2000810003f */
[----:B------:R-:W-:Y:S01]  /*18aa0*/  VIADD R18, R18, 0x1 ;  /* 0x0000000112127836 */ /* 0x000fe20000000000 */
[----:B------:R-:W-:Y:S04]  /*18ab0*/  BAR.SYNC.DEFER_BLOCKING 0x2, 0x80 ;  /* 0x0082000000007b1d */ /* 0x000fe80000010000 */
[----:B------:R-:W-:Y:S01]  /*18ac0*/  ISETP.NE.AND P1, PT, R18, 0x2, PT ;  /* 0x000000021200780c */ /* 0x000fe20003f25270 */
[----:B0-----:R-:W-:-:S03]  /*18ad0*/  @!P0 VIADD R16, R16, 0x29880 ;  /* 0x0002988010108836 */ /* 0x001fc60000000000 */
[----:B-1----:R-:W-:Y:S02]  /*18ae0*/  SEL R0, RZ, 0x1, P1 ;  /* 0x00000001ff007807 */ /* 0x002fe40000800000 */
[----:B------:R-:W-:Y:S02]  /*18af0*/  SEL R18, R18, RZ, P1 ;  /* 0x000000ff12127207 */ /* 0x000fe40000800000 */
[----:B------:R-:W-:-:S04]  /*18b00*/  @!P0 PRMT R16, RZ, 0x654, R16 ;  /* 0x00000654ff108816 */ /* 0x000fc80000000010 */
[----:B------:R1:W-:Y:S01]  /*18b10*/  @!P0 SYNCS.ARRIVE.TRANS64.RED.A1T0 RZ, [R16+URZ], RZ ;  /* 0x000000ff10ff89a7 */ /* 0x0003e2000810043f */
[----:B---3--:R-:W-:-:S05]  /*18b20*/  LOP3.LUT R2, R2, R0, RZ, 0x3c, !PT ;  /* 0x0000000002027212 */ /* 0x008fca00078e3cff */
[----:B------:R1:W-:Y:S02]  /*18b30*/  STL [R1], R2 ;  /* 0x0000000201007387 */ /* 0x0003e40000100800 */
.L_x_1056:
[----:B------:R-:W-:Y:S05]  /*18b40*/  BSYNC B7 ;  /* 0x0000000000077941 */ /* 0x000fea0003800000 */
.L_x_1054:
[----:B0-----:R-:W3:Y:S04]  /*18b50*/  LDL R0, [R1+0x4] ;  /* 0x0000040001007983 */ /* 0x001ee80000100800 */
[----:B-1----:R0:W5:Y:S01]  /*18b60*/  LDL R2, [R1+0x1c] ;  /* 0x00001c0001027983 */ /* 0x0021620000100800 */
[----:B---3--:R-:W-:-:S13]  /*18b70*/  LOP3.LUT P1, RZ, R0, 0x4, RZ, 0xc0, !PT ;  /* 0x0000000400ff7812 */ /* 0x008fda000782c0ff */
[----:B0-----:R-:W-:Y:S05]  /*18b80*/  @!P1 BRA `(.L_x_1112) ;  /* 0x0000000000249947 */ /* 0x001fea0003800000 */
[----:B------:R-:W0:Y:S08]  /*18b90*/  S2UR UR5, SR_CgaCtaId ;  /* 0x00000000000579c3 */ /* 0x000e300000008800 */
[----:B------:R-:W-:Y:S06]  /*18ba0*/  BAR.SYNC.DEFER_BLOCKING 0x5, 0x180 ;  /* 0x0146000000007b1d */ /* 0x000fec0000010000 */
[----:B------:R-:W-:-:S02]  /*18bb0*/  UMOV UR4, 0x400 ;  /* 0x0000040000047882 */ /* 0x000fc40000000000 */
[----:B0-----:R-:W-:-:S06]  /*18bc0*/  ULEA UR4, UR5, UR4, 0x18 ;  /* 0x0000000405047291 */ /* 0x001fcc000f8ec03f */
[----:B------:R-:W-:-:S05]  /*18bd0*/  IMAD.U32 R17, RZ, RZ, UR4 ;  /* 0x00000004ff117e24 */ /* 0x000fca000f8e00ff */
[----:B-----5:R-:W0:Y:S04]  /*18be0*/  LDS R2, [R17+0x298d0] ;  /* 0x0298d00011027984 */ /* 0x020e280000000800 */
[----:B0-----:R0:W-:Y:S01]  /*18bf0*/  STL [R1+0x1c], R2 ;  /* 0x00001c0201007387 */ /* 0x0011e20000100800 */
[----:B------:R-:W-:Y:S06]  /*18c00*/  BAR.ARV 0x4, 0x180 ;  /* 0x0106000000007b1d */ /* 0x000fec0000002000 */
[----:B------:R-:W-:Y:S05]  /*18c10*/  BRA `(.L_x_1113) ;  /* 0x0000000000207947 */ /* 0x000fea0003800000 */
.L_x_1112:
[----:B------:R-:W0:Y:S01]  /*18c20*/  @!P0 S2R R3, SR_CgaCtaId ;  /* 0x0000000000038919 */ /* 0x000e220000008800 */
[----:B------:R-:W-:Y:S01]  /*18c30*/  @!P0 MOV R0, 0x400 ;  /* 0x0000040000008802 */ /* 0x000fe20000000f00 */
[----:B------:R-:W-:Y:S03]  /*18c40*/  BAR.SYNC.DEFER_BLOCKING 0x4, 0x180 ;  /* 0x0106000000007b1d */ /* 0x000fe60000010000 */
[----:B0-----:R-:W-:-:S03]  /*18c50*/  @!P0 LEA R17, R3, R0, 0x18 ;  /* 0x0000000003118211 */ /* 0x001fc600078ec0ff */
[----:B-----5:R-:W0:Y:S04]  /*18c60*/  SHFL.IDX PT, R0, R2, RZ, 0x1f ;  /* 0x00001fff02007589 */ /* 0x020e2800000e0000 */
[----:B------:R1:W-:Y:S04]  /*18c70*/  @!P0 STS [R17+0x298d0], R2 ;  /* 0x0298d00211008388 */ /* 0x0003e80000000800 */
[----:B0-----:R1:W-:Y:S01]  /*18c80*/  STL [R1+0x1c], R0 ;  /* 0x00001c0001007387 */ /* 0x0013e20000100800 */
[----:B------:R-:W-:Y:S06]  /*18c90*/  BAR.ARV 0x5, 0x180 ;  /* 0x0146000000007b1d */ /* 0x000fec0000002000 */
.L_x_1113:
[----:B-1----:R-:W3:Y:S01]  /*18ca0*/  LDL R0, [R1+0x1c] ;  /* 0x00001c0001007983 */ /* 0x002ee20000100800 */
[----:B------:R-:W-:Y:S02]  /*18cb0*/  ULDC UR4, c[0x0][0xc38] ;  /* 0x00030e0000047ab9 */ /* 0x000fe40000000800 */
[----:B---3--:R-:W-:-:S13]  /*18cc0*/  ISETP.GE.AND P0, PT, R0, UR4, PT ;  /* 0x0000000400007c0c */ /* 0x008fda000bf06270 */
[----:B------:R-:W-:Y:S05]  /*18cd0*/  @!P0 BRA `(.L_x_1114) ;  /* 0xffffffc4004c8947 */ /* 0x000fea000383ffff */
.L_x_1045:
[----:B0-----:R-:W3:Y:S01]  /*18ce0*/  LDL.LU R0, [R1+0x20] ;  /* 0x0000200001007983 */ /* 0x001ee20000300800 */
[----:B------:R-:W-:Y:S01]  /*18cf0*/  BSSY B0, `(.L_x_1115) ;  /* 0x000000b000007945 */ /* 0x000fe20003800000 */
[----:B------:R-:W0:Y:S01]  /*18d00*/  S2R R4, SR_CgaCtaId ;  /* 0x0000000000047919 */ /* 0x000e220000008800 */
        /* <DEDUP_REMOVED lines=9> */
.L_x_1155:
[----:B------:R-:W-:Y:S05]  /*18da0*/  BSYNC B0 ;  /* 0x0000000000007941 */ /* 0x000fea0003800000 */
.L_x_1115:
[----:B------:R-:W-:-:S03]  /*18db0*/  UMOV UR4, 0xffffffff ;  /* 0xffffffff00047882 */ /* 0x000fc60000000000 */
[----:B------:R-:W-:Y:S05]  /*18dc0*/  BRA.DIV UR4, `(.L_x_1117) ;  /* 0x0000000e04f07947 */ /* 0x000fea000b800000 */
[----:B0-----:R-:W0:Y:S02]  /*18dd0*/  S2R R0, SR_TID.X ;  /* 0x0000000000007919 */ /* 0x001e240000002100 */
[----:B0-----:R-:W-:-:S04]  /*18de0*/  SHF.R.U32.HI R0, RZ, 0x5, R0 ;  /* 0x00000005ff007819 */ /* 0x001fc80000011600 */
[----:B------:R-:W-:-:S05]  /*18df0*/  LOP3.LUT R0, R0, 0x3, RZ, 0xc0, !PT ;  /* 0x0000000300007812 */ /* 0x000fca00078ec0ff */
[----:B------:R0:W1:Y:S02]  /*18e00*/  SHFL.IDX PT, R14, R0, RZ, 0x1f ;  /* 0x00001fff000e7589 */ /* 0x00006400000e0000 */
.L_x_1158:
[----:B-1----:R-:W-:Y:S01]  /*18e10*/  ISETP.NE.AND P0, PT, R14, RZ, PT ;  /* 0x000000ff0e00720c */ /* 0x002fe20003f05270 */
[----:B------:R-:W-:-:S12]  /*18e20*/  BSSY B0, `(.L_x_1118) ;  /* 0x000002c000007945 */ /* 0x000fd80003800000 */
[----:B------:R-:W-:Y:S05]  /*18e30*/  @P0 BRA `(.L_x_1119) ;  /* 0x0000000000a80947 */ /* 0x000fea0003800000 */
[----:B------:R-:W-:-:S03]  /*18e40*/  UMOV UR4, 0xffffffff ;  /* 0xffffffff00047882 */ /* 0x000fc60000000000 */
[----:B------:R-:W-:Y:S05]  /*18e50*/  BRA.DIV UR4, `(.L_x_1120) ;  /* 0x0000001204007947 */ /* 0x000fea000b800000 */
[----:B------:R-:W-:-:S13]  /*18e60*/  ELECT P6, URZ, PT ;  /* 0x00000000003f782f */ /* 0x000fda00038c0000 */
.L_x_1161:
[----:B------:R-:W-:Y:S05]  /*18e70*/  @!P6 BRA `(.L_x_1119) ;  /* 0x000000000098e947 */ /* 0x000fea0003800000 */
[----:B------:R-:W-:-:S06]  /*18e80*/  ULOP3.LUT UR4, UR38, 0x2, URZ, 0xfc, !UPT ;  /* 0x0000000226047892 */ /* 0x000fcc000f8efc3f */
[----:B0-----:R-:W-:-:S05]  /*18e90*/  IMAD.U32 R0, RZ, RZ, UR4 ;  /* 0x00000004ff007e24 */ /* 0x001fca000f8e00ff */
[----:B------:R-:W-:-:S13]  /*18ea0*/  ISETP.NE.AND P0, PT, R0, 0x3, PT ;  /* 0x000000030000780c */ /* 0x000fda0003f05270 */
[----:B------:R-:W-:Y:S05]  /*18eb0*/  @!P0 BRA `(.L_x_1121) ;  /* 0x0000000000048947 */ /* 0x000fea0003800000 */
[----:B------:R-:W-:Y:S01]  /*18ec0*/  BPT.TRAP 0x1 ;  /* 0x000000040000795c */ /* 0x000fe20000300000 */
.L_x_1121:
        /* <DEDUP_REMOVED lines=13> */
.L_x_1162:
[----:B------:R-:W1:Y:S02]  /*18fa0*/  SYNCS.PHASECHK.TRANS64.TRYWAIT P1, [R5+URZ], R0 ;  /* 0x00000000050075a7 */ /* 0x000e64000802017f */
[----:B-1----:R-:W-:Y:S05]  /*18fb0*/  @!P1 BRA `(.L_x_1123) ;  /* 0x0000000c00dc9947 */ /* 0x002fea0003800000 */
.L_x_1163:
[----:B------:R-:W-:Y:S05]  /*18fc0*/  @!P0 BRA `(.L_x_1124) ;  /* 0x0000000000048947 */ /* 0x000fea0003800000 */
[----:B------:R-:W-:Y:S01]  /*18fd0*/  BPT.TRAP 0x1 ;  /* 0x000000040000795c */ /* 0x000fe20000300000 */
.L_x_1124:
[----:B-1----:R-:W-:-:S04]  /*18fe0*/  IMAD R5, R18, 0x8, R3 ;  /* 0x0000000812057824 */ /* 0x002fc800078e0203 */
[----:B------:R-:W1:Y:S02]  /*18ff0*/  SYNCS.PHASECHK.TRANS64.TRYWAIT P1, [R5+URZ+0x29860], R4 ;  /* 0x02986004050075a7 */ /* 0x000e64000802017f */
[----:B-1----:R-:W-:Y:S05]  /*19000*/  @!P1 BRA `(.L_x_1125) ;  /* 0x0000000c00dc9947 */ /* 0x002fea0003800000 */
.L_x_1164:
[----:B------:R-:W-:Y:S05]  /*19010*/  @!P0 BRA `(.L_x_1126) ;  /* 0x0000000000048947 */ /* 0x000fea0003800000 */
[----:B------:R-:W-:Y:S01]  /*19020*/  BPT.TRAP 0x1 ;  /* 0x000000040000795c */ /* 0x000fe20000300000 */
.L_x_1126:
[----:B------:R-:W-:-:S04]  /*19030*/  IMAD R3, R2, 0x8, R3 ;  /* 0x0000000802037824 */ /* 0x000fc800078e0203 */
[----:B------:R-:W3:Y:S02]  /*19040*/  SYNCS.PHASECHK.TRANS64.TRYWAIT P1, [R3+URZ+0x29860], R0 ;  /* 0x02986000030075a7 */ /* 0x000ee4000802017f */
[----:B---3--:R-:W-:Y:S05]  /*19050*/  @!P1 BRA `(.L_x_1127) ;  /* 0x0000000c00dc9947 */ /* 0x008fea0003800000 */
.L_x_1165:
[----:B------:R-:W-:Y:S05]  /*19060*/  @!P0 BRA `(.L_x_1128) ;  /* 0x0000000000048947 */ /* 0x000fea0003800000 */
[----:B------:R-:W-:Y:S01]  /*19070*/  BPT.TRAP 0x1 ;  /* 0x000000040000795c */ /* 0x000fe20000300000 */
.L_x_1128:
[----:B------:R-:W4:Y:S02]  /*19080*/  SYNCS.PHASECHK.TRANS64.TRYWAIT P0, [R5+URZ+0x29880], R4 ;  /* 0x02988004050075a7 */ /* 0x000f24000800017f */
[----:B----4-:R-:W-:Y:S05]  /*19090*/  @!P0 BRA `(.L_x_1129) ;  /* 0x0000000c00e08947 */ /* 0x010fea0003800000 */
.L_x_1130:
[----:B------:R0:W0:Y:S02]  /*190a0*/  SYNCS.PHASECHK.TRANS64.TRYWAIT P0, [R3+URZ+0x29880], R0 ;  /* 0x02988000030075a7 */ /* 0x000024000800017f */
[----:B0-----:R-:W-:Y:S05]  /*190b0*/  @!P0 NANOSLEEP.SYNCS 0x989680 ;  /* 0x009896800000895d */ /* 0x001fea0003900000 */
[----:B------:R-:W0:Y:S02]  /*190c0*/  @!P0 SYNCS.PHASECHK.TRANS64 P0, [R3+URZ+0x29880], R0 ;  /* 0x02988000030085a7 */ /* 0x000e24000800007f */
[----:B0-----:R-:W-:Y:S05]  /*190d0*/  @!P0 BRA `(.L_x_1130) ;  /* 0xfffffffc00f08947 */ /* 0x001fea000383ffff */
.L_x_1119:
[----:B------:R-:W-:Y:S05]  /*190e0*/  BSYNC B0 ;  /* 0x0000000000007941 */ /* 0x000fea0003800000 */
.L_x_1118:
[----:B------:R-:W-:Y:S05]  /*190f0*/  EXIT ;  /* 0x000000000000794d */ /* 0x000fea0003800000 */
.L_x_954:
[----:B0-----:R-:W-:-:S04]  /*19100*/  IMAD.U32 R3, RZ, RZ, UR41 ;  /* 0x00000029ff037e24 */ /* 0x001fc8000f8e00ff */
[----:B------:R0:W1:Y:S03]  /*19110*/  SYNCS.PHASECHK.TRANS64.TRYWAIT P1, [R3+URZ+0x29800], R0 ;  /* 0x02980000030075a7 */ /* 0x000066000802017f */
[----:B-1----:R-:W-:Y:S05]  /*19120*/  @!P1 NANOSLEEP.SYNCS 0x989680 ;  /* 0x009896800000995d */ /* 0x002fea0003900000 */
[----:B------:R-:W1:Y:S02]  /*19130*/  @!P1 SYNCS.PHASECHK.TRANS64 P1, [R3+URZ+0x29800], R0 ;  /* 0x02980000030095a7 */ /* 0x000e64000802007f */
[----:B-1----:R-:W-:Y:S05]  /*19140*/  @!P1 BRA `(.L_x_954) ;  /* 0xfffffffc00ec9947 */ /* 0x002fea000383ffff */
[----:B------:R-:W-:Y:S05]  /*19150*/  BRA `(.L_x_1131) ;  /* 0xfffffe8800f87947 */ /* 0x000fea000383ffff */
.L_x_958:
[----:B-1----:R1:W2:Y:S02]  /*19160*/  SYNCS.PHASECHK.TRANS64.TRYWAIT P1, [R3+URZ+0x29830], R0 ;  /* 0x02983000030075a7 */ /* 0x0022a4000802017f */
[----:B--2---:R-:W-:Y:S05]  /*19170*/  @!P1 NANOSLEEP.SYNCS 0x989680 ;  /* 0x009896800000995d */ /* 0x004fea0003900000 */
[----:B------:R-:W2:Y:S02]  /*19180*/  @!P1 SYNCS.PHASECHK.TRANS64 P1, [R3+URZ+0x29830], R0 ;  /* 0x02983000030095a7 */ /* 0x000ea4000802007f */
[----:B--2---:R-:W-:Y:S05]  /*19190*/  @!P1 BRA `(.L_x_958) ;  /* 0xfffffffc00f09947 */ /* 0x004fea000383ffff */
[----:B------:R-:W-:Y:S05]  /*191a0*/  BRA `(.L_x_957) ;  /* 0xfffffe8c001c7947 */ /* 0x000fea000383ffff */
.L_x_974:
[----:B-1----:R-:W-:-:S04]  /*191b0*/  IMAD.U32 R7, RZ, RZ, UR6 ;  /* 0x00000006ff077e24 */ /* 0x002fc8000f8e00ff */
[----:B------:R1:W2:Y:S03]  /*191c0*/  SYNCS.PHASECHK.TRANS64.TRYWAIT P1, [R7+URZ+0x29830], R6 ;  /* 0x02983006070075a7 */ /* 0x0002a6000802017f */
[----:B--2---:R-:W-:Y:S05]  /*191d0*/  @!P1 NANOSLEEP.SYNCS 0x989680 ;  /* 0x009896800000995d */ /* 0x004fea0003900000 */
[----:B------:R-:W2:Y:S02]  /*191e0*/  @!P1 SYNCS.PHASECHK.TRANS64 P1, [R7+URZ+0x29830], R6 ;  /* 0x02983006070095a7 */ /* 0x000ea4000802007f */
[----:B--2---:R-:W-:Y:S05]  /*191f0*/  @!P1 BRA `(.L_x_974) ;  /* 0xfffffffc00ec9947 */ /* 0x004fea000383ffff */
[----:B------:R-:W-:Y:S05]  /*19200*/  BRA `(.L_x_971) ;  /* 0xfffffed000087947 */ /* 0x000fea000383ffff */
.L_x_978:
[----:B-1----:R-:W-:-:S04]  /*19210*/  IMAD.U32 R7, RZ, RZ, UR6 ;  /* 0x00000006ff077e24 */ /* 0x002fc8000f8e00ff */
[----:B------:R1:W2:Y:S03]  /*19220*/  SYNCS.PHASECHK.TRANS64.TRYWAIT P1, [R7+URZ+0x29850], R6 ;  /* 0x02985006070075a7 */ /* 0x0002a6000802017f */
[----:B--2---:R-:W-:Y:S05]  /*19230*/  @!P1 NANOSLEEP.SYNCS 0x989680 ;  /* 0x009896800000995d */ /* 0x004fea0003900000 */
[----:B------:R-:W2:Y:S02]  /*19240*/  @!P1 SYNCS.PHASECHK.TRANS64 P1, [R7+URZ+0x29850], R6 ;  /* 0x02985006070095a7 */ /* 0x000ea4000802007f */
[----:B--2---:R-:W-:Y:S05]  /*19250*/  @!P1 BRA `(.L_x_978) ;  /* 0xfffffffc00ec9947 */ /* 0x004fea000383ffff */
[----:B------:R-:W-:Y:S05]  /*19260*/  BRA `(.L_x_975) ;  /* 0xfffffedc00047947 */ /* 0x000fea000383ffff */
.L_x_996:
[----:B-1----:R-:W-:-:S04]  /*19270*/  IMAD.U32 R11, RZ, RZ, UR6 ;  /* 0x00000006ff0b7e24 */ /* 0x002fc8000f8e00ff */
[----:B------:R1:W2:Y:S03]  /*19280*/  SYNCS.PHASECHK.TRANS64.TRYWAIT P1, [R11+URZ+0x29830], R0 ;  /* 0x029830000b0075a7 */ /* 0x0002a6000802017f */
[----:B--2---:R-:W-:Y:S05]  /*19290*/  @!P1 NANOSLEEP.SYNCS 0x989680 ;  /* 0x009896800000995d */ /* 0x004fea0003900000 */
[----:B------:R-:W2:Y:S02]  /*192a0*/  @!P1 SYNCS.PHASECHK.TRANS64 P1, [R11+URZ+0x29830], R0 ;  /* 0x029830000b0095a7 */ /* 0x000ea4000802007f */
[----:B--2---:R-:W-:Y:S05]  /*192b0*/  @!P1 BRA `(.L_x_996) ;  /* 0xfffffffc00ec9947 */ /* 0x004fea000383ffff */
[----:B------:R-:W-:Y:S05]  /*192c0*/  BRA `(.L_x_993) ;  /* 0xffffff1800547947 */ /* 0x000fea000383ffff */
.L_x_1000:
[----:B-1----:R-:W-:-:S04]  /*192d0*/  IMAD.U32 R11, RZ, RZ, UR6 ;  /* 0x00000006ff0b7e24 */ /* 0x002fc8000f8e00ff */
[----:B------:R1:W2:Y:S03]  /*192e0*/  SYNCS.PHASECHK.TRANS64.TRYWAIT P1, [R11+URZ+0x29850], R0 ;  /* 0x029850000b0075a7 */ /* 0x0002a6000802017f */
[----:B--2---:R-:W-:Y:S05]  /*192f0*/  @!P1 NANOSLEEP.SYNCS 0x989680 ;  /* 0x009896800000995d */ /* 0x004fea0003900000 */
[----:B------:R-:W2:Y:S02]  /*19300*/  @!P1 SYNCS.PHASECHK.TRANS64 P1, [R11+URZ+0x29850], R0 ;  /* 0x029850000b0095a7 */ /* 0x000ea4000802007f */
[----:B--2---:R-:W-:Y:S05]  /*19310*/  @!P1 BRA `(.L_x_1000) ;  /* 0xfffffffc00ec9947 */ /* 0x004fea000383ffff */
[----:B------:R-:W-:Y:S05]  /*19320*/  BRA `(.L_x_997) ;  /* 0xffffff24005c7947 */ /* 0x000fea000383ffff */
.L_x_1007:
[----:B-1----:R-:W-:-:S04]  /*19330*/  IMAD.U32 R9, RZ, RZ, UR6 ;  /* 0x00000006ff097e24 */ /* 0x002fc8000f8e00ff */
[----:B------:R1:W2:Y:S03]  /*19340*/  SYNCS.PHASECHK.TRANS64.TRYWAIT P1, [R9+URZ+0x29830], R0 ;  /* 0x02983000090075a7 */ /* 0x0002a6000802017f */
[----:B--2---:R-:W-:Y:S05]  /*19350*/  @!P1 NANOSLEEP.SYNCS 0x989680 ;  /* 0x009896800000995d */ /* 0x004fea0003900000 */
[----:B------:R-:W2:Y:S02]  /*19360*/  @!P1 SYNCS.PHASECHK.TRANS64 P1, [R9+URZ+0x29830], R0 ;  /* 0x02983000090095a7 */ /* 0x000ea4000802007f */
[----:B--2---:R-:W-:Y:S05]  /*19370*/  @!P1 BRA `(.L_x_1007) ;  /* 0xfffffffc00ec9947 */ /* 0x004fea000383ffff */
[----:B------:R-:W-:Y:S05]  /*19380*/  BRA `(.L_x_1004) ;  /* 0xffffff4400787947 */ /* 0x000fea000383ffff */
.L_x_1011:
[----:B-1----:R-:W-:-:S04]  /*19390*/  IMAD.U32 R9, RZ, RZ, UR6 ;  /* 0x00000006ff097e24 */ /* 0x002fc8000f8e00ff */
[----:B------:R1:W2:Y:S03]  /*193a0*/  SYNCS.PHASECHK.TRANS64.TRYWAIT P1, [R9+URZ+0x29850], R0 ;  /* 0x02985000090075a7 */ /* 0x0002a6000802017f */
[----:B--2---:R-:W-:Y:S05]  /*193b0*/  @!P1 NANOSLEEP.SYNCS 0x989680 ;  /* 0x009896800000995d */ /* 0x004fea0003900000 */
[----:B------:R-:W2:Y:S02]  /*193c0*/  @!P1 SYNCS.PHASECHK.TRANS64 P1, [R9+URZ+0x29850], R0 ;  /* 0x02985000090095a7 */ /* 0x000ea4000802007f */
[----:B--2---:R-:W-:Y:S05]  /*193d0*/  @!P1 BRA `(.L_x_1011) ;  /* 0xfffffffc00ec9947 */ /* 0x004fea000383ffff */
[----:B------:R-:W-:Y:S05]  /*193e0*/  BRA `(.L_x_1008) ;  /* 0xffffff5000807947 */ /* 0x000fea000383ffff */
.L_x_1025:
[----:B-1----:R-:W-:-:S04]  /*193f0*/  IMAD.U32 R6, RZ, RZ, UR9 ;  /* 0x00000009ff067e24 */ /* 0x002fc8000f8e00ff */
[----:B------:R1:W2:Y:S03]  /*19400*/  SYNCS.PHASECHK.TRANS64.TRYWAIT P1, [R6+URZ+0x29850], R3 ;  /* 0x02985003060075a7 */ /* 0x0002a6000802017f */
[----:B--2---:R-:W-:Y:S05]  /*19410*/  @!P1 NANOSLEEP.SYNCS 0x989680 ;  /* 0x009896800000995d */ /* 0x004fea0003900000 */
[----:B------:R-:W2:Y:S02]  /*19420*/  @!P1 SYNCS.PHASECHK.TRANS64 P1, [R6+URZ+0x29850], R3 ;  /* 0x02985003060095a7 */ /* 0x000ea4000802007f */
[----:B--2---:R-:W-:Y:S05]  /*19430*/  @!P1 BRA `(.L_x_1025) ;  /* 0xfffffffc00ec9947 */ /* 0x004fea000383ffff */
[----:B------:R-:W-:Y:S05]  /*19440*/  BRA `(.L_x_1024) ;  /* 0xffffff8800f47947 */ /* 0x000fea000383ffff */
.L_x_1065:
[----:B------:R-:W-:Y:S02]  /*19450*/  IMAD.MOV.U32 R13, RZ, RZ, R0 ;  /* 0x000000ffff0d7224 */ /* 0x000fe400078e0000 */
[----:B------:R-:W-:Y:S02]  /*19460*/  IMAD.MOV.U32 R12, RZ, RZ, RZ ;  /* 0x000000ffff0c7224 */ /* 0x000fe400078e00ff */
[----:B------:R-:W-:Y:S02]  /*19470*/  IMAD.MOV.U32 R11, RZ, RZ, 0x1f ;  /* 0x0000001fff0b7424 */ /* 0x000fe400078e00ff */
[----:B------:R-:W-:-:S07]  /*19480*/  IMAD.MOV.U32 R15, RZ, RZ, -0x1 ;  /* 0xffffffffff0f7424 */ /* 0x000fce00078e00ff */
[----:B-1----:R-:W-:Y:S05]  /*19490*/  WARPSYNC.COLLECTIVE R15, `(.L_x_1132) ;  /* 0x000000000f087348 */ /* 0x002fea0003c00000 */
[----:B------:R0:W2:Y:S02]  /*194a0*/  SHFL.IDX P6, R14, R13, R12, R11 ;  /* 0x0000000c0d0e7389 */ /* 0x0000a400000c000b */
[----:B012---:R-:W-:Y:S01]  /*194b0*/  ENDCOLLECTIVE ;  /* 0x000000000000791b */ /* 0x007fe20003800000 */
.L_x_1132:
[----:B------:R-:W-:Y:S05]  /*194c0*/  BRA `(.L_x_1133) ;  /* 0xffffffcc00707947 */ /* 0x000fea000383ffff */
.L_x_1067:
[----:B------:R-:W-:Y:S01]  /*194d0*/  BSSY B0, `(.L_x_1134) ;  /* 0x0000006000007945 */ /* 0x000fe20003800000 */
[----:B------:R-:W-:-:S07]  /*194e0*/  IMAD.MOV.U32 R15, RZ, RZ, -0x1 ;  /* 0xffffffffff0f7424 */ /* 0x000fce00078e00ff */
[----:B-1----:R-:W-:Y:S05]  /*194f0*/  WARPSYNC.COLLECTIVE R15, `(.L_x_1135) ;  /* 0x000000000f0c7348 */ /* 0x002fea0003c00000 */
[----:B------:R-:W-:Y:S02]  /*19500*/  ELECT P6, UR62, PT ;  /* 0x00000000003e782f */ /* 0x000fe400038c0000 */
[----:B------:R-:W-:Y:S01]  /*19510*/  MOV R14, UR62 ;  /* 0x0000003e000e7c02 */ /* 0x000fe20008000f00 */
[----:B-1----:R-:W-:Y:S10]  /*19520*/  ENDCOLLECTIVE ;  /* 0x000000000000791b */ /* 0x002ff40003800000 */
.L_x_1135:
[----:B------:R-:W-:Y:S05]  /*19530*/  BSYNC B0 ;  /* 0x0000000000007941 */ /* 0x000fea0003800000 */
.L_x_1134:
[----:B------:R-:W-:Y:S05]  /*19540*/  BRA `(.L_x_1136) ;  /* 0xffffffcc00807947 */ /* 0x000fea000383ffff */
.L_x_1069:
[----:B0-----:R0:W2:Y:S02]  /*19550*/  SYNCS.PHASECHK.TRANS64.TRYWAIT P1, [R2+URZ+0x29880], R3 ;  /* 0x02988003020075a7 */ /* 0x0010a4000802017f */
[----:B--2---:R-:W-:Y:S05]  /*19560*/  @!P1 NANOSLEEP.SYNCS 0x989680 ;  /* 0x009896800000995d */ /* 0x004fea0003900000 */
[----:B------:R-:W2:Y:S02]  /*19570*/  @!P1 SYNCS.PHASECHK.TRANS64 P1, [R2+URZ+0x29880], R3 ;  /* 0x02988003020095a7 */ /* 0x000ea4000802007f */
[----:B--2---:R-:W-:Y:S05]  /*19580*/  @!P1 BRA `(.L_x_1069) ;  /* 0xfffffffc00f09947 */ /* 0x004fea000383ffff */
[----:B------:R-:W-:Y:S05]  /*19590*/  BRA `(.L_x_1137) ;  /* 0xffffffcc00dc7947 */ /* 0x000fea000383ffff */
.L_x_1071:
[----:B--2---:R2:W3:Y:S02]  /*195a0*/  SYNCS.PHASECHK.TRANS64.TRYWAIT P1, [R2+URZ+0x29840], R3 ;  /* 0x02984003020075a7 */ /* 0x0044e4000802017f */
[----:B---3--:R-:W-:Y:S05]  /*195b0*/  @!P1 NANOSLEEP.SYNCS 0x989680 ;  /* 0x009896800000995d */ /* 0x008fea0003900000 */
[----:B------:R-:W3:Y:S02]  /*195c0*/  @!P1 SYNCS.PHASECHK.TRANS64 P1, [R2+URZ+0x29840], R3 ;  /* 0x02984003020095a7 */ /* 0x000ee4000802007f */
[----:B---3--:R-:W-:Y:S05]  /*195d0*/  @!P1 BRA `(.L_x_1071) ;  /* 0xfffffffc00f09947 */ /* 0x008fea000383ffff */
[----:B------:R-:W-:Y:S05]  /*195e0*/  BRA `(.L_x_1138) ;  /* 0xffffffd000287947 */ /* 0x000fea000383ffff */
.L_x_1075:
[----:B------:R-:W-:Y:S02]  /*195f0*/  IMAD.MOV.U32 R13, RZ, RZ, R3 ;  /* 0x000000ffff0d7224 */ /* 0x000fe400078e0003 */
[----:B------:R-:W-:Y:S02]  /*19600*/  IMAD.MOV.U32 R12, RZ, RZ, RZ ;  /* 0x000000ffff0c7224 */ /* 0x000fe400078e00ff */
[----:B------:R-:W-:Y:S02]  /*19610*/  IMAD.MOV.U32 R11, RZ, RZ, 0x1c1f ;  /* 0x00001c1fff0b7424 */ /* 0x000fe400078e00ff */
[----:B------:R-:W-:Y:S02]  /*19620*/  IMAD.MOV.U32 R15, RZ, RZ, -0x1 ;  /* 0xffffffffff0f7424 */ /* 0x000fe400078e00ff */
[----:B------:R-:W-:-:S07]  /*19630*/  VIADD R0, R10, UR42 ;  /* 0x0000002a0a007c36 */ /* 0x000fce0008000000 */
[----:B-----5:R-:W-:Y:S05]  /*19640*/  WARPSYNC.COLLECTIVE R15, `(.L_x_1139) ;  /* 0x000000000f087348 */ /* 0x020fea0003c00000 */
[----:B------:R0:W1:Y:S02]  /*19650*/  SHFL.IDX P6, R14, R13, R12, R11 ;  /* 0x0000000c0d0e7389 */ /* 0x00006400000c000b */
[----:B01---5:R-:W-:Y:S01]  /*19660*/  ENDCOLLECTIVE ;  /* 0x000000000000791b */ /* 0x023fe20003800000 */
.L_x_1139:
[----:B------:R-:W-:Y:S02]  /*19670*/  IMAD.MOV.U32 R13, RZ, RZ, R4 ;  /* 0x000000ffff0d7224 */ /* 0x000fe400078e0004 */
[----:B------:R-:W-:-:S07]  /*19680*/  IMAD.MOV.U32 R5, RZ, RZ, R14 ;  /* 0x000000ffff057224 */ /* 0x000fce00078e000e */
[----:B------:R-:W-:Y:S05]  /*19690*/  WARPSYNC.COLLECTIVE R15, `(.L_x_1140) ;  /* 0x000000000f087348 */ /* 0x000fea0003c00000 */
[----:B------:R0:W1:Y:S02]  /*196a0*/  SHFL.IDX P6, R14, R13, R12, R11 ;  /* 0x0000000c0d0e7389 */ /* 0x00006400000c000b */
[----:B01----:R-:W-:Y:S01]  /*196b0*/  ENDCOLLECTIVE ;  /* 0x000000000000791b */ /* 0x003fe20003800000 */
.L_x_1140:
        /* <DEDUP_REMOVED lines=9> */
.L_x_1141:
        /* <DEDUP_REMOVED lines=16> */
.L_x_1142:
[----:B------:R-:W-:Y:S02]  /*19850*/  IMAD.MOV.U32 R13, RZ, RZ, R3 ;  /* 0x000000ffff0d7224 */ /* 0x000fe400078e0003 */
[----:B------:R-:W-:Y:S02]  /*19860*/  IMAD.MOV.U32 R12, RZ, RZ, 0x2 ;  /* 0x00000002ff0c7424 */ /* 0x000fe400078e00ff */
[----:B------:R-:W-:-:S07]  /*19870*/  IMAD.MOV.U32 R6, RZ, RZ, R14 ;  /* 0x000000ffff067224 */ /* 0x000fce00078e000e */
[----:B------:R-:W-:Y:S05]  /*19880*/  WARPSYNC.COLLECTIVE R15, `(.L_x_1143) ;  /* 0x000000000f087348 */ /* 0x000fea0003c00000 */
[----:B------:R0:W1:Y:S02]  /*19890*/  SHFL.IDX P6, R14, R13, R12, R11 ;  /* 0x0000000c0d0e7389 */ /* 0x00006400000c000b */
[----:B01----:R-:W-:Y:S01]  /*198a0*/  ENDCOLLECTIVE ;  /* 0x000000000000791b */ /* 0x003fe20003800000 */
.L_x_1143:
        /* <DEDUP_REMOVED lines=16> */
.L_x_1144:
[----:B------:R-:W-:Y:S02]  /*199b0*/  IMAD.MOV.U32 R13, RZ, RZ, R3 ;  /* 0x000000ffff0d7224 */ /* 0x000fe400078e0003 */
[----:B------:R-:W-:Y:S02]  /*199c0*/  IMAD.MOV.U32 R12, RZ, RZ, 0x3 ;  /* 0x00000003ff0c7424 */ /* 0x000fe400078e00ff */
[----:B------:R-:W-:-:S07]  /*199d0*/  IMAD.MOV.U32 R6, RZ, RZ, R14 ;  /* 0x000000ffff067224 */ /* 0x000fce00078e000e */
[----:B------:R-:W-:Y:S05]  /*199e0*/  WARPSYNC.COLLECTIVE R15, `(.L_x_1145) ;  /* 0x000000000f087348 */ /* 0x000fea0003c00000 */
[----:B------:R0:W1:Y:S02]  /*199f0*/  SHFL.IDX P6, R14, R13, R12, R11 ;  /* 0x0000000c0d0e7389 */ /* 0x00006400000c000b */
[----:B01----:R-:W-:Y:S01]  /*19a00*/  ENDCOLLECTIVE ;  /* 0x000000000000791b */ /* 0x003fe20003800000 */
.L_x_1145:
        /* <DEDUP_REMOVED lines=14> */
.L_x_1146:
[----:B------:R-:W-:Y:S01]  /*19af0*/  IMAD.MOV.U32 R4, RZ, RZ, R14 ;  /* 0x000000ffff047224 */ /* 0x000fe200078e000e */
[----:B------:R-:W-:Y:S06]  /*19b00*/  BRA `(.L_x_1147) ;  /* 0xffffffd400687947 */ /* 0x000fec000383ffff */
.L_x_1080:
[----:B-1----:R1:W2:Y:S02]  /*19b10*/  SYNCS.PHASECHK.TRANS64.TRYWAIT P0, [R17+URZ+0x29820], R0 ;  /* 0x02982000110075a7 */ /* 0x0022a4000800017f */
[----:B--2---:R-:W-:Y:S05]  /*19b20*/  @!P0 NANOSLEEP.SYNCS 0x989680 ;  /* 0x009896800000895d */ /* 0x004fea0003900000 */
[----:B------:R-:W2:Y:S02]  /*19b30*/  @!P0 SYNCS.PHASECHK.TRANS64 P0, [R17+URZ+0x29820], R0 ;  /* 0x02982000110085a7 */ /* 0x000ea4000800007f */
[----:B--2---:R-:W-:Y:S05]  /*19b40*/  @!P0 BRA `(.L_x_1080) ;  /* 0xfffffffc00f08947 */ /* 0x004fea000383ffff */
[----:B------:R-:W-:Y:S05]  /*19b50*/  BRA `(.L_x_1148) ;  /* 0xffffffd400d87947 */ /* 0x000fea000383ffff */
.L_x_1086:
[----:B0-----:R0:W1:Y:S02]  /*19b60*/  SYNCS.PHASECHK.TRANS64.TRYWAIT P0, [R4+URZ+0x29880], R5 ;  /* 0x02988005040075a7 */ /* 0x001064000800017f */
[----:B-1----:R-:W-:Y:S05]  /*19b70*/  @!P0 NANOSLEEP.SYNCS 0x989680 ;  /* 0x009896800000895d */ /* 0x002fea0003900000 */
[----:B------:R-:W1:Y:S02]  /*19b80*/  @!P0 SYNCS.PHASECHK.TRANS64 P0, [R4+URZ+0x29880], R5 ;  /* 0x02988005040085a7 */ /* 0x000e64000800007f */
[----:B-1----:R-:W-:Y:S05]  /*19b90*/  @!P0 BRA `(.L_x_1086) ;  /* 0xfffffffc00f08947 */ /* 0x002fea000383ffff */
[----:B------:R-:W-:Y:S05]  /*19ba0*/  BRA `(.L_x_1149) ;  /* 0xffffffd8008c7947 */ /* 0x000fea000383ffff */
.L_x_1091:
[----:B-1----:R1:W3:Y:S02]  /*19bb0*/  SYNCS.PHASECHK.TRANS64.TRYWAIT P0, [R4+URZ+0x29840], R5 ;  /* 0x02984005040075a7 */ /* 0x0022e4000800017f */
[----:B---3--:R-:W-:Y:S05]  /*19bc0*/  @!P0 NANOSLEEP.SYNCS 0x989680 ;  /* 0x009896800000895d */ /* 0x008fea0003900000 */
[----:B------:R-:W3:Y:S02]  /*19bd0*/  @!P0 SYNCS.PHASECHK.TRANS64 P0, [R4+URZ+0x29840], R5 ;  /* 0x02984005040085a7 */ /* 0x000ee4000800007f */
[----:B---3--:R-:W-:Y:S05]  /*19be0*/  @!P0 BRA `(.L_x_1091) ;  /* 0xfffffffc00f08947 */ /* 0x008fea000383ffff */
[----:B------:R-:W-:Y:S05]  /*19bf0*/  BRA `(.L_x_1150) ;  /* 0xffffffdc00047947 */ /* 0x000fea000383ffff */
.L_x_1099:
[----:B-1----:R1:W3:Y:S02]  /*19c00*/  SYNCS.PHASECHK.TRANS64.TRYWAIT P1, [R19+URZ+0x29870], R4 ;  /* 0x02987004130075a7 */ /* 0x0022e4000802017f */
[----:B---3--:R-:W-:Y:S05]  /*19c10*/  @!P1 NANOSLEEP.SYNCS 0x989680 ;  /* 0x009896800000995d */ /* 0x008fea0003900000 */
[----:B------:R-:W3:Y:S02]  /*19c20*/  @!P1 SYNCS.PHASECHK.TRANS64 P1, [R19+URZ+0x29870], R4 ;  /* 0x02987004130095a7 */ /* 0x000ee4000802007f */
[----:B---3--:R-:W-:Y:S05]  /*19c30*/  @!P1 BRA `(.L_x_1099) ;  /* 0xfffffffc00f09947 */ /* 0x008fea000383ffff */
[----:B------:R-:W-:Y:S05]  /*19c40*/  BRA `(.L_x_1151) ;  /* 0xffffffe0001c7947 */ /* 0x000fea000383ffff */
.L_x_1101:
[----:B---3--:R3:W4:Y:S02]  /*19c50*/  SYNCS.PHASECHK.TRANS64.TRYWAIT P1, [R19+URZ+0x29860], R3 ;  /* 0x02986003130075a7 */ /* 0x008724000802017f */
[----:B----4-:R-:W-:Y:S05]  /*19c60*/  @!P1 NANOSLEEP.SYNCS 0x989680 ;  /* 0x009896800000995d */ /* 0x010fea0003900000 */
[----:B------:R-:W4:Y:S02]  /*19c70*/  @!P1 SYNCS.PHASECHK.TRANS64 P1, [R19+URZ+0x29860], R3 ;  /* 0x02986003130095a7 */ /* 0x000f24000802007f */
[----:B----4-:R-:W-:Y:S05]  /*19c80*/  @!P1 BRA `(.L_x_1101) ;  /* 0xfffffffc00f09947 */ /* 0x010fea000383ffff */
[----:B------:R-:W-:Y:S05]  /*19c90*/  BRA `(.L_x_1152) ;  /* 0xffffffe000247947 */ /* 0x000fea000383ffff */
.L_x_1108:
[----:B0-----:R0:W1:Y:S02]  /*19ca0*/  SYNCS.PHASECHK.TRANS64.TRYWAIT P1, [R16+URZ+0x29870], R3 ;  /* 0x02987003100075a7 */ /* 0x001064000802017f */
[----:B-1----:R-:W-:Y:S05]  /*19cb0*/  @!P1 NANOSLEEP.SYNCS 0x989680 ;  /* 0x009896800000995d */ /* 0x002fea0003900000 */
[----:B------:R-:W1:Y:S02]  /*19cc0*/  @!P1 SYNCS.PHASECHK.TRANS64 P1, [R16+URZ+0x29870], R3 ;  /* 0x02987003100095a7 */ /* 0x000e64000802007f */
[----:B-1----:R-:W-:Y:S05]  /*19cd0*/  @!P1 BRA `(.L_x_1108) ;  /* 0xfffffffc00f09947 */ /* 0x002fea000383ffff */
[----:B------:R-:W-:Y:S05]  /*19ce0*/  BRA `(.L_x_1153) ;  /* 0xffffffe800047947 */ /* 0x000fea000383ffff */
.L_x_1110:
[----:B0-----:R0:W1:Y:S02]  /*19cf0*/  SYNCS.PHASECHK.TRANS64.TRYWAIT P1, [R16+URZ+0x29860], R3 ;  /* 0x02986003100075a7 */ /* 0x001064000802017f */
[----:B-1----:R-:W-:Y:S05]  /*19d00*/  @!P1 NANOSLEEP.SYNCS 0x989680 ;  /* 0x009896800000995d */ /* 0x002fea0003900000 */
[----:B------:R-:W1:Y:S02]  /*19d10*/  @!P1 SYNCS.PHASECHK.TRANS64 P1, [R16+URZ+0x29860], R3 ;  /* 0x02986003100095a7 */ /* 0x000e64000802007f */
[----:B-1----:R-:W-:Y:S05]  /*19d20*/  @!P1 BRA `(.L_x_1110) ;  /* 0xfffffffc00f09947 */ /* 0x002fea000383ffff */
[----:B------:R-:W-:Y:S05]  /*19d30*/  BRA `(.L_x_1154) ;  /* 0xffffffe8000c7947 */ /* 0x000fea000383ffff */
.L_x_1116:
[----:B0-----:R0:W1:Y:S02]  /*19d40*/  SYNCS.PHASECHK.TRANS64.TRYWAIT P0, [R3+URZ+0x29820], R0 ;  /* 0x02982000030075a7 */ /* 0x001064000800017f */
[----:B-1----:R-:W-:Y:S05]  /*19d50*/  @!P0 NANOSLEEP.SYNCS 0x989680 ;  /* 0x009896800000895d */ /* 0x002fea0003900000 */
[----:B------:R-:W1:Y:S02]  /*19d60*/  @!P0 SYNCS.PHASECHK.TRANS64 P0, [R3+URZ+0x29820], R0 ;  /* 0x02982000030085a7 */ /* 0x000e64000800007f */
[----:B-1----:R-:W-:Y:S05]  /*19d70*/  @!P0 BRA `(.L_x_1116) ;  /* 0xfffffffc00f08947 */ /* 0x002fea000383ffff */
[----:B------:R-:W-:Y:S05]  /*19d80*/  BRA `(.L_x_1155) ;  /* 0xfffffff000047947 */ /* 0x000fea000383ffff */
.L_x_1117:
        /* <DEDUP_REMOVED lines=11> */
.L_x_1157:
[----:B------:R-:W-:Y:S05]  /*19e40*/  BSYNC B0 ;  /* 0x0000000000007941 */ /* 0x000fea0003800000 */
.L_x_1156:
[----:B------:R-:W-:Y:S05]  /*19e50*/  BRA `(.L_x_1158) ;  /* 0xffffffec00ec7947 */ /* 0x000fea000383ffff */
.L_x_1120:
[----:B------:R-:W-:Y:S01]  /*19e60*/  BSSY B1, `(.L_x_1159) ;  /* 0x0000006000017945 */ /* 0x000fe20003800000 */
[----:B------:R-:W-:-:S07]  /*19e70*/  IMAD.MOV.U32 R15, RZ, RZ, -0x1 ;  /* 0xffffffffff0f7424 */ /* 0x000fce00078e00ff */
[----:B0-2---:R-:W-:Y:S05]  /*19e80*/  WARPSYNC.COLLECTIVE R15, `(.L_x_1160) ;  /* 0x000000000f0c7348 */ /* 0x005fea0003c00000 */
[----:B------:R-:W-:Y:S02]  /*19e90*/  ELECT P6, UR62, PT ;  /* 0x00000000003e782f */ /* 0x000fe400038c0000 */
[----:B------:R-:W-:Y:S01]  /*19ea0*/  MOV R14, UR62 ;  /* 0x0000003e000e7c02 */ /* 0x000fe20008000f00 */
[----:B0-2---:R-:W-:Y:S10]  /*19eb0*/  ENDCOLLECTIVE ;  /* 0x000000000000791b */ /* 0x005ff40003800000 */
.L_x_1160:
[----:B------:R-:W-:Y:S05]  /*19ec0*/  BSYNC B1 ;  /* 0x0000000000017941 */ /* 0x000fea0003800000 */
.L_x_1159:
[----:B------:R-:W-:Y:S05]  /*19ed0*/  BRA `(.L_x_1161) ;  /* 0xffffffec00e47947 */ /* 0x000fea000383ffff */
.L_x_1122:
[----:B0-----:R0:W1:Y:S02]  /*19ee0*/  SYNCS.PHASECHK.TRANS64.TRYWAIT P1, [R7+URZ], R4 ;  /* 0x00000004070075a7 */ /* 0x001064000802017f */
[----:B-1----:R-:W-:Y:S05]  /*19ef0*/  @!P1 NANOSLEEP.SYNCS 0x989680 ;  /* 0x009896800000995d */ /* 0x002fea0003900000 */
[----:B------:R-:W1:Y:S02]  /*19f00*/  @!P1 SYNCS.PHASECHK.TRANS64 P1, [R7+URZ], R4 ;  /* 0x00000004070095a7 */ /* 0x000e64000802007f */
[----:B-1----:R-:W-:Y:S05]  /*19f10*/  @!P1 BRA `(.L_x_1122) ;  /* 0xfffffffc00f09947 */ /* 0x002fea000383ffff */
[----:B------:R-:W-:Y:S05]  /*19f20*/  BRA `(.L_x_1162) ;  /* 0xfffffff0001c7947 */ /* 0x000fea000383ffff */
.L_x_1123:
[----:B-1----:R1:W3:Y:S02]  /*19f30*/  SYNCS.PHASECHK.TRANS64.TRYWAIT P1, [R5+URZ], R0 ;  /* 0x00000000050075a7 */ /* 0x0022e4000802017f */
[----:B---3--:R-:W-:Y:S05]  /*19f40*/  @!P1 NANOSLEEP.SYNCS 0x989680 ;  /* 0x009896800000995d */ /* 0x008fea0003900000 */
[----:B------:R-:W3:Y:S02]  /*19f50*/  @!P1 SYNCS.PHASECHK.TRANS64 P1, [R5+URZ], R0 ;  /* 0x00000000050095a7 */ /* 0x000ee4000802007f */
[----:B---3--:R-:W-:Y:S05]  /*19f60*/  @!P1 BRA `(.L_x_1123) ;  /* 0xfffffffc00f09947 */ /* 0x008fea000383ffff */
[----:B------:R-:W-:Y:S05]  /*19f70*/  BRA `(.L_x_1163) ;  /* 0xfffffff000107947 */ /* 0x000fea000383ffff */
.L_x_1125:
[----:B-1----:R1:W3:Y:S02]  /*19f80*/  SYNCS.PHASECHK.TRANS64.TRYWAIT P1, [R5+URZ+0x29860], R4 ;  /* 0x02986004050075a7 */ /* 0x0022e4000802017f */
[----:B---3--:R-:W-:Y:S05]  /*19f90*/  @!P1 NANOSLEEP.SYNCS 0x989680 ;  /* 0x009896800000995d */ /* 0x008fea0003900000 */
[----:B------:R-:W3:Y:S02]  /*19fa0*/  @!P1 SYNCS.PHASECHK.TRANS64 P1, [R5+URZ+0x29860], R4 ;  /* 0x02986004050095a7 */ /* 0x000ee4000802007f */
[----:B---3--:R-:W-:Y:S05]  /*19fb0*/  @!P1 BRA `(.L_x_1125) ;  /* 0xfffffffc00f09947 */ /* 0x008fea000383ffff */
[----:B------:R-:W-:Y:S05]  /*19fc0*/  BRA `(.L_x_1164) ;  /* 0xfffffff000107947 */ /* 0x000fea000383ffff */
.L_x_1127:
[----:B---3--:R3:W4:Y:S02]  /*19fd0*/  SYNCS.PHASECHK.TRANS64.TRYWAIT P1, [R3+URZ+0x29860], R0 ;  /* 0x02986000030075a7 */ /* 0x008724000802017f */
[----:B----4-:R-:W-:Y:S05]  /*19fe0*/  @!P1 NANOSLEEP.SYNCS 0x989680 ;  /* 0x009896800000995d */ /* 0x010fea0003900000 */
[----:B------:R-:W4:Y:S02]  /*19ff0*/  @!P1 SYNCS.PHASECHK.TRANS64 P1, [R3+URZ+0x29860], R0 ;  /* 0x02986000030095a7 */ /* 0x000f24000802007f */
[----:B----4-:R-:W-:Y:S05]  /*1a000*/  @!P1 BRA `(.L_x_1127) ;  /* 0xfffffffc00f09947 */ /* 0x010fea000383ffff */
[----:B------:R-:W-:Y:S05]  /*1a010*/  BRA `(.L_x_1165) ;  /* 0xfffffff000107947 */ /* 0x000fea000383ffff */
.L_x_1129:
[----:B----4-:R4:W0:Y:S02]  /*1a020*/  SYNCS.PHASECHK.TRANS64.TRYWAIT P0, [R5+URZ+0x29880], R4 ;  /* 0x02988004050075a7 */ /* 0x010824000800017f */
[----:B0-----:R-:W-:Y:S05]  /*1a030*/  @!P0 NANOSLEEP.SYNCS 0x989680 ;  /* 0x009896800000895d */ /* 0x001fea0003900000 */
[----:B------:R-:W0:Y:S02]  /*1a040*/  @!P0 SYNCS.PHASECHK.TRANS64 P0, [R5+URZ+0x29880], R4 ;  /* 0x02988004050085a7 */ /* 0x000e24000800007f */
[----:B0-----:R-:W-:Y:S05]  /*1a050*/  @!P0 BRA `(.L_x_1129) ;  /* 0xfffffffc00f08947 */ /* 0x001fea000383ffff */
[----:B------:R-:W-:Y:S05]  /*1a060*/  BRA `(.L_x_1130) ;  /* 0xfffffff0000c7947 */ /* 0x000fea000383ffff */
.L_x_1166:
        /* <DEDUP_REMOVED lines=9> */
.L_x_2853:


//--------------------- .text._ZN7cutlass13device_kernelIN5flash11enable_sm90INS1_16FlashAttnFwdSm90INS1_25CollectiveMainloopFwdSm90ILi2EN4cute5tupleIJNS5_1CILi1EEES8_S8_EEENS6_IJNS7_ILi128EEENS7_ILi160EEENS7_ILi192EEEEEELi128ENS_12float_e4m3_tEfNS_4arch4Sm90ELb0ELb1ELb0ELb1ELb0ELb0ELb0ELb1ELb1ELb1ELb0ELb0EEENS1_21CollectiveEpilogueFwdINS6_IJSA_SA_SB_EEES9_NS_10bfloat16_tESG_Li256ELb1ELb1ELb0ELb1EEENS1_36VarlenDynamicPersistentTileSchedulerILi128ELi160ELi256ELi128ELb0ELb1ELb1ELb1ELb0ELb1EEEEEEEEEvNT_6ParamsE --------------------------
	.section	.text._ZN7cutlass13device_kernelIN5flash11enable_sm90INS1_16FlashAttnFwdSm90INS1_25CollectiveMainloopFwdSm90ILi2EN4cute5tupleIJNS5_1CILi1EEES8_S8_EEENS6_IJNS7_ILi128EEENS7_ILi160EEENS7_ILi192EEEEEELi128ENS_12float_e4m3_tEfNS_4arch4Sm90ELb0ELb1ELb0ELb1ELb0ELb0ELb0ELb1ELb1ELb1ELb0ELb0EEENS1_21CollectiveEpilogueFwdINS6_IJSA_SA_SB_EEES9_NS_10bfloat16_tESG_Li256ELb1ELb1ELb0ELb1EEENS1_36VarlenDynamicPersistentTileSchedulerILi128ELi160ELi256ELi128ELb0ELb1ELb1ELb1ELb0ELb1EEEEEEEEEvNT_6ParamsE,"ax",@progbits
	.align	128
.text._ZN7cutlass13device_kernelIN5flash11enable_sm90INS1_16FlashAttnFwdSm90INS1_25CollectiveMainloopFwdSm90ILi2EN4cute5tupleIJNS5_1CILi1EEES8_S8_EEENS6_IJNS7_ILi128EEENS7_ILi160EEENS7_ILi192EEEEEELi128ENS_12float_e4m3_tEfNS_4arch4Sm90ELb0ELb1ELb0ELb1ELb0ELb0ELb0ELb1ELb1ELb1ELb0ELb0EEENS1_21CollectiveEpilogueFwdINS6_IJSA_SA_SB_EEES9_NS_10bfloat16_tESG_Li256ELb1ELb1ELb0ELb1EEENS1_36VarlenDynamicPersistentTileSchedulerILi128ELi160ELi256ELi128ELb0ELb1ELb1ELb1ELb0ELb1EEEEEEEEEvNT_6ParamsE:
        .type           _ZN7cutlass13device_kernelIN5flash11enable_sm90INS1_16FlashAttnFwdSm90INS1_25CollectiveMainloopFwdSm90ILi2EN4cute5tupleIJNS5_1CILi1EEES8_S8_EEENS6_IJNS7_ILi128EEENS7_ILi160EEENS7_ILi192EEEEEELi128ENS_12float_e4m3_tEfNS_4arch4Sm90ELb0ELb1ELb0ELb1ELb0ELb0ELb0ELb1ELb1ELb1ELb0ELb0EEENS1_21CollectiveEpilogueFwdINS6_IJSA_SA_SB_EEES9_NS_10bfloat16_tESG_Li256ELb1ELb1ELb0ELb1EEENS1_36VarlenDynamicPersistentTileSchedulerILi128ELi160ELi256ELi128ELb0ELb1ELb1ELb1ELb0ELb1EEEEEEEEEvNT_6ParamsE,@function
        .size           _ZN7cutlass13device_kernelIN5flash11enable_sm90INS1_16FlashAttnFwdSm90INS1_25CollectiveMainloopFwdSm90ILi2EN4cute5tupleIJNS5_1CILi1EEES8_S8_EEENS6_IJNS7_ILi128EEENS7_ILi160EEENS7_ILi192EEEEEELi128ENS_12float_e4m3_tEfNS_4arch4Sm90ELb0ELb1ELb0ELb1ELb0ELb0ELb0ELb1ELb1ELb1ELb0ELb0EEENS1_21CollectiveEpilogueFwdINS6_IJSA_SA_SB_EEES9_NS_10bfloat16_tESG_Li256ELb1ELb1ELb0ELb1EEENS1_36VarlenDynamicPersistentTileSchedulerILi128ELi160ELi256ELi128ELb0ELb1ELb1ELb1ELb0ELb1EEEEEEEEEvNT_6ParamsE,(.L_x_2854 - _ZN7cutlass13device_kernelIN5flash11enable_sm90INS1_16FlashAttnFwdSm90INS1_25CollectiveMainloopFwdSm90ILi2EN4cute5tupleIJNS5_1CILi1EEES8_S8_EEENS6_IJNS7_ILi128EEENS7_ILi160EEENS7_ILi192EEEEEELi128ENS_12float_e4m3_tEfNS_4arch4Sm90ELb0ELb1ELb0ELb1ELb0ELb0ELb0ELb1ELb1ELb1ELb0ELb0EEENS1_21CollectiveEpilogueFwdINS6_IJSA_SA_SB_EEES9_NS_10bfloat16_tESG_Li256ELb1ELb1ELb0ELb1EEENS1_36VarlenDynamicPersistentTileSchedulerILi128ELi160ELi256ELi128ELb0ELb1ELb1ELb1ELb0ELb1EEEEEEEEEvNT_6ParamsE)
        .other          _ZN7cutlass13device_kernelIN5flash11enable_sm90INS1_16FlashAttnFwdSm90INS1_25CollectiveMainloopFwdSm90ILi2EN4cute5tupleIJNS5_1CILi1EEES8_S8_EEENS6_IJNS7_ILi128EEENS7_ILi160EEENS7_ILi192EEEEEELi128ENS_12float_e4m3_tEfNS_4arch4Sm90ELb0ELb1ELb0ELb1ELb0ELb0ELb0ELb1ELb1ELb1ELb0ELb0EEENS1_21CollectiveEpilogueFwdINS6_IJSA_SA_SB_EEES9_NS_10bfloat16_tESG_Li256ELb1ELb1ELb0ELb1EEENS1_36VarlenDynamicPersistentTileSchedulerILi128ELi160ELi256ELi128ELb0ELb1ELb1ELb1ELb0ELb1EEEEEEEEEvNT_6ParamsE,@"STO_CUDA_ENTRY STV_DEFAULT"
_ZN7cutlass13device_kernelIN5flash11enable_sm90INS1_16FlashAttnFwdSm90INS1_25CollectiveMainloopFwdSm90ILi2EN4cute5tupleIJNS5_1CILi1EEES8_S8_EEENS6_IJNS7_ILi128EEENS7_ILi160EEENS7_ILi192EEEEEELi128ENS_12float_e4m3_tEfNS_4arch4Sm90ELb0ELb1ELb0ELb1ELb0ELb0ELb0ELb1ELb1ELb1ELb0ELb0EEENS1_21CollectiveEpilogueFwdINS6_IJSA_SA_SB_EEES9_NS_10bfloat16_tESG_Li256ELb1ELb1ELb0ELb1EEENS1_36VarlenDynamicPersistentTileSchedulerILi128ELi160ELi256ELi128ELb0ELb1ELb1ELb1ELb0ELb1EEEEEEEEEvNT_6ParamsE:
        /* <DEDUP_REMOVED lines=18> */
.L_x_1168:
[----:B------:R-:W-:Y:S05]  /*0120*/  BSYNC B0 ;  /* 0x0000000000007941 */ /* 0x000fea0003800000 */
.L_x_1167:
        /* <DEDUP_REMOVED lines=41> */
.L_x_1169:
        /* <DEDUP_REMOVED lines=22> */
.L_x_1170:
        /* <DEDUP_REMOVED lines=18> */
.L_x_1171:
        /* <DEDUP_REMOVED lines=22> */
.L_x_1172:
        /* <DEDUP_REMOVED lines=22> */
.L_x_1173:
[----:B------:R-:W-:Y:S01]  /*0900*/  PLOP3.LUT P0, PT, PT, PT, UP0, 0x80, 0x0 ;  /* 0x000000000000781c */ /* 0x000fe20003f0f008 */
[----:B------:R-:W-:Y:S01]  /*0910*/  UMOV UR38, 0x1 ;  /* 0x0000000100267882 */ /* 0x000fe20000000000 */
[----:B------:R-:W-:Y:S01]  /*0920*/  NOP ;  /* 0x0000000000007918 */ /* 0x000fe20000000000 */
[----:B------:R-:W-:Y:S01]  /*0930*/  USEL UR38, UR38, 0x2, !UP0 ;  /* 0x0000000226267887 */ /* 0x000fe2000c000000 */
[----:B------:R-:W-:Y:S01]  /*0940*/  ULDC.64 UR52, c[0x0][0x208] ;  /* 0x0000820000347ab9 */ /* 0x000fe20000000a00 */
[----:B012-4-:R-:W-:Y:S08]  /*0950*/  BAR.SYNC.DEFER_BLOCKING 0x0 ;  /* 0x0000000000007b1d */ /* 0x017ff00000010000 */
[----:B------:R-:W-:Y:S05]  /*0960*/  @!P0 BRA `(.L_x_1174) ;  /* 0x0000014800788947 */ /* 0x000fea0003800000 */
.L_x_1175:
        /* <DEDUP_REMOVED lines=20> */
[----:B------:R-:W-:Y:S01]  /*0ab0*/  ULOP3.LUT UR47, UR38, 0x1, URZ, 0xfc, !UPT ;  /* 0x00000001262f7892 */ /* 0x000fe2000f8efc3f */
[----:B------:R-:W-:Y:S01]  /*0ac0*/  R2UR UR49, R10 ;  /* 0x000000000a3172ca */ /* 0x000fe200000e0000 */
[----:B------:R-:W-:Y:S01]  /*0ad0*/  UMOV UR46, URZ ;  /* 0x0000003f002e7c82 */ /* 0x000fe20008000000 */
[----:B------:R-:W-:Y:S01]  /*0ae0*/  SHF.R.S32.HI R3, RZ, 0x1f, R196 ;  /* 0x0000001fff037819 */ /* 0x000fe200000114c4 */
[----:B------:R-:W-:Y:S01]  /*0af0*/  UMOV UR45, URZ ;  /* 0x0000003f002d7c82 */ /* 0x000fe20008000000 */
[----:B------:R-:W-:Y:S01]  /*0b00*/  R2UR UR48, R11 ;  /* 0x000000000b3072ca */ /* 0x000fe200000e0000 */
[----:B------:R-:W-:Y:S01]  /*0b10*/  UMOV UR51, URZ ;  /* 0x0000003f00337c82 */ /* 0x000fe20008000000 */
[CC--:B------:R-:W-:Y:S02]  /*0b20*/  LEA.HI R0, R3.reuse, R196.reuse, RZ, 0x7 ;  /* 0x000000c403007211 */ /* 0x0c0fe400078f38ff */
[----:B------:R-:W-:-:S02]  /*0b30*/  LEA.HI R4, R3, R196, RZ, 0x5 ;  /* 0x000000c403047211 */ /* 0x000fc400078f28ff */
[----:B------:R-:W-:Y:S02]  /*0b40*/  LOP3.LUT R5, R0, 0xffffff80, RZ, 0xc0, !PT ;  /* 0xffffff8000057812 */ /* 0x000fe400078ec0ff */
[CC--:B------:R-:W-:Y:S01]  /*0b50*/  LEA.HI R2, R3.reuse, R196.reuse, RZ, 0x4 ;  /* 0x000000c403027211 */ /* 0x0c0fe200078f20ff */
[----:B------:R-:W-:Y:S01]  /*0b60*/  IMAD.SHL.U32 R4, R4, 0x20, RZ ;  /* 0x0000002004047824 */ /* 0x000fe200078e00ff */
[----:B------:R-:W-:Y:S01]  /*0b70*/  LEA.HI R10, R3, R196, RZ, 0x2 ;  /* 0x000000c4030a7211 */ /* 0x000fe200078f10ff */
[----:B------:R-:W-:Y:S01]  /*0b80*/  IMAD.IADD R190, R196, 0x1, -R5 ;  /* 0x00000001c4be7824 */ /* 0x000fe200078e0a05 */
[----:B------:R-:W-:Y:S02]  /*0b90*/  LOP3.LUT R5, R2, 0x3fffff0, RZ, 0xc0, !PT ;  /* 0x03fffff002057812 */ /* 0x000fe400078ec0ff */
[----:B------:R-:W-:Y:S02]  /*0ba0*/  LOP3.LUT R4, R4, 0xfffffc00, RZ, 0xc0, !PT ;  /* 0xfffffc0004047812 */ /* 0x000fe400078ec0ff */
[----:B------:R-:W-:Y:S01]  /*0bb0*/  SHF.R.S32.HI R9, RZ, 0x1f, R190 ;  /* 0x0000001fff097819 */ /* 0x000fe200000114be */
[----:B------:R-:W-:Y:S01]  /*0bc0*/  IMAD.IADD R5, R196, 0x1, -R5 ;  /* 0x00000001c4057824 */ /* 0x000fe200078e0a05 */
[----:B------:R-:W-:-:S02]  /*0bd0*/  SHF.R.S32.HI R7, RZ, 0x4, R2 ;  /* 0x00000004ff077819 */ /* 0x000fc40000011402 */
[----:B------:R-:W-:Y:S01]  /*0be0*/  LEA.HI R6, R9, R190, RZ, 0x2 ;  /* 0x000000be09067211 */ /* 0x000fe200078f10ff */
[----:B------:R-:W-:Y:S01]  /*0bf0*/  IMAD R193, R5, 0x40, R4 ;  /* 0x0000004005c17824 */ /* 0x000fe200078e0204 */
[----:B------:R-:W-:Y:S02]  /*0c00*/  LOP3.LUT R5, R10, 0xfffffffc, RZ, 0xc0, !PT ;  /* 0xfffffffc0a057812 */ /* 0x000fe400078ec0ff */
[--C-:B------:R-:W-:Y:S02]  /*0c10*/  SHF.R.S32.HI R8, RZ, 0x2, R6.reuse ;  /* 0x00000002ff087819 */ /* 0x100fe40000011406 */
[----:B------:R-:W-:Y:S01]  /*0c20*/  SHF.R.S32.HI R11, RZ, 0x1f, R6 ;  /* 0x0000001fff0b7819 */ /* 0x000fe20000011406 */
[----:B------:R-:W-:Y:S01]  /*0c30*/  IMAD.IADD R4, R196, 0x1, -R5 ;  /* 0x00000001c4047824 */ /* 0x000fe200078e0a05 */
[----:B------:R-:W-:Y:S02]  /*0c40*/  LEA.HI R2, R2, R7, RZ, 0x1 ;  /* 0x0000000702027211 */ /* 0x000fe400078f08ff */
[----:B------:R-:W-:-:S02]  /*0c50*/  LEA.HI R3, R3, R196, RZ, 0x3 ;  /* 0x000000c403037211 */ /* 0x000fc400078f18ff */
[----:B------:R-:W-:Y:S02]  /*0c60*/  LEA.HI R11, R11, R8, RZ, 0x3 ;  /* 0x000000080b0b7211 */ /* 0x000fe400078f18ff */
[----:B------:R-:W-:Y:S02]  /*0c70*/  SHF.R.S32.HI R191, RZ, 0x7, R0 ;  /* 0x00000007ffbf7819 */ /* 0x000fe40000011400 */
[----:B------:R-:W-:Y:S02]  /*0c80*/  LOP3.LUT R2, R2, 0x1ffffffe, RZ, 0xc0, !PT ;  /* 0x1ffffffe02027812 */ /* 0x000fe400078ec0ff */
[----:B------:R-:W-:Y:S02]  /*0c90*/  LOP3.LUT R5, R3, 0xfffffff8, RZ, 0xc0, !PT ;  /* 0xfffffff803057812 */ /* 0x000fe400078ec0ff */
[----:B------:R-:W-:Y:S01]  /*0ca0*/  LOP3.LUT R11, R11, 0xfffffff8, RZ, 0xc0, !PT ;  /* 0xfffffff80b0b7812 */ /* 0x000fe200078ec0ff */
[----:B------:R-:W-:Y:S01]  /*0cb0*/  IMAD.IADD R2, R7, 0x1, -R2 ;  /* 0x0000000107027824 */ /* 0x000fe200078e0a02 */
[----:B------:R-:W-:Y:S01]  /*0cc0*/  LEA.HI R9, R9, R190, RZ, 0x5 ;  /* 0x000000be09097211 */ /* 0x000fe200078f28ff */
[----:B------:R-:W-:Y:S01]  /*0cd0*/  IMAD.IADD R188, R196, 0x1, -R5 ;  /* 0x00000001c4bc7824 */ /* 0x000fe200078e0a05 */
[----:B------:R-:W-:Y:S01]  /*0ce0*/  LEA.HI R0, R0, R191, RZ, 0x1 ;  /* 0x000000bf00007211 */ /* 0x000fe200078f08ff */
[----:B------:R-:W-:Y:S01]  /*0cf0*/  IMAD.IADD R8, R8, 0x1, -R11 ;  /* 0x0000000108087824 */ /* 0x000fe200078e0a0b */
[----:B------:R-:W-:Y:S01]  /*0d00*/  SHF.R.S32.HI R9, RZ, 0x5, R9 ;  /* 0x00000005ff097819 */ /* 0x000fe20000011409 */
[----:B------:R-:W-:Y:S01]  /*0d10*/  IMAD.SHL.U32 R22, R188, 0x8, RZ ;  /* 0x00000008bc167824 */ /* 0x000fe200078e00ff */
[----:B------:R-:W-:Y:S01]  /*0d20*/  LEA.HI R7, R4, R4, RZ, 0x1 ;  /* 0x0000000404077211 */ /* 0x000fe200078f08ff */
[----:B------:R-:W-:Y:S01]  /*0d30*/  IMAD R193, R2, 0x8, R193 ;  /* 0x0000000802c17824 */ /* 0x000fe200078e02c1 */
[----:B------:R-:W-:Y:S01]  /*0d40*/  LOP3.LUT R0, R0, 0x3fffffe, RZ, 0xc0, !PT ;  /* 0x03fffffe00007812 */ /* 0x000fe200078ec0ff */
[----:B------:R-:W-:Y:S01]  /*0d50*/  IMAD R9, R9, 0x10, R8 ;  /* 0x0000001009097824 */ /* 0x000fe200078e0208 */
[----:B------:R-:W-:Y:S01]  /*0d60*/  LOP3.LUT R7, R7, 0x1ffffffe, RZ, 0xc0, !PT ;  /* 0x1ffffffe07077812 */ /* 0x000fe200078ec0ff */
[----:B------:R-:W-:Y:S01]  /*0d70*/  VIADD R23, R22, 0x40 ;  /* 0x0000004016177836 */ /* 0x000fe20000000000 */
        /* <DEDUP_REMOVED lines=9> */
.L_x_1279:
[----:B------:R-:W-:Y:S01]  /*0e10*/  ULDC.64 UR6, c[0x0][0xa28] ;  /* 0x00028a0000067ab9 */ /* 0x000fe20000000a00 */
[----:B-1--4-:R-:W-:Y:S01]  /*0e20*/  IMAD.MOV.U32 R7, RZ, RZ, RZ ;  /* 0x000000ffff077224 */ /* 0x012fe200078e00ff */
[----:B------:R-:W-:-:S04]  /*0e30*/  UISETP.NE.U32.AND UP0, UPT, UR6, URZ, UPT ;  /* 0x0000003f0600728c */ /* 0x000fc8000bf05070 */
[----:B------:R-:W-:-:S03]  /*0e40*/  UISETP.NE.AND.EX UP0, UPT, UR7, URZ, UPT, UP0 ;  /* 0x0000003f0700728c */ /* 0x000fc6000bf05300 */
[----:B------:R-:W-:Y:S02]  /*0e50*/  ULDC.64 UR6, c[0x0][0xa18] ;  /* 0x0002860000067ab9 */ /* 0x000fe40000000a00 */
[----:B------:R-:W-:Y:S01]  /*0e60*/  UISETP.NE.U32.AND UP1, UPT, UR6, URZ, UPT ;  /* 0x0000003f0600728c */ /* 0x000fe2000bf25070 */
[----:B------:R-:W-:-:S03]  /*0e70*/  PLOP3.LUT P0, PT, PT, PT, UP0, 0x80, 0x0 ;  /* 0x000000000000781c */ /* 0x000fc60003f0f008 */
[----:B------:R-:W-:-:S03]  /*0e80*/  UISETP.NE.AND.EX UP1, UPT, UR7, URZ, UPT, UP1 ;  /* 0x0000003f0700728c */ /* 0x000fc6000bf25310 */
[----:B------:R-:W-:Y:S02]  /*0e90*/  @UP0 ULDC.64 UR6, c[0x0][0xa28] ;  /* 0x00028a0000060ab9 */ /* 0x000fe40000000a00 */
[----:B------:R-:W-:Y:S01]  /*0ea0*/  @UP0 UIMAD.WIDE UR6, UR48, 0x4, UR6 ;  /* 0x00000004300608a5 */ /* 0x000fe2000f8e0206 */
[----:B------:R-:W-:-:S05]  /*0eb0*/  PLOP3.LUT P2, PT, PT, PT, UP1, 0x80, 0x0 ;  /* 0x000000000000781c */ /* 0x000fca0003f4f018 */
[----:B------:R-:W-:Y:S01]  /*0ec0*/  @UP1 ULDC.64 UR8, c[0x0][0xa18] ;  /* 0x0002860000081ab9 */ /* 0x000fe20000000a00 */
[----:B0-23--:R-:W-:Y:S02]  /*0ed0*/  IMAD.U32 R2, RZ, RZ, UR6 ;  /* 0x00000006ff027e24 */ /* 0x00dfe4000f8e00ff */
[----:B------:R-:W-:Y:S01]  /*0ee0*/  IMAD.U32 R3, RZ, RZ, UR7 ;  /* 0x00000007ff037e24 */ /* 0x000fe2000f8e00ff */
[----:B------:R-:W-:Y:S01]  /*0ef0*/  @UP1 UIMAD.WIDE UR6, UR48, 0x4, UR8 ;  /* 0x00000004300618a5 */ /* 0x000fe2000f8e0208 */
[----:B------:R-:W-:Y:S02]  /*0f00*/  ULDC UR4, c[0x0][0x288] ;  /* 0x0000a20000047ab9 */ /* 0x000fe40000000800 */
[----:B------:R-:W-:Y:S01]  /*0f10*/  IMAD.U32 R17, RZ, RZ, UR4 ;  /* 0x00000004ff117e24 */ /* 0x000fe2000f8e00ff */
[----:B-----5:R0:W5:Y:S02]  /*0f20*/  @P0 LDG.E R7, desc[UR52][R2.64] ;  /* 0x0000003402070981 */ /* 0x020164000c1e1900 */
[----:B------:R-:W-:Y:S01]  /*0f30*/  IMAD.U32 R4, RZ, RZ, UR6 ;  /* 0x00000006ff047e24 */ /* 0x000fe2000f8e00ff */
[----:B------:R-:W-:Y:S01]  /*0f40*/  ULDC UR4, c[0x0][0x424] ;  /* 0x0001090000047ab9 */ /* 0x000fe20000000800 */
[----:B------:R-:W-:Y:S01]  /*0f50*/  IMAD.U32 R5, RZ, RZ, UR7 ;  /* 0x00000007ff057e24 */ /* 0x000fe2000f8e00ff */
[----:B------:R-:W-:-:S04]  /*0f60*/  ULDC.64 UR6, c[0x0][0x418] ;  /* 0x0001060000067ab9 */ /* 0x000fc80000000a00 */
[----:B------:R0:W5:Y:S01]  /*0f70*/  @P2 LDG.E R17, desc[UR52][R4.64] ;  /* 0x0000003404112981 */ /* 0x000162000c1e1900 */
[----:B------:R-:W-:-:S04]  /*0f80*/  UISETP.NE.U32.AND UP0, UPT, UR6, URZ, UPT ;  /* 0x0000003f0600728c */ /* 0x000fc8000bf05070 */
[----:B------:R-:W-:-:S03]  /*0f90*/  UISETP.NE.AND.EX UP0, UPT, UR7, URZ, UPT, UP0 ;  /* 0x0000003f0700728c */ /* 0x000fc6000bf05300 */
[----:B------:R-:W-:Y:S01]  /*0fa0*/  ULDC.64 UR6, c[0x0][0xa20] ;  /* 0x0002880000067ab9 */ /* 0x000fe20000000a00 */
[----:B------:R-:W-:Y:S01]  /*0fb0*/  USEL UR4, UR4, 0x1, UP0 ;  /* 0x0000000104047887 */ /* 0x000fe20008000000 */
[----:B------:R-:W-:Y:S01]  /*0fc0*/  ISETP.NE.U32.AND P1, PT, RZ, UR6, PT ;  /* 0x00000006ff007c0c */ /* 0x000fe2000bf25070 */
[----:B------:R-:W-:Y:S02]  /*0fd0*/  ULDC UR6, c[0x0][0x2f0] ;  /* 0x0000bc0000067ab9 */ /* 0x000fe40000000800 */
[----:B------:R-:W-:Y:S01]  /*0fe0*/  UIMAD UR4, UR4, UR6, URZ ;  /* 0x00000006040472a4 */ /* 0x000fe2000f8e023f */
[----:B------:R-:W-:Y:S01]  /*0ff0*/  ISETP.NE.AND.EX P1, PT, RZ, UR7, PT, P1 ;  /* 0x00000007ff007c0c */ /* 0x000fe2000bf25310 */
[----:B0-----:R-:W-:-:S12]  /*1000*/  @P2 BRA `(.L_x_1176) ;  /* 0x00000000002c2947 */ /* 0x001fd80003800000 */
        /* <DEDUP_REMOVED lines=8> */
[----:B-----5:R-:W2:Y:S04]  /*1090*/  LDG.E R17, desc[UR52][R2.64] ;  /* 0x0000003402117981 */ /* 0x020ea8000c1e1900 */
[----:B------:R-:W2:Y:S02]  /*10a0*/  LDG.E R0, desc[UR52][R2.64+0x4] ;  /* 0x0000043402007981 */ /* 0x000ea4000c1e1900 */
[----:B--2---:R-:W-:-:S07]  /*10b0*/  IMAD.IADD R17, R0, 0x1, -R17 ;  /* 0x0000000100117824 */ /* 0x004fce00078e0a11 */
.L_x_1176:
[----:B------:R-:W-:Y:S01]  /*10c0*/  IMAD.U32 R16, RZ, RZ, UR4 ;  /* 0x00000004ff107e24 */ /* 0x000fe2000f8e00ff */
[----:B------:R-:W-:Y:S01]  /*10d0*/  UMOV UR43, UR49 ;  /* 0x00000031002b7c82 */ /* 0x000fe20008000000 */
[----:B------:R-:W-:Y:S01]  /*10e0*/  UMOV UR42, UR48 ;  /* 0x00000030002a7c82 */ /* 0x000fe20008000000 */
[----:B------:R-:W-:Y:S05]  /*10f0*/  @!P1 BRA `(.L_x_1177) ;  /* 0x0000000000189947 */ /* 0x000fea0003800000 */
[----:B------:R-:W-:Y:S02]  /*1100*/  ULDC.64 UR6, c[0x0][0xa20] ;  /* 0x0002880000067ab9 */ /* 0x000fe40000000a00 */
[----:B------:R-:W-:-:S06]  /*1110*/  UIMAD.WIDE UR6, UR48, 0x4, UR6 ;  /* 0x00000004300678a5 */ /* 0x000fcc000f8e0206 */
[----:B------:R-:W-:Y:S02]  /*1120*/  IMAD.U32 R2, RZ, RZ, UR6 ;  /* 0x00000006ff027e24 */ /* 0x000fe4000f8e00ff */
[----:B------:R-:W-:-:S05]  /*1130*/  IMAD.U32 R3, RZ, RZ, UR7 ;  /* 0x00000007ff037e24 */ /* 0x000fca000f8e00ff */
[----:B------:R0:W5:Y:S01]  /*1140*/  LDG.E R16, desc[UR52][R2.64] ;  /* 0x0000003402107981 */ /* 0x000162000c1e1900 */
[----:B------:R-:W-:Y:S05]  /*1150*/  BRA `(.L_x_1178) ;  /* 0x00000000002c7947 */ /* 0x000fea0003800000 */
.L_x_1177:
        /* <DEDUP_REMOVED lines=9> */
[----:B------:R-:W2:Y:S02]  /*11f0*/  LDG.E R5, desc[UR52][R2.64+0x4] ;  /* 0x0000043402057981 */ /* 0x000ea4000c1e1900 */
[----:B--2---:R-:W-:-:S07]  /*1200*/  IMAD.IADD R16, R5, 0x1, -R16 ;  /* 0x0000000105107824 */ /* 0x004fce00078e0a10 */
.L_x_1178:
[----:B------:R-:W-:Y:S01]  /*1210*/  ULDC.64 UR8, c[0x0][0x990] ;  /* 0x0002640000087ab9 */ /* 0x000fe20000000a00 */
[----:B------:R-:W-:Y:S01]  /*1220*/  ULDC.64 UR6, c[0x0][0x998] ;  /* 0x0002660000067ab9 */ /* 0x000fe20000000a00 */
[----:B------:R-:W-:Y:S01]  /*1230*/  UISETP.NE.U32.AND UP0, UPT, UR8, URZ, UPT ;  /* 0x0000003f0800728c */ /* 0x000fe2000bf05070 */
[----:B------:R-:W-:Y:S01]  /*1240*/  IMAD.MOV.U32 R9, RZ, RZ, 0x3f800000 ;  /* 0x3f800000ff097424 */ /* 0x000fe200078e00ff */
[----:B------:R-:W-:Y:S01]  /*1250*/  UISETP.NE.U32.AND UP1, UPT, UR6, URZ, UPT ;  /* 0x0000003f0600728c */ /* 0x000fe2000bf25070 */
[----:B------:R-:W-:Y:S01]  /*1260*/  IMAD.MOV.U32 R0, RZ, RZ, 0x3f800000 ;  /* 0x3f800000ff007424 */ /* 0x000fe200078e00ff */
[----:B------:R-:W-:Y:S01]  /*1270*/  UISETP.NE.AND.EX UP0, UPT, UR9, URZ, UPT, UP0 ;  /* 0x0000003f0900728c */ /* 0x000fe2000bf05300 */
[----:B------:R-:W1:Y:S01]  /*1280*/  LDC R6, c[0x0][0x448] ;  /* 0x00011200ff067b82 */ /* 0x000e620000000800 */
[----:B------:R-:W-:-:S04]  /*1290*/  UISETP.NE.AND.EX UP1, UPT, UR7, URZ, UPT, UP1 ;  /* 0x0000003f0700728c */ /* 0x000fc8000bf25310 */
[----:B------:R-:W-:Y:S02]  /*12a0*/  PLOP3.LUT P0, PT, PT, PT, UP0, 0x80, 0x0 ;  /* 0x000000000000781c */ /* 0x000fe40003f0f008 */
[----:B------:R-:W-:Y:S01]  /*12b0*/  PLOP3.LUT P1, PT, PT, PT, UP1, 0x80, 0x0 ;  /* 0x000000000000781c */ /* 0x000fe20003f2f018 */
[----:B------:R-:W2:Y:S02]  /*12c0*/  LDC.64 R12, c[0x0][0x9e0] ;  /* 0x00027800ff0c7b82 */ /* 0x000ea40000000a00 */
[----:B------:R-:W-:Y:S02]  /*12d0*/  @UP0 USHF.R.S32.HI UR4, URZ, 0x1f, UR48 ;  /* 0x0000001f3f040899 */ /* 0x000fe40008011430 */
[----:B------:R-:W-:Y:S01]  /*12e0*/  @UP1 USHF.R.S32.HI UR15, URZ, 0x1f, UR48 ;  /* 0x0000001f3f0f1899 */ /* 0x000fe20008011430 */
[----:B------:R-:W-:Y:S01]  /*12f0*/  @UP0 ULDC.64 UR12, c[0x0][0x9a8] ;  /* 0x00026a00000c0ab9 */ /* 0x000fe20000000a00 */
[----:B------:R-:W-:Y:S01]  /*1300*/  @UP1 ULDC.64 UR16, c[0x0][0x9b8] ;  /* 0x00026e0000101ab9 */ /* 0x000fe20000000a00 */
[----:B------:R-:W-:-:S02]  /*1310*/  @UP0 UIMAD UR4, UR4, UR12, URZ ;  /* 0x0000000c040402a4 */ /* 0x000fc4000f8e023f */
[----:B------:R-:W-:Y:S02]  /*1320*/  @UP1 UIMAD UR15, UR15, UR16, URZ ;  /* 0x000000100f0f12a4 */ /* 0x000fe4000f8e023f */
[----:B------:R-:W-:Y:S02]  /*1330*/  @UP0 UIMAD UR14, UR48, UR13, UR4 ;  /* 0x0000000d300e02a4 */ /* 0x000fe4000f8e0204 */
[----:B------:R-:W-:Y:S02]  /*1340*/  @UP0 UIMAD.WIDE.U32 UR10, UR48, UR12, URZ ;  /* 0x0000000c300a02a5 */ /* 0x000fe4000f8e003f */
[----:B------:R-:W-:Y:S02]  /*1350*/  @UP0 USHF.R.S32.HI UR4, URZ, 0x1f, UR49 ;  /* 0x0000001f3f040899 */ /* 0x000fe40008011431 */
[----:B------:R-:W-:Y:S02]  /*1360*/  @UP1 UIMAD.WIDE.U32 UR12, UR48, UR16, URZ ;  /* 0x00000010300c12a5 */ /* 0x000fe4000f8e003f */
[----:B------:R-:W-:-:S02]  /*1370*/  @UP1 UIMAD UR15, UR48, UR17, UR15 ;  /* 0x00000011300f12a4 */ /* 0x000fc4000f8e020f */
[----:B------:R-:W-:Y:S01]  /*1380*/  @UP1 USHF.R.S32.HI UR20, URZ, 0x1f, UR49 ;  /* 0x0000001f3f141899 */ /* 0x000fe20008011431 */
[----:B------:R-:W-:Y:S01]  /*1390*/  @UP0 ULDC.64 UR16, c[0x0][0x9b0] ;  /* 0x00026c0000100ab9 */ /* 0x000fe20000000a00 */
[----:B------:R-:W-:Y:S01]  /*13a0*/  @UP1 ULDC.64 UR18, c[0x0][0x9c0] ;  /* 0x0002700000121ab9 */ /* 0x000fe20000000a00 */
[----:B------:R-:W-:Y:S02]  /*13b0*/  @UP0 UIMAD UR4, UR4, UR16, URZ ;  /* 0x00000010040402a4 */ /* 0x000fe4000f8e023f */
[----:B------:R-:W-:Y:S02]  /*13c0*/  @UP0 UIADD3 UR11, UR11, UR14, URZ ;  /* 0x0000000e0b0b0290 */ /* 0x000fe4000fffe03f */
[----:B------:R-:W-:Y:S02]  /*13d0*/  @UP1 UIMAD UR14, UR20, UR18, URZ ;  /* 0x00000012140e12a4 */ /* 0x000fe4000f8e023f */
[----:B------:R-:W-:Y:S02]  /*13e0*/  @UP1 UIADD3 UR13, UR13, UR15, URZ ;  /* 0x0000000f0d0d1290 */ /* 0x000fe4000fffe03f */
[----:B------:R-:W-:-:S02]  /*13f0*/  @UP0 UIMAD UR4, UR49, UR17, UR4 ;  /* 0x00000011310402a4 */ /* 0x000fc4000f8e0204 */
[----:B------:R-:W-:Y:S02]  /*1400*/  @UP0 UIMAD.WIDE.U32 UR10, UR49, UR16, UR10 ;  /* 0x00000010310a02a5 */ /* 0x000fe4000f8e000a */
[----:B------:R-:W-:Y:S02]  /*1410*/  @UP1 UIMAD UR14, UR49, UR19, UR14 ;  /* 0x00000013310e12a4 */ /* 0x000fe4000f8e020e */
[----:B------:R-:W-:Y:S02]  /*1420*/  @UP1 UIMAD.WIDE.U32 UR12, UR49, UR18, UR12 ;  /* 0x00000012310c12a5 */ /* 0x000fe4000f8e000c */
[----:B------:R-:W-:Y:S02]  /*1430*/  @UP0 UIADD3 UR11, UR11, UR4, URZ ;  /* 0x000000040b0b0290 */ /* 0x000fe4000fffe03f */
[----:B------:R-:W-:Y:S02]  /*1440*/  @UP0 ULEA UR8, UP2, UR10, UR8, 0x2 ;  /* 0x000000080a080291 */ /* 0x000fe4000f84103f */
[----:B------:R-:W-:-:S02]  /*1450*/  @UP1 UIADD3 UR4, UR13, UR14, URZ ;  /* 0x0000000e0d041290 */ /* 0x000fc4000fffe03f */
[----:B------:R-:W-:Y:S02]  /*1460*/  @UP1 ULEA UR6, UP3, UR12, UR6, 0x2 ;  /* 0x000000060c061291 */ /* 0x000fe4000f86103f */
[----:B------:R-:W-:Y:S01]  /*1470*/  @UP0 ULEA.HI.X UR9, UR10, UR9, UR11, 0x2, UP2 ;  /* 0x000000090a090291 */ /* 0x000fe200090f140b */
[----:B0-----:R-:W-:Y:S01]  /*1480*/  IMAD.U32 R2, RZ, RZ, UR8 ;  /* 0x00000008ff027e24 */ /* 0x001fe2000f8e00ff */
[----:B------:R-:W-:Y:S02]  /*1490*/  @UP1 ULEA.HI.X UR7, UR12, UR7, UR4, 0x2, UP3 ;  /* 0x000000070c071291 */ /* 0x000fe400098f1404 */
[----:B------:R-:W-:Y:S02]  /*14a0*/  IMAD.U32 R4, RZ, RZ, UR6 ;  /* 0x00000006ff047e24 */ /* 0x000fe4000f8e00ff */
[----:B------:R-:W-:Y:S02]  /*14b0*/  IMAD.U32 R3, RZ, RZ, UR9 ;  /* 0x00000009ff037e24 */ /* 0x000fe4000f8e00ff */
[----:B------:R-:W-:-:S03]  /*14c0*/  IMAD.U32 R5, RZ, RZ, UR7 ;  /* 0x00000007ff057e24 */ /* 0x000fc6000f8e00ff */
[----:B------:R0:W3:Y:S04]  /*14d0*/  @P0 LDG.E R9, desc[UR52][R2.64] ;  /* 0x0000003402090981 */ /* 0x0000e8000c1e1900 */
[----:B------:R-:W3:Y:S01]  /*14e0*/  @P1 LDG.E R0, desc[UR52][R4.64] ;  /* 0x0000003404001981 */ /* 0x000ee2000c1e1900 */
[----:B-1----:R-:W-:Y:S01]  /*14f0*/  ISETP.NE.AND P1, PT, R6, 0x1, PT ;  /* 0x000000010600780c */ /* 0x002fe20003f25270 */
[----:B------:R-:W-:Y:S01]  /*1500*/  USHF.L.U32 UR36, UR5, 0x7, URZ ;  /* 0x0000000705247899 */ /* 0x000fe2000800063f */
[----:B--2---:R-:W-:Y:S01]  /*1510*/  ISETP.GE.AND P2, PT, R13, 0x1, PT ;  /* 0x000000010d00780c */ /* 0x004fe20003f46270 */
[----:B-----5:R-:W-:Y:S01]  /*1520*/  IMAD.IADD R16, R16, 0x1, -R7 ;  /* 0x0000000110107824 */ /* 0x020fe200078e0a07 */
[----:B------:R-:W-:Y:S01]  /*1530*/  ULDC UR5, c[0x0][0x988] ;  /* 0x0002620000057ab9 */ /* 0x000fe20000000800 */
[----:B------:R-:W-:-:S08]  /*1540*/  UIADD3 UR4, UR36, 0x7f, URZ ;  /* 0x0000007f24047890 */ /* 0x000fd0000fffe03f */
[----:B------:R-:W0:Y:S08]  /*1550*/  @P1 LDC R6, c[0x0][0x44c] ;  /* 0x00011300ff061b82 */ /* 0x000e300000000800 */
[----:B------:R-:W1:Y:S01]  /*1560*/  @P1 LDC R11, c[0x0][0x450] ;  /* 0x00011400ff0b1b82 */ /* 0x000e620000000800 */
[----:B0-----:R-:W-:-:S04]  /*1570*/  @P1 IMAD.HI.U32 R2, R6, UR4, RZ ;  /* 0x0000000406021c27 */ /* 0x001fc8000f8e00ff */
[----:B---3--:R-:W-:-:S04]  /*1580*/  FMUL.FTZ R0, R9, R0 ;  /* 0x0000000009007220 */ /* 0x008fc80000410000 */
[----:B------:R-:W-:Y:S01]  /*1590*/  FMUL.FTZ R3, R0, UR5 ;  /* 0x0000000500037c20 */ /* 0x000fe20008410000 */
[----:B------:R-:W-:Y:S01]  /*15a0*/  IMAD.U32 R0, RZ, RZ, UR4 ;  /* 0x00000004ff007e24 */ /* 0x000fe2000f8e00ff */
[----:B-1----:R-:W-:-:S03]  /*15b0*/  @P1 SHF.R.U32.HI R0, RZ, R11, R2 ;  /* 0x0000000bff001219 */ /* 0x002fc60000011602 */
[----:B------:R-:W-:Y:S02]  /*15c0*/  R2UR UR37, R3 ;  /* 0x00000000032572ca */ /* 0x000fe400000e0000 */
[----:B------:R-:W-:-:S05]  /*15d0*/  IADD3 R3, R16, 0x1, -R17 ;  /* 0x0000000110037810 */ /* 0x000fca0007ffe811 */
        /* <DEDUP_REMOVED lines=13> */
.L_x_1180:
[----:B------:R-:W-:-:S13]  /*16b0*/  ISETP.NE.AND P0, PT, R13, 0x1, PT ;  /* 0x000000010d00780c */ /* 0x000fda0003f05270 */
[----:B------:R-:W0:Y:S02]  /*16c0*/  @P0 LDC.64 R4, c[0x0][0x9e8] ;  /* 0x00027a00ff040b82 */ /* 0x000e240000000a00 */
[----:B0-----:R-:W-:-:S05]  /*16d0*/  @P0 IMAD.HI.U32 R4, R2, R4, RZ ;  /* 0x0000000402040227 */ /* 0x001fca00078e00ff */
[----:B------:R-:W-:-:S07]  /*16e0*/  @P0 SHF.R.U32.HI R2, RZ, R5, R4 ;  /* 0x00000005ff020219 */ /* 0x000fce0000011604 */
.L_x_1181:
[----:B------:R-:W-:-:S05]  /*16f0*/  IMAD R3, R2, R13, R13 ;  /* 0x0000000d02037224 */ /* 0x000fca00078e020d */
[----:B------:R-:W-:-:S07]  /*1700*/  VIMNMX R0, R0, R3, PT ;  /* 0x0000000300007248 */ /* 0x000fce0003fe0100 */
.L_x_1179:
[----:B------:R-:W0:Y:S01]  /*1710*/  @P1 LDC R4, c[0x0][0x44c] ;  /* 0x00011300ff041b82 */ /* 0x000e220000000800 */
[----:B------:R-:W-:Y:S01]  /*1720*/  IMAD.U32 R3, RZ, RZ, UR36 ;  /* 0x00000024ff037e24 */ /* 0x000fe2000f8e00ff */
[----:B------:R-:W-:Y:S01]  /*1730*/  ULDC UR4, c[0x0][0x9dc] ;  /* 0x0002770000047ab9 */ /* 0x000fe20000000800 */
[----:B------:R-:W-:Y:S02]  /*1740*/  VIADD R2, R0, 0x9f ;  /* 0x0000009f00027836 */ /* 0x000fe40000000000 */
[C---:B------:R-:W-:Y:S02]  /*1750*/  VIADD R0, R16.reuse, 0x9f ;  /* 0x0000009f10007836 */ /* 0x040fe40000000000 */
[----:B------:R-:W-:Y:S01]  /*1760*/  IMAD.IADD R104, R16, 0x1, -R17 ;  /* 0x0000000110687824 */ /* 0x000fe200078e0a11 */
        /* <DEDUP_REMOVED lines=23> */
.L_x_1183:
[----:B------:R-:W-:-:S13]  /*18e0*/  ISETP.NE.AND P0, PT, R13, 0x1, PT ;  /* 0x000000010d00780c */ /* 0x000fda0003f05270 */
[----:B------:R-:W0:Y:S02]  /*18f0*/  @P0 LDC.64 R2, c[0x0][0x9e8] ;  /* 0x00027a00ff020b82 */ /* 0x000e240000000a00 */
[----:B0-----:R-:W-:-:S05]  /*1900*/  @P0 IMAD.HI.U32 R0, R4, R2, RZ ;  /* 0x0000000204000227 */ /* 0x001fca00078e00ff */
[----:B------:R-:W-:-:S07]  /*1910*/  @P0 SHF.R.U32.HI R4, RZ, R3, R0 ;  /* 0x00000003ff040219 */ /* 0x000fce0000011600 */
.L_x_1184:
[----:B------:R-:W-:-:S05]  /*1920*/  IMAD R4, R4, R13, RZ ;  /* 0x0000000d04047224 */ /* 0x000fca00078e02ff */
[----:B------:R-:W-:-:S13]  /*1930*/  R2UR UR5, R4 ;  /* 0x00000000040572ca */ /* 0x000fda00000e0000 */
[----:B------:R-:W-:-:S04]  /*1940*/  UISETP.LT.AND UP0, UPT, UR4, UR5, UPT ;  /* 0x000000050400728c */ /* 0x000fc8000bf01270 */
[----:B------:R-:W-:-:S12]  /*1950*/  USEL UR4, UR4, UR5, !UP0 ;  /* 0x0000000504047287 */ /* 0x000fd8000c000000 */
.L_x_1182:
[----:B------:R-:W-:Y:S01]  /*1960*/  UIMAD.WIDE UR4, UR4, 0x66666667, URZ ;  /* 0x66666667040478a5 */ /* 0x000fe2000f8e023f */
[----:B------:R-:W-:Y:S02]  /*1970*/  PLOP3.LUT P0, PT, PT, PT, PT, 0x80, 0x0 ;  /* 0x000000000000781c */ /* 0x000fe40003f0f070 */
        /* <DEDUP_REMOVED lines=37> */
[----:B------:R-:W-:Y:S02]  /*1bd0*/  IMAD.MOV.U32 R64, RZ, RZ, RZ ;  /* 0x000000ffff407224 */ /* 0x000fe400078e00ff */
[----:B------:R-:W-:Y:S01]  /*1be0*/  IMAD.MOV.U32 R97, RZ, RZ, RZ ;  /* 0x000000ffff617224 */ /* 0x000fe200078e00ff */
        /* <DEDUP_REMOVED lines=32> */
.L_x_1186:
        /* <DEDUP_REMOVED lines=9> */
.L_x_1383:
[----:B------:R-:W-:Y:S05]  /*1e80*/  @!P0 BRA `(.L_x_1188) ;  /* 0x0000000000048947 */ /* 0x000fea0003800000 */
[----:B------:R-:W-:Y:S01]  /*1e90*/  BPT.TRAP 0x1 ;  /* 0x000000040000795c */ /* 0x000fe20000300000 */
.L_x_1188:
[----:B0-----:R-:W-:Y:S02]  /*1ea0*/  IMAD.U32 R3, RZ, RZ, UR51 ;  /* 0x00000033ff037e24 */ /* 0x001fe4000f8e00ff */
[----:B------:R-:W-:-:S03]  /*1eb0*/  IMAD.U32 R0, RZ, RZ, UR45 ;  /* 0x0000002dff007e24 */ /* 0x000fc6000f8e00ff */
[----:B------:R-:W-:Y:S02]  /*1ec0*/  LEA R3, R3, UR41, 0x3 ;  /* 0x0000002903037c11 */ /* 0x000fe4000f8e18ff */
[----:B------:R-:W-:-:S04]  /*1ed0*/  SHF.L.U32 R0, R0, 0x1f, RZ ;  /* 0x0000001f00007819 */ /* 0x000fc800000006ff */
[----:B------:R0:W1:Y:S01]  /*1ee0*/  SYNCS.PHASECHK.TRANS64.TRYWAIT P1, [R3+URZ+0x29830], R0 ;  /* 0x02983000030075a7 */ /* 0x000062000802017f */
[----:B------:R-:W-:Y:S05]  /*1ef0*/  @!P0 BRA `(.L_x_1189) ;  /* 0x0000000000048947 */ /* 0x000fea0003800000 */
[----:B------:R-:W-:Y:S01]  /*1f00*/  BPT.TRAP 0x1 ;  /* 0x000000040000795c */ /* 0x000fe20000300000 */
.L_x_1189:
[----:B------:R-:W2:Y:S02]  /*1f10*/  S2R R2, SR_TID.X ;  /* 0x0000000000027919 */ /* 0x000ea40000002100 */
[----:B--2---:R-:W-:Y:S01]  /*1f20*/  LOP3.LUT P2, RZ, R2, 0x7f, RZ, 0xc0, !PT ;  /* 0x0000007f02ff7812 */ /* 0x004fe2000784c0ff */
[----:B-1----:R-:W-:-:S12]  /*1f30*/  @P1 BRA `(.L_x_1190) ;  /* 0x0000000000081947 */ /* 0x002fd80003800000 */
[----:B------:R-:W1:Y:S02]  /*1f40*/  SYNCS.PHASECHK.TRANS64.TRYWAIT P1, [R3+URZ+0x29830], R0 ;  /* 0x02983000030075a7 */ /* 0x000e64000802017f */
[----:B-1----:R-:W-:Y:S05]  /*1f50*/  @!P1 BRA `(.L_x_1191) ;  /* 0x0000019000309947 */ /* 0x002fea0003800000 */
.L_x_1190:
        /* <DEDUP_REMOVED lines=10> */
[----:B------:R-:W-:Y:S01]  /*2000*/  UMOV UR24, UR20 ;  /* 0x0000001400187c82 */ /* 0x000fe20008000000 */
[----:B------:R-:W-:Y:S02]  /*2010*/  UMOV UR7, 0x80000020 ;  /* 0x8000002000077882 */ /* 0x000fe40000000000 */
[----:B------:R-:W-:Y:S01]  /*2020*/  ULOP3.LUT UR50, UR4, 0x10000, URZ, 0xfc, !UPT ;  /* 0x0001000004327892 */ /* 0x000fe2000f8efc3f */
        /* <DEDUP_REMOVED lines=16> */
[----:B------:R-:W-:Y:S01]  /*2130*/  UIADD3 UR10, UR28, 0x280, URZ ;  /* 0x000002801c0a7890 */ /* 0x000fe2000fffe03f */
[----:B------:R-:W-:Y:S01]  /*2140*/  IMAD.MOV.U32 R2, RZ, RZ, R0 ;  /* 0x000000ffff027224 */ /* 0x000fe200078e0000 */
        /* <DEDUP_REMOVED lines=171> */
[----:B------:R-:W0:Y:S01]  /*2c00*/  SHFL.IDX PT, R11, R2, RZ, 0x1c1f ;  /* 0x001c1fff020b7589 */ /* 0x000e2200000e0000 */
[----:B------:R-:W-:Y:S01]  /*2c10*/  @!P3 PRMT R0, RZ, 0x654, R0 ;  /* 0x00000654ff00b816 */ /* 0x000fe20000000000 */
[----:B------:R-:W-:-:S03]  /*2c20*/  IMAD R5, R105, R4, 0xa1 ;  /* 0x000000a169057424 */ /* 0x000fc600078e0204 */
[----:B------:R-:W-:Y:S01]  /*2c30*/  PLOP3.LUT P1, PT, PT, PT, UP1, 0x40, 0x0 ;  /* 0x000000000000781c */ /* 0x000fe20003f2e818 */
[----:B------:R-:W-:Y:S02]  /*2c40*/  IMAD R4, R18, -0x2, R5 ;  /* 0xfffffffe12047824 */ /* 0x000fe400078e0205 */
[----:B------:R-:W-:Y:S02]  /*2c50*/  VIADD R5, R5, 0xffffffff ;  /* 0xffffffff05057836 */ /* 0x000fe40000000000 */
[----:B------:R-:W-:Y:S01]  /*2c60*/  VIADD R9, R4, 0xffffffff ;  /* 0xffffffff04097836 */ /* 0x000fe20000000000 */
        /* <DEDUP_REMOVED lines=10> */
[----:B-1----:R-:W-:-:S04]  /*2d10*/  IMAD R0, R105, -0xa0, R16 ;  /* 0xffffff6069007824 */ /* 0x002fc800078e0210 */
[----:B------:R-:W-:Y:S01]  /*2d20*/  VIADD R3, R0, 0xa0 ;  /* 0x000000a000037836 */ /* 0x000fe20000000000 */
[----:B------:R-:W-:-:S03]  /*2d30*/  IADD3 R0, -R17, R4, R16 ;  /* 0x0000000411007210 */ /* 0x000fc60007ffe110 */
[----:B------:R-:W-:Y:S02]  /*2d40*/  IMAD R6, R18, -0x2, R3 ;  /* 0xfffffffe12067824 */ /* 0x000fe400078e0203 */
[C---:B------:R-:W-:Y:S02]  /*2d50*/  VIADD R7, R0.reuse, UR6 ;  /* 0x0000000600077c36 */ /* 0x040fe40008000000 */
[----:B------:R-:W-:-:S03]  /*2d60*/  VIADD R8, R0, UR10 ;  /* 0x0000000a00087c36 */ /* 0x000fc60008000000 */
[----:B0-----:R-:W-:Y:S01]  /*2d70*/  VIADDMNMX R0, R11, R7, R6, PT ;  /* 0x000000070b007246 */ /* 0x001fe20003800106 */
[----:B------:R-:W-:Y:S01]  /*2d80*/  IMAD.IADD R3, R8, 0x1, R11 ;  /* 0x0000000108037824 */ /* 0x000fe200078e020b */
[----:B------:R-:W-:Y:S06]  /*2d90*/  @P1 BRA `(.L_x_1192) ;  /* 0x0000000000541947 */ /* 0x000fec0003800000 */
[----:B------:R-:W-:Y:S01]  /*2da0*/  IADD3 R4, -R17, R16, R11 ;  /* 0x0000001011047210 */ /* 0x000fe20007ffe10b */
        /* <DEDUP_REMOVED lines=11> */
.L_x_1194:
[----:B------:R-:W-:-:S06]  /*2e60*/  UISETP.NE.AND UP2, UPT, UR7, 0x1, UPT ;  /* 0x000000010700788c */ /* 0x000fcc000bf45270 */
[----:B------:R-:W-:-:S05]  /*2e70*/  PLOP3.LUT P1, PT, PT, PT, UP2, 0x80, 0x0 ;  /* 0x000000000000781c */ /* 0x000fca0003f2f028 */
[----:B------:R-:W-:-:S08]  /*2e80*/  @UP2 ULDC.64 UR10, c[0x0][0x9e8] ;  /* 0x00027a00000a2ab9 */ /* 0x000fd00000000a00 */
[----:B------:R-:W-:-:S05]  /*2e90*/  @P1 IMAD.HI.U32 R10, R4, UR10, RZ ;  /* 0x0000000a040a1c27 */ /* 0x000fca000f8e00ff */
[----:B------:R-:W-:-:S07]  /*2ea0*/  @P1 SHF.R.U32.HI R4, RZ, UR11, R10 ;  /* 0x0000000bff041c19 */ /* 0x000fce000801160a */
.L_x_1195:
[----:B------:R-:W-:Y:S05]  /*2eb0*/  BSYNC B0 ;  /* 0x0000000000007941 */ /* 0x000fea0003800000 */
.L_x_1193:
[----:B------:R-:W-:-:S05]  /*2ec0*/  IMAD R4, R4, UR7, R9 ;  /* 0x0000000704047c24 */ /* 0x000fca000f8e0209 */
[----:B------:R-:W-:Y:S02]  /*2ed0*/  VIMNMX R3, R3, R4, !PT ;  /* 0x0000000403037248 */ /* 0x000fe40007fe0100 */
[----:B------:R-:W-:-:S07]  /*2ee0*/  VIADDMNMX R0, R4, UR7, R0, PT ;  /* 0x0000000704007c46 */ /* 0x000fce000b800100 */
.L_x_1192:
        /* <DEDUP_REMOVED lines=213> */
.L_x_1198:
[----:B------:R-:W-:-:S06]  /*3c40*/  UISETP.NE.AND UP2, UPT, UR7, 0x1, UPT ;  /* 0x000000010700788c */ /* 0x000fcc000bf45270 */
[----:B------:R-:W-:-:S05]  /*3c50*/  PLOP3.LUT P6, PT, PT, PT, UP2, 0x80, 0x0 ;  /* 0x000000000000781c */ /* 0x000fca0003fcf028 */
[----:B------:R-:W-:-:S08]  /*3c60*/  @UP2 ULDC.64 UR10, c[0x0][0x9e8] ;  /* 0x00027a00000a2ab9 */ /* 0x000fd00000000a00 */
[----:B------:R-:W-:Y:S01]  /*3c70*/  @P6 IMAD.HI.U32 R5, R2, UR10, RZ ;  /* 0x0000000a02056c27 */ /* 0x000fe2000f8e00ff */
[----:B------:R-:W-:-:S13]  /*3c80*/  PLOP3.LUT P6, PT, PT, PT, UP2, 0x80, 0x0 ;  /* 0x000000000000781c */ /* 0x000fda0003fcf028 */
[----:B------:R-:W-:-:S07]  /*3c90*/  @P6 SHF.R.U32.HI R2, RZ, UR11, R5 ;  /* 0x0000000bff026c19 */ /* 0x000fce0008011605 */
.L_x_1199:
[----:B------:R-:W-:Y:S05]  /*3ca0*/  BSYNC B0 ;  /* 0x0000000000007941 */ /* 0x000fea0003800000 */
.L_x_1197:
[----:B------:R-:W-:-:S05]  /*3cb0*/  IMAD R2, R2, UR7, R9 ;  /* 0x0000000702027c24 */ /* 0x000fca000f8e0209 */
[----:B------:R-:W-:Y:S02]  /*3cc0*/  VIMNMX R3, R3, R2, !PT ;  /* 0x0000000203037248 */ /* 0x000fe40007fe0100 */
[----:B------:R-:W-:-:S07]  /*3cd0*/  VIADDMNMX R0, R2, UR7, R0, PT ;  /* 0x0000000702007c46 */ /* 0x000fce000b800100 */
.L_x_1196:
        /* <DEDUP_REMOVED lines=67> */
[----:B------:R-:W-:Y:S02]  /*4110*/  ISETP.GT.AND P1, PT, R3, 0x48, !P2 ;  /* 0x000000480300780c */ /* 0x000fe40005724270 */
        /* <DEDUP_REMOVED lines=48> */
[----:B------:R-:W-:Y:S02]  /*4420*/  ISETP.LT.OR P1, PT, R0, 0x62, P1 ;  /* 0x000000620000780c */ /* 0x000fe40000f21670 */
        /* <DEDUP_REMOVED lines=69> */
[----:B------:R-:W-:Y:S02]  /*4880*/  FMNMX.FTZ R13, R90, R91, !PT ;  /* 0x0000005b5a0d7209 */ /* 0x000fe40007810000 */
[----:B------:R-:W-:Y:S02]  /*4890*/  ISETP.LT.OR P1, PT, R0, 0x81, P1 ;  /* 0x000000810000780c */ /* 0x000fe40000f21670 */
[----:B------:R-:W-:Y:S02]  /*48a0*/  FMNMX.FTZ R14, R94, R13, !PT ;  /* 0x0000000d5e0e7209 */ /* 0x000fe40007810000 */
[----:B------:R-:W-:-:S02]  /*48b0*/  FSEL R26, R26, -INF , !P1 ;  /* 0xff8000001a1a7808 */ /* 0x000fc40004800000 */
[----:B------:R-:W-:Y:S02]  /*48c0*/  FMNMX.FTZ R13, R95, R14, !PT ;  /* 0x0000000e5f0d7209 */ /* 0x000fe40007810000 */
[----:B------:R-:W-:Y:S02]  /*48d0*/  ISETP.GT.AND P1, PT, R3, 0x81, !P6 ;  /* 0x000000810300780c */ /* 0x000fe40007724270 */
[----:B------:R-:W-:Y:S02]  /*48e0*/  FMNMX.FTZ R14, R98, R13, !PT ;  /* 0x0000000d620e7209 */ /* 0x000fe40007810000 */
[----:B------:R-:W-:Y:S02]  /*48f0*/  ISETP.LT.OR P1, PT, R0, 0x82, P1 ;  /* 0x000000820000780c */ /* 0x000fe40000f21670 */
[----:B0-----:R-:W-:Y:S02]  /*4900*/  FMNMX.FTZ R5, R4, R5, !PT ;  /* 0x0000000504057209 */ /* 0x001fe40007810000 */
[----:B------:R-:W-:-:S02]  /*4910*/  FMNMX.FTZ R15, R99, R14, !PT ;  /* 0x0000000e630f7209 */ /* 0x000fc40007810000 */
[----:B------:R-:W-:Y:S01]  /*4920*/  FSEL R27, R27, -INF , !P1 ;  /* 0xff8000001b1b7808 */ /* 0x000fe20004800000 */
[----:B------:R-:W0:Y:S01]  /*4930*/  SHFL.BFLY PT, R2, R5, 0x1, 0x1f ;  /* 0x0c201f0005027f89 */ /* 0x000e2200000e0000 */
[----:B------:R-:W-:Y:S02]  /*4940*/  FMNMX.FTZ R20, R102, R15, !PT ;  /* 0x0000000f66147209 */ /* 0x000fe40007810000 */
[----:B------:R-:W-:Y:S02]  /*4950*/  ISETP.NE.AND P6, PT, R130, RZ, PT ;  /* 0x000000ff8200720c */ /* 0x000fe40003fc5270 */
[----:B------:R-:W-:Y:S02]  /*4960*/  FMNMX.FTZ R15, R103, R20, !PT ;  /* 0x00000014670f7209 */ /* 0x000fe40007810000 */
[----:B------:R-:W-:Y:S02]  /*4970*/  ISETP.NE.AND P2, PT, R131, RZ, PT ;  /* 0x000000ff8300720c */ /* 0x000fe40003f45270 */
[----:B------:R-:W-:-:S04]  /*4980*/  FMNMX.FTZ R20, R74, R15, !PT ;  /* 0x0000000f4a147209 */ /* 0x000fc80007810000 */
[----:B------:R-:W-:Y:S02]  /*4990*/  FMNMX.FTZ R21, R75, R20, !PT ;  /* 0x000000144b157209 */ /* 0x000fe40007810000 */
        /* <DEDUP_REMOVED lines=12> */
[----:B------:R0:W-:Y:S01]  /*4a60*/  MUFU.EX2 R13, R73 ;  /* 0x00000049000d7308 */ /* 0x0001e20000000800 */
[----:B------:R-:W-:-:S01]  /*4a70*/  FFMA.FTZ R20, R80, UR37, -R88 ;  /* 0x0000002550147c23 */ /* 0x000fc20008010858 */
[--C-:B------:R-:W-:Y:S01]  /*4a80*/  FFMA.FTZ R80, R61, UR37, -R88.reuse ;  /* 0x000000253d507c23 */ /* 0x100fe20008010858 */
[----:B------:R-:W-:Y:S01]  /*4a90*/  FMNMX.FTZ R72, R82, R21, !PT ;  /* 0x0000001552487209 */ /* 0x000fe20007810000 */
[--C-:B------:R-:W-:Y:S01]  /*4aa0*/  FFMA.FTZ R81, R81, UR37, -R88.reuse ;  /* 0x0000002551517c23 */ /* 0x100fe20008010858 */
[----:B------:R-:W-:Y:S01]  /*4ab0*/  ISETP.LT.OR P1, PT, R0, 0x89, P1 ;  /* 0x000000890000780c */ /* 0x000fe20000f21670 */
[--C-:B------:R-:W-:Y:S01]  /*4ac0*/  FFMA.FTZ R4, R11, UR37, -R88.reuse ;  /* 0x000000250b047c23 */ /* 0x100fe20008010858 */
[----:B------:R-:W-:-:S01]  /*4ad0*/  FFMA.FTZ R5, R89, UR37, -R88 ;  /* 0x0000002559057c23 */ /* 0x000fc20008010858 */
[----:B------:R1:W-:Y:S01]  /*4ae0*/  MUFU.EX2 R15, R77 ;  /* 0x0000004d000f7308 */ /* 0x0003e20000000800 */
[----:B0-----:R-:W-:Y:S01]  /*4af0*/  FMNMX.FTZ R73, R83, R72, !PT ;  /* 0x0000004853497209 */ /* 0x001fe20007810000 */
[--C-:B------:R-:W-:Y:S01]  /*4b00*/  FFMA.FTZ R72, R84, UR37, -R88.reuse ;  /* 0x0000002554487c23 */ /* 0x100fe20008010858 */
[----:B------:R-:W-:-:S01]  /*4b10*/  FFMA.FTZ R84, R68, UR37, -R88 ;  /* 0x0000002544547c23 */ /* 0x000fc20008010858 */
[----:B------:R-:W-:Y:S01]  /*4b20*/  FSEL R30, R30, -INF , !P1 ;  /* 0xff8000001e1e7808 */ /* 0x000fe20004800000 */
[----:B------:R-:W-:-:S01]  /*4b30*/  FFMA.FTZ R6, R92, UR37, -R88 ;  /* 0x000000255c067c23 */ /* 0x000fc20008010858 */
[----:B------:R-:W-:Y:S01]  /*4b40*/  FMNMX.FTZ R76, R86, R73, !PT ;  /* 0x00000049564c7209 */ /* 0x000fe20007810000 */
[----:B------:R-:W-:-:S01]  /*4b50*/  FFMA.FTZ R7, R93, UR37, -R88 ;  /* 0x000000255d077c23 */ /* 0x000fc20008010858 */
        /* <DEDUP_REMOVED lines=8> */
[----:B------:R-:W-:Y:S01]  /*4be0*/  MUFU.EX2 R4, R4 ;  /* 0x0000000400047308 */ /* 0x000fe20000000800 */
[----:B------:R-:W-:Y:S01]  /*4bf0*/  ISETP.LT.OR P1, PT, R0, 0x8a, P1 ;  /* 0x0000008a0000780c */ /* 0x000fe20000f21670 */
[--C-:B------:R-:W-:Y:S01]  /*4c00*/  FFMA.FTZ R10, R100, UR37, -R88.reuse ;  /* 0x00000025640a7c23 */ /* 0x100fe20008010858 */
[----:B-1----:R-:W-:Y:S01]  /*4c10*/  FMNMX.FTZ R77, R59, R76, !PT ;  /* 0x0000004c3b4d7209 */ /* 0x002fe20007810000 */
[--C-:B------:R-:W-:Y:S01]  /*4c20*/  FFMA.FTZ R11, R101, UR37, -R88.reuse ;  /* 0x00000025650b7c23 */ /* 0x100fe20008010858 */
[----:B------:R-:W-:Y:S01]  /*4c30*/  FSEL R31, R31, -INF , !P1 ;  /* 0xff8000001f1f7808 */ /* 0x000fe20004800000 */
[--C-:B------:R-:W-:Y:S01]  /*4c40*/  FFMA.FTZ R56, R56, UR37, -R88.reuse ;  /* 0x0000002538387c23 */ /* 0x100fe20008010858 */
[----:B------:R-:W-:Y:S01]  /*4c50*/  FMNMX.FTZ R76, R62, R77, !PT ;  /* 0x0000004d3e4c7209 */ /* 0x000fe20007810000 */
[----:B------:R-:W0:Y:S01]  /*4c60*/  MUFU.EX2 R5, R5 ;  /* 0x0000000500057308 */ /* 0x000e220000000800 */
[----:B------:R-:W-:Y:S01]  /*4c70*/  ISETP.LT.OR P2, PT, R0, 0x9a, P2 ;  /* 0x0000009a0000780c */ /* 0x000fe20001741670 */
        /* <DEDUP_REMOVED lines=18> */
[----:B------:R-:W-:-:S03]  /*4da0*/  FFMA.FTZ R37, R37, UR37, -R88 ;  /* 0x0000002525257c23 */ /* 0x000fc60008010858 */
[----:B------:R-:W-:Y:S01]  /*4db0*/  FMNMX.FTZ R76, R42, R77, !PT ;  /* 0x0000004d2a4c7209 */ /* 0x000fe20007810000 */
[----:B------:R-:W3:Y:S03]  /*4dc0*/  MUFU.EX2 R8, R8 ;  /* 0x0000000800087308 */ /* 0x000ee60000000800 */
[----:B------:R-:W-:-:S04]  /*4dd0*/  FMNMX.FTZ R61, R43, R76, !PT ;  /* 0x0000004c2b3d7209 */ /* 0x000fc80007810000 */
[----:B------:R-:W-:Y:S01]  /*4de0*/  FMNMX.FTZ R76, R46, R61, !PT ;  /* 0x0000003d2e4c7209 */ /* 0x000fe20007810000 */
[----:B------:R4:W-:Y:S03]  /*4df0*/  MUFU.EX2 R77, R80 ;  /* 0x00000050004d7308 */ /* 0x0009e60000000800 */
[----:B------:R-:W-:-:S04]  /*4e00*/  FMNMX.FTZ R61, R47, R76, !PT ;  /* 0x0000004c2f3d7209 */ /* 0x000fc80007810000 */
[----:B------:R-:W-:Y:S01]  /*4e10*/  FMNMX.FTZ R76, R50, R61, !PT ;  /* 0x0000003d324c7209 */ /* 0x000fe20007810000 */
[----:B------:R-:W-:Y:S01]  /*4e20*/  MUFU.EX2 R73, R85 ;  /* 0x0000005500497308 */ /* 0x000fe20000000800 */
[----:B----4-:R-:W-:-:S02]  /*4e30*/  FFMA.FTZ R80, R40, UR37, -R88 ;  /* 0x0000002528507c23 */ /* 0x010fc40008010858 */
[----:B------:R-:W-:-:S04]  /*4e40*/  FMNMX.FTZ R61, R51, R76, !PT ;  /* 0x0000004c333d7209 */ /* 0x000fc80007810000 */
[----:B------:R-:W-:Y:S01]  /*4e50*/  FMNMX.FTZ R68, R54, R61, !PT ;  /* 0x0000003d36447209 */ /* 0x000fe20007810000 */
[----:B------:R-:W4:Y:S03]  /*4e60*/  MUFU.EX2 R9, R9 ;  /* 0x0000000900097308 */ /* 0x000f260000000800 */
[----:B------:R-:W-:Y:S01]  /*4e70*/  FMNMX.FTZ R81, R55, R68, !PT ;  /* 0x0000004437517209 */ /* 0x000fe20007810000 */
[----:B------:R-:W-:-:S03]  /*4e80*/  FFMA.FTZ R68, R69, UR37, -R88 ;  /* 0x0000002545447c23 */ /* 0x000fc60008010858 */
[----:B------:R-:W-:Y:S01]  /*4e90*/  FMNMX.FTZ R76, R26, R81, !PT ;  /* 0x000000511a4c7209 */ /* 0x000fe20007810000 */
[----:B------:R-:W-:-:S01]  /*4ea0*/  FFMA.FTZ R81, R41, UR37, -R88 ;  /* 0x0000002529517c23 */ /* 0x000fc20008010858 */
[----:B------:R-:W-:Y:S01]  /*4eb0*/  FSEL R41, R39, -INF , !P2 ;  /* 0xff80000027297808 */ /* 0x000fe20005000000 */
[----:B------:R-:W-:-:S01]  /*4ec0*/  FFMA.FTZ R39, R44, UR37, -R88 ;  /* 0x000000252c277c23 */ /* 0x000fc20008010858 */
[----:B------:R-:W-:Y:S01]  /*4ed0*/  FMNMX.FTZ R3, R27, R76, !PT ;  /* 0x0000004c1b037209 */ /* 0x000fe20007810000 */
[----:B------:R-:W-:-:S01]  /*4ee0*/  FFMA.FTZ R44, R45, UR37, -R88 ;  /* 0x000000252d2c7c23 */ /* 0x000fc20008010858 */
[--C-:B------:R-:W-:Y:S01]  /*4ef0*/  FFMA.FTZ R45, R48, UR37, -R88.reuse ;  /* 0x00000025302d7c23 */ /* 0x100fe20008010858 */
[----:B------:R-:W-:-:S01]  /*4f00*/  FFMA.FTZ R48, R49, UR37, -R88 ;  /* 0x0000002531307c23 */ /* 0x000fc20008010858 */
[----:B------:R-:W-:Y:S01]  /*4f10*/  FMNMX.FTZ R40, R30, R3, !PT ;  /* 0x000000031e287209 */ /* 0x000fe20007810000 */
[----:B------:R-:W-:-:S01]  /*4f20*/  FFMA.FTZ R49, R52, UR37, -R88 ;  /* 0x0000002534317c23 */ /* 0x000fc20008010858 */
[----:B------:R-:W-:Y:S01]  /*4f30*/  FFMA.FTZ R52, R53, UR37, -R88 ;  /* 0x0000002535347c23 */ /* 0x000fe20008010858 */
[----:B------:R-:W-:Y:S01]  /*4f40*/  IMAD.U32 R53, RZ, RZ, UR37 ;  /* 0x00000025ff357e24 */ /* 0x000fe2000f8e00ff */
[----:B------:R-:W-:Y:S01]  /*4f50*/  FMNMX.FTZ R69, R31, R40, !PT ;  /* 0x000000281f457209 */ /* 0x000fe20007810000 */
[----:B------:R-:W-:Y:S01]  /*4f60*/  MUFU.EX2 R61, R84 ;  /* 0x00000054003d7308 */ /* 0x000fe20000000800 */
[----:B------:R-:W-:-:S02]  /*4f70*/  FSEL R40, R38, -INF , !P5 ;  /* 0xff80000026287808 */ /* 0x000fc40006800000 */
[----:B------:R-:W-:-:S04]  /*4f80*/  FMNMX.FTZ R76, R34, R69, !PT ;  /* 0x00000045224c7209 */ /* 0x000fc80007810000 */
[----:B------:R-:W-:Y:S01]  /*4f90*/  FMNMX.FTZ R69, R35, R76, !PT ;  /* 0x0000004c23457209 */ /* 0x000fe20007810000 */
[----:B------:R5:W-:Y:S03]  /*4fa0*/  MUFU.EX2 R38, R81 ;  /* 0x0000005100267308 */ /* 0x000be60000000800 */
[----:B------:R-:W-:-:S04]  /*4fb0*/  FMNMX.FTZ R0, R40, R69, !PT ;  /* 0x0000004528007209 */ /* 0x000fc80007810000 */
[----:B------:R-:W-:Y:S01]  /*4fc0*/  FMNMX.FTZ R0, R41, R0, !PT ;  /* 0x0000000029007209 */ /* 0x000fe20007810000 */
[----:B------:R-:W4:Y:S04]  /*4fd0*/  MUFU.EX2 R10, R10 ;  /* 0x0000000a000a7308 */ /* 0x000f280000000800 */
[----:B------:R-:W0:Y:S04]  /*4fe0*/  SHFL.BFLY PT, R69, R0, 0x2, 0x1f ;  /* 0x0c401f0000457f89 */ /* 0x000e2800000e0000 */
[----:B------:R-:W4:Y:S08]  /*4ff0*/  MUFU.EX2 R11, R11 ;  /* 0x0000000b000b7308 */ /* 0x000f300000000800 */
[----:B------:R-:W4:Y:S08]  /*5000*/  MUFU.EX2 R12, R12 ;  /* 0x0000000c000c7308 */ /* 0x000f300000000800 */
[----:B------:R3:W-:Y:S01]  /*5010*/  MUFU.EX2 R3, R80 ;  /* 0x0000005000037308 */ /* 0x0007e20000000800 */
[----:B0-----:R-:W-:-:S07]  /*5020*/  FMNMX.FTZ R69, R0, R69, !PT ;  /* 0x0000004500457209 */ /* 0x001fce0007810000 */
[----:B------:R-:W-:Y:S01]  /*5030*/  MUFU.EX2 R14, R14 ;  /* 0x0000000e000e7308 */ /* 0x000fe20000000800 */
[----:B------:R-:W0:Y:S07]  /*5040*/  SHFL.BFLY PT, R0, R69, 0x1, 0x1f ;  /* 0x0c201f0045007f89 */ /* 0x000e2e00000e0000 */
[----:B------:R-:W-:Y:S08]  /*5050*/  MUFU.EX2 R20, R20 ;  /* 0x0000001400147308 */ /* 0x000ff00000000800 */
[----:B------:R-:W-:Y:S08]  /*5060*/  MUFU.EX2 R72, R72 ;  /* 0x0000004800487308 */ /* 0x000ff00000000800 */
[----:B------:R-:W-:Y:S01]  /*5070*/  MUFU.EX2 R56, R56 ;  /* 0x0000003800387308 */ /* 0x000fe20000000800 */
[----:B0-----:R-:W-:-:S04]  /*5080*/  FMNMX.FTZ R0, R69, R0, !PT ;  /* 0x0000000045007209 */ /* 0x001fc80007810000 */
[C---:B------:R-:W-:Y:S01]  /*5090*/  FSETP.NEU.FTZ.AND P1, PT, R0.reuse, -INF , PT ;  /* 0xff8000000000780b */ /* 0x040fe20003f3d000 */
[----:B------:R-:W-:-:S02]  /*50a0*/  FFMA.FTZ R53, R0, R53, -8 ;  /* 0xc100000000357423 */ /* 0x000fc40000010035 */
[----:B------:R-:W-:Y:S03]  /*50b0*/  MUFU.EX2 R57, R57 ;  /* 0x0000003900397308 */ /* 0x000fe60000000800 */
[----:B-----5:R-:W-:Y:S02]  /*50c0*/  FSEL R81, R53, RZ, P1 ;  /* 0x000000ff35517208 */ /* 0x020fe40000800000 */
        /* <DEDUP_REMOVED lines=9> */
[----:B-1----:R-:W-:Y:S01]  /*5160*/  FADD.FTZ R82, R6, R83 ;  /* 0x0000005306527221 */ /* 0x002fe20000010000 */
[----:B------:R-:W-:Y:S01]  /*5170*/  MUFU.EX2 R53, R53 ;  /* 0x0000003500357308 */ /* 0x000fe20000000800 */
[----:B------:R-:W-:-:S01]  /*5180*/  FFMA.FTZ R95, R95, UR37, -R81 ;  /* 0x000000255f5f7c23 */ /* 0x000fc20008010851 */
[----:B------:R-:W-:Y:S01]  /*5190*/  FFMA.FTZ R69, R98, UR37, -R81 ;  /* 0x0000002562457c23 */ /* 0x000fe20008010851 */
[----:B--2---:R-:W-:-:S01]  /*51a0*/  FADD.FTZ R83, R7, R82 ;  /* 0x0000005207537221 */ /* 0x004fc20000010000 */
[--C-:B---3--:R-:W-:Y:S01]  /*51b0*/  FFMA.FTZ R80, R99, UR37, -R81.reuse ;  /* 0x0000002563507c23 */ /* 0x108fe20008010851 */
[----:B------:R-:W-:-:S01]  /*51c0*/  FFMA.FTZ R102, R102, UR37, -R81 ;  /* 0x0000002566667c23 */ /* 0x000fc20008010851 */
[----:B------:R-:W-:Y:S01]  /*51d0*/  FFMA.FTZ R103, R103, UR37, -R81 ;  /* 0x0000002567677c23 */ /* 0x000fe20008010851 */
[----:B------:R-:W-:-:S01]  /*51e0*/  FADD.FTZ R82, R8, R83 ;  /* 0x0000005308527221 */ /* 0x000fc20000010000 */
[----:B------:R-:W0:Y:S01]  /*51f0*/  MUFU.EX2 R76, R76 ;  /* 0x0000004c004c7308 */ /* 0x000e220000000800 */
[----:B------:R-:W-:-:S01]  /*5200*/  FFMA.FTZ R74, R74, UR37, -R81 ;  /* 0x000000254a4a7c23 */ /* 0x000fc20008010851 */
[----:B------:R-:W-:Y:S01]  /*5210*/  FFMA.FTZ R75, R75, UR37, -R81 ;  /* 0x000000254b4b7c23 */ /* 0x000fe20008010851 */
[----:B----4-:R-:W-:-:S01]  /*5220*/  FADD.FTZ R83, R9, R82 ;  /* 0x0000005209537221 */ /* 0x010fc20000010000 */
[--C-:B------:R-:W-:Y:S01]  /*5230*/  FFMA.FTZ R86, R86, UR37, -R81.reuse ;  /* 0x0000002556567c23 */ /* 0x100fe20008010851 */
[----:B------:R-:W-:-:S01]  /*5240*/  FFMA.FTZ R87, R87, UR37, -R81 ;  /* 0x0000002557577c23 */ /* 0x000fc20008010851 */
[----:B------:R-:W-:Y:S01]  /*5250*/  FFMA.FTZ R58, R58, UR37, -R81 ;  /* 0x000000253a3a7c23 */ /* 0x000fe20008010851 */
[----:B------:R-:W-:-:S01]  /*5260*/  FADD.FTZ R82, R10, R83 ;  /* 0x000000530a527221 */ /* 0x000fc20000010000 */
[----:B------:R-:W1:Y:S01]  /*5270*/  MUFU.EX2 R94, R94 ;  /* 0x0000005e005e7308 */ /* 0x000e620000000800 */
[----:B------:R-:W-:-:S01]  /*5280*/  FFMA.FTZ R59, R59, UR37, -R81 ;  /* 0x000000253b3b7c23 */ /* 0x000fc20008010851 */
[----:B------:R-:W-:Y:S01]  /*5290*/  FFMA.FTZ R62, R62, UR37, -R81 ;  /* 0x000000253e3e7c23 */ /* 0x000fe20008010851 */
[----:B------:R-:W-:-:S01]  /*52a0*/  FADD.FTZ R89, R11, R82 ;  /* 0x000000520b597221 */ /* 0x000fc20000010000 */
[--C-:B------:R-:W-:Y:S01]  /*52b0*/  FFMA.FTZ R63, R63, UR37, -R81.reuse ;  /* 0x000000253f3f7c23 */ /* 0x100fe20008010851 */
[----:B------:R-:W-:-:S01]  /*52c0*/  FFMA.FTZ R66, R66, UR37, -R81 ;  /* 0x0000002542427c23 */ /* 0x000fc20008010851 */
[----:B------:R-:W-:Y:S01]  /*52d0*/  FFMA.FTZ R67, R67, UR37, -R81 ;  /* 0x0000002543437c23 */ /* 0x000fe20008010851 */
[----:B------:R-:W-:-:S01]  /*52e0*/  FADD.FTZ R88, R12, R89 ;  /* 0x000000590c587221 */ /* 0x000fc20000010000 */
        /* <DEDUP_REMOVED lines=10> */
[----:B------:R-:W-:Y:S01]  /*5390*/  FADD.FTZ R83, R13, R88 ;  /* 0x000000580d537221 */ /* 0x000fe20000010000 */
[----:B------:R-:W-:Y:S01]  /*53a0*/  F2FP.SATFINITE.E4M3.F32.PACK_AB_MERGE_C R88, R7, R6, RZ ;  /* 0x000000060758723e */ /* 0x000fe200048070ff */
[--C-:B------:R-:W-:Y:S01]  /*53b0*/  FFMA.FTZ R50, R50, UR37, -R81.reuse ;  /* 0x0000002532327c23 */ /* 0x100fe20008010851 */
[----:B------:R-:W-:-:S01]  /*53c0*/  FFMA.FTZ R51, R51, UR37, -R81 ;  /* 0x0000002533337c23 */ /* 0x000fc20008010851 */
[----:B------:R-:W-:Y:S01]  /*53d0*/  FADD.FTZ R6, R14, R83 ;  /* 0x000000530e067221 */ /* 0x000fe20000010000 */
[----:B------:R-:W-:Y:S01]  /*53e0*/  F2FP.SATFINITE.E4M3.F32.PACK_AB_MERGE_C R184, R5, R4, R88 ;  /* 0x0000000405b8723e */ /* 0x000fe20004807058 */
[----:B------:R-:W1:Y:S01]  /*53f0*/  MUFU.EX2 R80, R80 ;  /* 0x0000005000507308 */ /* 0x000e620000000800 */
[----:B--2---:R-:W-:-:S01]  /*5400*/  FADD.FTZ R82, R95, R82 ;  /* 0x000000525f527221 */ /* 0x004fc20000010000 */
        /* <DEDUP_REMOVED lines=8> */
[----:B------:R-:W-:Y:S01]  /*5490*/  F2FP.SATFINITE.E4M3.F32.PACK_AB_MERGE_C R82, R11, R10, RZ ;  /* 0x0000000a0b52723e */ /* 0x000fe200048070ff */
[----:B------:R-:W-:-:S01]  /*54a0*/  FADD.FTZ R11, R15, R6 ;  /* 0x000000060f0b7221 */ /* 0x000fc20000010000 */
[--C-:B------:R-:W-:Y:S01]  /*54b0*/  FFMA.FTZ R34, R34, UR37, -R81.reuse ;  /* 0x0000002522227c23 */ /* 0x100fe20008010851 */
[----:B------:R-:W-:-:S01]  /*54c0*/  FFMA.FTZ R35, R35, UR37, -R81 ;  /* 0x0000002523237c23 */ /* 0x000fc20008010851 */
[----:B------:R-:W-:Y:S01]  /*54d0*/  FFMA.FTZ R40, R40, UR37, -R81 ;  /* 0x0000002528287c23 */ /* 0x000fe20008010851 */
[----:B------:R-:W-:-:S01]  /*54e0*/  FADD.FTZ R10, R20, R11 ;  /* 0x0000000b140a7221 */ /* 0x000fc20000010000 */
[----:B------:R-:W0:Y:S01]  /*54f0*/  MUFU.EX2 R103, R103 ;  /* 0x0000006700677308 */ /* 0x000e220000000800 */
[----:B-1----:R-:W-:-:S01]  /*5500*/  FADD.FTZ R7, R80, R7 ;  /* 0x0000000750077221 */ /* 0x002fc20000010000 */
[----:B------:R-:W-:Y:S01]  /*5510*/  FFMA.FTZ R41, R41, UR37, -R81 ;  /* 0x0000002529297c23 */ /* 0x000fe20008010851 */
[----:B------:R-:W-:-:S02]  /*5520*/  F2FP.SATFINITE.E4M3.F32.PACK_AB_MERGE_C R14, R15, R14, RZ ;  /* 0x0000000e0f0e723e */ /* 0x000fc400048070ff */
[----:B------:R-:W-:Y:S02]  /*5530*/  F2FP.SATFINITE.E4M3.F32.PACK_AB_MERGE_C R94, R95, R94, RZ ;  /* 0x0000005e5f5e723e */ /* 0x000fe400048070ff */
[----:B------:R-:W-:Y:S01]  /*5540*/  F2FP.SATFINITE.E4M3.F32.PACK_AB_MERGE_C R186, R9, R8, R82 ;  /* 0x0000000809ba723e */ /* 0x000fe20004807052 */
[----:B------:R-:W1:Y:S01]  /*5550*/  MUFU.EX2 R74, R74 ;  /* 0x0000004a004a7308 */ /* 0x000e620000000800 */
[----:B--2---:R-:W-:-:S01]  /*5560*/  FADD.FTZ R6, R102, R7 ;  /* 0x0000000766067221 */ /* 0x004fc20000010000 */
[----:B------:R-:W-:Y:S01]  /*5570*/  FADD.FTZ R7, R21, R10 ;  /* 0x0000000a15077221 */ /* 0x000fe20000010000 */
[----:B------:R-:W-:Y:S02]  /*5580*/  F2FP.SATFINITE.E4M3.F32.PACK_AB_MERGE_C R180, R13, R12, R14 ;  /* 0x0000000c0db4723e */ /* 0x000fe4000480700e */
[----:B------:R-:W-:-:S03]  /*5590*/  F2FP.SATFINITE.E4M3.F32.PACK_AB_MERGE_C R185, R76, R53, R94 ;  /* 0x000000354cb9723e */ /* 0x000fc6000480705e */
[----:B------:R-:W2:Y:S01]  /*55a0*/  MUFU.EX2 R75, R75 ;  /* 0x0000004b004b7308 */ /* 0x000ea20000000800 */
[----:B0-----:R-:W-:-:S01]  /*55b0*/  FADD.FTZ R5, R103, R6 ;  /* 0x0000000667057221 */ /* 0x001fc20000010000 */
[----:B------:R-:W-:Y:S01]  /*55c0*/  FADD.FTZ R6, R72, R7 ;  /* 0x0000000748067221 */ /* 0x000fe20000010000 */
[----:B------:R-:W-:Y:S02]  /*55d0*/  F2FP.SATFINITE.E4M3.F32.PACK_AB_MERGE_C R72, R73, R72, RZ ;  /* 0x000000484948723e */ /* 0x000fe400048070ff */
[----:B------:R-:W-:Y:S01]  /*55e0*/  F2FP.SATFINITE.E4M3.F32.PACK_AB_MERGE_C R102, R103, R102, RZ ;  /* 0x000000666766723e */ /* 0x000fe200048070ff */
[----:B------:R-:W-:-:S01]  /*55f0*/  FADD.FTZ R73, R73, R6 ;  /* 0x0000000649497221 */ /* 0x000fc20000010000 */
[----:B------:R-:W-:Y:S01]  /*5600*/  F2FP.SATFINITE.E4M3.F32.PACK_AB_MERGE_C R182, R21, R20, R72 ;  /* 0x0000001415b6723e */ /* 0x000fe20004807048 */
[----:B------:R-:W0:Y:S01]  /*5610*/  MUFU.EX2 R84, R84 ;  /* 0x0000005400547308 */ /* 0x000e220000000800 */
[----:B-1----:R-:W-:-:S01]  /*5620*/  FADD.FTZ R4, R74, R5 ;  /* 0x000000054a047221 */ /* 0x002fc20000010000 */
[----:B------:R-:W-:Y:S01]  /*5630*/  FADD.FTZ R6, R56, R73 ;  /* 0x0000004938067221 */ /* 0x000fe20000010000 */
[----:B------:R-:W-:-:S03]  /*5640*/  F2FP.SATFINITE.E4M3.F32.PACK_AB_MERGE_C R187, R80, R69, R102 ;  /* 0x0000004550bb723e */ /* 0x000fc60004807066 */
[----:B------:R-:W-:Y:S02]  /*5650*/  FADD.FTZ R7, R57, R6 ;  /* 0x0000000639077221 */ /* 0x000fe40000010000 */
        /* <DEDUP_REMOVED lines=19> */
[----:B0-----:R-:W-:Y:S01]  /*5790*/  F2FP.SATFINITE.E4M3.F32.PACK_AB_MERGE_C R6, R77, R60, RZ ;  /* 0x0000003c4d06723e */ /* 0x001fe200048070ff */
[----:B------:R-:W-:-:S03]  /*57a0*/  FADD.FTZ R60, R60, R7 ;  /* 0x000000073c3c7221 */ /* 0x000fc60000010000 */
[----:B------:R-:W-:Y:S01]  /*57b0*/  F2FP.SATFINITE.E4M3.F32.PACK_AB_MERGE_C R176, R57, R56, R6 ;  /* 0x0000003839b0723e */ /* 0x000fe20004807006 */
[----:B------:R-:W-:-:S02]  /*57c0*/  FADD.FTZ R77, R77, R60 ;  /* 0x0000003c4d4d7221 */ /* 0x000fc40000010000 */
        /* <DEDUP_REMOVED lines=14> */
[----:B------:R-:W-:Y:S01]  /*58b0*/  MUFU.EX2 R39, R39 ;  /* 0x0000002700277308 */ /* 0x000fe20000000800 */
[----:B-1----:R-:W-:Y:S01]  /*58c0*/  F2FP.SATFINITE.E4M3.F32.PACK_AB_MERGE_C R7, R68, R61, RZ ;  /* 0x0000003d4407723e */ /* 0x002fe200048070ff */
[----:B------:R-:W-:-:S03]  /*58d0*/  FADD.FTZ R61, R61, R6 ;  /* 0x000000063d3d7221 */ /* 0x000fc60000010000 */
[----:B------:R-:W-:Y:S01]  /*58e0*/  F2FP.SATFINITE.E4M3.F32.PACK_AB_MERGE_C R178, R65, R64, R7 ;  /* 0x0000004041b2723e */ /* 0x000fe20004807007 */
[----:B------:R-:W-:-:S02]  /*58f0*/  FADD.FTZ R68, R68, R61 ;  /* 0x0000003d44447221 */ /* 0x000fc40000010000 */
[----:B------:R-:W0:Y:S01]  /*5900*/  MUFU.EX2 R44, R44 ;  /* 0x0000002c002c7308 */ /* 0x000e220000000800 */
[----:B--2---:R-:W-:-:S07]  /*5910*/  FADD.FTZ R4, R66, R5 ;  /* 0x0000000542047221 */ /* 0x004fce0000010000 */
[----:B------:R-:W1:Y:S08]  /*5920*/  MUFU.EX2 R67, R67 ;  /* 0x0000004300437308 */ /* 0x000e700000000800 */
[----:B------:R-:W2:Y:S01]  /*5930*/  MUFU.EX2 R70, R70 ;  /* 0x0000004600467308 */ /* 0x000ea20000000800 */
[----:B0-----:R-:W-:-:S04]  /*5940*/  F2FP.SATFINITE.E4M3.F32.PACK_AB_MERGE_C R6, R44, R39, RZ ;  /* 0x000000272c06723e */ /* 0x001fc800048070ff */
[----:B------:R-:W-:Y:S01]  /*5950*/  F2FP.SATFINITE.E4M3.F32.PACK_AB_MERGE_C R172, R38, R3, R6 ;  /* 0x0000000326ac723e */ /* 0x000fe20004807006 */
[----:B------:R-:W-:-:S02]  /*5960*/  FADD.FTZ R3, R3, R68 ;  /* 0x0000004403037221 */ /* 0x000fc40000010000 */
        /* <DEDUP_REMOVED lines=8> */
[----:B0-----:R-:W-:-:S01]  /*59f0*/  FADD.FTZ R3, R71, R4 ;  /* 0x0000000447037221 */ /* 0x001fc20000010000 */
[----:B------:R-:W-:-:S04]  /*5a00*/  F2FP.SATFINITE.E4M3.F32.PACK_AB_MERGE_C R70, R71, R70, RZ ;  /* 0x000000464746723e */ /* 0x000fc800048070ff */
[----:B------:R-:W-:Y:S02]  /*5a10*/  F2FP.SATFINITE.E4M3.F32.PACK_AB_MERGE_C R179, R67, R66, R70 ;  /* 0x0000004243b3723e */ /* 0x000fe40004807046 */
[----:B------:R-:W0:Y:S01]  /*5a20*/  MUFU.EX2 R46, R46 ;  /* 0x0000002e002e7308 */ /* 0x000e220000000800 */
[----:B-1----:R-:W-:-:S07]  /*5a30*/  FADD.FTZ R4, R42, R3 ;  /* 0x000000032a047221 */ /* 0x002fce0000010000 */
[----:B------:R-:W-:Y:S01]  /*5a40*/  MUFU.EX2 R49, R49 ;  /* 0x0000003100317308 */ /* 0x000fe20000000800 */
[----:B--2---:R-:W-:-:S07]  /*5a50*/  FADD.FTZ R3, R43, R4 ;  /* 0x000000042b037221 */ /* 0x004fce0000010000 */
[----:B------:R-:W1:Y:S01]  /*5a60*/  MUFU.EX2 R52, R52 ;  /* 0x0000003400347308 */ /* 0x000e620000000800 */
[----:B0-----:R-:W-:-:S07]  /*5a70*/  FADD.FTZ R4, R46, R3 ;  /* 0x000000032e047221 */ /* 0x001fce0000010000 */
[----:B------:R-:W0:Y:S08]  /*5a80*/  MUFU.EX2 R47, R47 ;  /* 0x0000002f002f7308 */ /* 0x000e300000000800 */
[----:B------:R-:W-:Y:S01]  /*5a90*/  MUFU.EX2 R45, R45 ;  /* 0x0000002d002d7308 */ /* 0x000fe20000000800 */
[----:B-1----:R-:W-:-:S07]  /*5aa0*/  F2FP.SATFINITE.E4M3.F32.PACK_AB_MERGE_C R5, R52, R49, RZ ;  /* 0x000000313405723e */ /* 0x002fce00048070ff */
[----:B------:R-:W1:Y:S01]  /*5ab0*/  MUFU.EX2 R48, R48 ;  /* 0x0000003000307308 */ /* 0x000e620000000800 */
[C---:B0-----:R-:W-:Y:S01]  /*5ac0*/  F2FP.SATFINITE.E4M3.F32.PACK_AB_MERGE_C R46, R47.reuse, R46, RZ ;  /* 0x0000002e2f2e723e */ /* 0x041fe200048070ff */
[----:B------:R-:W-:-:S03]  /*5ad0*/  FADD.FTZ R47, R47, R4 ;  /* 0x000000042f2f7221 */ /* 0x000fc60000010000 */
[----:B------:R-:W-:-:S03]  /*5ae0*/  F2FP.SATFINITE.E4M3.F32.PACK_AB_MERGE_C R173, R43, R42, R46 ;  /* 0x0000002a2bad723e */ /* 0x000fc6000480702e */
[----:B------:R-:W-:Y:S08]  /*5af0*/  MUFU.EX2 R28, R28 ;  /* 0x0000001c001c7308 */ /* 0x000ff00000000800 */
[----:B------:R-:W0:Y:S01]  /*5b00*/  MUFU.EX2 R29, R29 ;  /* 0x0000001d001d7308 */ /* 0x000e220000000800 */
[----:B-1----:R-:W-:Y:S01]  /*5b10*/  F2FP.SATFINITE.E4M3.F32.PACK_AB_MERGE_C R174, R48, R45, R5 ;  /* 0x0000002d30ae723e */ /* 0x002fe20004807005 */
[----:B------:R-:W-:-:S04]  /*5b20*/  FADD.FTZ R45, R45, R44 ;  /* 0x0000002c2d2d7221 */ /* 0x000fc80000010000 */
[----:B------:R-:W-:Y:S02]  /*5b30*/  FADD.FTZ R48, R48, R45 ;  /* 0x0000002d30307221 */ /* 0x000fe40000010000 */
[----:B------:R-:W1:Y:S02]  /*5b40*/  MUFU.EX2 R50, R50 ;  /* 0x0000003200327308 */ /* 0x000e640000000800 */
[----:B------:R-:W-:-:S04]  /*5b50*/  FADD.FTZ R49, R49, R48 ;  /* 0x0000003031317221 */ /* 0x000fc80000010000 */
[----:B------:R-:W-:Y:S02]  /*5b60*/  FADD.FTZ R49, R52, R49 ;  /* 0x0000003134317221 */ /* 0x000fe40000010000 */
[----:B------:R-:W-:Y:S01]  /*5b70*/  MUFU.EX2 R24, R24 ;  /* 0x0000001800187308 */ /* 0x000fe20000000800 */
[----:B0-----:R-:W-:-:S07]  /*5b80*/  F2FP.SATFINITE.E4M3.F32.PACK_AB_MERGE_C R3, R29, R28, RZ ;  /* 0x0000001c1d03723e */ /* 0x001fce00048070ff */
[----:B------:R-:W0:Y:S01]  /*5b90*/  MUFU.EX2 R25, R25 ;  /* 0x0000001900197308 */ /* 0x000e220000000800 */
[----:B-1----:R-:W-:-:S07]  /*5ba0*/  FADD.FTZ R4, R50, R47 ;  /* 0x0000002f32047221 */ /* 0x002fce0000010000 */
[----:B------:R-:W1:Y:S08]  /*5bb0*/  MUFU.EX2 R51, R51 ;  /* 0x0000003300337308 */ /* 0x000e700000000800 */
[----:B------:R-:W2:Y:S01]  /*5bc0*/  MUFU.EX2 R54, R54 ;  /* 0x0000003600367308 */ /* 0x000ea20000000800 */
[----:B0-----:R-:W-:Y:S01]  /*5bd0*/  F2FP.SATFINITE.E4M3.F32.PACK_AB_MERGE_C R168, R25, R24, R3 ;  /* 0x0000001819a8723e */ /* 0x001fe20004807003 */
[----:B------:R-:W-:-:S04]  /*5be0*/  FADD.FTZ R24, R24, R49 ;  /* 0x0000003118187221 */ /* 0x000fc80000010000 */
[----:B------:R-:W-:Y:S02]  /*5bf0*/  FADD.FTZ R25, R25, R24 ;  /* 0x0000001819197221 */ /* 0x000fe40000010000 */
[----:B------:R-:W0:Y:S01]  /*5c00*/  MUFU.EX2 R55, R55 ;  /* 0x0000003700377308 */ /* 0x000e220000000800 */
[----:B-1----:R-:W-:-:S01]  /*5c10*/  FADD.FTZ R3, R51, R4 ;  /* 0x0000000433037221 */ /* 0x002fc20000010000 */
[----:B------:R-:W-:-:S04]  /*5c20*/  FADD.FTZ R28, R28, R25 ;  /* 0x000000191c1c7221 */ /* 0x000fc80000010000 */
[----:B------:R-:W-:Y:S02]  /*5c30*/  FADD.FTZ R29, R29, R28 ;  /* 0x0000001c1d1d7221 */ /* 0x000fe40000010000 */
[----:B------:R-:W1:Y:S01]  /*5c40*/  MUFU.EX2 R26, R26 ;  /* 0x0000001a001a7308 */ /* 0x000e620000000800 */
[----:B--2---:R-:W-:-:S07]  /*5c50*/  FADD.FTZ R4, R54, R3 ;  /* 0x0000000336047221 */ /* 0x004fce0000010000 */
[----:B------:R-:W2:Y:S01]  /*5c60*/  MUFU.EX2 R27, R27 ;  /* 0x0000001b001b7308 */ /* 0x000ea20000000800 */
[C---:B0-----:R-:W-:Y:S01]  /*5c70*/  F2FP.SATFINITE.E4M3.F32.PACK_AB_MERGE_C R54, R55.reuse, R54, RZ ;  /* 0x000000363736723e */ /* 0x041fe200048070ff */
[----:B------:R-:W-:-:S03]  /*5c80*/  FADD.FTZ R55, R55, R4 ;  /* 0x0000000437377221 */ /* 0x000fc60000010000 */
[----:B------:R-:W-:-:S03]  /*5c90*/  F2FP.SATFINITE.E4M3.F32.PACK_AB_MERGE_C R175, R51, R50, R54 ;  /* 0x0000003233af723e */ /* 0x000fc60004807036 */
        /* <DEDUP_REMOVED lines=13> */
[----:B------:R-:W0:Y:S08]  /*5d70*/  MUFU.EX2 R34, R34 ;  /* 0x0000002200227308 */ /* 0x000e300000000800 */
[----:B------:R-:W2:Y:S01]  /*5d80*/  MUFU.EX2 R35, R35 ;  /* 0x0000002300237308 */ /* 0x000ea20000000800 */
[----:B-1----:R-:W-:Y:S01]  /*5d90*/  F2FP.SATFINITE.E4M3.F32.PACK_AB_MERGE_C R170, R33, R32, R5 ;  /* 0x0000002021aa723e */ /* 0x002fe20004807005 */
[----:B------:R-:W-:-:S04]  /*5da0*/  FADD.FTZ R32, R32, R29 ;  /* 0x0000001d20207221 */ /* 0x000fc80000010000 */
[----:B------:R-:W-:Y:S02]  /*5db0*/  FADD.FTZ R33, R33, R32 ;  /* 0x0000002021217221 */ /* 0x000fe40000010000 */
[----:B------:R-:W1:Y:S01]  /*5dc0*/  MUFU.EX2 R40, R40 ;  /* 0x0000002800287308 */ /* 0x000e620000000800 */
[----:B0-----:R-:W-:-:S01]  /*5dd0*/  FADD.FTZ R4, R34, R31 ;  /* 0x0000001f22047221 */ /* 0x001fc20000010000 */
[----:B------:R-:W-:-:S06]  /*5de0*/  FADD.FTZ R36, R36, R33 ;  /* 0x0000002124247221 */ /* 0x000fcc0000010000 */
[----:B------:R-:W0:Y:S01]  /*5df0*/  MUFU.EX2 R41, R41 ;  /* 0x0000002900297308 */ /* 0x000e220000000800 */
[----:B--2---:R-:W-:-:S04]  /*5e00*/  FADD.FTZ R3, R35, R4 ;  /* 0x0000000423037221 */ /* 0x004fc80000010000 */
[----:B-1----:R-:W-:Y:S01]  /*5e10*/  FADD.FTZ R4, R40, R3 ;  /* 0x0000000328047221 */ /* 0x002fe20000010000 */
[----:B------:R-:W-:Y:S01]  /*5e20*/  VIADD R3, R105, 0xfffffffe ;  /* 0xfffffffe69037836 */ /* 0x000fe20000000000 */
[C---:B0-----:R-:W-:Y:S02]  /*5e30*/  F2FP.SATFINITE.E4M3.F32.PACK_AB_MERGE_C R5, R41.reuse, R40, RZ ;  /* 0x000000282905723e */ /* 0x041fe400048070ff */
        /* <DEDUP_REMOVED lines=14> */
.L_x_1201:
[----:B------:R-:W-:-:S11]  /*5f20*/  UISETP.NE.AND UP2, UPT, UR7, 0x1, UPT ;  /* 0x000000010700788c */ /* 0x000fd6000bf45270 */
[----:B------:R-:W-:Y:S02]  /*5f30*/  @UP2 ULDC.64 UR10, c[0x0][0x9e8] ;  /* 0x00027a00000a2ab9 */ /* 0x000fe40000000a00 */
[----:B------:R-:W-:-:S04]  /*5f40*/  UIMAD.WIDE.U32 UR14, UR18, UR10, URZ ;  /* 0x0000000a120e72a5 */ /* 0x000fc8000f8e003f */
[----:B------:R-:W-:-:S12]  /*5f50*/  @UP2 USHF.R.U32.HI UR18, URZ, UR11, UR15 ;  /* 0x0000000b3f122299 */ /* 0x000fd8000801160f */
.L_x_1202:
[----:B------:R-:W-:-:S04]  /*5f60*/  UIMAD UR7, UR18, UR7, UR7 ;  /* 0x00000007120772a4 */ /* 0x000fc8000f8e0207 */
[----:B------:R-:W-:-:S04]  /*5f70*/  UISETP.LT.AND UP2, UPT, UR6, UR7, UPT ;  /* 0x000000070600728c */ /* 0x000fc8000bf41270 */
[----:B------:R-:W-:-:S12]  /*5f80*/  USEL UR6, UR6, UR7, UP2 ;  /* 0x0000000706067287 */ /* 0x000fd80009000000 */
.L_x_1200:
        /* <DEDUP_REMOVED lines=43> */
.L_x_1221:
        /* <DEDUP_REMOVED lines=9> */
.L_x_1205:
[----:B------:R-:W-:Y:S01]  /*62d0*/  ULEA UR6, UR58, UR41, 0x3 ;  /* 0x000000293a067291 */ /* 0x000fe2000f8e183f */
[----:B------:R-:W-:-:S05]  /*62e0*/  IMAD.U32 R6, RZ, RZ, UR57 ;  /* 0x00000039ff067e24 */ /* 0x000fca000f8e00ff */
[----:B------:R-:W-:-:S04]  /*62f0*/  SHF.L.U32 R6, R6, 0x1f, RZ ;  /* 0x0000001f06067819 */ /* 0x000fc800000006ff */
[----:B------:R0:W1:Y:S01]  /*6300*/  SYNCS.PHASECHK.TRANS64.TRYWAIT P1, [UR6+0x29830], R6 ;  /* 0x02983006ff0075a7 */ /* 0x0000620008020146 */
[----:B------:R-:W-:Y:S05]  /*6310*/  @!P0 BRA `(.L_x_1206) ;  /* 0x0000000000048947 */ /* 0x000fea0003800000 */
[----:B------:R-:W-:Y:S01]  /*6320*/  BPT.TRAP 0x1 ;  /* 0x000000040000795c */ /* 0x000fe20000300000 */
.L_x_1206:
[----:B-1----:R-:W-:Y:S05]  /*6330*/  @P1 BRA `(.L_x_1204) ;  /* 0x0000000000081947 */ /* 0x002fea0003800000 */
[----:B------:R-:W1:Y:S02]  /*6340*/  SYNCS.PHASECHK.TRANS64.TRYWAIT P1, [UR6+0x29830], R6 ;  /* 0x02983006ff0075a7 */ /* 0x000e640008020146 */
[----:B-1----:R-:W-:Y:S05]  /*6350*/  @!P1 BRA `(.L_x_1207) ;  /* 0x0000014c00449947 */ /* 0x002fea0003800000 */
.L_x_1204:
        /* <DEDUP_REMOVED lines=188> */
.L_x_1209:
[----:B------:R-:W-:Y:S01]  /*6f20*/  ULEA UR6, UR51, UR41, 0x3 ;  /* 0x0000002933067291 */ /* 0x000fe2000f8e183f */
[----:B------:R-:W-:-:S05]  /*6f30*/  IMAD.U32 R6, RZ, RZ, UR45 ;  /* 0x0000002dff067e24 */ /* 0x000fca000f8e00ff */
[----:B------:R-:W-:-:S04]  /*6f40*/  SHF.L.U32 R6, R6, 0x1f, RZ ;  /* 0x0000001f06067819 */ /* 0x000fc800000006ff */
[----:B------:R0:W1:Y:S01]  /*6f50*/  SYNCS.PHASECHK.TRANS64.TRYWAIT P1, [UR6+0x29850], R6 ;  /* 0x02985006ff0075a7 */ /* 0x0000620008020146 */
[----:B------:R-:W-:Y:S05]  /*6f60*/  @!P0 BRA `(.L_x_1210) ;  /* 0x0000000000048947 */ /* 0x000fea0003800000 */
[----:B------:R-:W-:Y:S01]  /*6f70*/  BPT.TRAP 0x1 ;  /* 0x000000040000795c */ /* 0x000fe20000300000 */
.L_x_1210:
[----:B-1----:R-:W-:Y:S05]  /*6f80*/  @P1 BRA `(.L_x_1208) ;  /* 0x0000000000081947 */ /* 0x002fea0003800000 */
[----:B------:R-:W1:Y:S02]  /*6f90*/  SYNCS.PHASECHK.TRANS64.TRYWAIT P1, [UR6+0x29850], R6 ;  /* 0x02985006ff0075a7 */ /* 0x000e640008020146 */
[----:B-1----:R-:W-:Y:S05]  /*6fa0*/  @!P1 BRA `(.L_x_1211) ;  /* 0x0000014000489947 */ /* 0x002fea0003800000 */
.L_x_1208:
[----:B------:R-:W-:Y:S01]  /*6fb0*/  UIADD3 UR6, UR41, 0x400, URZ ;  /* 0x0000040029067890 */ /* 0x000fe2000fffe03f */
[----:B------:R-:W-:Y:S01]  /*6fc0*/  WARPGROUP.ARRIVE ;  /* 0x00000000000079c5 */ /* 0x000fe20000000000 */
[----:B------:R-:W-:-:S05]  /*6fd0*/  UMOV UR7, 0xc0000010 ;  /* 0xc000001000077882 */ /* 0x000fca0000000000 */
[----:B------:R-:W2:Y:S01]  /*6fe0*/  S2R R9, SR_TID.X ;  /* 0x0000000000097919 */ /* 0x000ea20000002100 */
[----:B------:R-:W-:Y:S01]  /*6ff0*/  USHF.R.U32.HI UR6, URZ, 0x4, UR6 ;  /* 0x000000043f067899 */ /* 0x000fe20008011606 */
[----:B------:R-:W-:Y:S01]  /*7000*/  PLOP3.LUT P1, PT, PT, PT, UP0, 0x80, 0x0 ;  /* 0x000000000000781c */ /* 0x000fe20003f2f008 */
[----:B-1----:R-:W-:Y:S01]  /*7010*/  VIADD R7, R19, UR36 ;  /* 0x0000002413077c36 */ /* 0x002fe20008000000 */
[----:B------:R-:W-:Y:S01]  /*7020*/  PLOP3.LUT P2, PT, PT, PT, UP0, 0x80, 0x0 ;  /* 0x000000000000781c */ /* 0x000fe20003f4f008 */
[----:B------:R-:W-:Y:S01]  /*7030*/  ULOP3.LUT UR6, UR6, 0x3fff, URZ, 0xc0, !UPT ;  /* 0x00003fff06067892 */ /* 0x000fe2000f8ec03f */
[----:B0-----:R-:W-:Y:S02]  /*7040*/  IMAD.U32 R6, RZ, RZ, UR58 ;  /* 0x0000003aff067e24 */ /* 0x001fe4000f8e00ff */
        /* <DEDUP_REMOVED lines=9> */
[----:B------:R-:W-:Y:S01]  /*70e0*/  IADD3 R10, -R9, 0xb, RZ ;  /* 0x0000000b090a7810 */ /* 0x000fe20007ffe1ff */
[----:B------:R-:W-:-:S06]  /*70f0*/  VIADD R9, R197, 0x1 ;  /* 0x00000001c5097836 */ /* 0x000fcc0000000000 */
        /* <DEDUP_REMOVED lines=26> */
[----:B------:R-:W-:Y:S01]  /*72a0*/  IMAD R8, R18, -0x2, R9 ;  /* 0xfffffffe12087824 */ /* 0x000fe200078e0209 */
[----:B------:R-:W-:-:S03]  /*72b0*/  ULOP3.LUT UR6, URZ, UR55, URZ, 0x33, !UPT ;  /* 0x000000373f067292 */ /* 0x000fc6000f8e333f */
[----:B------:R-:W0:Y:S01]  /*72c0*/  SHFL.IDX PT, R13, R7, RZ, 0x1c1f ;  /* 0x001c1fff070d7589 */ /* 0x000e2200000e0000 */
[----:B------:R-:W-:Y:S02]  /*72d0*/  WARPGROUP.DEPBAR.LE gsb0, 0x0 ;  /* 0x00008000000079c5 */ /* 0x000fe40000010000 */
[----:B------:R1:W-:Y:S06]  /*72e0*/  BAR.ARV R10, 0x100 ;  /* 0x0004000a0000751d */ /* 0x0003ec0000002000 */
[----:B------:R2:W-:Y:S02]  /*72f0*/  @!P3 SYNCS.ARRIVE.TRANS64.RED.A1T0 RZ, [R6+URZ], RZ ;  /* 0x000000ff06ffb9a7 */ /* 0x0005e4000810043f */
[----:B--2---:R-:W-:Y:S01]  /*7300*/  IADD3 R6, -R17, R8, R16 ;  /* 0x0000000811067210 */ /* 0x004fe20007ffe110 */
[----:B------:R-:W-:-:S04]  /*7310*/  VIADD R8, R8, 0xffffffff ;  /* 0xffffffff08087836 */ /* 0x000fc80000000000 */
[C---:B------:R-:W-:Y:S02]  /*7320*/  VIADD R9, R6.reuse, UR56 ;  /* 0x0000003806097c36 */ /* 0x040fe40008000000 */
[----:B------:R-:W-:Y:S02]  /*7330*/  VIADD R6, R6, UR6 ;  /* 0x0000000606067c36 */ /* 0x000fe40008000000 */
[--C-:B0-----:R-:W-:Y:S02]  /*7340*/  IMAD.IADD R11, R9, 0x1, R13.reuse ;  /* 0x00000001090b7824 */ /* 0x101fe400078e020d */
[----:B-1----:R-:W-:Y:S01]  /*7350*/  IMAD.IADD R10, R6, 0x1, R13 ;  /* 0x00000001060a7824 */ /* 0x002fe200078e020d */
[----:B------:R-:W-:Y:S06]  /*7360*/  @P1 BRA `(.L_x_1212) ;  /* 0x0000000000541947 */ /* 0x000fec0003800000 */
[----:B------:R-:W-:Y:S01]  /*7370*/  IADD3 R13, -R17, R16, R13 ;  /* 0x00000010110d7210 */ /* 0x000fe20007ffe10d */
        /* <DEDUP_REMOVED lines=11> */
.L_x_1214:
[----:B------:R-:W-:-:S05]  /*7430*/  IMAD.U32 R14, RZ, RZ, UR54 ;  /* 0x00000036ff0e7e24 */ /* 0x000fca000f8e00ff */
[----:B------:R-:W-:-:S13]  /*7440*/  ISETP.NE.AND P1, PT, R14, 0x1, PT ;  /* 0x000000010e00780c */ /* 0x000fda0003f25270 */
[----:B------:R-:W0:Y:S02]  /*7450*/  @P1 LDC.64 R20, c[0x0][0x9e8] ;  /* 0x00027a00ff141b82 */ /* 0x000e240000000a00 */
[----:B0-----:R-:W-:-:S05]  /*7460*/  @P1 IMAD.HI.U32 R12, R13, R20, RZ ;  /* 0x000000140d0c1227 */ /* 0x001fca00078e00ff */
[----:B------:R-:W-:-:S07]  /*7470*/  @P1 SHF.R.U32.HI R13, RZ, R21, R12 ;  /* 0x00000015ff0d1219 */ /* 0x000fce000001160c */
.L_x_1215:
[----:B------:R-:W-:Y:S05]  /*7480*/  BSYNC B0 ;  /* 0x0000000000007941 */ /* 0x000fea0003800000 */
.L_x_1213:
[----:B------:R-:W-:-:S05]  /*7490*/  IMAD R13, R13, R14, R8 ;  /* 0x0000000e0d0d7224 */ /* 0x000fca00078e0208 */
[----:B------:R-:W-:Y:S02]  /*74a0*/  VIADDMNMX R11, R13, R14, R11, PT ;  /* 0x0000000e0d0b7246 */ /* 0x000fe4000380010b */
[----:B------:R-:W-:-:S07]  /*74b0*/  VIMNMX R10, R10, R13, !PT ;  /* 0x0000000d0a0a7248 */ /* 0x000fce0007fe0100 */
.L_x_1212:
[C---:B------:R-:W-:Y:S01]  /*74c0*/  ISETP.GE.AND P1, PT, R197.reuse, 0x2, PT ;  /* 0x00000002c500780c */ /* 0x040fe20003f26270 */
[----:B------:R-:W0:Y:S01]  /*74d0*/  SHFL.IDX PT, R7, R7, 0x1, 0x1c1f ;  /* 0x003c1f0007077f89 */ /* 0x000e2200000e0000 */
        /* <DEDUP_REMOVED lines=210> */
.L_x_1218:
[----:B------:R-:W-:-:S05]  /*8200*/  IMAD.U32 R197, RZ, RZ, UR54 ;  /* 0x00000036ffc57e24 */ /* 0x000fca000f8e00ff */
[----:B------:R-:W-:-:S13]  /*8210*/  ISETP.NE.AND P6, PT, R197, 0x1, PT ;  /* 0x00000001c500780c */ /* 0x000fda0003fc5270 */
[----:B------:R-:W0:Y:S02]  /*8220*/  @P6 LDC.64 R6, c[0x0][0x9e8] ;  /* 0x00027a00ff066b82 */ /* 0x000e240000000a00 */
[----:B0-----:R-:W-:-:S05]  /*8230*/  @P6 IMAD.HI.U32 R6, R11, R6, RZ ;  /* 0x000000060b066227 */ /* 0x001fca00078e00ff */
[----:B------:R-:W-:-:S07]  /*8240*/  @P6 SHF.R.U32.HI R11, RZ, R7, R6 ;  /* 0x00000007ff0b6219 */ /* 0x000fce0000011606 */
.L_x_1219:
[----:B------:R-:W-:Y:S05]  /*8250*/  BSYNC B0 ;  /* 0x0000000000007941 */ /* 0x000fea0003800000 */
.L_x_1217:
[----:B------:R-:W-:-:S05]  /*8260*/  IMAD R8, R11, R197, R8 ;  /* 0x000000c50b087224 */ /* 0x000fca00078e0208 */
[----:B------:R-:W-:Y:S02]  /*8270*/  VIADDMNMX R9, R8, R197, R9, PT ;  /* 0x000000c508097246 */ /* 0x000fe40003800109 */
[----:B------:R-:W-:-:S07]  /*8280*/  VIMNMX R10, R10, R8, !PT ;  /* 0x000000080a0a7248 */ /* 0x000fce0007fe0100 */
.L_x_1216:
        /* <DEDUP_REMOVED lines=72> */
[C---:B------:R-:W-:Y:S02]  /*8710*/  ISETP.LT.OR P1, PT, R9.reuse, 0x49, P1 ;  /* 0x000000490900780c */ /* 0x040fe40000f21670 */
        /* <DEDUP_REMOVED lines=23> */
[C---:B------:R-:W-:Y:S02]  /*8890*/  ISETP.GT.AND P1, PT, R10.reuse, 0x58, !P1 ;  /* 0x000000580a00780c */ /* 0x040fe40004f24270 */
        /* <DEDUP_REMOVED lines=14> */
[C---:B------:R-:W-:Y:S02]  /*8980*/  ISETP.GT.AND P1, PT, R10.reuse, 0x60, !P1 ;  /* 0x000000600a00780c */ /* 0x040fe40004f24270 */
[----:B------:R-:W-:Y:S02]  /*8990*/  ISETP.GT.AND P5, PT, R10, 0x98, !P5 ;  /* 0x000000980a00780c */ /* 0x000fe40006fa4270 */
[----:B------:R-:W-:Y:S02]  /*89a0*/  ISETP.LT.OR P1, PT, R9, 0x61, P1 ;  /* 0x000000610900780c */ /* 0x000fe40000f21670 */
[----:B0-----:R-:W-:-:S02]  /*89b0*/  FMNMX.FTZ R11, R7, R6, !PT ;  /* 0x00000006070b7209 */ /* 0x001fc40007810000 */
[----:B------:R-:W-:Y:S02]  /*89c0*/  FSEL R106, R106, -INF , !P1 ;  /* 0xff8000006a6a7808 */ /* 0x000fe40004800000 */
[----:B------:R-:W-:Y:S01]  /*89d0*/  ISETP.NE.AND P1, PT, R172, RZ, PT ;  /* 0x000000ffac00720c */ /* 0x000fe20003f25270 */
[----:B------:R-:W0:Y:S01]  /*89e0*/  SHFL.BFLY PT, R6, R11, 0x1, 0x1f ;  /* 0x0c201f000b067f89 */ /* 0x000e2200000e0000 */
[C---:B------:R-:W-:Y:S02]  /*89f0*/  ISETP.LT.OR P3, PT, R9.reuse, 0x91, P3 ;  /* 0x000000910900780c */ /* 0x040fe40001f61670 */
        /* <DEDUP_REMOVED lines=74> */
[----:B------:R-:W-:Y:S02]  /*8ea0*/  ISETP.GT.AND P1, PT, R10, RZ, !P6 ;  /* 0x000000ff0a00720c */ /* 0x000fe40007724270 */
[----:B------:R-:W-:Y:S01]  /*8eb0*/  ISETP.NE.AND P6, PT, R152, RZ, PT ;  /* 0x000000ff9800720c */ /* 0x000fe20003fc5270 */
[----:B------:R-:W-:-:S01]  /*8ec0*/  FFMA.FTZ R152, R6, R15, -8 ;  /* 0xc100000006987423 */ /* 0x000fc2000001000f */
[----:B------:R-:W-:Y:S02]  /*8ed0*/  ISETP.LT.OR P1, PT, R9, 0x1, P1 ;  /* 0x000000010900780c */ /* 0x000fe40000f21670 */
[----:B------:R-:W-:Y:S02]  /*8ee0*/  ISETP.GT.AND P2, PT, R10, 0x99, !P6 ;  /* 0x000000990a00780c */ /* 0x000fe40007744270 */
[----:B------:R-:W-:-:S02]  /*8ef0*/  FSEL R169, R154, -INF , !P1 ;  /* 0xff8000009aa97808 */ /* 0x000fc40004800000 */
[----:B------:R-:W-:Y:S02]  /*8f00*/  FSETP.NEU.FTZ.AND P1, PT, R6, -INF , PT ;  /* 0xff8000000600780b */ /* 0x000fe40003f3d000 */
[----:B------:R-:W-:Y:S02]  /*8f10*/  ISETP.LT.OR P2, PT, R9, 0x9a, P2 ;  /* 0x0000009a0900780c */ /* 0x000fe40001741670 */
[----:B------:R-:W-:Y:S02]  /*8f20*/  FSEL R152, R152, RZ, P1 ;  /* 0x000000ff98987208 */ /* 0x000fe40000800000 */
[----:B------:R-:W-:-:S03]  /*8f30*/  FSEL R103, R103, -INF , !P2 ;  /* 0xff80000067677808 */ /* 0x000fc60005000000 */
        /* <DEDUP_REMOVED lines=45> */
[----:B------:R-:W-:-:S02]  /*9210*/  FMNMX.FTZ R153, R143, R154, !PT ;  /* 0x0000009a8f997209 */ /* 0x000fc40007810000 */
[----:B------:R-:W-:Y:S01]  /*9220*/  MUFU.EX2 R8, R8 ;  /* 0x0000000800087308 */ /* 0x000fe20000000800 */
[----:B0-----:R-:W-:-:S01]  /*9230*/  FFMA.FTZ R156, R112, UR37, -R152 ;  /* 0x00000025709c7c23 */ /* 0x001fc20008010898 */
[----:B------:R-:W-:Y:S01]  /*9240*/  FMNMX.FTZ R148, R146, R153, !PT ;  /* 0x0000009992947209 */ /* 0x000fe20007810000 */
[----:B------:R-:W-:-:S01]  /*9250*/  FFMA.FTZ R153, R149, UR37, -R152 ;  /* 0x0000002595997c23 */ /* 0x000fc20008010898 */
[--C-:B------:R-:W-:Y:S01]  /*9260*/  FFMA.FTZ R112, R116, UR37, -R152.reuse ;  /* 0x0000002574707c23 */ /* 0x100fe20008010898 */
[----:B------:R-:W-:-:S01]  /*9270*/  FFMA.FTZ R116, R88, UR37, -R152 ;  /* 0x0000002558747c23 */ /* 0x000fc20008010898 */
[----:B------:R-:W-:Y:S02]  /*9280*/  FMNMX.FTZ R149, R147, R148, !PT ;  /* 0x0000009493957209 */ /* 0x000fe40007810000 */
[----:B------:R0:W-:Y:S02]  /*9290*/  MUFU.EX2 R148, R153 ;  /* 0x0000009900947308 */ /* 0x0001e40000000800 */
[----:B------:R-:W-:-:S04]  /*92a0*/  FMNMX.FTZ R154, R150, R149, !PT ;  /* 0x00000095969a7209 */ /* 0x000fc80007810000 */
[----:B------:R-:W-:Y:S02]  /*92b0*/  FMNMX.FTZ R149, R151, R154, !PT ;  /* 0x0000009a97957209 */ /* 0x000fe40007810000 */
[----:B------:R-:W-:Y:S01]  /*92c0*/  MUFU.EX2 R7, R7 ;  /* 0x0000000700077308 */ /* 0x000fe20000000800 */
[----:B0-----:R-:W-:-:S01]  /*92d0*/  FFMA.FTZ R153, R108, UR37, -R152 ;  /* 0x000000256c997c23 */ /* 0x001fc20008010898 */
        /* <DEDUP_REMOVED lines=29> */
[----:B------:R0:W-:Y:S02]  /*94b0*/  MUFU.EX2 R10, R153 ;  /* 0x00000099000a7308 */ /* 0x0001e40000000800 */
[----:B------:R-:W-:-:S04]  /*94c0*/  FMNMX.FTZ R108, R98, R149, !PT ;  /* 0x00000095626c7209 */ /* 0x000fc80007810000 */
[----:B------:R-:W-:Y:S02]  /*94d0*/  FMNMX.FTZ R109, R99, R108, !PT ;  /* 0x0000006c636d7209 */ /* 0x000fe40007810000 */
[----:B------:R-:W-:Y:S01]  /*94e0*/  MUFU.EX2 R141, R141 ;  /* 0x0000008d008d7308 */ /* 0x000fe20000000800 */
[----:B0-----:R-:W-:-:S01]  /*94f0*/  FFMA.FTZ R153, R101, UR37, -R152 ;  /* 0x0000002565997c23 */ /* 0x001fc20008010898 */
[----:B------:R-:W-:Y:S01]  /*9500*/  FMNMX.FTZ R108, R102, R109, !PT ;  /* 0x0000006d666c7209 */ /* 0x000fe20007810000 */
[----:B------:R-:W-:-:S01]  /*9510*/  FFMA.FTZ R109, R113, UR37, -R152 ;  /* 0x00000025716d7c23 */ /* 0x000fc20008010898 */
[----:B------:R-:W-:Y:S01]  /*9520*/  FFMA.FTZ R113, R117, UR37, -R152 ;  /* 0x0000002575717c23 */ /* 0x000fe20008010898 */
[----:B------:R-:W-:Y:S02]  /*9530*/  FSEL R101, R6, RZ, P1 ;  /* 0x000000ff06657208 */ /* 0x000fe40000800000 */
[----:B------:R-:W-:Y:S01]  /*9540*/  FMNMX.FTZ R149, R103, R108, !PT ;  /* 0x0000006c67957209 */ /* 0x000fe20007810000 */
[----:B------:R-:W-:Y:S02]  /*9550*/  MUFU.EX2 R145, R145 ;  /* 0x0000009100917308 */ /* 0x000fe40000000800 */
[----:B------:R-:W-:-:S02]  /*9560*/  FADD.FTZ R2, -R101, R2 ;  /* 0x0000000265027221 */ /* 0x000fc40000010100 */
[----:B------:R-:W0:Y:S04]  /*9570*/  SHFL.BFLY PT, R154, R149, 0x2, 0x1f ;  /* 0x0c401f00959a7f89 */ /* 0x000e2800000e0000 */
[----:B------:R-:W-:Y:S08]  /*9580*/  MUFU.EX2 R101, R153 ;  /* 0x0000009900657308 */ /* 0x000ff00000000800 */
[----:B------:R1:W-:Y:S08]  /*9590*/  MUFU.EX2 R108, R156 ;  /* 0x0000009c006c7308 */ /* 0x0003f00000000800 */
[----:B------:R-:W-:Y:S01]  /*95a0*/  MUFU.EX2 R120, R120 ;  /* 0x0000007800787308 */ /* 0x000fe20000000800 */
[----:B0-----:R-:W-:Y:S01]  /*95b0*/  FMNMX.FTZ R154, R149, R154, !PT ;  /* 0x0000009a959a7209 */ /* 0x001fe20007810000 */
[----:B------:R-:W-:-:S06]  /*95c0*/  IMAD.U32 R149, RZ, RZ, UR37 ;  /* 0x00000025ff957e24 */ /* 0x000fcc000f8e00ff */
[----:B------:R-:W-:Y:S01]  /*95d0*/  MUFU.EX2 R121, R121 ;  /* 0x0000007900797308 */ /* 0x000fe20000000800 */
[----:B------:R-:W0:Y:S07]  /*95e0*/  SHFL.BFLY PT, R117, R154, 0x1, 0x1f ;  /* 0x0c201f009a757f89 */ /* 0x000e2e00000e0000 */
[----:B------:R-:W-:Y:S08]  /*95f0*/  MUFU.EX2 R124, R124 ;  /* 0x0000007c007c7308 */ /* 0x000ff00000000800 */
[----:B------:R-:W-:Y:S08]  /*9600*/  MUFU.EX2 R125, R125 ;  /* 0x0000007d007d7308 */ /* 0x000ff00000000800 */
[----:B------:R-:W-:Y:S01]  /*9610*/  MUFU.EX2 R128, R128 ;  /* 0x0000008000807308 */ /* 0x000fe20000000800 */
[----:B0-----:R-:W-:Y:S01]  /*9620*/  FMNMX.FTZ R88, R154, R117, !PT ;  /* 0x000000759a587209 */ /* 0x001fe20007810000 */
[----:B------:R-:W-:-:S03]  /*9630*/  FMUL.FTZ R117, R2, UR37 ;  /* 0x0000002502757c20 */ /* 0x000fc60008410000 */
[C---:B------:R-:W-:Y:S01]  /*9640*/  FSETP.NEU.FTZ.AND P1, PT, R88.reuse, -INF , PT ;  /* 0xff8000005800780b */ /* 0x040fe20003f3d000 */
[----:B------:R-:W-:-:S02]  /*9650*/  FFMA.FTZ R149, R88, R149, -8 ;  /* 0xc100000058957423 */ /* 0x000fc40000010095 */
[----:B------:R-:W0:Y:S03]  /*9660*/  MUFU.EX2 R117, R117 ;  /* 0x0000007500757308 */ /* 0x000e260000000800 */
[----:B------:R-:W-:-:S05]  /*9670*/  FSEL R2, R149, RZ, P1 ;  /* 0x000000ff95027208 */ /* 0x000fca0000800000 */
[--C-:B------:R-:W-:Y:S01]  /*9680*/  FFMA.FTZ R154, R159, UR37, -R2.reuse ;  /* 0x000000259f9a7c23 */ /* 0x100fe20008010802 */
[----:B------:R-:W-:Y:S01]  /*9690*/  FSEL R159, R88, RZ, P1 ;  /* 0x000000ff589f7208 */ /* 0x000fe20000800000 */
[--C-:B------:R-:W-:Y:S01]  /*96a0*/  FFMA.FTZ R160, R158, UR37, -R2.reuse ;  /* 0x000000259ea07c23 */ /* 0x100fe20008010802 */
[----:B------:R-:W-:-:S01]  /*96b0*/  FFMA.FTZ R149, R169, UR37, -R2 ;  /* 0x00000025a9957c23 */ /* 0x000fc20008010802 */
[--C-:B------:R-:W-:Y:S01]  /*96c0*/  FFMA.FTZ R152, R155, UR37, -R2.reuse ;  /* 0x000000259b987c23 */ /* 0x100fe20008010802 */
[----:B------:R-:W-:-:S01]  /*96d0*/  FFMA.FTZ R155, R162, UR37, -R2 ;  /* 0x00000025a29b7c23 */ /* 0x000fc20008010802 */
[----:B------:R-:W-:Y:S01]  /*96e0*/  FADD.FTZ R159, -R159, R0 ;  /* 0x000000009f9f7221 */ /* 0x000fe20000010100 */
[----:B------:R2:W-:Y:S01]  /*96f0*/  MUFU.EX2 R153, R160 ;  /* 0x000000a000997308 */ /* 0x0005e20000000800 */
[----:B-1----:R-:W-:-:S01]  /*9700*/  FFMA.FTZ R156, R163, UR37, -R2 ;  /* 0x00000025a39c7c23 */ /* 0x002fc20008010802 */
[----:B0-----:R-:W-:Y:S01]  /*9710*/  FFMA.FTZ R162, R117, R5, R8 ;  /* 0x0000000575a27223 */ /* 0x001fe20000010008 */
[----:B------:R-:W-:-:S01]  /*9720*/  FFMA.FTZ R157, R166, UR37, -R2 ;  /* 0x00000025a69d7c23 */ /* 0x000fc20008010802 */
[--C-:B------:R-:W-:Y:S01]  /*9730*/  FFMA.FTZ R158, R167, UR37, -R2.reuse ;  /* 0x00000025a79e7c23 */ /* 0x100fe20008010802 */
[----:B------:R-:W-:-:S01]  /*9740*/  FFMA.FTZ R138, R138, UR37, -R2 ;  /* 0x000000258a8a7c23 */ /* 0x000fc20008010802 */
[----:B------:R-:W-:Y:S01]  /*9750*/  FADD.FTZ R162, R7, R162 ;  /* 0x000000a207a27221 */ /* 0x000fe20000010000 */
[----:B------:R-:W-:-:S01]  /*9760*/  FFMA.FTZ R139, R139, UR37, -R2 ;  /* 0x000000258b8b7c23 */ /* 0x000fc20008010802 */
[----:B------:R-:W-:Y:S01]  /*9770*/  MUFU.EX2 R149, R149 ;  /* 0x0000009500957308 */ /* 0x000fe20000000800 */
[----:B--2---:R-:W-:-:S01]  /*9780*/  FFMA.FTZ R160, R126, UR37, -R2 ;  /* 0x000000257ea07c23 */ /* 0x004fc20008010802 */
[----:B------:R-:W-:Y:S01]  /*9790*/  FMUL.FTZ R126, R159, UR37 ;  /* 0x000000259f7e7c20 */ /* 0x000fe20008410000 */
        /* <DEDUP_REMOVED lines=32> */
[----:B------:R-:W-:-:S01]  /*99a0*/  FFMA.FTZ R98, R98, UR37, -R2 ;  /* 0x0000002562627c23 */ /* 0x000fc20008010802 */
[----:B------:R-:W-:Y:S01]  /*99b0*/  FFMA.FTZ R99, R99, UR37, -R2 ;  /* 0x0000002563637c23 */ /* 0x000fe20008010802 */
[----:B------:R-:W-:-:S01]  /*99c0*/  FADD.FTZ R159, R153, R4 ;  /* 0x00000004999f7221 */ /* 0x000fc20000010000 */
[----:B------:R-:W-:Y:S01]  /*99d0*/  FADD.FTZ R4, R12, R5 ;  /* 0x000000050c047221 */ /* 0x000fe20000010000 */
[----:B------:R-:W-:-:S01]  /*99e0*/  FFMA.FTZ R102, R102, UR37, -R2 ;  /* 0x0000002566667c23 */ /* 0x000fc20008010802 */
[----:B------:R-:W1:Y:S01]  /*99f0*/  MUFU.EX2 R156, R156 ;  /* 0x0000009c009c7308 */ /* 0x000e620000000800 */
[----:B------:R-:W-:-:S01]  /*9a00*/  FFMA.FTZ R2, R103, UR37, -R2 ;  /* 0x0000002567027c23 */ /* 0x000fc20008010802 */
[----:B------:R-:W-:-:S04]  /*9a10*/  FADD.FTZ R5, R13, R4 ;  /* 0x000000040d057221 */ /* 0x000fc80000010000 */
[----:B------:R-:W-:Y:S02]  /*9a20*/  FADD.FTZ R4, R14, R5 ;  /* 0x000000050e047221 */ /* 0x000fe40000010000 */
[----:B------:R-:W3:Y:S02]  /*9a30*/  MUFU.EX2 R157, R157 ;  /* 0x0000009d009d7308 */ /* 0x000ee40000000800 */
[----:B------:R-:W-:-:S04]  /*9a40*/  FADD.FTZ R5, R15, R4 ;  /* 0x000000040f057221 */ /* 0x000fc80000010000 */
[----:B------:R-:W-:Y:S02]  /*9a50*/  FADD.FTZ R4, R20, R5 ;  /* 0x0000000514047221 */ /* 0x000fe40000010000 */
[----:B------:R-:W4:Y:S02]  /*9a60*/  MUFU.EX2 R158, R158 ;  /* 0x0000009e009e7308 */ /* 0x000f240000000800 */
[----:B------:R-:W-:-:S06]  /*9a70*/  FADD.FTZ R5, R21, R4 ;  /* 0x0000000415057221 */ /* 0x000fcc0000010000 */
[----:B------:R2:W-:Y:S08]  /*9a80*/  MUFU.EX2 R0, R160 ;  /* 0x000000a000007308 */ /* 0x0005f00000000800 */
[----:B------:R-:W5:Y:S01]  /*9a90*/  MUFU.EX2 R138, R138 ;  /* 0x0000008a008a7308 */ /* 0x000f620000000800 */
[----:B--2---:R-:W-:-:S04]  /*9aa0*/  FADD.FTZ R160, R154, R159 ;  /* 0x0000009f9aa07221 */ /* 0x004fc80000010000 */
[----:B0-----:R-:W-:-:S03]  /*9ab0*/  FADD.FTZ R159, R155, R160 ;  /* 0x000000a09b9f7221 */ /* 0x001fc60000010000 */
[----:B------:R-:W0:Y:S01]  /*9ac0*/  MUFU.EX2 R139, R139 ;  /* 0x0000008b008b7308 */ /* 0x000e220000000800 */
[----:B-1----:R-:W-:-:S04]  /*9ad0*/  FADD.FTZ R160, R156, R159 ;  /* 0x0000009f9ca07221 */ /* 0x002fc80000010000 */
[----:B---3--:R-:W-:Y:S01]  /*9ae0*/  FADD.FTZ R159, R157, R160 ;  /* 0x000000a09d9f7221 */ /* 0x008fe20000010000 */
[----:B------:R-:W-:-:S02]  /*9af0*/  FADD.FTZ R160, R136, R5 ;  /* 0x0000000588a07221 */ /* 0x000fc40000010000 */
[----:B------:R-:W1:Y:S01]  /*9b00*/  MUFU.EX2 R142, R142 ;  /* 0x0000008e008e7308 */ /* 0x000e620000000800 */
[----:B----4-:R-:W-:-:S04]  /*9b10*/  FADD.FTZ R159, R158, R159 ;  /* 0x0000009f9e9f7221 */ /* 0x010fc80000010000 */
        /* <DEDUP_REMOVED lines=22> */
[----:B------:R-:W0:Y:S01]  /*9c80*/  MUFU.EX2 R127, R127 ;  /* 0x0000007f007f7308 */ /* 0x000e220000000800 */
[----:B-1----:R-:W-:-:S01]  /*9c90*/  FADD.FTZ R160, R122, R5 ;  /* 0x000000057aa07221 */ /* 0x002fc20000010000 */
[----:B------:R-:W-:-:S04]  /*9ca0*/  FADD.FTZ R5, R121, R4 ;  /* 0x0000000479057221 */ /* 0x000fc80000010000 */
[----:B------:R-:W-:Y:S02]  /*9cb0*/  FADD.FTZ R4, R124, R5 ;  /* 0x000000057c047221 */ /* 0x000fe40000010000 */
[----:B------:R-:W1:Y:S01]  /*9cc0*/  MUFU.EX2 R130, R130 ;  /* 0x0000008200827308 */ /* 0x000e620000000800 */
[----:B--2---:R-:W-:-:S01]  /*9cd0*/  FADD.FTZ R159, R123, R160 ;  /* 0x000000a07b9f7221 */ /* 0x004fc20000010000 */
[----:B------:R-:W-:-:S03]  /*9ce0*/  FADD.FTZ R5, R125, R4 ;  /* 0x000000047d057221 */ /* 0x000fc60000010000 */
[----:B------:R-:W-:Y:S01]  /*9cf0*/  FADD.FTZ R160, R0, R159 ;  /* 0x0000009f00a07221 */ /* 0x000fe20000010000 */
[----:B------:R-:W-:-:S02]  /*9d00*/  FADD.FTZ R4, R128, R5 ;  /* 0x0000000580047221 */ /* 0x000fc40000010000 */
        /* <DEDUP_REMOVED lines=27> */
[----:B------:R-:W-:Y:S01]  /*9ec0*/  MUFU.EX2 R114, R114 ;  /* 0x0000007200727308 */ /* 0x000fe20000000800 */
[----:B-1----:R-:W-:-:S04]  /*9ed0*/  FADD.FTZ R5, R9, R4 ;  /* 0x0000000409057221 */ /* 0x002fc80000010000 */
[----:B------:R-:W-:-:S03]  /*9ee0*/  FADD.FTZ R4, R108, R5 ;  /* 0x000000056c047221 */ /* 0x000fc60000010000 */
        /* <DEDUP_REMOVED lines=11> */
[----:B------:R-:W-:Y:S08]  /*9fa0*/  MUFU.EX2 R90, R90 ;  /* 0x0000005a005a7308 */ /* 0x000ff00000000800 */
[----:B------:R0:W-:Y:S01]  /*9fb0*/  MUFU.EX2 R161, R94 ;  /* 0x0000005e00a17308 */ /* 0x0001e20000000800 */
[----:B-1----:R-:W-:-:S07]  /*9fc0*/  FADD.FTZ R4, R116, R5 ;  /* 0x0000000574047221 */ /* 0x002fce0000010000 */
[----:B------:R-:W1:Y:S01]  /*9fd0*/  MUFU.EX2 R89, R89 ;  /* 0x0000005900597308 */ /* 0x000e620000000800 */
[----:B0-----:R-:W-:-:S04]  /*9fe0*/  FADD.FTZ R94, R114, R159 ;  /* 0x0000009f725e7221 */ /* 0x001fc80000010000 */
[----:B------:R-:W-:-:S03]  /*9ff0*/  FADD.FTZ R159, R115, R94 ;  /* 0x0000005e739f7221 */ /* 0x000fc60000010000 */
[----:B------:R-:W-:Y:S01]  /*a000*/  MUFU.EX2 R91, R91 ;  /* 0x0000005b005b7308 */ /* 0x000fe20000000800 */
[----:B------:R-:W-:-:S07]  /*a010*/  FADD.FTZ R94, R118, R159 ;  /* 0x0000009f765e7221 */ /* 0x000fce0000010000 */
[----:B------:R-:W0:Y:S01]  /*a020*/  MUFU.EX2 R92, R92 ;  /* 0x0000005c005c7308 */ /* 0x000e220000000800 */
[----:B-1----:R-:W-:-:S07]  /*a030*/  FADD.FTZ R5, R89, R4 ;  /* 0x0000000459057221 */ /* 0x002fce0000010000 */
        /* <DEDUP_REMOVED lines=26> */
.L_x_1220:
        /* <DEDUP_REMOVED lines=80> */
[-C--:B------:R-:W-:Y:S01]  /*a6e0*/  FMUL.FTZ R27, R27, R126.reuse ;  /* 0x0000007e1b1b7220 */ /* 0x080fe20000410000 */
        /* <DEDUP_REMOVED lines=38> */
.L_x_1203:
        /* <DEDUP_REMOVED lines=25> */
.L_x_1223:
[----:B------:R-:W-:-:S11]  /*aae0*/  UISETP.NE.AND UP2, UPT, UR11, 0x1, UPT ;  /* 0x000000010b00788c */ /* 0x000fd6000bf45270 */
[----:B------:R-:W-:Y:S02]  /*aaf0*/  @UP2 ULDC.64 UR14, c[0x0][0x9e8] ;  /* 0x00027a00000e2ab9 */ /* 0x000fe40000000a00 */
[----:B------:R-:W-:-:S04]  /*ab00*/  UIMAD.WIDE.U32 UR6, UR10, UR14, URZ ;  /* 0x0000000e0a0672a5 */ /* 0x000fc8000f8e003f */
[----:B------:R-:W-:-:S12]  /*ab10*/  @UP2 USHF.R.U32.HI UR10, URZ, UR15, UR7 ;  /* 0x0000000f3f0a2299 */ /* 0x000fd80008011607 */
.L_x_1224:
[----:B------:R-:W-:-:S04]  /*ab20*/  UIMAD UR10, UR10, UR11, URZ ;  /* 0x0000000b0a0a72a4 */ /* 0x000fc8000f8e023f */
[----:B------:R-:W-:-:S04]  /*ab30*/  UISETP.LT.AND UP2, UPT, UR55, UR10, UPT ;  /* 0x0000000a3700728c */ /* 0x000fc8000bf41270 */
[----:B------:R-:W-:-:S12]  /*ab40*/  USEL UR55, UR55, UR10, !UP2 ;  /* 0x0000000a37377287 */ /* 0x000fd8000d000000 */
.L_x_1222:
        /* <DEDUP_REMOVED lines=12> */
.L_x_1235:
[----:B------:R-:W-:Y:S01]  /*ac10*/  ISETP.NE.AND P2, PT, RZ, UR44, PT ;  /* 0x0000002cff007c0c */ /* 0x000fe2000bf45270 */
[----:B------:R-:W-:-:S04]  /*ac20*/  UISETP.NE.AND UP2, UPT, UR55, 0x1, UPT ;  /* 0x000000013700788c */ /* 0x000fc8000bf45270 */
[----:B------:R-:W-:-:S04]  /*ac30*/  USEL UR45, URZ, 0x1, UP2 ;  /* 0x000000013f2d7887 */ /* 0x000fc80009000000 */
[----:B------:R-:W-:-:S04]  /*ac40*/  ULOP3.LUT UR45, UR56, UR45, URZ, 0x3c, !UPT ;  /* 0x0000002d382d7292 */ /* 0x000fc8000f8e3c3f */
[----:B------:R-:W-:Y:S08]  /*ac50*/  @P2 BRA `(.L_x_1226) ;  /* 0x0000000000382947 */ /* 0x000ff00003800000 */
[----:B------:R-:W-:Y:S05]  /*ac60*/  @!P0 BRA `(.L_x_1227) ;  /* 0x0000000000048947 */ /* 0x000fea0003800000 */
[----:B------:R-:W-:Y:S01]  /*ac70*/  BPT.TRAP 0x1 ;  /* 0x000000040000795c */ /* 0x000fe20000300000 */
.L_x_1227:
        /* <DEDUP_REMOVED lines=9> */
.L_x_1228:
[----:B-1----:R-:W-:Y:S05]  /*ad10*/  @P1 BRA `(.L_x_1226) ;  /* 0x0000000000081947 */ /* 0x002fea0003800000 */
[----:B------:R-:W1:Y:S02]  /*ad20*/  SYNCS.PHASECHK.TRANS64.TRYWAIT P1, [UR6+0x29830], R0 ;  /* 0x02983000ff0075a7 */ /* 0x000e640008020146 */
[----:B-1----:R-:W-:Y:S05]  /*ad30*/  @!P1 BRA `(.L_x_1229) ;  /* 0x0000010000fc9947 */ /* 0x002fea0003800000 */
.L_x_1226:
        /* <DEDUP_REMOVED lines=191> */
.L_x_1231:
[----:B------:R-:W-:Y:S01]  /*b930*/  ULEA UR6, UR55, UR41, 0x3 ;  /* 0x0000002937067291 */ /* 0x000fe2000f8e183f */
[----:B------:R-:W-:-:S05]  /*b940*/  IMAD.U32 R0, RZ, RZ, UR56 ;  /* 0x00000038ff007e24 */ /* 0x000fca000f8e00ff */
[----:B------:R-:W-:-:S04]  /*b950*/  SHF.L.U32 R0, R0, 0x1f, RZ ;  /* 0x0000001f00007819 */ /* 0x000fc800000006ff */
[----:B------:R0:W1:Y:S01]  /*b960*/  SYNCS.PHASECHK.TRANS64.TRYWAIT P1, [UR6+0x29850], R0 ;  /* 0x02985000ff0075a7 */ /* 0x0000620008020146 */
[----:B------:R-:W-:Y:S05]  /*b970*/  @!P0 BRA `(.L_x_1232) ;  /* 0x0000000000048947 */ /* 0x000fea0003800000 */
[----:B------:R-:W-:Y:S01]  /*b980*/  BPT.TRAP 0x1 ;  /* 0x000000040000795c */ /* 0x000fe20000300000 */
.L_x_1232:
[----:B-1----:R-:W-:Y:S05]  /*b990*/  @P1 BRA `(.L_x_1230) ;  /* 0x0000000000081947 */ /* 0x002fea0003800000 */
[----:B------:R-:W1:Y:S02]  /*b9a0*/  SYNCS.PHASECHK.TRANS64.TRYWAIT P1, [UR6+0x29850], R0 ;  /* 0x02985000ff0075a7 */ /* 0x000e640008020146 */
[----:B-1----:R-:W-:Y:S05]  /*b9b0*/  @!P1 BRA `(.L_x_1233) ;  /* 0x000000f400f49947 */ /* 0x002fea0003800000 */
.L_x_1230:
        /* <DEDUP_REMOVED lines=92> */
[----:B0-----:R-:W-:Y:S01]  /*bf80*/  SHF.R.U32.HI R198, RZ, 0x7, R198 ;  /* 0x00000007ffc67819 */ /* 0x001fe200000116c6 */
        /* <DEDUP_REMOVED lines=17> */
[----:B-1----:R-:W-:Y:S01]  /*c0a0*/  FMNMX.FTZ R0, R13, R0, !PT ;  /* 0x000000000d007209 */ /* 0x002fe20007810000 */
[----:B------:R-:W-:-:S01]  /*c0b0*/  FFMA.FTZ R137, R141, UR37, -R197 ;  /* 0x000000258d897c23 */ /* 0x000fc200080108c5 */
[----:B------:R-:W-:Y:S02]  /*c0c0*/  IMAD.U32 R153, RZ, RZ, UR37 ;  /* 0x00000025ff997e24 */ /* 0x000fe4000f8e00ff */
[----:B------:R-:W-:-:S01]  /*c0d0*/  FFMA.FTZ R141, R145, UR37, -R197 ;  /* 0x00000025918d7c23 */ /* 0x000fc200080108c5 */
[--C-:B------:R-:W-:Y:S01]  /*c0e0*/  FFMA.FTZ R145, R149, UR37, -R197.reuse ;  /* 0x0000002595917c23 */ /* 0x100fe200080108c5 */
[----:B------:R-:W-:Y:S01]  /*c0f0*/  FMUL.FTZ R6, R7, UR37 ;  /* 0x0000002507067c20 */ /* 0x000fe20008410000 */
[----:B------:R-:W-:Y:S01]  /*c100*/  FFMA.FTZ R149, R101, UR37, -R197 ;  /* 0x0000002565957c23 */ /* 0x000fe200080108c5 */
[----:B------:R-:W-:-:S01]  /*c110*/  FADD.FTZ R7, -R0, R9 ;  /* 0x0000000900077221 */ /* 0x000fc20000010100 */
[----:B------:R-:W-:Y:S01]  /*c120*/  FFMA.FTZ R20, R136, UR37, -R197 ;  /* 0x0000002588147c23 */ /* 0x000fe200080108c5 */
[----:B------:R-:W-:-:S01]  /*c130*/  FFMA.FTZ R101, R0, R153, -8 ;  /* 0xc100000000657423 */ /* 0x000fc20000010099 */
[--C-:B------:R-:W-:Y:S01]  /*c140*/  FFMA.FTZ R136, R140, UR37, -R197.reuse ;  /* 0x000000258c887c23 */ /* 0x100fe200080108c5 */
[----:B------:R-:W-:-:S01]  /*c150*/  FFMA.FTZ R140, R144, UR37, -R197 ;  /* 0x00000025908c7c23 */ /* 0x000fc200080108c5 */
[--C-:B------:R-:W-:Y:S01]  /*c160*/  FFMA.FTZ R9, R152, UR37, -R197.reuse ;  /* 0x0000002598097c23 */ /* 0x100fe200080108c5 */
[----:B------:R-:W-:-:S01]  /*c170*/  FFMA.FTZ R144, R148, UR37, -R197 ;  /* 0x0000002594907c23 */ /* 0x000fc200080108c5 */
[----:B------:R-:W-:Y:S01]  /*c180*/  FMUL.FTZ R7, R7, UR37 ;  /* 0x0000002507077c20 */ /* 0x000fe20008410000 */
        /* <DEDUP_REMOVED lines=51> */
[----:B0-----:R-:W-:-:S01]  /*c4c0*/  FADD.FTZ R5, R8, R5 ;  /* 0x0000000508057221 */ /* 0x001fc20000010000 */
[----:B------:R-:W-:Y:S01]  /*c4d0*/  FFMA.FTZ R108, R108, UR37, -R197 ;  /* 0x000000256c6c7c23 */ /* 0x000fe200080108c5 */
[----:B------:R-:W-:-:S01]  /*c4e0*/  FFMA.FTZ R110, R110, UR37, -R101 ;  /* 0x000000256e6e7c23 */ /* 0x000fc20008010865 */
[----:B------:R-:W-:Y:S01]  /*c4f0*/  IADD3 R164, -R198, 0xb, RZ ;  /* 0x0000000bc6a47810 */ /* 0x000fe20007ffe1ff */
[----:B------:R-:W-:-:S01]  /*c500*/  FFMA.FTZ R109, R109, UR37, -R197 ;  /* 0x000000256d6d7c23 */ /* 0x000fc200080108c5 */
[----:B------:R-:W0:Y:S01]  /*c510*/  S2R R198, SR_TID.X ;  /* 0x0000000000c67919 */ /* 0x000e220000002100 */
[----:B------:R-:W-:-:S01]  /*c520*/  FFMA.FTZ R111, R111, UR37, -R101 ;  /* 0x000000256f6f7c23 */ /* 0x000fc20008010865 */
[----:B------:R-:W3:Y:S01]  /*c530*/  MUFU.EX2 R152, R152 ;  /* 0x0000009800987308 */ /* 0x000ee20000000800 */
        /* <DEDUP_REMOVED lines=8> */
[----:B-1----:R-:W-:-:S01]  /*c5c0*/  FADD.FTZ R4, R10, R5 ;  /* 0x000000050a047221 */ /* 0x002fc20000010000 */
[----:B------:R-:W-:Y:S01]  /*c5d0*/  FFMA.FTZ R117, R117, UR37, -R197 ;  /* 0x0000002575757c23 */ /* 0x000fe200080108c5 */
[----:B------:R-:W-:-:S01]  /*c5e0*/  FFMA.FTZ R119, R119, UR37, -R101 ;  /* 0x0000002577777c23 */ /* 0x000fc20008010865 */
[----:B------:R-:W-:Y:S01]  /*c5f0*/  FFMA.FTZ R88, R88, UR37, -R197 ;  /* 0x0000002558587c23 */ /* 0x000fe200080108c5 */
[----:B------:R-:W-:-:S01]  /*c600*/  FFMA.FTZ R90, R90, UR37, -R101 ;  /* 0x000000255a5a7c23 */ /* 0x000fc20008010865 */
[----:B------:R-:W-:-:S02]  /*c610*/  WARPGROUP.DEPBAR.LE gsb0, 0x0 ;  /* 0x00008000000079c5 */ /* 0x000fc40000010000 */
[----:B------:R-:W-:Y:S01]  /*c620*/  WARPGROUP.ARRIVE ;  /* 0x00000000000079c5 */ /* 0x000fe20000000000 */
[----:B------:R-:W1:Y:S01]  /*c630*/  MUFU.EX2 R155, R155 ;  /* 0x0000009b009b7308 */ /* 0x000e620000000800 */
[----:B---3--:R-:W-:-:S01]  /*c640*/  FADD.FTZ R158, R152, R161 ;  /* 0x000000a1989e7221 */ /* 0x008fc20000010000 */
[----:B------:R-:W-:Y:S01]  /*c650*/  FFMA.FTZ R89, R89, UR37, -R197 ;  /* 0x0000002559597c23 */ /* 0x000fe200080108c5 */
[----:B------:R-:W-:-:S01]  /*c660*/  FFMA.FTZ R91, R91, UR37, -R101 ;  /* 0x000000255b5b7c23 */ /* 0x000fc20008010865 */
[----:B------:R-:W-:Y:S01]  /*c670*/  FFMA.FTZ R92, R92, UR37, -R197 ;  /* 0x000000255c5c7c23 */ /* 0x000fe200080108c5 */
[----:B------:R-:W-:Y:S01]  /*c680*/  QGMMA.64x128x32.F32.E4M3.E4M3 R24, R176, gdesc[UR4], R24, gsb0 ;  /* 0x01e00004b0187df3 */ /* 0x000fe20008000818 */
[----:B------:R-:W-:Y:S01]  /*c690*/  UIADD3 UR6, UR10, 0x300, URZ ;  /* 0x000003000a067890 */ /* 0x000fe2000fffe03f */
[----:B------:R-:W-:Y:S01]  /*c6a0*/  FFMA.FTZ R94, R94, UR37, -R101 ;  /* 0x000000255e5e7c23 */ /* 0x000fe20008010865 */
[----:B------:R-:W-:Y:S01]  /*c6b0*/  UMOV UR7, 0xc0000010 ;  /* 0xc000001000077882 */ /* 0x000fe20000000000 */
[----:B------:R-:W3:Y:S01]  /*c6c0*/  MUFU.EX2 R12, R12 ;  /* 0x0000000c000c7308 */ /* 0x000ee20000000800 */
[----:B--2---:R-:W-:-:S01]  /*c6d0*/  FADD.FTZ R5, R11, R4 ;  /* 0x000000040b057221 */ /* 0x004fc20000010000 */
[----:B------:R-:W-:Y:S01]  /*c6e0*/  FFMA.FTZ R93, R93, UR37, -R197 ;  /* 0x000000255d5d7c23 */ /* 0x000fe200080108c5 */
[----:B------:R-:W-:-:S01]  /*c6f0*/  FFMA.FTZ R95, R95, UR37, -R101 ;  /* 0x000000255f5f7c23 */ /* 0x000fc20008010865 */
[----:B0-----:R-:W-:Y:S01]  /*c700*/  LOP3.LUT P1, RZ, R198, 0x7f, RZ, 0xc0, !PT ;  /* 0x0000007fc6ff7812 */ /* 0x001fe2000782c0ff */
[----:B------:R-:W-:-:S01]  /*c710*/  FFMA.FTZ R96, R96, UR37, -R197 ;  /* 0x0000002560607c23 */ /* 0x000fc200080108c5 */
[----:B------:R-:W-:Y:S01]  /*c720*/  FFMA.FTZ R98, R98, UR37, -R101 ;  /* 0x0000002562627c23 */ /* 0x000fe20008010865 */
[----:B------:R-:W-:-:S01]  /*c730*/  FFMA.FTZ R97, R97, UR37, -R197 ;  /* 0x0000002561617c23 */ /* 0x000fc200080108c5 */
[----:B------:R-:W0:Y:S01]  /*c740*/  MUFU.EX2 R154, R154 ;  /* 0x0000009a009a7308 */ /* 0x000e220000000800 */
[----:B-1----:R-:W-:-:S01]  /*c750*/  FADD.FTZ R161, R155, R158 ;  /* 0x0000009e9ba17221 */ /* 0x002fc20000010000 */
[----:B------:R-:W-:Y:S01]  /*c760*/  FFMA.FTZ R99, R99, UR37, -R101 ;  /* 0x0000002563637c23 */ /* 0x000fe20008010865 */
[----:B------:R-:W-:-:S01]  /*c770*/  FFMA.FTZ R100, R100, UR37, -R197 ;  /* 0x0000002564647c23 */ /* 0x000fc200080108c5 */
[--C-:B------:R-:W-:Y:S01]  /*c780*/  FFMA.FTZ R102, R102, UR37, -R101.reuse ;  /* 0x0000002566667c23 */ /* 0x100fe20008010865 */
[----:B------:R-:W-:-:S03]  /*c790*/  FFMA.FTZ R101, R103, UR37, -R101 ;  /* 0x0000002567657c23 */ /* 0x000fc60008010865 */
[----:B------:R-:W1:Y:S01]  /*c7a0*/  MUFU.EX2 R13, R13 ;  /* 0x0000000d000d7308 */ /* 0x000e620000000800 */
[----:B---3--:R-:W-:-:S07]  /*c7b0*/  FADD.FTZ R4, R12, R5 ;  /* 0x000000050c047221 */ /* 0x008fce0000010000 */
        /* <DEDUP_REMOVED lines=30> */
[----:B------:R-:W-:Y:S02]  /*c9a0*/  WARPGROUP.DEPBAR.LE gsb0, 0x0 ;  /* 0x00008000000079c5 */ /* 0x000fe40000010000 */
[----:B------:R-:W-:-:S04]  /*c9b0*/  WARPGROUP.ARRIVE ;  /* 0x00000000000079c5 */ /* 0x000fc80000000000 */
[----:B------:R-:W2:Y:S01]  /*c9c0*/  MUFU.EX2 R141, R141 ;  /* 0x0000008d008d7308 */ /* 0x000ea20000000800 */
[----:B0-----:R-:W-:-:S01]  /*c9d0*/  FADD.FTZ R4, R140, R5 ;  /* 0x000000058c047221 */ /* 0x001fc20000010000 */
[----:B------:R-:W-:Y:S01]  /*c9e0*/  QGMMA.64x128x32.F32.E4M3.E4M3 R24, R172, gdesc[UR4], R24, gsb0 ;  /* 0x01e00004ac187df3 */ /* 0x000fe20008000818 */
[----:B------:R-:W-:Y:S01]  /*c9f0*/  UIADD3 UR6, UR10, 0x400, URZ ;  /* 0x000004000a067890 */ /* 0x000fe2000fffe03f */
[----:B------:R-:W-:-:S04]  /*ca00*/  UMOV UR7, 0xc0000010 ;  /* 0xc000001000077882 */ /* 0x000fc80000000000 */
        /* <DEDUP_REMOVED lines=39> */
[----:B-1----:R-:W-:-:S05]  /*cc80*/  FADD.FTZ R161, R131, R158 ;  /* 0x0000009e83a17221 */ /* 0x002fca0000010000 */
[----:B------:R-:W0:Y:S08]  /*cc90*/  MUFU.EX2 R134, R134 ;  /* 0x0000008600867308 */ /* 0x000e300000000800 */
        /* <DEDUP_REMOVED lines=37> */
[----:B------:R-:W-:-:S06]  /*cef0*/  IMAD.U32 R161, RZ, RZ, UR51 ;  /* 0x00000033ffa17e24 */ /* 0x000fcc000f8e00ff */
[----:B------:R-:W-:Y:S01]  /*cf00*/  MUFU.EX2 R88, R88 ;  /* 0x0000005800587308 */ /* 0x000fe20000000800 */
[----:B--2---:R-:W-:-:S01]  /*cf10*/  FADD.FTZ R5, R117, R4 ;  /* 0x0000000475057221 */ /* 0x004fc20000010000 */
[----:B------:R-:W-:-:S05]  /*cf20*/  @!P1 LEA R4, R161, UR41, 0x3 ;  /* 0x00000029a1049c11 */ /* 0x000fca000f8e18ff */
[----:B------:R-:W-:Y:S01]  /*cf30*/  @!P1 VIADD R4, R4, 0x29840 ;  /* 0x0002984004049836 */ /* 0x000fe20000000000 */
[----:B------:R-:W1:Y:S04]  /*cf40*/  MUFU.EX2 R90, R90 ;  /* 0x0000005a005a7308 */ /* 0x000e680000000800 */
        /* <DEDUP_REMOVED lines=8> */
[----:B------:R0:W2:Y:S08]  /*cfd0*/  MUFU.EX2 R160, R95 ;  /* 0x0000005f00a07308 */ /* 0x0000b00000000800 */
[----:B------:R-:W-:Y:S01]  /*cfe0*/  MUFU.EX2 R96, R96 ;  /* 0x0000006000607308 */ /* 0x000fe20000000800 */
[----:B0-----:R-:W-:-:S04]  /*cff0*/  FADD.FTZ R95, R119, R158 ;  /* 0x0000009e775f7221 */ /* 0x001fc80000010000 */
[----:B-1----:R-:W-:-:S03]  /*d000*/  FADD.FTZ R158, R90, R95 ;  /* 0x0000005f5a9e7221 */ /* 0x002fc60000010000 */
[----:B------:R0:W1:Y:S01]  /*d010*/  MUFU.EX2 R94, R98 ;  /* 0x00000062005e7308 */ /* 0x0000620000000800 */
[----:B----4-:R-:W-:-:S04]  /*d020*/  FADD.FTZ R158, R91, R158 ;  /* 0x0000009e5b9e7221 */ /* 0x010fc80000010000 */
[----:B-----5:R-:W-:-:S03]  /*d030*/  FADD.FTZ R158, R163, R158 ;  /* 0x0000009ea39e7221 */ /* 0x020fc60000010000 */
[----:B------:R-:W4:Y:S01]  /*d040*/  MUFU.EX2 R97, R97 ;  /* 0x0000006100617308 */ /* 0x000f220000000800 */
[----:B0-----:R-:W-:-:S01]  /*d050*/  FADD.FTZ R98, R88, R5 ;  /* 0x0000000558627221 */ /* 0x001fc20000010000 */
[----:B--2---:R-:W-:-:S03]  /*d060*/  FADD.FTZ R95, R160, R158 ;  /* 0x0000009ea05f7221 */ /* 0x004fc60000010000 */
[----:B------:R-:W-:-:S03]  /*d070*/  FADD.FTZ R5, R89, R98 ;  /* 0x0000006259057221 */ /* 0x000fc60000010000 */
[----:B------:R-:W0:Y:S01]  /*d080*/  MUFU.EX2 R162, R99 ;  /* 0x0000006300a27308 */ /* 0x000e220000000800 */
[----:B------:R-:W-:-:S01]  /*d090*/  FADD.FTZ R98, R92, R5 ;  /* 0x000000055c627221 */ /* 0x000fc20000010000 */
[----:B-1----:R-:W-:-:S03]  /*d0a0*/  FADD.FTZ R95, R94, R95 ;  /* 0x0000005f5e5f7221 */ /* 0x002fc60000010000 */
        /* <DEDUP_REMOVED lines=14> */
.L_x_1234:
        /* <DEDUP_REMOVED lines=115> */
.L_x_1225:
        /* <DEDUP_REMOVED lines=8> */
[----:B------:R-:W-:-:S05]  /*d940*/  ULDC UR54, c[0x0][0x9e0] ;  /* 0x0002780000367ab9 */ /* 0x000fca0000000800 */
.L_x_1254:
[----:B------:R-:W-:Y:S01]  /*d950*/  ISETP.NE.AND P2, PT, RZ, UR44, PT ;  /* 0x0000002cff007c0c */ /* 0x000fe2000bf45270 */
[----:B------:R-:W-:-:S04]  /*d960*/  UISETP.NE.AND UP2, UPT, UR57, 0x1, UPT ;  /* 0x000000013900788c */ /* 0x000fc8000bf45270 */
[----:B------:R-:W-:-:S04]  /*d970*/  USEL UR45, URZ, 0x1, UP2 ;  /* 0x000000013f2d7887 */ /* 0x000fc80009000000 */
[----:B------:R-:W-:-:S04]  /*d980*/  ULOP3.LUT UR45, UR58, UR45, URZ, 0x3c, !UPT ;  /* 0x0000002d3a2d7292 */ /* 0x000fc8000f8e3c3f */
[----:B------:R-:W-:Y:S08]  /*d990*/  @P2 BRA `(.L_x_1237) ;  /* 0x0000000000382947 */ /* 0x000ff00003800000 */
[----:B------:R-:W-:Y:S05]  /*d9a0*/  @!P0 BRA `(.L_x_1238) ;  /* 0x0000000000048947 */ /* 0x000fea0003800000 */
[----:B------:R-:W-:Y:S01]  /*d9b0*/  BPT.TRAP 0x1 ;  /* 0x000000040000795c */ /* 0x000fe20000300000 */
.L_x_1238:
        /* <DEDUP_REMOVED lines=9> */
.L_x_1239:
[----:B-1----:R-:W-:Y:S05]  /*da50*/  @P1 BRA `(.L_x_1237) ;  /* 0x0000000000081947 */ /* 0x002fea0003800000 */
[----:B------:R-:W1:Y:S02]  /*da60*/  SYNCS.PHASECHK.TRANS64.TRYWAIT P1, [UR6+0x29830], R0 ;  /* 0x02983000ff0075a7 */ /* 0x000e640008020146 */
[----:B-1----:R-:W-:Y:S05]  /*da70*/  @!P1 BRA `(.L_x_1240) ;  /* 0x000000d400dc9947 */ /* 0x002fea0003800000 */
.L_x_1237:
        /* <DEDUP_REMOVED lines=191> */
.L_x_1242:
[----:B------:R-:W-:Y:S01]  /*e670*/  ULEA UR6, UR57, UR41, 0x3 ;  /* 0x0000002939067291 */ /* 0x000fe2000f8e183f */
[----:B------:R-:W-:-:S05]  /*e680*/  IMAD.U32 R0, RZ, RZ, UR58 ;  /* 0x0000003aff007e24 */ /* 0x000fca000f8e00ff */
[----:B------:R-:W-:-:S04]  /*e690*/  SHF.L.U32 R0, R0, 0x1f, RZ ;  /* 0x0000001f00007819 */ /* 0x000fc800000006ff */
[----:B------:R0:W1:Y:S01]  /*e6a0*/  SYNCS.PHASECHK.TRANS64.TRYWAIT P1, [UR6+0x29850], R0 ;  /* 0x02985000ff0075a7 */ /* 0x0000620008020146 */
[----:B------:R-:W-:Y:S05]  /*e6b0*/  @!P0 BRA `(.L_x_1243) ;  /* 0x0000000000048947 */ /* 0x000fea0003800000 */
[----:B------:R-:W-:Y:S01]  /*e6c0*/  BPT.TRAP 0x1 ;  /* 0x000000040000795c */ /* 0x000fe20000300000 */
.L_x_1243:
[----:B-1----:R-:W-:Y:S05]  /*e6d0*/  @P1 BRA `(.L_x_1241) ;  /* 0x0000000000081947 */ /* 0x002fea0003800000 */
[----:B------:R-:W1:Y:S02]  /*e6e0*/  SYNCS.PHASECHK.TRANS64.TRYWAIT P1, [UR6+0x29850], R0 ;  /* 0x02985000ff0075a7 */ /* 0x000e640008020146 */
[----:B-1----:R-:W-:Y:S05]  /*e6f0*/  @!P1 BRA `(.L_x_1244) ;  /* 0x000000c800d49947 */ /* 0x002fea0003800000 */
.L_x_1241:
        /* <DEDUP_REMOVED lines=47> */
[----:B------:R-:W-:-:S04]  /*e9f0*/  ULOP3.LUT UR6, URZ, UR55, URZ, 0x33, !UPT ;  /* 0x000000373f067292 */ /* 0x000fc8000f8e333f */
[----:B------:R-:W0:Y:S01]  /*ea00*/  SHFL.IDX PT, R13, R8, RZ, 0x1c1f ;  /* 0x001c1fff080d7589 */ /* 0x000e2200000e0000 */
[----:B------:R-:W-:Y:S02]  /*ea10*/  WARPGROUP.DEPBAR.LE gsb0, 0x0 ;  /* 0x00008000000079c5 */ /* 0x000fe40000010000 */
[----:B------:R1:W-:Y:S06]  /*ea20*/  BAR.ARV R12, 0x100 ;  /* 0x0004000c0000751d */ /* 0x0003ec0000002000 */
[----:B------:R2:W-:Y:S02]  /*ea30*/  @!P3 SYNCS.ARRIVE.TRANS64.RED.A1T0 RZ, [R0+URZ], RZ ;  /* 0x000000ff00ffb9a7 */ /* 0x0005e4000810043f */
[----:B--2---:R-:W-:-:S05]  /*ea40*/  IMAD R0, R18, -0x2, R9 ;  /* 0xfffffffe12007824 */ /* 0x004fca00078e0209 */
[----:B------:R-:W-:Y:S01]  /*ea50*/  IADD3 R2, -R17, R0, R16 ;  /* 0x0000000011027210 */ /* 0x000fe20007ffe110 */
[----:B------:R-:W-:-:S04]  /*ea60*/  VIADD R0, R0, 0xffffffff ;  /* 0xffffffff00007836 */ /* 0x000fc80000000000 */
[C---:B------:R-:W-:Y:S02]  /*ea70*/  VIADD R9, R2.reuse, UR54 ;  /* 0x0000003602097c36 */ /* 0x040fe40008000000 */
[----:B------:R-:W-:Y:S02]  /*ea80*/  VIADD R2, R2, UR6 ;  /* 0x0000000602027c36 */ /* 0x000fe40008000000 */
[--C-:B0-----:R-:W-:Y:S02]  /*ea90*/  IMAD.IADD R11, R9, 0x1, R13.reuse ;  /* 0x00000001090b7824 */ /* 0x101fe400078e020d */
[----:B------:R-:W-:Y:S01]  /*eaa0*/  IMAD.IADD R10, R2, 0x1, R13 ;  /* 0x00000001020a7824 */ /* 0x000fe200078e020d */
[----:B-1----:R-:W-:Y:S06]  /*eab0*/  @P1 BRA `(.L_x_1245) ;  /* 0x0000000000541947 */ /* 0x002fec0003800000 */
        /* <DEDUP_REMOVED lines=12> */
.L_x_1247:
[----:B------:R-:W-:-:S05]  /*eb80*/  IMAD.U32 R14, RZ, RZ, UR51 ;  /* 0x00000033ff0e7e24 */ /* 0x000fca000f8e00ff */
[----:B------:R-:W-:-:S13]  /*eb90*/  ISETP.NE.AND P1, PT, R14, 0x1, PT ;  /* 0x000000010e00780c */ /* 0x000fda0003f25270 */
[----:B------:R-:W0:Y:S02]  /*eba0*/  @P1 LDC.64 R20, c[0x0][0x9e8] ;  /* 0x00027a00ff141b82 */ /* 0x000e240000000a00 */
[----:B0-----:R-:W-:-:S05]  /*ebb0*/  @P1 IMAD.HI.U32 R12, R13, R20, RZ ;  /* 0x000000140d0c1227 */ /* 0x001fca00078e00ff */
[----:B------:R-:W-:-:S07]  /*ebc0*/  @P1 SHF.R.U32.HI R13, RZ, R21, R12 ;  /* 0x00000015ff0d1219 */ /* 0x000fce000001160c */
.L_x_1248:
[----:B------:R-:W-:Y:S05]  /*ebd0*/  BSYNC B0 ;  /* 0x0000000000007941 */ /* 0x000fea0003800000 */
.L_x_1246:
[----:B------:R-:W-:-:S05]  /*ebe0*/  IMAD R13, R13, R14, R0 ;  /* 0x0000000e0d0d7224 */ /* 0x000fca00078e0200 */
[----:B------:R-:W-:Y:S02]  /*ebf0*/  VIADDMNMX R11, R13, R14, R11, PT ;  /* 0x0000000e0d0b7246 */ /* 0x000fe4000380010b */
[----:B------:R-:W-:-:S07]  /*ec00*/  VIMNMX R10, R10, R13, !PT ;  /* 0x0000000d0a0a7248 */ /* 0x000fce0007fe0100 */
.L_x_1245:
        /* <DEDUP_REMOVED lines=194> */
[----:B0-----:R-:W-:-:S03]  /*f830*/  IMAD.IADD R10, R9, 0x1, R8 ;  /* 0x00000001090a7824 */ /* 0x001fc600078e0208 */
[----:B------:R-:W-:Y:S01]  /*f840*/  ISETP.LT.OR P6, PT, R11, 0x9a, P6 ;  /* 0x0000009a0b00780c */ /* 0x000fe200037c1670 */
[----:B------:R-:W-:-:S03]  /*f850*/  IMAD.IADD R11, R2, 0x1, R8 ;  /* 0x00000001020b7824 */ /* 0x000fc600078e0208 */
        /* <DEDUP_REMOVED lines=15> */
.L_x_1251:
[----:B------:R-:W-:-:S05]  /*f950*/  IMAD.U32 R207, RZ, RZ, UR51 ;  /* 0x00000033ffcf7e24 */ /* 0x000fca000f8e00ff */
[----:B------:R-:W-:-:S13]  /*f960*/  ISETP.NE.AND P6, PT, R207, 0x1, PT ;  /* 0x00000001cf00780c */ /* 0x000fda0003fc5270 */
[----:B------:R-:W0:Y:S02]  /*f970*/  @P6 LDC.64 R8, c[0x0][0x9e8] ;  /* 0x00027a00ff086b82 */ /* 0x000e240000000a00 */
[----:B0-----:R-:W-:-:S05]  /*f980*/  @P6 IMAD.HI.U32 R8, R197, R8, RZ ;  /* 0x00000008c5086227 */ /* 0x001fca00078e00ff */
[----:B------:R-:W-:-:S07]  /*f990*/  @P6 SHF.R.U32.HI R197, RZ, R9, R8 ;  /* 0x00000009ffc56219 */ /* 0x000fce0000011608 */
.L_x_1252:
[----:B------:R-:W-:Y:S05]  /*f9a0*/  BSYNC B0 ;  /* 0x0000000000007941 */ /* 0x000fea0003800000 */
.L_x_1250:
[----:B------:R-:W-:-:S05]  /*f9b0*/  IMAD R0, R197, R207, R0 ;  /* 0x000000cfc5007224 */ /* 0x000fca00078e0200 */
[----:B------:R-:W-:Y:S02]  /*f9c0*/  VIADDMNMX R10, R0, R207, R10, PT ;  /* 0x000000cf000a7246 */ /* 0x000fe4000380010a */
[----:B------:R-:W-:-:S07]  /*f9d0*/  VIMNMX R11, R11, R0, !PT ;  /* 0x000000000b0b7248 */ /* 0x000fce0007fe0100 */
.L_x_1249:
        /* <DEDUP_REMOVED lines=501> */
.L_x_1253:
        /* <DEDUP_REMOVED lines=116> */
.L_x_1236:
[----:B------:R-:W-:Y:S06]  /*12070*/  BAR.ARV 0x8, 0x180 ;  /* 0x0206000000007b1d */ /* 0x000fec0000002000 */
[----:B------:R-:W-:Y:S05]  /*12080*/  @!P0 BRA `(.L_x_1255) ;  /* 0x0000000000048947 */ /* 0x000fea0003800000 */
[----:B------:R-:W-:Y:S01]  /*12090*/  BPT.TRAP 0x1 ;  /* 0x000000040000795c */ /* 0x000fe20000300000 */
.L_x_1255:
[----:B------:R-:W-:Y:S01]  /*120a0*/  ULEA UR9, UR51, UR41, 0x3 ;  /* 0x0000002933097291 */ /* 0x000fe2000f8e183f */
[----:B------:R-:W-:-:S05]  /*120b0*/  IMAD.U32 R3, RZ, RZ, UR45 ;  /* 0x0000002dff037e24 */ /* 0x000fca000f8e00ff */
[----:B------:R-:W-:-:S04]  /*120c0*/  SHF.L.U32 R3, R3, 0x1f, RZ ;  /* 0x0000001f03037819 */ /* 0x000fc800000006ff */
[----:B------:R0:W1:Y:S01]  /*120d0*/  SYNCS.PHASECHK.TRANS64.TRYWAIT P1, [UR9+0x29850], R3 ;  /* 0x02985003ff0075a7 */ /* 0x0000620008020149 */
[----:B------:R-:W-:Y:S05]  /*120e0*/  @!P0 BRA `(.L_x_1256) ;  /* 0x0000000000048947 */ /* 0x000fea0003800000 */
[----:B------:R-:W-:Y:S01]  /*120f0*/  BPT.TRAP 0x1 ;  /* 0x000000040000795c */ /* 0x000fe20000300000 */
.L_x_1256:
[----:B-1----:R-:W-:Y:S05]  /*12100*/  @P1 BRA `(.L_x_1257) ;  /* 0x0000000000081947 */ /* 0x002fea0003800000 */
[----:B------:R-:W1:Y:S02]  /*12110*/  SYNCS.PHASECHK.TRANS64.TRYWAIT P1, [UR9+0x29850], R3 ;  /* 0x02985003ff0075a7 */ /* 0x000e640008020149 */
[----:B-1----:R-:W-:Y:S05]  /*12120*/  @!P1 BRA `(.L_x_1258) ;  /* 0x0000009000609947 */ /* 0x002fea0003800000 */
.L_x_1257:
        /* <DEDUP_REMOVED lines=11> */
[----:B------:R-:W-:-:S04]  /*121e0*/  PLOP3.LUT P1, PT, PT, PT, UP0, 0x80, 0x0 ;  /* 0x000000000000781c */ /* 0x000fc80003f2f008 */
[----:B------:R-:W-:Y:S02]  /*121f0*/  @UP0 ULDC.64 UR12, c[0x0][0x9c8] ;  /* 0x00027200000c0ab9 */ /* 0x000fe40000000a00 */
[----:B------:R-:W-:Y:S01]  /*12200*/  UMOV UR6, UR8 ;  /* 0x0000000800067c82 */ /* 0x000fe20008000000 */
[----:B------:R-:W-:-:S09]  /*12210*/  @UP0 UIMAD.WIDE.U32 UR4, UR48, UR12, URZ ;  /* 0x0000000c300402a5 */ /* 0x000fd2000f8e003f */
[----:B------:R-:W-:Y:S01]  /*12220*/  QGMMA.64x128x32.F32.E4M3.E4M3 R24, R184, gdesc[UR4], R24, gsb0 ;  /* 0x01e00004b8187df3 */ /* 0x000fe20008000818 */
[----:B------:R-:W-:Y:S01]  /*12230*/  UIADD3 UR6, UR8, 0x100, URZ ;  /* 0x0000010008067890 */ /* 0x000fe2000fffe03f */
[----:B------:R-:W-:Y:S01]  /*12240*/  UMOV UR7, 0xc0000010 ;  /* 0xc000001000077882 */ /* 0x000fe20000000000 */
[----:B------:R-:W-:Y:S02]  /*12250*/  WARPGROUP.DEPBAR.LE gsb0, 0x0 ;  /* 0x00008000000079c5 */ /* 0x000fe40000010000 */
[----:B------:R-:W-:-:S07]  /*12260*/  WARPGROUP.ARRIVE ;  /* 0x00000000000079c5 */ /* 0x000fce0000000000 */
        /* <DEDUP_REMOVED lines=69> */
.L_x_1259:
        /* <DEDUP_REMOVED lines=74> */
.L_x_1185:
[----:B------:R-:W0:Y:S01]  /*12b60*/  S2R R7, SR_CgaCtaId ;  /* 0x0000000000077919 */ /* 0x000e220000008800 */
[----:B------:R-:W-:Y:S01]  /*12b70*/  MOV R0, 0x400 ;  /* 0x0000040000007802 */ /* 0x000fe20000000f00 */
[----:B------:R-:W-:Y:S01]  /*12b80*/  BSSY B0, `(.L_x_1260) ;  /* 0x0000277000007945 */ /* 0x000fe20003800000 */
[----:B------:R-:W-:Y:S02]  /*12b90*/  BAR.SYNC.DEFER_BLOCKING 0x5, 0x180 ;  /* 0x0146000000007b1d */ /* 0x000fe40000010000 */
[----:B0-----:R-:W-:-:S05]  /*12ba0*/  LEA R0, R7, R0, 0x18 ;  /* 0x0000000007007211 */ /* 0x001fca00078ec0ff */
[----:B------:R-:W0:Y:S02]  /*12bb0*/  LDS.128 R36, [R0+0x298d0] ;  /* 0x0298d00000247984 */ /* 0x000e240000000c00 */
[----:B0-----:R-:W-:Y:S02]  /*12bc0*/  R2UR UR5, R37 ;  /* 0x00000000250572ca */ /* 0x001fe400000e0000 */
[----:B------:R-:W-:Y:S02]  /*12bd0*/  R2UR UR49, R38 ;  /* 0x00000000263172ca */ /* 0x000fe400000e0000 */
        /* <DEDUP_REMOVED lines=9> */
[----:B------:R-:W0:Y:S01]  /*12c70*/  S2R R17, SR_SWINHI ;  /* 0x0000000000117919 */ /* 0x000e220000002f00 */
[----:B------:R-:W-:Y:S01]  /*12c80*/  F2FP.BF16.F32.PACK_AB R9, R84, R9 ;  /* 0x000000095409723e */ /* 0x000fe200000010ff */
[----:B------:R-:W-:Y:S02]  /*12c90*/  ULDC.64 UR6, c[0x0][0xc00] ;  /* 0x0003000000067ab9 */ /* 0x000fe40000000a00 */
[----:B------:R1:W2:Y:S01]  /*12ca0*/  LDG.E.CONSTANT R36, desc[UR52][R6.64] ;  /* 0x0000003406247981 */ /* 0x0002a2000c1e9900 */
[----:B------:R-:W-:Y:S01]  /*12cb0*/  F2FP.BF16.F32.PACK_AB R8, R85, R8 ;  /* 0x000000085508723e */ /* 0x000fe200000010ff */
[----:B------:R-:W-:Y:S01]  /*12cc0*/  UISETP.NE.U32.AND UP0, UPT, UR6, URZ, UPT ;  /* 0x0000003f0600728c */ /* 0x000fe2000bf05070 */
[----:B------:R-:W-:Y:S02]  /*12cd0*/  F2FP.BF16.F32.PACK_AB R28, R61, R28 ;  /* 0x0000001c3d1c723e */ /* 0x000fe400000010ff */
[----:B------:R-:W-:Y:S01]  /*12ce0*/  F2FP.BF16.F32.PACK_AB R44, R44, R89 ;  /* 0x000000592c2c723e */ /* 0x000fe200000010ff */
[----:B------:R-:W-:Y:S01]  /*12cf0*/  UISETP.NE.AND.EX UP0, UPT, UR7, URZ, UPT, UP0 ;  /* 0x0000003f0700728c */ /* 0x000fe2000bf05300 */
[----:B------:R-:W-:-:S02]  /*12d00*/  F2FP.BF16.F32.PACK_AB R11, R78, R11 ;  /* 0x0000000b4e0b723e */ /* 0x000fc400000010ff */
[----:B------:R-:W-:Y:S01]  /*12d10*/  F2FP.BF16.F32.PACK_AB R10, R79, R10 ;  /* 0x0000000a4f0a723e */ /* 0x000fe200000010ff */
[----:B------:R-:W-:Y:S01]  /*12d20*/  ULDC.64 UR6, c[0x0][0xc00] ;  /* 0x0003000000067ab9 */ /* 0x000fe20000000a00 */
[----:B-1----:R-:W-:Y:S01]  /*12d30*/  LOP3.LUT P0, R6, R16, 0x3, RZ, 0xc0, !PT ;  /* 0x0000000310067812 */ /* 0x002fe2000780c0ff */
[----:B------:R-:W-:Y:S01]  /*12d40*/  UIMAD.WIDE UR6, UR42, 0x4, UR6 ;  /* 0x000000042a0678a5 */ /* 0x000fe2000f8e0206 */
[----:B------:R-:W-:Y:S02]  /*12d50*/  F2FP.BF16.F32.PACK_AB R5, R86, R5 ;  /* 0x000000055605723e */ /* 0x000fe400000010ff */
[----:B------:R-:W-:Y:S02]  /*12d60*/  ISETP.EQ.OR P0, PT, R6, 0x3, !P0 ;  /* 0x000000030600780c */ /* 0x000fe40004702670 */
[----:B------:R-:W-:Y:S02]  /*12d70*/  F2FP.BF16.F32.PACK_AB R2, R87, R2 ;  /* 0x000000025702723e */ /* 0x000fe400000010ff */
[----:B------:R-:W-:-:S02]  /*12d80*/  SEL R59, R9, R8, P0 ;  /* 0x00000008093b7207 */ /* 0x000fc40000000000 */
[----:B------:R-:W-:Y:S02]  /*12d90*/  SEL R61, R8, R9, P0 ;  /* 0x00000009083d7207 */ /* 0x000fe40000000000 */
[----:B------:R-:W-:Y:S02]  /*12da0*/  SEL R81, R11, R10, P0 ;  /* 0x0000000a0b517207 */ /* 0x000fe40000000000 */
[----:B------:R-:W-:Y:S02]  /*12db0*/  SEL R83, R10, R11, P0 ;  /* 0x0000000b0a537207 */ /* 0x000fe40000000000 */
[----:B------:R-:W-:Y:S02]  /*12dc0*/  SEL R85, R5, R2, P0 ;  /* 0x0000000205557207 */ /* 0x000fe40000000000 */
[----:B------:R-:W-:Y:S02]  /*12dd0*/  MOV R6, R0 ;  /* 0x0000000000067202 */ /* 0x000fe40000000f00 */
[----:B0-----:R-:W-:-:S02]  /*12de0*/  MOV R7, R17 ;  /* 0x0000001100077202 */ /* 0x001fc40000000f00 */
[----:B------:R-:W-:Y:S02]  /*12df0*/  F2FP.BF16.F32.PACK_AB R27, R54, R27 ;  /* 0x0000001b361b723e */ /* 0x000fe400000010ff */
[----:B------:R-:W-:Y:S01]  /*12e00*/  F2FP.BF16.F32.PACK_AB R26, R55, R26 ;  /* 0x0000001a371a723e */ /* 0x000fe200000010ff */
[----:B------:R-:W-:Y:S01]  /*12e10*/  IMAD.WIDE R8, R193, 0x2, R6 ;  /* 0x00000002c1087825 */ /* 0x000fe200078e0206 */
[----:B------:R-:W-:Y:S02]  /*12e20*/  SEL R5, R2, R5, P0 ;  /* 0x0000000502057207 */ /* 0x000fe40000000000 */
[----:B------:R-:W-:Y:S02]  /*12e30*/  F2FP.BF16.F32.PACK_AB R25, R62, R25 ;  /* 0x000000193e19723e */ /* 0x000fe400000010ff */
[C---:B------:R-:W-:Y:S02]  /*12e40*/  IADD3 R89, P1, R8.reuse, 0x40, RZ ;  /* 0x0000004008597810 */ /* 0x040fe40007f3e0ff */
[----:B------:R-:W-:-:S02]  /*12e50*/  IADD3 R87, P6, R8, 0x20, RZ ;  /* 0x0000002008577810 */ /* 0x000fc40007fde0ff */
[----:B------:R-:W-:Y:S02]  /*12e60*/  LOP3.LUT R10, R89, 0x380, RZ, 0xc0, !PT ;  /* 0x00000380590a7812 */ /* 0x000fe400078ec0ff */
[----:B------:R-:W-:Y:S02]  /*12e70*/  LOP3.LUT R2, R87, 0x380, RZ, 0xc0, !PT ;  /* 0x0000038057027812 */ /* 0x000fe400078ec0ff */
[----:B------:R-:W-:Y:S02]  /*12e80*/  F2FP.BF16.F32.PACK_AB R24, R63, R24 ;  /* 0x000000183f18723e */ /* 0x000fe400000010ff */
[----:B------:R-:W-:Y:S02]  /*12e90*/  F2FP.BF16.F32.PACK_AB R20, R69, R20 ;  /* 0x000000144514723e */ /* 0x000fe400000010ff */
[----:B------:R-:W-:Y:S02]  /*12ea0*/  F2FP.BF16.F32.PACK_AB R14, R71, R14 ;  /* 0x0000000e470e723e */ /* 0x000fe400000010ff */
[----:B------:R-:W-:-:S02]  /*12eb0*/  F2FP.BF16.F32.PACK_AB R29, R60, R29 ;  /* 0x0000001d3c1d723e */ /* 0x000fc400000010ff */
[----:B------:R-:W-:Y:S02]  /*12ec0*/  SEL R69, R27, R26, P0 ;  /* 0x0000001a1b457207 */ /* 0x000fe40000000000 */
[----:B------:R-:W-:Y:S01]  /*12ed0*/  SEL R71, R26, R27, P0 ;  /* 0x0000001b1a477207 */ /* 0x000fe20000000000 */
[----:B------:R-:W-:Y:S01]  /*12ee0*/  IMAD.X R27, RZ, RZ, R9, P6 ;  /* 0x000000ffff1b7224 */ /* 0x000fe200030e0609 */
[----:B------:R-:W-:Y:S02]  /*12ef0*/  SHF.R.U64 R10, R10, 0x3, RZ ;  /* 0x000000030a0a7819 */ /* 0x000fe400000012ff */
[----:B------:R-:W-:Y:S02]  /*12f00*/  F2FP.BF16.F32.PACK_AB R94, R94, R97 ;  /* 0x000000615e5e723e */ /* 0x000fe400000010ff */
[----:B------:R-:W-:Y:S02]  /*12f10*/  IADD3 R99, P4, R8, 0x4020, RZ ;  /* 0x0000402008637810 */ /* 0x000fe40007f9e0ff */
[----:B------:R-:W-:-:S02]  /*12f20*/  SHF.R.U64 R2, R2, 0x3, RZ ;  /* 0x0000000302027819 */ /* 0x000fc400000012ff */
[C---:B------:R-:W-:Y:S02]  /*12f30*/  IADD3 R97, P3, R8.reuse, 0x4000, RZ ;  /* 0x0000400008617810 */ /* 0x040fe40007f7e0ff */
[----:B------:R-:W-:Y:S02]  /*12f40*/  IADD3 R103, P6, R8, 0x4060, RZ ;  /* 0x0000406008677810 */ /* 0x000fe40007fde0ff */
[----:B------:R-:W-:Y:S01]  /*12f50*/  F2FP.BF16.F32.PACK_AB R30, R47, R30 ;  /* 0x0000001e2f1e723e */ /* 0x000fe200000010ff */
[--C-:B------:R-:W-:Y:S01]  /*12f60*/  IMAD.X R17, RZ, RZ, R9.reuse, P3 ;  /* 0x000000ffff117224 */ /* 0x100fe200018e0609 */
[----:B------:R-:W-:Y:S02]  /*12f70*/  SEL R73, R25, R24, P0 ;  /* 0x0000001819497207 */ /* 0x000fe40000000000 */
[----:B------:R-:W-:Y:S01]  /*12f80*/  SEL R75, R24, R25, P0 ;  /* 0x00000019184b7207 */ /* 0x000fe20000000000 */
[----:B------:R-:W-:Y:S01]  /*12f90*/  IMAD.X R25, RZ, RZ, R9, P1 ;  /* 0x000000ffff197224 */ /* 0x000fe200008e0609 */
[----:B------:R-:W-:-:S02]  /*12fa0*/  SEL R47, R29, R28, P0 ;  /* 0x0000001c1d2f7207 */ /* 0x000fc40000000000 */
[----:B------:R-:W-:Y:S02]  /*12fb0*/  LOP3.LUT R24, R10, R89, RZ, 0x3c, !PT ;  /* 0x000000590a187212 */ /* 0x000fe400078e3cff */
[----:B------:R-:W-:Y:S02]  /*12fc0*/  SEL R29, R28, R29, P0 ;  /* 0x0000001d1c1d7207 */ /* 0x000fe40000000000 */
[----:B------:R-:W-:Y:S02]  /*12fd0*/  LOP3.LUT R11, R8, 0x380, RZ, 0xc0, !PT ;  /* 0x00000380080b7812 */ /* 0x000fe400078ec0ff */
[----:B------:R-:W-:Y:S02]  /*12fe0*/  LOP3.LUT R26, R2, R87, RZ, 0x3c, !PT ;  /* 0x00000057021a7212 */ /* 0x000fe400078e3cff */
[----:B------:R-:W-:Y:S02]  /*12ff0*/  LOP3.LUT R10, R99, 0x380, RZ, 0xc0, !PT ;  /* 0x00000380630a7812 */ /* 0x000fe400078ec0ff */
[----:B------:R-:W-:-:S02]  /*13000*/  F2FP.BF16.F32.PACK_AB R90, R90, R93 ;  /* 0x0000005d5a5a723e */ /* 0x000fc400000010ff */
[----:B------:R-:W-:Y:S02]  /*13010*/  F2FP.BF16.F32.PACK_AB R13, R76, R13 ;  /* 0x0000000d4c0d723e */ /* 0x000fe400000010ff */
[----:B------:R-:W-:Y:S02]  /*13020*/  F2FP.BF16.F32.PACK_AB R12, R77, R12 ;  /* 0x0000000c4d0c723e */ /* 0x000fe400000010ff */
[----:B------:R-:W-:Y:S02]  /*13030*/  LOP3.LUT R2, R97, 0x380, RZ, 0xc0, !PT ;  /* 0x0000038061027812 */ /* 0x000fe400078ec0ff */
[----:B------:R-:W-:Y:S02]  /*13040*/  LOP3.LUT R28, R103, 0x380, RZ, 0xc0, !PT ;  /* 0x00000380671c7812 */ /* 0x000fe400078ec0ff */
[----:B------:R-:W-:Y:S02]  /*13050*/  IADD3 R93, P2, R8, 0x60, RZ ;  /* 0x00000060085d7810 */ /* 0x000fe40007f5e0ff */
[----:B------:R-:W-:-:S02]  /*13060*/  F2FP.BF16.F32.PACK_AB R15, R70, R15 ;  /* 0x0000000f460f723e */ /* 0x000fc400000010ff */
[----:B------:R-:W-:Y:S02]  /*13070*/  F2FP.BF16.F32.PACK_AB R32, R53, R32 ;  /* 0x000000203520723e */ /* 0x000fe400000010ff */
[----:B------:R-:W-:Y:S02]  /*13080*/  SHF.R.U64 R11, R11, 0x3, RZ ;  /* 0x000000030b0b7819 */ /* 0x000fe400000012ff */
[----:B------:R-:W-:Y:S02]  /*13090*/  SHF.R.U64 R10, R10, 0x3, RZ ;  /* 0x000000030a0a7819 */ /* 0x000fe400000012ff */
[----:B------:R-:W-:Y:S02]  /*130a0*/  F2FP.BF16.F32.PACK_AB R95, R92, R95 ;  /* 0x0000005f5c5f723e */ /* 0x000fe400000010ff */
[----:B------:R-:W-:Y:S02]  /*130b0*/  SEL R53, R13, R12, P0 ;  /* 0x0000000c0d357207 */ /* 0x000fe40000000000 */
[----:B------:R-:W-:-:S02]  /*130c0*/  SEL R55, R12, R13, P0 ;  /* 0x0000000d0c377207 */ /* 0x000fc40000000000 */
[----:B------:R-:W-:Y:S02]  /*130d0*/  SHF.R.U64 R2, R2, 0x3, RZ ;  /* 0x0000000302027819 */ /* 0x000fe400000012ff */
[----:B------:R-:W-:Y:S02]  /*130e0*/  SHF.R.U64 R28, R28, 0x3, RZ ;  /* 0x000000031c1c7819 */ /* 0x000fe400000012ff */
[----:B------:R-:W-:Y:S02]  /*130f0*/  F2FP.BF16.F32.PACK_AB R57, R57, R64 ;  /* 0x000000403939723e */ /* 0x000fe400000010ff */
[----:B------:R-:W-:Y:S02]  /*13100*/  F2FP.BF16.F32.PACK_AB R56, R49, R56 ;  /* 0x000000383138723e */ /* 0x000fe400000010ff */
[----:B------:R-:W-:Y:S02]  /*13110*/  F2FP.BF16.F32.PACK_AB R91, R88, R91 ;  /* 0x0000005b585b723e */ /* 0x000fe400000010ff */
[----:B------:R-:W-:-:S02]  /*13120*/  LOP3.LUT R12, R93, 0x380, RZ, 0xc0, !PT ;  /* 0x000003805d0c7812 */ /* 0x000fc400078ec0ff */
[----:B------:R-:W-:Y:S02]  /*13130*/  F2FP.BF16.F32.PACK_AB R41, R41, R48 ;  /* 0x000000302929723e */ /* 0x000fe400000010ff */
[----:B------:R-:W-:Y:S02]  /*13140*/  F2FP.BF16.F32.PACK_AB R34, R34, R35 ;  /* 0x000000232222723e */ /* 0x000fe400000010ff */
[----:B------:R-:W-:Y:S02]  /*13150*/  F2FP.BF16.F32.PACK_AB R45, R45, R40 ;  /* 0x000000282d2d723e */ /* 0x000fe400000010ff */
[----:B------:R-:W-:Y:S02]  /*13160*/  SEL R77, R15, R14, P0 ;  /* 0x0000000e0f4d7207 */ /* 0x000fe40000000000 */
[----:B------:R-:W-:Y:S01]  /*13170*/  SEL R79, R14, R15, P0 ;  /* 0x0000000f0e4f7207 */ /* 0x000fe20000000000 */
[----:B------:R-:W-:Y:S01]  /*13180*/  IMAD.X R15, RZ, RZ, R9, P4 ;  /* 0x000000ffff0f7224 */ /* 0x000fe200020e0609 */
[----:B------:R-:W-:-:S02]  /*13190*/  IADD3 R101, P5, R8, 0x4040, RZ ;  /* 0x0000404008657810 */ /* 0x000fc40007fbe0ff */
[----:B------:R-:W-:Y:S02]  /*131a0*/  F2FP.BF16.F32.PACK_AB R31, R46, R31 ;  /* 0x0000001f2e1f723e */ /* 0x000fe400000010ff */
[----:B------:R-:W-:Y:S01]  /*131b0*/  LOP3.LUT R8, R11, R8, RZ, 0x3c, !PT ;  /* 0x000000080b087212 */ /* 0x000fe200078e3cff */
[--C-:B------:R-:W-:Y:S01]  /*131c0*/  IMAD.X R11, RZ, RZ, R9.reuse, P6 ;  /* 0x000000ffff0b7224 */ /* 0x100fe200030e0609 */
[----:B------:R-:W-:Y:S01]  /*131d0*/  LOP3.LUT R14, R10, R99, RZ, 0x3c, !PT ;  /* 0x000000630a0e7212 */ /* 0x000fe200078e3cff */
[----:B------:R-:W-:Y:S01]  /*131e0*/  IMAD.X R13, RZ, RZ, R9, P5 ;  /* 0x000000ffff0d7224 */ /* 0x000fe200028e0609 */
[----:B------:R-:W-:Y:S02]  /*131f0*/  F2FP.BF16.F32.PACK_AB R33, R52, R33 ;  /* 0x000000213421723e */ /* 0x000fe400000010ff */
[----:B------:R-:W-:Y:S02]  /*13200*/  F2FP.BF16.F32.PACK_AB R21, R68, R21 ;  /* 0x000000154415723e */ /* 0x000fe400000010ff */
[----:B------:R-:W-:-:S02]  /*13210*/  SEL R35, R94, R95, P0 ;  /* 0x0000005f5e237207 */ /* 0x000fc40000000000 */
[----:B------:R-:W-:Y:S02]  /*13220*/  LOP3.LUT R16, R2, R97, RZ, 0x3c, !PT ;  /* 0x0000006102107212 */ /* 0x000fe400078e3cff */
[----:B------:R-:W-:Y:S02]  /*13230*/  LOP3.LUT R10, R28, R103, RZ, 0x3c, !PT ;  /* 0x000000671c0a7212 */ /* 0x000fe400078e3cff */
[----:B------:R-:W-:Y:S02]  /*13240*/  SEL R95, R95, R94, P0 ;  /* 0x0000005e5f5f7207 */ /* 0x000fe40000000000 */
[----:B------:R-:W-:Y:S02]  /*13250*/  SEL R37, R90, R91, P0 ;  /* 0x0000005b5a257207 */ /* 0x000fe40000000000 */
[----:B------:R-:W-:Y:S02]  /*13260*/  SEL R63, R57, R56, P0 ;  /* 0x00000038393f7207 */ /* 0x000fe40000000000 */
[----:B------:R-:W-:-:S02]  /*13270*/  SHF.R.U64 R12, R12, 0x3, RZ ;  /* 0x000000030c0c7819 */ /* 0x000fc400000012ff */
[----:B------:R-:W-:Y:S02]  /*13280*/  SEL R91, R91, R90, P0 ;  /* 0x0000005a5b5b7207 */ /* 0x000fe40000000000 */
[----:B------:R-:W-:Y:S02]  /*13290*/  SEL R39, R44, R45, P0 ;  /* 0x0000002d2c277207 */ /* 0x000fe40000000000 */
[----:B------:R-:W-:Y:S02]  /*132a0*/  SEL R57, R56, R57, P0 ;  /* 0x0000003938397207 */ /* 0x000fe40000000000 */
[----:B------:R-:W-:Y:S02]  /*132b0*/  SEL R65, R41, R34, P0 ;  /* 0x0000002229417207 */ /* 0x000fe40000000000 */
[----:B------:R-:W-:Y:S02]  /*132c0*/  SEL R45, R45, R44, P0 ;  /* 0x0000002c2d2d7207 */ /* 0x000fe40000000000 */
[----:B------:R-:W-:-:S02]  /*132d0*/  SEL R41, R34, R41, P0 ;  /* 0x0000002922297207 */ /* 0x000fc40000000000 */
[----:B------:R-:W-:Y:S02]  /*132e0*/  SEL R67, R31, R30, P0 ;  /* 0x0000001e1f437207 */ /* 0x000fe40000000000 */
[----:B------:R-:W-:Y:S02]  /*132f0*/  SEL R43, R33, R32, P0 ;  /* 0x00000020212b7207 */ /* 0x000fe40000000000 */
[----:B------:R-:W-:Y:S02]  /*13300*/  SEL R49, R21, R20, P0 ;  /* 0x0000001415317207 */ /* 0x000fe40000000000 */
[----:B------:R-:W-:Y:S01]  /*13310*/  SEL R51, R20, R21, P0 ;  /* 0x0000001514337207 */ /* 0x000fe20000000000 */
[----:B------:R-:W-:Y:S01]  /*13320*/  IMAD.X R21, RZ, RZ, R9, P2 ;  /* 0x000000ffff157224 */ /* 0x000fe200010e0609 */
[----:B------:R-:W-:Y:S02]  /*13330*/  SEL R31, R30, R31, P0 ;  /* 0x0000001f1e1f7207 */ /* 0x000fe40000000000 */
[----:B------:R-:W-:-:S02]  /*13340*/  MOV R58, R16 ;  /* 0x00000010003a7202 */ /* 0x000fc40000000f00 */
[----:B------:R-:W-:Y:S02]  /*13350*/  SEL R33, R32, R33, P0 ;  /* 0x0000002120217207 */ /* 0x000fe40000000000 */
[----:B------:R-:W-:Y:S02]  /*13360*/  LOP3.LUT R20, R12, R93, RZ, 0x3c, !PT ;  /* 0x0000005d0c147212 */ /* 0x000fe400078e3cff */
[----:B------:R-:W-:Y:S02]  /*13370*/  MOV R17, R10 ;  /* 0x0000000a00117202 */ /* 0x000fe40000000f00 */
[----:B------:R-:W-:Y:S02]  /*13380*/  MOV R56, R14 ;  /* 0x0000000e00387202 */ /* 0x000fe40000000f00 */
[----:B------:R-:W-:Y:S02]  /*13390*/  MOV R64, R26 ;  /* 0x0000001a00407202 */ /* 0x000fe40000000f00 */
[----:B------:R-:W-:-:S02]  /*133a0*/  MOV R60, R20 ;  /* 0x00000014003c7202 */ /* 0x000fc40000000f00 */
[----:B------:R-:W-:Y:S02]  /*133b0*/  LOP3.LUT R12, R101, 0x380, RZ, 0xc0, !PT ;  /* 0x00000380650c7812 */ /* 0x000fe400078ec0ff */
[----:B------:R-:W-:Y:S02]  /*133c0*/  MOV R66, R8 ;  /* 0x0000000800427202 */ /* 0x000fe40000000f00 */
[----:B------:R-:W-:Y:S02]  /*133d0*/  SHF.R.U64 R12, R12, 0x3, RZ ;  /* 0x000000030c0c7819 */ /* 0x000fe400000012ff */
[----:B------:R-:W-:Y:S02]  /*133e0*/  MOV R62, R24 ;  /* 0x00000018003e7202 */ /* 0x000fe40000000f00 */
[----:B------:R-:W-:Y:S02]  /*133f0*/  LOP3.LUT R12, R12, R101, RZ, 0x3c, !PT ;  /* 0x000000650c0c7212 */ /* 0x000fe400078e3cff */
[----:B------:R-:W-:-:S02]  /*13400*/  PLOP3.LUT P2, PT, PT, PT, UP0, 0x80, 0x0 ;  /* 0x000000000000781c */ /* 0x000fc40003f4f008 */
[----:B------:R-:W-:Y:S02]  /*13410*/  MOV R21, R12 ;  /* 0x0000000c00157202 */ /* 0x000fe40000000f00 */
[----:B--2---:R-:W-:Y:S01]  /*13420*/  LOP3.LUT R2, R36, 0x2, RZ, 0x3c, !PT ;  /* 0x0000000224027812 */ /* 0x004fe200078e3cff */
[----:B------:R-:W-:Y:S04]  /*13430*/  SHFL.IDX PT, R35, R35, R36, 0x1c1f ;  /* 0x001c1f2423237589 */ /* 0x000fe800000e0000 */
[----:B------:R-:W0:Y:S04]  /*13440*/  SHFL.IDX PT, R10, R95, R2, 0x1c1f ;  /* 0x001c1f025f0a7589 */ /* 0x000e2800000e0000 */
[----:B------:R-:W-:Y:S04]  /*13450*/  SHFL.IDX PT, R37, R37, R36, 0x1c1f ;  /* 0x001c1f2425257589 */ /* 0x000fe800000e0000 */
[----:B------:R-:W-:Y:S04]  /*13460*/  SHFL.IDX PT, R63, R63, R36, 0x1c1f ;  /* 0x001c1f243f3f7589 */ /* 0x000fe800000e0000 */
[----:B------:R-:W1:Y:S04]  /*13470*/  SHFL.IDX PT, R14, R91, R2, 0x1c1f ;  /* 0x001c1f025b0e7589 */ /* 0x000e6800000e0000 */
[----:B------:R-:W2:Y:S04]  /*13480*/  SHFL.IDX PT, R32, R57, R2, 0x1c1f ;  /* 0x001c1f0239207589 */ /* 0x000ea800000e0000 */
[----:B------:R-:W-:Y:S04]  /*13490*/  SHFL.IDX PT, R39, R39, R36, 0x1c1f ;  /* 0x001c1f2427277589 */ /* 0x000fe800000e0000 */
[----:B------:R-:W-:Y:S01]  /*134a0*/  SHFL.IDX PT, R65, R65, R36, 0x1c1f ;  /* 0x001c1f2441417589 */ /* 0x000fe200000e0000 */
[----:B0-----:R-:W-:-:S02]  /*134b0*/  SEL R8, R35, R10, P0 ;  /* 0x0000000a23087207 */ /* 0x001fc40000000000 */
[----:B------:R-:W-:Y:S01]  /*134c0*/  SEL R10, R10, R35, P0 ;  /* 0x000000230a0a7207 */ /* 0x000fe20000000000 */
[----:B------:R-:W0:Y:S04]  /*134d0*/  SHFL.IDX PT, R26, R45, R2, 0x1c1f ;  /* 0x001c1f022d1a7589 */ /* 0x000e2800000e0000 */
[----:B------:R-:W3:Y:S04]  /*134e0*/  SHFL.IDX PT, R34, R41, R2, 0x1c1f ;  /* 0x001c1f0229227589 */ /* 0x000ee800000e0000 */
[----:B------:R-:W-:Y:S01]  /*134f0*/  SHFL.IDX PT, R67, R67, R36, 0x1c1f ;  /* 0x001c1f2443437589 */ /* 0x000fe200000e0000 */
[----:B-1----:R-:W-:-:S02]  /*13500*/  SEL R12, R37, R14, P0 ;  /* 0x0000000e250c7207 */ /* 0x002fc40000000000 */
[----:B------:R-:W-:Y:S01]  /*13510*/  SEL R14, R14, R37, P0 ;  /* 0x000000250e0e7207 */ /* 0x000fe20000000000 */
[----:B------:R-:W1:Y:S01]  /*13520*/  SHFL.IDX PT, R44, R31, R2, 0x1c1f ;  /* 0x001c1f021f2c7589 */ /* 0x000e6200000e0000 */
[----:B--2---:R-:W-:Y:S02]  /*13530*/  SEL R9, R63, R32, P0 ;  /* 0x000000203f097207 */ /* 0x004fe40000000000 */
[----:B------:R-:W-:Y:S01]  /*13540*/  SEL R11, R32, R63, P0 ;  /* 0x0000003f200b7207 */ /* 0x000fe20000000000 */
[----:B------:R-:W-:Y:S04]  /*13550*/  SHFL.IDX PT, R43, R43, R36, 0x1c1f ;  /* 0x001c1f242b2b7589 */ /* 0x000fe800000e0000 */
[----:B------:R-:W2:Y:S04]  /*13560*/  SHFL.IDX PT, R16, R33, R2, 0x1c1f ;  /* 0x001c1f0221107589 */ /* 0x000ea800000e0000 */
[----:B------:R-:W-:Y:S01]  /*13570*/  SHFL.IDX PT, R69, R69, R36, 0x1c1f ;  /* 0x001c1f2445457589 */ /* 0x000fe200000e0000 */
[----:B0-----:R-:W-:-:S02]  /*13580*/  SEL R24, R39, R26, P0 ;  /* 0x0000001a27187207 */ /* 0x001fc40000000000 */
[----:B------:R-:W-:Y:S01]  /*13590*/  SEL R26, R26, R39, P0 ;  /* 0x000000271a1a7207 */ /* 0x000fe20000000000 */
[----:B------:R-:W0:Y:S01]  /*135a0*/  SHFL.IDX PT, R46, R71, R2, 0x1c1f ;  /* 0x001c1f02472e7589 */ /* 0x000e2200000e0000 */
[----:B---3--:R-:W-:Y:S02]  /*135b0*/  SEL R13, R65, R34, P0 ;  /* 0x00000022410d7207 */ /* 0x008fe40000000000 */
[----:B------:R-:W-:Y:S01]  /*135c0*/  SEL R15, R34, R65, P0 ;  /* 0x00000041220f7207 */ /* 0x000fe20000000000 */
[----:B------:R-:W-:Y:S04]  /*135d0*/  SHFL.IDX PT, R47, R47, R36, 0x1c1f ;  /* 0x001c1f242f2f7589 */ /* 0x000fe800000e0000 */
[----:B------:R-:W-:Y:S01]  /*135e0*/  SHFL.IDX PT, R49, R49, R36, 0x1c1f ;  /* 0x001c1f2431317589 */ /* 0x000fe200000e0000 */
[----:B-1----:R-:W-:-:S02]  /*135f0*/  SEL R25, R67, R44, P0 ;  /* 0x0000002c43197207 */ /* 0x002fc40000000000 */
[----:B------:R-:W-:Y:S01]  /*13600*/  SEL R27, R44, R67, P0 ;  /* 0x000000432c1b7207 */ /* 0x000fe20000000000 */
[----:B------:R-:W-:Y:S04]  /*13610*/  SHFL.IDX PT, R73, R73, R36, 0x1c1f ;  /* 0x001c1f2449497589 */ /* 0x000fe800000e0000 */
[----:B------:R1:W3:Y:S01]  /*13620*/  SHFL.IDX PT, R20, R29, R2, 0x1c1f ;  /* 0x001c1f021d147589 */ /* 0x0002e200000e0000 */
[----:B--2---:R-:W-:Y:S02]  /*13630*/  SEL R28, R43, R16, P0 ;  /* 0x000000102b1c7207 */ /* 0x004fe40000000000 */
[----:B------:R-:W-:Y:S01]  /*13640*/  SEL R30, R16, R43, P0 ;  /* 0x0000002b101e7207 */ /* 0x000fe20000000000 */
[----:B------:R-:W-:Y:S04]  /*13650*/  SHFL.IDX PT, R38, R51, R2, 0x1c1f ;  /* 0x001c1f0233267589 */ /* 0x000fe800000e0000 */
[----:B------:R-:W2:Y:S01]  /*13660*/  SHFL.IDX PT, R48, R75, R2, 0x1c1f ;  /* 0x001c1f024b307589 */ /* 0x000ea200000e0000 */
[----:B0-----:R-:W-:-:S02]  /*13670*/  SEL R31, R46, R69, P0 ;  /* 0x000000452e1f7207 */ /* 0x001fc40000000000 */
[----:B-1----:R-:W-:Y:S01]  /*13680*/  SEL R29, R69, R46, P0 ;  /* 0x0000002e451d7207 */ /* 0x002fe20000000000 */
[----:B------:R-:W-:Y:S04]  /*13690*/  SHFL.IDX PT, R53, R53, R36, 0x1c1f ;  /* 0x001c1f2435357589 */ /* 0x000fe800000e0000 */
[----:B------:R-:W-:Y:S04]  /*136a0*/  SHFL.IDX PT, R77, R77, R36, 0x1c1f ;  /* 0x001c1f244d4d7589 */ /* 0x000fe800000e0000 */
[----:B------:R-:W0:Y:S04]  /*136b0*/  SHFL.IDX PT, R40, R55, R2, 0x1c1f ;  /* 0x001c1f0237287589 */ /* 0x000e2800000e0000 */
[----:B------:R-:W1:Y:S01]  /*136c0*/  SHFL.IDX PT, R50, R79, R2, 0x1c1f ;  /* 0x001c1f024f327589 */ /* 0x000e6200000e0000 */
[----:B---3--:R-:W-:-:S02]  /*136d0*/  SEL R32, R47, R20, P0 ;  /* 0x000000142f207207 */ /* 0x008fc40000000000 */
[----:B------:R-:W-:Y:S01]  /*136e0*/  SEL R34, R20, R47, P0 ;  /* 0x0000002f14227207 */ /* 0x000fe20000000000 */
[----:B------:R-:W-:Y:S01]  /*136f0*/  BAR.SYNC.DEFER_BLOCKING 0x1, 0x100 ;  /* 0x0044000000007b1d */ /* 0x000fe20000010000 */
[----:B--2---:R-:W-:Y:S02]  /*13700*/  SEL R33, R73, R48, P0 ;  /* 0x0000003049217207 */ /* 0x004fe40000000000 */
[----:B------:R-:W-:-:S03]  /*13710*/  SEL R35, R48, R73, P0 ;  /* 0x0000004930237207 */ /* 0x000fc60000000000 */
[----:B------:R-:W-:Y:S04]  /*13720*/  SHFL.IDX PT, R59, R59, R36, 0x1c1f ;  /* 0x001c1f243b3b7589 */ /* 0x000fe800000e0000 */
[----:B------:R-:W-:Y:S04]  /*13730*/  SHFL.IDX PT, R81, R81, R36, 0x1c1f ;  /* 0x001c1f2451517589 */ /* 0x000fe800000e0000 */
[----:B------:R-:W2:Y:S01]  /*13740*/  SHFL.IDX PT, R42, R61, R2, 0x1c1f ;  /* 0x001c1f023d2a7589 */ /* 0x000ea200000e0000 */
[----:B0-----:R-:W-:Y:S02]  /*13750*/  SEL R44, R53, R40, P0 ;  /* 0x00000028352c7207 */ /* 0x001fe40000000000 */
[----:B------:R-:W-:Y:S01]  /*13760*/  SEL R46, R40, R53, P0 ;  /* 0x00000035282e7207 */ /* 0x000fe20000000000 */
[----:B------:R-:W0:Y:S01]  /*13770*/  SHFL.IDX PT, R52, R83, R2, 0x1c1f ;  /* 0x001c1f0253347589 */ /* 0x000e2200000e0000 */
[----:B-1----:R-:W-:-:S02]  /*13780*/  SEL R37, R77, R50, P0 ;  /* 0x000000324d257207 */ /* 0x002fc40000000000 */
[----:B------:R-:W-:Y:S01]  /*13790*/  SEL R39, R50, R77, P0 ;  /* 0x0000004d32277207 */ /* 0x000fe20000000000 */
[----:B------:R1:W-:Y:S04]  /*137a0*/  SHFL.IDX PT, R85, R85, R36, 0x1c1f ;  /* 0x001c1f2455557589 */ /* 0x0003e800000e0000 */
[----:B------:R-:W3:Y:S04]  /*137b0*/  SHFL.IDX PT, R54, R5, R2, 0x1c1f ;  /* 0x001c1f0205367589 */ /* 0x000ee800000e0000 */
[----:B------:R4:W-:Y:S01]  /*137c0*/  STSM.16.M88.4 [R66], R8 ;  /* 0x0000000842007844 */ /* 0x0009e20000000200 */
[----:B-1----:R-:W-:-:S02]  /*137d0*/  SEL R36, R49, R38, P0 ;  /* 0x0000002631247207 */ /* 0x002fc40000000000 */
[----:B------:R-:W-:Y:S01]  /*137e0*/  SEL R38, R38, R49, P0 ;  /* 0x0000003126267207 */ /* 0x000fe20000000000 */
[----:B------:R1:W-:Y:S01]  /*137f0*/  STSM.16.M88.4 [R64], R12 ;  /* 0x0000000c40007844 */ /* 0x0003e20000000200 */
[----:B------:R-:W-:Y:S01]  /*13800*/  UMOV UR4, URZ ;  /* 0x0000003f00047c82 */ /* 0x000fe20008000000 */
[----:B------:R-:W-:Y:S01]  /*13810*/  ULDC UR8, c[0x0][0xa88] ;  /* 0x0002a20000087ab9 */ /* 0x000fe20000000800 */
[----:B--2---:R-:W-:Y:S01]  /*13820*/  SEL R40, R59, R42, P0 ;  /* 0x0000002a3b287207 */ /* 0x004fe20000000000 */
[----:B------:R2:W-:Y:S01]  /*13830*/  STSM.16.M88.4 [R62], R24 ;  /* 0x000000183e007844 */ /* 0x0005e20000000200 */
[----:B------:R-:W-:Y:S01]  /*13840*/  SEL R42, R42, R59, P0 ;  /* 0x0000003b2a2a7207 */ /* 0x000fe20000000000 */
[----:B------:R-:W1:Y:S01]  /*13850*/  LDC R49, c[0x0][0xbe8] ;  /* 0x0002fa00ff317b82 */ /* 0x000e620000000800 */
[----:B0-----:R-:W-:Y:S01]  /*13860*/  SEL R45, R81, R52, P0 ;  /* 0x00000034512d7207 */ /* 0x001fe20000000000 */
[----:B------:R2:W-:Y:S01]  /*13870*/  STSM.16.M88.4 [R60], R28 ;  /* 0x0000001c3c007844 */ /* 0x0005e20000000200 */
[----:B------:R-:W-:Y:S01]  /*13880*/  SEL R47, R52, R81, P0 ;  /* 0x00000051342f7207 */ /* 0x000fe20000000000 */
[----:B----4-:R-:W-:-:S02]  /*13890*/  IMAD.U32 R8, RZ, RZ, UR6 ;  /* 0x00000006ff087e24 */ /* 0x010fc4000f8e00ff */
[----:B------:R2:W-:Y:S01]  /*138a0*/  STSM.16.M88.4 [R58], R32 ;  /* 0x000000203a007844 */ /* 0x0005e20000000200 */
[----:B------:R-:W-:Y:S01]  /*138b0*/  IMAD.U32 R9, RZ, RZ, UR7 ;  /* 0x00000007ff097e24 */ /* 0x000fe2000f8e00ff */
[----:B------:R-:W-:Y:S01]  /*138c0*/  ULDC.64 UR6, c[0x0][0xc08] ;  /* 0x0003020000067ab9 */ /* 0x000fe20000000a00 */
[----:B---3--:R-:W-:Y:S01]  /*138d0*/  SEL R41, R85, R54, P0 ;  /* 0x0000003655297207 */ /* 0x008fe20000000000 */
[----:B------:R2:W-:Y:S01]  /*138e0*/  STSM.16.M88.4 [R56], R36 ;  /* 0x0000002438007844 */ /* 0x0005e20000000200 */
[----:B------:R-:W-:-:S03]  /*138f0*/  SEL R43, R54, R85, P0 ;  /* 0x00000055362b7207 */ /* 0x000fc60000000000 */
[----:B------:R2:W-:Y:S04]  /*13900*/  STSM.16.M88.4 [R21], R44 ;  /* 0x0000002c15007844 */ /* 0x0005e80000000200 */
[----:B------:R2:W-:Y:S01]  /*13910*/  STSM.16.M88.4 [R17], R40 ;  /* 0x0000002811007844 */ /* 0x0005e20000000200 */
[----:B------:R-:W-:Y:S06]  /*13920*/  BAR.SYNC.DEFER_BLOCKING 0x1, 0x100 ;  /* 0x0044000000007b1d */ /* 0x000fec0000010000 */
[----:B------:R-:W3:Y:S01]  /*13930*/  @P2 LDG.E R2, desc[UR52][R8.64] ;  /* 0x0000003408022981 */ /* 0x000ee2000c1e1900 */
[----:B------:R-:W-:Y:S01]  /*13940*/  UISETP.NE.U32.AND UP1, UPT, UR6, URZ, UPT ;  /* 0x0000003f0600728c */ /* 0x000fe2000bf25070 */
[----:B-1----:R-:W-:-:S03]  /*13950*/  ISETP.NE.AND P1, PT, R49, 0x1, PT ;  /* 0x000000013100780c */ /* 0x002fc60003f25270 */
[----:B------:R-:W-:-:S06]  /*13960*/  UISETP.NE.AND.EX UP1, UPT, UR7, URZ, UPT, UP1 ;  /* 0x0000003f0700728c */ /* 0x000fcc000bf25310 */
[----:B------:R-:W-:-:S04]  /*13970*/  PLOP3.LUT P0, PT, PT, PT, UP1, 0x80, 0x0 ;  /* 0x000000000000781c */ /* 0x000fc80003f0f018 */
[----:B------:R-:W0:Y:S01]  /*13980*/  @P1 LDC R5, c[0x0][0xbec] ;  /* 0x0002fb00ff051b82 */ /* 0x000e220000000800 */
[----:B------:R-:W-:Y:S02]  /*13990*/  @UP1 ULDC.64 UR6, c[0x0][0xc08] ;  /* 0x0003020000061ab9 */ /* 0x000fe40000000a00 */
[----:B------:R-:W-:-:S05]  /*139a0*/  @UP1 UIMAD.WIDE UR6, UR42, 0x4, UR6 ;  /* 0x000000042a0618a5 */ /* 0x000fca000f8e0206 */
[----:B------:R-:W1:Y:S01]  /*139b0*/  @P1 LDC R10, c[0x0][0xbf0] ;  /* 0x0002fc00ff0a1b82 */ /* 0x000e620000000800 */
[----:B------:R-:W-:Y:S02]  /*139c0*/  IMAD.U32 R12, RZ, RZ, UR6 ;  /* 0x00000006ff0c7e24 */ /* 0x000fe4000f8e00ff */
        /* <DEDUP_REMOVED lines=9> */
.L_x_1262:
[----:B------:R-:W-:Y:S01]  /*13a60*/  USHF.R.S32.HI UR16, URZ, 0x1f, UR43 ;  /* 0x0000001f3f107899 */ /* 0x000fe2000801142b */
[----:B--2---:R-:W-:Y:S01]  /*13a70*/  VIADD R12, R19, UR36 ;  /* 0x00000024130c7c36 */ /* 0x004fe20008000000 */
[----:B------:R-:W-:Y:S01]  /*13a80*/  ULDC.64 UR12, c[0x0][0xb90] ;  /* 0x0002e400000c7ab9 */ /* 0x000fe20000000a00 */
[----:B------:R-:W-:Y:S01]  /*13a90*/  USHF.R.S32.HI UR15, URZ, 0x1f, UR42 ;  /* 0x0000001f3f0f7899 */ /* 0x000fe2000801142a */
[----:B------:R-:W-:Y:S01]  /*13aa0*/  VIADD R26, R192, UR36 ;  /* 0x00000024c01a7c36 */ /* 0x000fe20008000000 */
[----:B------:R-:W-:Y:S01]  /*13ab0*/  USHF.R.S32.HI UR7, URZ, 0x1f, UR4 ;  /* 0x0000001f3f077899 */ /* 0x000fe20008011404 */
[----:B------:R-:W-:Y:S01]  /*13ac0*/  @P1 IMAD.HI.U32 R5, R12, R5, RZ ;  /* 0x000000050c051227 */ /* 0x000fe200078e00ff */
[----:B------:R-:W-:Y:S01]  /*13ad0*/  UIMAD UR10, UR16, UR12, URZ ;  /* 0x0000000c100a72a4 */ /* 0x000fe2000f8e023f */
[----:B------:R-:W-:Y:S01]  /*13ae0*/  UMOV UR6, UR4 ;  /* 0x0000000400067c82 */ /* 0x000fe20008000000 */
[----:B------:R-:W-:Y:S01]  /*13af0*/  USEL UR15, UR15, URZ, !UP0 ;  /* 0x0000003f0f0f7287 */ /* 0x000fe2000c000000 */
[----:B------:R-:W-:Y:S01]  /*13b00*/  IMAD.MOV.U32 R8, RZ, RZ, R12 ;  /* 0x000000ffff087224 */ /* 0x000fe200078e000c */
[----:B------:R-:W-:Y:S01]  /*13b10*/  UIMAD.WIDE.U32 UR8, UR43, UR12, UR6 ;  /* 0x0000000c2b0872a5 */ /* 0x000fe2000f8e0006 */
[----:B------:R-:W-:Y:S01]  /*13b20*/  @P1 SHF.R.U32.HI R8, RZ, R10, R5 ;  /* 0x0000000aff081219 */ /* 0x000fe20000011605 */
[----:B------:R-:W-:Y:S01]  /*13b30*/  UIMAD UR10, UR43, UR13, UR10 ;  /* 0x0000000d2b0a72a4 */ /* 0x000fe2000f8e020a */
[----:B------:R-:W-:Y:S01]  /*13b40*/  IMAD R5, R189, 0x40, R22 ;  /* 0x00000040bd057824 */ /* 0x000fe200078e0216 */
[----:B------:R-:W-:Y:S01]  /*13b50*/  USEL UR14, UR42, URZ, !UP0 ;  /* 0x0000003f2a0e7287 */ /* 0x000fe2000c000000 */
[--C-:B------:R-:W-:Y:S01]  /*13b60*/  SHF.R.S32.HI R9, RZ, 0x1f, R8.reuse ;  /* 0x0000001fff097819 */ /* 0x100fe20000011408 */
[----:B------:R-:W-:Y:S01]  /*13b70*/  ULDC.64 UR12, c[0x0][0xb98] ;  /* 0x0002e600000c7ab9 */ /* 0x000fe20000000a00 */
[----:B------:R-:W-:Y:S01]  /*13b80*/  UIADD3 UR9, UR9, UR10, URZ ;  /* 0x0000000a09097290 */ /* 0x000fe2000fffe03f */
[----:B------:R-:W-:Y:S01]  /*13b90*/  IMAD.MOV R10, RZ, RZ, -R8 ;  /* 0x000000ffff0a7224 */ /* 0x000fe200078e0a08 */
[----:B------:R-:W-:Y:S01]  /*13ba0*/  UIMAD UR6, UR15, UR12, URZ ;  /* 0x0000000c0f0672a4 */ /* 0x000fe2000f8e023f */
[----:B------:R-:W-:Y:S01]  /*13bb0*/  IMAD.WIDE R6, R5, 0x2, R6 ;  /* 0x0000000205067825 */ /* 0x000fe200078e0206 */
[----:B------:R-:W-:-:S02]  /*13bc0*/  UIMAD.WIDE.U32 UR8, UR14, UR12, UR8 ;  /* 0x0000000c0e0872a5 */ /* 0x000fc4000f8e0008 */
[----:B------:R-:W-:Y:S01]  /*13bd0*/  UIMAD UR6, UR14, UR13, UR6 ;  /* 0x0000000d0e0672a4 */ /* 0x000fe2000f8e0206 */
[----:B------:R-:W-:Y:S01]  /*13be0*/  IMAD R5, R49, R10, R12 ;  /* 0x0000000a31057224 */ /* 0x000fe200078e020c */
[----:B------:R-:W-:Y:S01]  /*13bf0*/  IADD3 R25, P0, R6, 0x1000, RZ ;  /* 0x0000100006197810 */ /* 0x000fe20007f1e0ff */
[----:B-----5:R-:W-:Y:S01]  /*13c00*/  IMAD R51, R2, R49, RZ ;  /* 0x0000003102337224 */ /* 0x020fe200078e02ff */
[----:B------:R-:W-:Y:S01]  /*13c10*/  IADD3 R8, P2, R8, UR8, RZ ;  /* 0x0000000808087c10 */ /* 0x000fe2000ff5e0ff */
[----:B------:R-:W-:Y:S01]  /*13c20*/  ULDC.64 UR10, c[0x0][0xaa0] ;  /* 0x0002a800000a7ab9 */ /* 0x000fe20000000a00 */
[----:B------:R-:W-:Y:S01]  /*13c30*/  IMAD.U32 R12, RZ, RZ, UR6 ;  /* 0x00000006ff0c7e24 */ /* 0x000fe2000f8e00ff */
[----:B------:R-:W-:Y:S02]  /*13c40*/  SHF.R.S32.HI R10, RZ, 0x1f, R5 ;  /* 0x0000001fff0a7819 */ /* 0x000fe40000011405 */
[----:B------:R-:W-:Y:S02]  /*13c50*/  LOP3.LUT R24, R25, 0x380, RZ, 0xc0, !PT ;  /* 0x0000038019187812 */ /* 0x000fe400078ec0ff */
[----:B------:R-:W-:Y:S01]  /*13c60*/  IADD3.X R9, R9, UR9, R12, P2, !PT ;  /* 0x0000000909097c10 */ /* 0x000fe200097fe40c */
[----:B------:R-:W-:Y:S01]  /*13c70*/  ULDC.64 UR8, c[0x0][0xb88] ;  /* 0x0002e20000087ab9 */ /* 0x000fe20000000a00 */
[----:B------:R-:W-:Y:S01]  /*13c80*/  SHF.R.U64 R24, R24, 0x3, RZ ;  /* 0x0000000318187819 */ /* 0x000fe200000012ff */
[----:B------:R-:W-:Y:S01]  /*13c90*/  IMAD R10, R10, UR8, RZ ;  /* 0x000000080a0a7c24 */ /* 0x000fe2000f8e02ff */
[----:B------:R-:W-:Y:S01]  /*13ca0*/  IADD3 R11, P2, R6, 0x3000, RZ ;  /* 0x00003000060b7810 */ /* 0x000fe20007f5e0ff */
[----:B------:R-:W-:Y:S01]  /*13cb0*/  IMAD.WIDE.U32 R8, R5, UR8, R8 ;  /* 0x0000000805087c25 */ /* 0x000fe2000f8e0008 */
[----:B------:R-:W-:-:S02]  /*13cc0*/  LOP3.LUT R24, R24, R25, RZ, 0x3c, !PT ;  /* 0x0000001918187212 */ /* 0x000fc400078e3cff */
[----:B------:R-:W-:Y:S01]  /*13cd0*/  IADD3 R13, P3, R6, 0x2000, RZ ;  /* 0x00002000060d7810 */ /* 0x000fe20007f7e0ff */
[----:B------:R-:W-:Y:S01]  /*13ce0*/  IMAD R15, R5, UR9, R10 ;  /* 0x00000009050f7c24 */ /* 0x000fe2000f8e020a */
[----:B------:R-:W-:Y:S01]  /*13cf0*/  ULDC.64 UR8, c[0x0][0xb50] ;  /* 0x0002d40000087ab9 */ /* 0x000fe20000000a00 */
[----:B------:R-:W-:Y:S01]  /*13d00*/  LOP3.LUT R5, R11, 0x380, RZ, 0xc0, !PT ;  /* 0x000003800b057812 */ /* 0x000fe200078ec0ff */
[----:B------:R-:W-:Y:S01]  /*13d10*/  IMAD.X R25, RZ, RZ, R7, P0 ;  /* 0x000000ffff197224 */ /* 0x000fe200000e0607 */
[----:B------:R-:W-:Y:S01]  /*13d20*/  LEA R10, P4, R8, UR8, 0x2 ;  /* 0x00000008080a7c11 */ /* 0x000fe2000f8810ff */
[----:B------:R-:W-:Y:S01]  /*13d30*/  IMAD.IADD R9, R9, 0x1, R15 ;  /* 0x0000000109097824 */ /* 0x000fe200078e020f */
[----:B------:R-:W-:Y:S02]  /*13d40*/  LOP3.LUT P0, RZ, R190, 0x3, RZ, 0xc0, !PT ;  /* 0x00000003beff7812 */ /* 0x000fe4000780c0ff */
[----:B------:R-:W-:Y:S01]  /*13d50*/  LOP3.LUT R12, R13, 0x380, RZ, 0xc0, !PT ;  /* 0x000003800d0c7812 */ /* 0x000fe200078ec0ff */
[----:B------:R-:W-:Y:S01]  /*13d60*/  SHFL.IDX PT, R16, R10, RZ, 0x1c1f ;  /* 0x001c1fff0a107589 */ /* 0x000fe200000e0000 */
[----:B------:R-:W-:Y:S01]  /*13d70*/  LEA.HI.X R14, R8, UR9, R9, 0x2, P4 ;  /* 0x00000009080e7c11 */ /* 0x000fe2000a0f1409 */
[----:B------:R-:W-:Y:S01]  /*13d80*/  IMAD.X R9, RZ, RZ, R7, P2 ;  /* 0x000000ffff097224 */ /* 0x000fe200010e0607 */
[----:B------:R-:W-:Y:S01]  /*13d90*/  SHF.R.U64 R8, R5, 0x3, RZ ;  /* 0x0000000305087819 */ /* 0x000fe200000012ff */
[----:B------:R-:W-:Y:S01]  /*13da0*/  SHFL.IDX PT, R20, R10, 0x1, 0x1c1f ;  /* 0x003c1f000a147f89 */ /* 0x000fe200000e0000 */
[C---:B------:R-:W-:Y:S01]  /*13db0*/  VIADD R5, R26.reuse, 0x8 ;  /* 0x000000081a057836 */ /* 0x040fe20000000000 */
[----:B------:R-:W-:-:S02]  /*13dc0*/  ISETP.GE.OR P2, PT, R26, R51, P0 ;  /* 0x000000331a00720c */ /* 0x000fc40000746670 */
[----:B------:R-:W0:Y:S01]  /*13dd0*/  SHFL.IDX PT, R17, R14, RZ, 0x1c1f ;  /* 0x001c1fff0e117589 */ /* 0x000e2200000e0000 */
[----:B------:R-:W-:Y:S02]  /*13de0*/  SHF.R.U64 R12, R12, 0x3, RZ ;  /* 0x000000030c0c7819 */ /* 0x000fe400000012ff */
[----:B------:R-:W-:Y:S01]  /*13df0*/  ISETP.GE.OR P0, PT, R5, R51, P0 ;  /* 0x000000330500720c */ /* 0x000fe20000706670 */
[----:B------:R-:W1:Y:S01]  /*13e00*/  SHFL.IDX PT, R21, R14, 0x1, 0x1c1f ;  /* 0x003c1f000e157f89 */ /* 0x000e6200000e0000 */
[----:B------:R-:W-:Y:S01]  /*13e10*/  LOP3.LUT R12, R12, R13, RZ, 0x3c, !PT ;  /* 0x0000000d0c0c7212 */ /* 0x000fe200078e3cff */
[----:B------:R-:W-:Y:S01]  /*13e20*/  IMAD.X R13, RZ, RZ, R7, P3 ;  /* 0x000000ffff0d7224 */ /* 0x000fe200018e0607 */
[----:B------:R-:W-:Y:S02]  /*13e30*/  LOP3.LUT R8, R8, R11, RZ, 0x3c, !PT ;  /* 0x0000000b08087212 */ /* 0x000fe400078e3cff */
[C---:B------:R-:W-:Y:S02]  /*13e40*/  IADD3 R11, P3, R6.reuse, 0x7000, RZ ;  /* 0x00007000060b7810 */ /* 0x040fe40007f7e0ff */
[----:B------:R-:W-:-:S02]  /*13e50*/  IADD3 R45, P6, R6, 0x4000, RZ ;  /* 0x00004000062d7810 */ /* 0x000fc40007fde0ff */
[C---:B------:R-:W-:Y:S01]  /*13e60*/  IADD3 R41, P5, R6.reuse, 0x5000, RZ ;  /* 0x0000500006297810 */ /* 0x040fe20007fbe0ff */
[----:B------:R-:W-:Y:S01]  /*13e70*/  UIMAD UR8, UR7, UR10, URZ ;  /* 0x0000000a070872a4 */ /* 0x000fe2000f8e023f */
[C---:B------:R-:W-:Y:S01]  /*13e80*/  IADD3 R37, P4, R6.reuse, 0x6000, RZ ;  /* 0x0000600006257810 */ /* 0x040fe20007f9e0ff */
[----:B------:R-:W-:Y:S01]  /*13e90*/  IMAD.X R29, RZ, RZ, R7, P3 ;  /* 0x000000ffff1d7224 */ /* 0x000fe200018e0607 */
[----:B------:R-:W-:Y:S02]  /*13ea0*/  LOP3.LUT R15, R6, 0x380, RZ, 0xc0, !PT ;  /* 0x00000380060f7812 */ /* 0x000fe400078ec0ff */
[----:B------:R-:W-:Y:S02]  /*13eb0*/  LOP3.LUT R2, R11, 0x380, RZ, 0xc0, !PT ;  /* 0x000003800b027812 */ /* 0x000fe400078ec0ff */
[----:B------:R-:W-:Y:S02]  /*13ec0*/  LOP3.LUT R44, R45, 0x380, RZ, 0xc0, !PT ;  /* 0x000003802d2c7812 */ /* 0x000fe400078ec0ff */
[----:B------:R-:W-:Y:S01]  /*13ed0*/  LOP3.LUT R40, R41, 0x380, RZ, 0xc0, !PT ;  /* 0x0000038029287812 */ /* 0x000fe200078ec0ff */
[----:B0-----:R0:W-:Y:S01]  /*13ee0*/  @!P2 ST.E desc[UR52][R16.64], R4 ;  /* 0x000000041000a985 */ /* 0x0011e2000c101934 */
[----:B------:R-:W-:-:S02]  /*13ef0*/  LOP3.LUT R36, R37, 0x380, RZ, 0xc0, !PT ;  /* 0x0000038025247812 */ /* 0x000fc400078ec0ff */
[----:B------:R-:W-:Y:S01]  /*13f00*/  SHF.R.U64 R15, R15, 0x3, RZ ;  /* 0x000000030f0f7819 */ /* 0x000fe200000012ff */
[----:B-1----:R1:W-:Y:S01]  /*13f10*/  @!P0 ST.E desc[UR52][R20.64], R3 ;  /* 0x0000000314008985 */ /* 0x0023e2000c101934 */
[----:B------:R-:W-:Y:S01]  /*13f20*/  SHF.R.U64 R2, R2, 0x3, RZ ;  /* 0x0000000302027819 */ /* 0x000fe200000012ff */
[----:B------:R-:W-:Y:S01]  /*13f30*/  UIMAD.WIDE.U32 UR6, UR4, UR10, URZ ;  /* 0x0000000a040672a5 */ /* 0x000fe2000f8e003f */
[----:B------:R-:W-:Y:S01]  /*13f40*/  SHF.R.U64 R44, R44, 0x3, RZ ;  /* 0x000000032c2c7819 */ /* 0x000fe200000012ff */
[----:B------:R-:W-:Y:S01]  /*13f50*/  UIMAD UR8, UR4, UR11, UR8 ;  /* 0x0000000b040872a4 */ /* 0x000fe2000f8e0208 */
[----:B------:R-:W-:Y:S01]  /*13f60*/  SHF.R.U64 R40, R40, 0x3, RZ ;  /* 0x0000000328287819 */ /* 0x000fe200000012ff */
[----:B------:R-:W5:Y:S01]  /*13f70*/  LD.E.128 R24, desc[UR52][R24.64] ;  /* 0x0000003418187980 */ /* 0x000f62000c101d00 */
[----:B------:R-:W-:Y:S01]  /*13f80*/  SHF.R.U64 R36, R36, 0x3, RZ ;  /* 0x0000000324247819 */ /* 0x000fe200000012ff */
[----:B0-----:R-:W0:Y:S01]  /*13f90*/  @P1 LDC R4, c[0x0][0xbec] ;  /* 0x0002fb00ff041b82 */ /* 0x001e220000000800 */
[----:B------:R-:W-:Y:S01]  /*13fa0*/  LOP3.LUT R6, R15, R6, RZ, 0x3c, !PT ;  /* 0x000000060f067212 */ /* 0x000fe200078e3cff */
[----:B------:R-:W-:Y:S01]  /*13fb0*/  ULDC.64 UR10, c[0x0][0xae8] ;  /* 0x0002ba00000a7ab9 */ /* 0x000fe20000000a00 */
[----:B------:R-:W-:-:S05]  /*13fc0*/  LOP3.LUT R28, R2, R11, RZ, 0x3c, !PT ;  /* 0x0000000b021c7212 */ /* 0x000fca00078e3cff */
[----:B-1----:R-:W1:Y:S01]  /*13fd0*/  @P1 LDC R3, c[0x0][0xbf0] ;  /* 0x0002fc00ff031b82 */ /* 0x002e620000000800 */
[----:B------:R-:W-:Y:S01]  /*13fe0*/  IMAD R2, R188, 0x20, R189 ;  /* 0x00000020bc027824 */ /* 0x000fe200078e02bd */
[----:B------:R-:W-:Y:S01]  /*13ff0*/  UIADD3 UR7, UR7, UR8, URZ ;  /* 0x0000000807077290 */ /* 0x000fe2000fffe03f */
[----:B------:R-:W-:Y:S01]  /*14000*/  LOP3.LUT R44, R44, R45, RZ, 0x3c, !PT ;  /* 0x0000002d2c2c7212 */ /* 0x000fe200078e3cff */
[----:B------:R-:W-:Y:S01]  /*14010*/  UIMAD UR4, UR16, UR10, URZ ;  /* 0x0000000a100472a4 */ /* 0x000fe2000f8e023f */
[----:B------:R-:W-:Y:S01]  /*14020*/  LOP3.LUT R40, R40, R41, RZ, 0x3c, !PT ;  /* 0x0000002928287212 */ /* 0x000fe200078e3cff */
[--C-:B------:R-:W-:Y:S01]  /*14030*/  IMAD.X R45, RZ, RZ, R7.reuse, P6 ;  /* 0x000000ffff2d7224 */ /* 0x100fe200030e0607 */
[----:B------:R-:W-:Y:S01]  /*14040*/  LOP3.LUT R36, R36, R37, RZ, 0x3c, !PT ;  /* 0x0000002524247212 */ /* 0x000fe200078e3cff */
[--C-:B------:R-:W-:Y:S01]  /*14050*/  IMAD.X R41, RZ, RZ, R7.reuse, P5 ;  /* 0x000000ffff297224 */ /* 0x100fe200028e0607 */
[----:B------:R2:W5:Y:S01]  /*14060*/  LD.E.128 R32, desc[UR52][R6.64] ;  /* 0x0000003406207980 */ /* 0x000562000c101d00 */
[----:B------:R-:W-:Y:S01]  /*14070*/  IMAD.X R37, RZ, RZ, R7, P4 ;  /* 0x000000ffff257224 */ /* 0x000fe200020e0607 */
[----:B------:R-:W-:-:S02]  /*14080*/  UIMAD UR4, UR43, UR11, UR4 ;  /* 0x0000000b2b0472a4 */ /* 0x000fc4000f8e0204 */
[----:B------:R-:W-:Y:S01]  /*14090*/  UIMAD.WIDE.U32 UR6, UR43, UR10, UR6 ;  /* 0x0000000a2b0672a5 */ /* 0x000fe2000f8e0006 */
[----:B------:R-:W5:Y:S01]  /*140a0*/  LD.E.128 R12, desc[UR52][R12.64] ;  /* 0x000000340c0c7980 */ /* 0x000f62000c101d00 */
[----:B------:R-:W-:-:S03]  /*140b0*/  ULDC.64 UR8, c[0x0][0xaf0] ;  /* 0x0002bc0000087ab9 */ /* 0x000fc60000000a00 */
[----:B------:R-:W5:Y:S01]  /*140c0*/  LD.E.128 R8, desc[UR52][R8.64] ;  /* 0x0000003408087980 */ /* 0x000f62000c101d00 */
[----:B--2---:R-:W-:Y:S01]  /*140d0*/  VIADD R7, R2, UR36 ;  /* 0x0000002402077c36 */ /* 0x004fe20008000000 */
[----:B------:R-:W-:Y:S02]  /*140e0*/  UIADD3 UR7, UR7, UR4, URZ ;  /* 0x0000000407077290 */ /* 0x000fe4000fffe03f */
[----:B------:R-:W5:Y:S01]  /*140f0*/  LD.E.128 R44, desc[UR52][R44.64] ;  /* 0x000000342c2c7980 */ /* 0x000f62000c101d00 */
[----:B0-----:R-:W-:Y:S01]  /*14100*/  @P1 IMAD.HI.U32 R2, R7, R4, RZ ;  /* 0x0000000407021227 */ /* 0x001fe200078e00ff */
[----:B------:R-:W-:Y:S02]  /*14110*/  UIMAD UR4, UR15, UR8, URZ ;  /* 0x000000080f0472a4 */ /* 0x000fe4000f8e023f */
[----:B------:R-:W5:Y:S01]  /*14120*/  LD.E.128 R40, desc[UR52][R40.64] ;  /* 0x0000003428287980 */ /* 0x000f62000c101d00 */
[----:B------:R-:W-:Y:S01]  /*14130*/  IMAD.MOV.U32 R5, RZ, RZ, R7 ;  /* 0x000000ffff057224 */ /* 0x000fe200078e0007 */
[----:B-1----:R-:W-:Y:S01]  /*14140*/  @P1 SHF.R.U32.HI R5, RZ, R3, R2 ;  /* 0x00000003ff051219 */ /* 0x002fe20000011602 */
[----:B------:R-:W-:Y:S01]  /*14150*/  UIMAD UR4, UR14, UR9, UR4 ;  /* 0x000000090e0472a4 */ /* 0x000fe2000f8e0204 */
[----:B------:R-:W5:Y:S01]  /*14160*/  LD.E.128 R36, desc[UR52][R36.64] ;  /* 0x0000003424247980 */ /* 0x000f62000c101d00 */
[----:B------:R-:W-:Y:S01]  /*14170*/  UIMAD.WIDE.U32 UR6, UR14, UR8, UR6 ;  /* 0x000000080e0672a5 */ /* 0x000fe2000f8e0006 */
[--C-:B------:R-:W-:Y:S01]  /*14180*/  SHF.R.S32.HI R4, RZ, 0x1f, R5.reuse ;  /* 0x0000001fff047819 */ /* 0x100fe20000011405 */
[----:B------:R-:W-:Y:S01]  /*14190*/  IMAD.MOV R6, RZ, RZ, -R5 ;  /* 0x000000ffff067224 */ /* 0x000fe200078e0a05 */
[----:B------:R-:W-:Y:S01]  /*141a0*/  ULDC.64 UR8, c[0x0][0xae0] ;  /* 0x0002b80000087ab9 */ /* 0x000fe20000000a00 */
[----:B------:R-:W-:Y:S01]  /*141b0*/  UIADD3 UR4, UR7, UR4, URZ ;  /* 0x0000000407047290 */ /* 0x000fe2000fffe03f */
[----:B------:R-:W5:Y:S01]  /*141c0*/  LD.E.128 R28, desc[UR52][R28.64] ;  /* 0x000000341c1c7980 */ /* 0x000f62000c101d00 */
[----:B------:R-:W-:-:S02]  /*141d0*/  IMAD R4, R4, UR8, RZ ;  /* 0x0000000804047c24 */ /* 0x000fc4000f8e02ff */
[----:B------:R-:W-:Y:S01]  /*141e0*/  IMAD R7, R49, R6, R7 ;  /* 0x0000000631077224 */ /* 0x000fe200078e0207 */
[----:B------:R-:W-:Y:S01]  /*141f0*/  @!PT LDS RZ, [RZ] ;  /* 0x00000000fffff984 */ /* 0x000fe20000000800 */
[----:B------:R-:W-:Y:S01]  /*14200*/  @!PT LDS RZ, [RZ] ;  /* 0x00000000fffff984 */ /* 0x000fe20000000800 */
[----:B------:R-:W-:Y:S01]  /*14210*/  @!PT LDS RZ, [RZ] ;  /* 0x00000000fffff984 */ /* 0x000fe20000000800 */
[----:B------:R-:W-:Y:S01]  /*14220*/  @!PT LDS RZ, [RZ] ;  /* 0x00000000fffff984 */ /* 0x000fe20000000800 */
[----:B------:R0:W-:Y:S06]  /*14230*/  MEMBAR.ALL.CTA ;  /* 0x0000000000007992 */ /* 0x0001ec0000008000 */
[----:B0-----:R-:W0:Y:S01]  /*14240*/  FENCE.VIEW.ASYNC.S ;  /* 0x00000000000073c6 */ /* 0x001e220000000000 */
[----:B------:R-:W-:Y:S02]  /*14250*/  IMAD.U32 R3, RZ, RZ, UR7 ;  /* 0x00000007ff037e24 */ /* 0x000fe4000f8e00ff */
[----:B------:R-:W-:Y:S01]  /*14260*/  IMAD.U32 R2, RZ, RZ, UR6 ;  /* 0x00000006ff027e24 */ /* 0x000fe2000f8e00ff */
[----:B------:R-:W-:Y:S01]  /*14270*/  ULDC.64 UR6, c[0x0][0xad8] ;  /* 0x0002b60000067ab9 */ /* 0x000fe20000000a00 */
[----:B------:R-:W-:-:S02]  /*14280*/  IMAD.U32 R3, RZ, RZ, UR4 ;  /* 0x00000004ff037e24 */ /* 0x000fc4000f8e00ff */
[C---:B------:R-:W-:Y:S01]  /*14290*/  IMAD R17, R5.reuse, UR9, R4 ;  /* 0x0000000905117c24 */ /* 0x040fe2000f8e0204 */
[----:B------:R-:W-:Y:S01]  /*142a0*/  SHF.R.S32.HI R4, RZ, 0x1f, R7 ;  /* 0x0000001fff047819 */ /* 0x000fe20000011407 */
[----:B------:R-:W-:-:S04]  /*142b0*/  IMAD.WIDE.U32 R2, R5, UR8, R2 ;  /* 0x0000000805027c25 */ /* 0x000fc8000f8e0002 */
[----:B------:R-:W-:Y:S02]  /*142c0*/  IMAD.IADD R3, R3, 0x1, R17 ;  /* 0x0000000103037824 */ /* 0x000fe400078e0211 */
[----:B------:R-:W-:Y:S02]  /*142d0*/  IMAD R6, R4, UR6, RZ ;  /* 0x0000000604067c24 */ /* 0x000fe4000f8e02ff */
[----:B------:R-:W-:Y:S02]  /*142e0*/  VIADD R16, R189, UR36 ;  /* 0x00000024bd107c36 */ /* 0x000fe40008000000 */
[C---:B------:R-:W-:Y:S02]  /*142f0*/  IMAD R5, R7.reuse, UR7, R6 ;  /* 0x0000000707057c24 */ /* 0x040fe4000f8e0206 */
[----:B------:R-:W-:Y:S01]  /*14300*/  IMAD.WIDE.U32 R2, R7, UR6, R2 ;  /* 0x0000000607027c25 */ /* 0x000fe2000f8e0002 */
[----:B------:R-:W-:Y:S01]  /*14310*/  ISETP.GE.AND P2, PT, R16, R51, PT ;  /* 0x000000331000720c */ /* 0x000fe20003f46270 */
[----:B------:R-:W-:-:S02]  /*14320*/  ULDC.64 UR6, c[0x0][0xa80] ;  /* 0x0002a00000067ab9 */ /* 0x000fc40000000a00 */
[----:B------:R-:W-:Y:S02]  /*14330*/  VIADD R4, R16, 0x20 ;  /* 0x0000002010047836 */ /* 0x000fe40000000000 */
[----:B------:R-:W-:Y:S01]  /*14340*/  VIADD R0, R0, 0x29820 ;  /* 0x0002982000007836 */ /* 0x000fe20000000000 */
[----:B------:R-:W-:Y:S01]  /*14350*/  LEA R6, P3, R2, UR6, 0x1 ;  /* 0x0000000602067c11 */ /* 0x000fe2000f8608ff */
[----:B------:R-:W-:Y:S01]  /*14360*/  IMAD.IADD R3, R3, 0x1, R5 ;  /* 0x0000000103037824 */ /* 0x000fe200078e0205 */
[-C--:B------:R-:W-:Y:S01]  /*14370*/  ISETP.GE.AND P0, PT, R4, R51.reuse, PT ;  /* 0x000000330400720c */ /* 0x080fe20003f06270 */
[----:B------:R-:W-:Y:S01]  /*14380*/  VIADD R4, R16, 0x40 ;  /* 0x0000004010047836 */ /* 0x000fe20000000000 */
[----:B------:R-:W-:Y:S02]  /*14390*/  PRMT R0, RZ, 0x654, R0 ;  /* 0x00000654ff007816 */ /* 0x000fe40000000000 */
[----:B------:R-:W-:Y:S01]  /*143a0*/  LEA.HI.X R7, R2, UR7, R3, 0x1, P3 ;  /* 0x0000000702077c11 */ /* 0x000fe200098f0c03 */
[----:B------:R-:W-:Y:S01]  /*143b0*/  BSSY B1, `(.L_x_1263) ;  /* 0x000000f000017945 */ /* 0x000fe20003800000 */
[----:B------:R-:W-:Y:S01]  /*143c0*/  ISETP.GE.AND P1, PT, R4, R51, PT ;  /* 0x000000330400720c */ /* 0x000fe20003f26270 */
[----:B0-----:R0:W-:Y:S01]  /*143d0*/  SYNCS.ARRIVE.TRANS64.RED.A1T0 RZ, [R0+URZ], RZ ;  /* 0x000000ff00ff79a7 */ /* 0x0011e2000810043f */
[----:B------:R1:W2:Y:S04]  /*143e0*/  SHFL.IDX PT, R4, R6, RZ, 0x181f ;  /* 0x00181fff06047589 */ /* 0x0002a800000e0000 */
        /* <DEDUP_REMOVED lines=11> */
.L_x_1264:
[----:B------:R-:W-:Y:S05]  /*144a0*/  BSYNC B1 ;  /* 0x0000000000017941 */ /* 0x000fea0003800000 */
.L_x_1263:
        /* <DEDUP_REMOVED lines=13> */
.L_x_1266:
[----:B------:R-:W-:Y:S05]  /*14580*/  BSYNC B1 ;  /* 0x0000000000017941 */ /* 0x000fea0003800000 */
.L_x_1265:
        /* <DEDUP_REMOVED lines=13> */
.L_x_1268:
[----:B------:R-:W-:Y:S05]  /*14660*/  BSYNC B1 ;  /* 0x0000000000017941 */ /* 0x000fea0003800000 */
.L_x_1267:
[----:B0-----:R-:W-:Y:S01]  /*14670*/  VIADD R0, R16, 0x60 ;  /* 0x0000006010007836 */ /* 0x001fe20000000000 */
[----:B-1--4-:R-:W4:Y:S04]  /*14680*/  SHFL.IDX PT, R7, R7, 0x3, 0x181f ;  /* 0x00781f0007077f89 */ /* 0x012f2800000e0000 */
[----:B------:R-:W-:Y:S01]  /*14690*/  ISETP.GE.AND P0, PT, R0, R51, PT ;  /* 0x000000330000720c */ /* 0x000fe20003f06270 */
[----:B------:R-:W0:-:S12]  /*146a0*/  SHFL.IDX PT, R6, R6, 0x3, 0x181f ;  /* 0x00781f0006067f89 */ /* 0x000e1800000e0000 */
[----:B------:R-:W-:Y:S05]  /*146b0*/  @P0 BRA `(.L_x_1269) ;  /* 0x0000000c000c0947 */ /* 0x000fea0003800000 */
[----:B------:R-:W-:Y:S02]  /*146c0*/  ULDC UR4, c[0x0][0xac8] ;  /* 0x0002b20000047ab9 */ /* 0x000fe40000000800 */
[----:B------:R-:W-:-:S13]  /*146d0*/  ISETP.GE.AND P1, PT, R22, UR4, PT ;  /* 0x0000000416007c0c */ /* 0x000fda000bf26270 */
[----:B0--3--:R-:W-:-:S04]  /*146e0*/  @!P1 LEA R2, P0, R22, R6, 0x1 ;  /* 0x0000000616029211 */ /* 0x009fc800078008ff */
        /* <DEDUP_REMOVED lines=8> */
.L_x_1261:
        /* <DEDUP_REMOVED lines=11> */
[----:B------:R-:W-:Y:S01]  /*14820*/  UISETP.NE.U32.AND UP1, UPT, UR6, URZ, UPT ;  /* 0x0000003f0600728c */ /* 0x000fe2000bf25070 */
[----:B------:R-:W-:Y:S02]  /*14830*/  IMAD.U32 R0, RZ, RZ, UR4 ;  /* 0x00000004ff007e24 */ /* 0x000fe4000f8e00ff */
[----:B------:R-:W2:Y:S01]  /*14840*/  @P2 LDG.E R6, desc[UR52][R2.64] ;  /* 0x0000003402062981 */ /* 0x000ea2000c1e1900 */
[----:B------:R-:W-:-:S06]  /*14850*/  UISETP.NE.AND.EX UP1, UPT, UR7, URZ, UPT, UP1 ;  /* 0x0000003f0700728c */ /* 0x000fcc000bf25310 */
        /* <DEDUP_REMOVED lines=11> */
[----:B--2---:R-:W-:Y:S01]  /*14910*/  @P2 R2UR UR4, R6 ;  /* 0x00000000060422ca */ /* 0x004fe200000e0000 */
[----:B01----:R-:W-:-:S14]  /*14920*/  @P3 BRA `(.L_x_1270) ;  /* 0x0000000000103947 */ /* 0x003fdc0003800000 */
[----:B------:R-:W-:Y:S05]  /*14930*/  @!P2 BRA `(.L_x_1270) ;  /* 0x00000000000ca947 */ /* 0x000fea0003800000 */
[----:B------:R-:W2:Y:S04]  /*14940*/  LDG.E R5, desc[UR52][R2.64] ;  /* 0x0000003402057981 */ /* 0x000ea8000c1e1900 */
[----:B-----5:R-:W2:Y:S02]  /*14950*/  LDG.E R0, desc[UR52][R2.64+0x4] ;  /* 0x0000043402007981 */ /* 0x020ea4000c1e1900 */
[----:B--2---:R-:W-:-:S07]  /*14960*/  IMAD.IADD R0, R0, 0x1, -R5 ;  /* 0x0000000100007824 */ /* 0x004fce00078e0a05 */
.L_x_1270:
[----:B------:R-:W-:Y:S01]  /*14970*/  USHF.R.S32.HI UR6, URZ, 0x1f, UR42 ;  /* 0x0000001f3f067899 */ /* 0x000fe2000801142a */
[----:B------:R-:W-:Y:S01]  /*14980*/  BSSY B1, `(.L_x_1271) ;  /* 0x000002e000017945 */ /* 0x000fe20003800000 */
[----:B------:R-:W-:Y:S02]  /*14990*/  USHF.R.S32.HI UR9, URZ, 0x1f, UR4 ;  /* 0x0000001f3f097899 */ /* 0x000fe40008011404 */
[----:B------:R-:W-:Y:S02]  /*149a0*/  USEL UR11, UR42, URZ, !UP0 ;  /* 0x0000003f2a0b7287 */ /* 0x000fe4000c000000 */
[----:B------:R-:W-:Y:S01]  /*149b0*/  USEL UR12, UR6, URZ, !UP0 ;  /* 0x0000003f060c7287 */ /* 0x000fe2000c000000 */
[----:B------:R-:W-:Y:S11]  /*149c0*/  @P1 BRA `(.L_x_1272) ;  /* 0x0000000000a41947 */ /* 0x000ff60003800000 */
[----:B------:R-:W0:Y:S01]  /*149d0*/  S2R R3, SR_TID.X ;  /* 0x0000000000037919 */ /* 0x000e220000002100 */
[----:B------:R-:W1:Y:S01]  /*149e0*/  LDC R7, c[0x0][0xbe8] ;  /* 0x0002fa00ff077b82 */ /* 0x000e620000000800 */
[----:B------:R-:W-:Y:S02]  /*149f0*/  IMAD.U32 R4, RZ, RZ, UR36 ;  /* 0x00000024ff047e24 */ /* 0x000fe4000f8e00ff */
[----:B-1---5:R-:W-:-:S03]  /*14a00*/  IMAD R2, R0, R7, RZ ;  /* 0x0000000700027224 */ /* 0x022fc600078e02ff */
[----:B0-----:R-:W-:-:S04]  /*14a10*/  IADD3 R4, R4, -0x80, R3 ;  /* 0xffffff8004047810 */ /* 0x001fc80007ffe003 */
[----:B------:R-:W-:-:S13]  /*14a20*/  ISETP.GE.AND P1, PT, R4, R2, PT ;  /* 0x000000020400720c */ /* 0x000fda0003f26270 */
[----:B------:R-:W-:Y:S05]  /*14a30*/  @P1 BRA `(.L_x_1272) ;  /* 0x0000000000881947 */ /* 0x000fea0003800000 */
[----:B------:R-:W-:Y:S01]  /*14a40*/  ISETP.NE.AND P1, PT, R7, 0x1, PT ;  /* 0x000000010700780c */ /* 0x000fe20003f25270 */
[----:B------:R-:W-:Y:S01]  /*14a50*/  ULDC.64 UR14, c[0x0][0xb90] ;  /* 0x0002e400000e7ab9 */ /* 0x000fe20000000a00 */
[----:B------:R-:W-:Y:S01]  /*14a60*/  UMOV UR6, UR4 ;  /* 0x0000000400067c82 */ /* 0x000fe20008000000 */
[----:B------:R-:W-:Y:S01]  /*14a70*/  UIMAD UR8, UR10, UR14, URZ ;  /* 0x0000000e0a0872a4 */ /* 0x000fe2000f8e023f */
[----:B------:R-:W-:Y:S01]  /*14a80*/  IMAD.MOV.U32 R2, RZ, RZ, R4 ;  /* 0x000000ffff027224 */ /* 0x000fe200078e0004 */
[----:B------:R-:W-:Y:S02]  /*14a90*/  UMOV UR7, UR9 ;  /* 0x0000000900077c82 */ /* 0x000fe40008000000 */
[----:B------:R-:W-:Y:S02]  /*14aa0*/  UIMAD.WIDE.U32 UR6, UR43, UR14, UR6 ;  /* 0x0000000e2b0672a5 */ /* 0x000fe4000f8e0006 */
[----:B------:R-:W-:-:S03]  /*14ab0*/  UIMAD UR8, UR43, UR15, UR8 ;  /* 0x0000000f2b0872a4 */ /* 0x000fc6000f8e0208 */
[----:B------:R-:W-:Y:S01]  /*14ac0*/  ULDC.64 UR14, c[0x0][0xb98] ;  /* 0x0002e600000e7ab9 */ /* 0x000fe20000000a00 */
[----:B------:R-:W0:Y:S01]  /*14ad0*/  @P1 LDC R3, c[0x0][0xbec] ;  /* 0x0002fb00ff031b82 */ /* 0x000e220000000800 */
[----:B------:R-:W-:Y:S02]  /*14ae0*/  UIADD3 UR7, UR7, UR8, URZ ;  /* 0x0000000807077290 */ /* 0x000fe4000fffe03f */
[----:B------:R-:W-:Y:S02]  /*14af0*/  UIMAD UR8, UR12, UR14, URZ ;  /* 0x0000000e0c0872a4 */ /* 0x000fe4000f8e023f */
[----:B------:R-:W-:Y:S02]  /*14b00*/  UIMAD.WIDE.U32 UR6, UR11, UR14, UR6 ;  /* 0x0000000e0b0672a5 */ /* 0x000fe4000f8e0006 */
[----:B------:R-:W-:Y:S01]  /*14b10*/  UIMAD UR8, UR11, UR15, UR8 ;  /* 0x0000000f0b0872a4 */ /* 0x000fe2000f8e0208 */
[----:B------:R-:W1:Y:S02]  /*14b20*/  @P1 LDC R6, c[0x0][0xbf0] ;  /* 0x0002fc00ff061b82 */ /* 0x000e640000000800 */
[----:B------:R-:W-:Y:S01]  /*14b30*/  ULDC.64 UR14, c[0x0][0xb88] ;  /* 0x0002e200000e7ab9 */ /* 0x000fe20000000a00 */
[----:B0-----:R-:W-:-:S05]  /*14b40*/  @P1 IMAD.HI.U32 R3, R4, R3, RZ ;  /* 0x0000000304031227 */ /* 0x001fca00078e00ff */
[----:B-1----:R-:W-:Y:S01]  /*14b50*/  @P1 SHF.R.U32.HI R2, RZ, R6, R3 ;  /* 0x00000006ff021219 */ /* 0x002fe20000011603 */
[----:B------:R-:W-:-:S03]  /*14b60*/  IMAD.U32 R6, RZ, RZ, UR8 ;  /* 0x00000008ff067e24 */ /* 0x000fc6000f8e00ff */
[--C-:B------:R-:W-:Y:S01]  /*14b70*/  SHF.R.S32.HI R3, RZ, 0x1f, R2.reuse ;  /* 0x0000001fff037819 */ /* 0x100fe20000011402 */
[----:B------:R-:W-:Y:S01]  /*14b80*/  IMAD.MOV R5, RZ, RZ, -R2 ;  /* 0x000000ffff057224 */ /* 0x000fe200078e0a02 */
[----:B------:R-:W-:-:S03]  /*14b90*/  IADD3 R2, P1, R2, UR6, RZ ;  /* 0x0000000602027c10 */ /* 0x000fc6000ff3e0ff */
[----:B------:R-:W-:Y:S01]  /*14ba0*/  IMAD R5, R7, R5, R4 ;  /* 0x0000000507057224 */ /* 0x000fe200078e0204 */
[----:B------:R-:W-:Y:S01]  /*14bb0*/  IADD3.X R3, R3, UR7, R6, P1, !PT ;  /* 0x0000000703037c10 */ /* 0x000fe20008ffe406 */
[----:B------:R-:W-:-:S03]  /*14bc0*/  ULDC.64 UR6, c[0x0][0xb50] ;  /* 0x0002d40000067ab9 */ /* 0x000fc60000000a00 */
[----:B------:R-:W-:Y:S01]  /*14bd0*/  SHF.R.S32.HI R4, RZ, 0x1f, R5 ;  /* 0x0000001fff047819 */ /* 0x000fe20000011405 */
[----:B------:R-:W-:-:S04]  /*14be0*/  IMAD.WIDE.U32 R2, R5, UR14, R2 ;  /* 0x0000000e05027c25 */ /* 0x000fc8000f8e0002 */
[----:B------:R-:W-:-:S04]  /*14bf0*/  IMAD R4, R4, UR14, RZ ;  /* 0x0000000e04047c24 */ /* 0x000fc8000f8e02ff */
[----:B------:R-:W-:Y:S01]  /*14c00*/  IMAD R7, R5, UR15, R4 ;  /* 0x0000000f05077c24 */ /* 0x000fe2000f8e0204 */
[----:B------:R-:W-:-:S03]  /*14c10*/  LEA R4, P1, R2, UR6, 0x2 ;  /* 0x0000000602047c11 */ /* 0x000fc6000f8210ff */
[----:B------:R-:W-:-:S05]  /*14c20*/  IMAD.IADD R3, R3, 0x1, R7 ;  /* 0x0000000103037824 */ /* 0x000fca00078e0207 */
[----:B------:R-:W-:Y:S01]  /*14c30*/  LEA.HI.X R5, R2, UR7, R3, 0x2, P1 ;  /* 0x0000000702057c11 */ /* 0x000fe200088f1403 */
[----:B------:R-:W-:-:S05]  /*14c40*/  IMAD.MOV.U32 R3, RZ, RZ, -0x800000 ;  /* 0xff800000ff037424 */ /* 0x000fca00078e00ff */
[----:B------:R0:W-:Y:S02]  /*14c50*/  STG.E desc[UR52][R4.64], R3 ;  /* 0x0000000304007986 */ /* 0x0001e4000c101934 */
.L_x_1272:
[----:B------:R-:W-:Y:S05]  /*14c60*/  BSYNC B1 ;  /* 0x0000000000017941 */ /* 0x000fea0003800000 */
.L_x_1271:
[----:B0-----:R-:W0:Y:S01]  /*14c70*/  @P0 LDC R3, c[0x0][0xbf0] ;  /* 0x0002fc00ff030b82 */ /* 0x001e220000000800 */
[----:B------:R-:W-:Y:S01]  /*14c80*/  ULDC.64 UR14, c[0x0][0xaa0] ;  /* 0x0002a800000e7ab9 */ /* 0x000fe20000000a00 */
[----:B------:R-:W-:Y:S01]  /*14c90*/  IMAD R2, R188, 0x20, R189 ;  /* 0x00000020bc027824 */ /* 0x000fe200078e02bd */
[----:B------:R-:W-:Y:S01]  /*14ca0*/  UIMAD UR8, UR9, UR14, URZ ;  /* 0x0000000e090872a4 */ /* 0x000fe2000f8e023f */
[----:B------:R-:W-:Y:S01]  /*14cb0*/  BSSY B1, `(.L_x_1273) ;  /* 0x0000039000017945 */ /* 0x000fe20003800000 */
[----:B------:R-:W-:Y:S01]  /*14cc0*/  UIMAD.WIDE.U32 UR6, UR4, UR14, URZ ;  /* 0x0000000e040672a5 */ /* 0x000fe2000f8e003f */
[----:B------:R-:W-:Y:S01]  /*14cd0*/  VIADD R6, R2, UR36 ;  /* 0x0000002402067c36 */ /* 0x000fe20008000000 */
[----:B------:R-:W-:-:S03]  /*14ce0*/  UIMAD UR8, UR4, UR15, UR8 ;  /* 0x0000000f040872a4 */ /* 0x000fc6000f8e0208 */
[----:B------:R-:W-:Y:S01]  /*14cf0*/  ULDC.64 UR14, c[0x0][0xae8] ;  /* 0x0002ba00000e7ab9 */ /* 0x000fe20000000a00 */
[----:B------:R-:W-:Y:S01]  /*14d00*/  UIADD3 UR7, UR7, UR8, URZ ;  /* 0x0000000807077290 */ /* 0x000fe2000fffe03f */
[----:B------:R-:W-:Y:S01]  /*14d10*/  @P0 IMAD.HI.U32 R2, R6, R9, RZ ;  /* 0x0000000906020227 */ /* 0x000fe200078e00ff */
[----:B------:R-:W-:Y:S02]  /*14d20*/  UIMAD UR4, UR10, UR14, URZ ;  /* 0x0000000e0a0472a4 */ /* 0x000fe4000f8e023f */
[----:B------:R-:W-:Y:S01]  /*14d30*/  UIMAD.WIDE.U32 UR6, UR43, UR14, UR6 ;  /* 0x0000000e2b0672a5 */ /* 0x000fe2000f8e0006 */
[----:B------:R-:W-:Y:S01]  /*14d40*/  IMAD.MOV.U32 R5, RZ, RZ, R6 ;  /* 0x000000ffff057224 */ /* 0x000fe200078e0006 */
[----:B------:R-:W-:Y:S01]  /*14d50*/  UIMAD UR4, UR43, UR15, UR4 ;  /* 0x0000000f2b0472a4 */ /* 0x000fe2000f8e0204 */
[----:B------:R-:W-:-:S03]  /*14d60*/  ULDC.64 UR8, c[0x0][0xaf0] ;  /* 0x0002bc0000087ab9 */ /* 0x000fc60000000a00 */
[----:B------:R-:W-:Y:S02]  /*14d70*/  UIADD3 UR7, UR7, UR4, URZ ;  /* 0x0000000407077290 */ /* 0x000fe4000fffe03f */
[----:B------:R-:W-:Y:S01]  /*14d80*/  UIMAD UR4, UR12, UR8, URZ ;  /* 0x000000080c0472a4 */ /* 0x000fe2000f8e023f */
[----:B0-----:R-:W-:Y:S01]  /*14d90*/  @P0 SHF.R.U32.HI R5, RZ, R3, R2 ;  /* 0x00000003ff050219 */ /* 0x001fe20000011602 */
        /* <DEDUP_REMOVED lines=17> */
[----:B------:R-:W-:Y:S02]  /*14eb0*/  VIADD R6, R189, UR36 ;  /* 0x00000024bd067c36 */ /* 0x000fe40008000000 */
[----:B-----5:R-:W-:Y:S02]  /*14ec0*/  IMAD R11, R0, R11, RZ ;  /* 0x0000000b000b7224 */ /* 0x020fe400078e02ff */
        /* <DEDUP_REMOVED lines=23> */
.L_x_1274:
[----:B------:R-:W-:Y:S05]  /*15040*/  BSYNC B1 ;  /* 0x0000000000017941 */ /* 0x000fea0003800000 */
.L_x_1273:
        /* <DEDUP_REMOVED lines=13> */
.L_x_1276:
[----:B------:R-:W-:Y:S05]  /*15120*/  BSYNC B1 ;  /* 0x0000000000017941 */ /* 0x000fea0003800000 */
.L_x_1275:
        /* <DEDUP_REMOVED lines=13> */
.L_x_1278:
[----:B------:R-:W-:Y:S05]  /*15200*/  BSYNC B1 ;  /* 0x0000000000017941 */ /* 0x000fea0003800000 */
.L_x_1277:
[----:B0-----:R-:W-:Y:S01]  /*15210*/  VIADD R0, R6, 0x60 ;  /* 0x0000006006007836 */ /* 0x001fe20000000000 */
[----:B--2-4-:R-:W0:Y:S04]  /*15220*/  SHFL.IDX PT, R5, R5, 0x3, 0x181f ;  /* 0x00781f0005057f89 */ /* 0x014e2800000e0000 */
[----:B------:R-:W-:Y:S01]  /*15230*/  ISETP.GE.AND P0, PT, R0, R11, PT ;  /* 0x0000000b0000720c */ /* 0x000fe20003f06270 */
[----:B-1-3--:R1:W2:-:S12]  /*15240*/  SHFL.IDX PT, R2, R4, 0x3, 0x181f ;  /* 0x00781f0004027f89 */ /* 0x00a29800000e0000 */
[----:B-1----:R-:W-:Y:S05]  /*15250*/  @P0 BRA `(.L_x_1269) ;  /* 0x0000000000240947 */ /* 0x002fea0003800000 */
[----:B------:R-:W-:Y:S02]  /*15260*/  ULDC UR4, c[0x0][0xac8] ;  /* 0x0002b20000047ab9 */ /* 0x000fe40000000800 */
[----:B------:R-:W-:Y:S02]  /*15270*/  ISETP.GE.AND P2, PT, R22, UR4, PT ;  /* 0x0000000416007c0c */ /* 0x000fe4000bf46270 */
[----:B------:R-:W-:-:S11]  /*15280*/  ISETP.GE.AND P3, PT, R23, UR4, PT ;  /* 0x0000000417007c0c */ /* 0x000fd6000bf66270 */
[CC--:B--2---:R-:W-:Y:S02]  /*15290*/  @!P2 LEA R6, P0, R22.reuse, R2.reuse, 0x1 ;  /* 0x000000021606a211 */ /* 0x0c4fe400078008ff */
[C---:B------:R-:W-:Y:S02]  /*152a0*/  @!P3 LEA R2, P1, R23.reuse, R2, 0x1 ;  /* 0x000000021702b211 */ /* 0x040fe400078208ff */
[-C--:B0-----:R-:W-:Y:S02]  /*152b0*/  @!P2 LEA.HI.X R7, R22, R5.reuse, R195, 0x1, P0 ;  /* 0x000000051607a211 */ /* 0x081fe400000f0cc3 */
[----:B------:R-:W-:-:S03]  /*152c0*/  @!P3 LEA.HI.X R3, R23, R5, R194, 0x1, P1 ;  /* 0x000000051703b211 */ /* 0x000fc600008f0cc2 */
[----:B------:R1:W-:Y:S04]  /*152d0*/  @!P2 ST.E.128 desc[UR52][R6.64], RZ ;  /* 0x000000ff0600a985 */ /* 0x0003e8000c101d34 */
[----:B------:R1:W-:Y:S02]  /*152e0*/  @!P3 ST.E.128 desc[UR52][R2.64], RZ ;  /* 0x000000ff0200b985 */ /* 0x0003e4000c101d34 */
.L_x_1269:
[----:B------:R-:W-:Y:S05]  /*152f0*/  BSYNC B0 ;  /* 0x0000000000007941 */ /* 0x000fea0003800000 */
.L_x_1260:
[----:B------:R-:W-:Y:S02]  /*15300*/  ULDC UR4, c[0x0][0xc3c] ;  /* 0x00030f0000047ab9 */ /* 0x000fe40000000800 */
[----:B------:R-:W-:-:S06]  /*15310*/  UISETP.GE.AND UP0, UPT, UR48, UR4, UPT ;  /* 0x000000043000728c */ /* 0x000fcc000bf06270 */
[----:B------:R-:W-:-:S13]  /*15320*/  PLOP3.LUT P0, PT, PT, PT, UP0, 0x80, 0x0 ;  /* 0x000000000000781c */ /* 0x000fda0003f0f008 */
[----:B------:R-:W-:Y:S05]  /*15330*/  @!P0 BRA `(.L_x_1279) ;  /* 0xfffffeb800b48947 */ /* 0x000fea000383ffff */
[----:B------:R-:W-:Y:S05]  /*15340*/  EXIT ;  /* 0x000000000000794d */ /* 0x000fea0003800000 */
.L_x_1174:
[----:B------:R-:W-:-:S08]  /*15350*/  NOP ;  /* 0x0000000000007918 */ /* 0x000fd00000000000 */
[----:B------:R-:W0:-:S00]  /*15360*/  USETMAXREG.DEALLOC.CTAPOOL 0x18 ;  /* 0x00000018000079c8 */ /* 0x000e0000080e0500 */
[----:B0-----:R-:W2:Y:S01]  /*15370*/  LDL.LU R2, [R1+0x8] ;  /* 0x0000080001027983 */ /* 0x001ea20000300800 */
[----:B------:R-:W-:Y:S01]  /*15380*/  LOP3.LUT R0, R0, 0x3, RZ, 0xc0, !PT ;  /* 0x0000000300007812 */ /* 0x000fe200078ec0ff */
[----:B------:R-:W-:-:S05]  /*15390*/  IMAD.MOV.U32 R6, RZ, RZ, RZ ;  /* 0x000000ffff067224 */ /* 0x000fca00078e00ff */
[----:B------:R-:W0:Y:S02]  /*153a0*/  SHFL.IDX PT, R0, R0, RZ, 0x1f ;  /* 0x00001fff00007589 */ /* 0x000e2400000e0000 */
[----:B0-----:R-:W-:Y:S02]  /*153b0*/  ISETP.NE.AND P0, PT, R0, RZ, PT ;  /* 0x000000ff0000720c */ /* 0x001fe40003f05270 */
        /* <DEDUP_REMOVED lines=15> */
.L_x_1280:
[----:B------:R-:W1:Y:S01]  /*154b0*/  S2R R0, SR_TID.X ;  /* 0x0000000000007919 */ /* 0x000e620000002100 */
[----:B------:R-:W-:Y:S01]  /*154c0*/  ULDC UR4, c[0x0][0xc3c] ;  /* 0x00030f0000047ab9 */ /* 0x000fe20000000800 */
[----:B-1----:R-:W-:-:S04]  /*154d0*/  LOP3.LUT R5, R0, 0x1f, RZ, 0xc0, !PT ;  /* 0x0000001f00057812 */ /* 0x002fc800078ec0ff */
[----:B------:R-:W-:-:S04]  /*154e0*/  ISETP.NE.AND P0, PT, R5, 0x1f, PT ;  /* 0x0000001f0500780c */ /* 0x000fc80003f05270 */
[----:B------:R-:W-:-:S13]  /*154f0*/  ISETP.GE.OR P1, PT, R5, UR4, !P0 ;  /* 0x0000000405007c0c */ /* 0x000fda000c726670 */
[----:B0-----:R-:W0:Y:S02]  /*15500*/  @!P1 LDC.64 R2, c[0x0][0xc80] ;  /* 0x00032000ff029b82 */ /* 0x001e240000000a00 */
        /* <DEDUP_REMOVED lines=18> */
[----:B------:R-:W1:Y:S02]  /*15630*/  SHFL.UP PT, R2, R3, 0x8, RZ ;  /* 0x0500000003027989 */ /* 0x000e6400000e00ff */
[----:B-1----:R-:W-:-:S05]  /*15640*/  SEL R2, R2, RZ, P4 ;  /* 0x000000ff02027207 */ /* 0x002fca0002000000 */
[----:B------:R-:W-:-:S05]  /*15650*/  IMAD.IADD R2, R3, 0x1, R2 ;  /* 0x0000000103027824 */ /* 0x000fca00078e0202 */
[----:B------:R-:W1:Y:S02]  /*15660*/  SHFL.UP PT, R4, R2, 0x10, RZ ;  /* 0x0600000002047989 */ /* 0x000e6400000e00ff */
[----:B-1----:R-:W-:-:S05]  /*15670*/  SEL R7, R4, RZ, P5 ;  /* 0x000000ff04077207 */ /* 0x002fca0002800000 */
[----:B------:R-:W-:Y:S02]  /*15680*/  IMAD.IADD R10, R2, 0x1, R7 ;  /* 0x00000001020a7824 */ /* 0x000fe400078e0207 */
[----:B------:R-:W1:Y:S03]  /*15690*/  LDC R7, c[0x0][0xc38] ;  /* 0x00030e00ff077b82 */ /* 0x000e660000000800 */
        /* <DEDUP_REMOVED lines=10> */
.L_x_1286:
        /* <DEDUP_REMOVED lines=14> */
.L_x_1285:
[----:B------:R-:W-:Y:S05]  /*15820*/  BSYNC B0 ;  /* 0x0000000000007941 */ /* 0x000fea0003800000 */
.L_x_1284:
        /* <DEDUP_REMOVED lines=22> */
.L_x_1282:
[----:B------:R-:W-:Y:S01]  /*15990*/  IMAD.IADD R11, R9, 0x1, -R8 ;  /* 0x00000001090b7824 */ /* 0x000fe200078e0a08 */
[----:B------:R-:W-:-:S03]  /*159a0*/  ULDC.64 UR4, c[0x0][0xc90] ;  /* 0x0003240000047ab9 */ /* 0x000fc60000000a00 */
[----:B------:R-:W-:-:S05]  /*159b0*/  IMAD R3, R10, R7, R11 ;  /* 0x000000070a037224 */ /* 0x000fca00078e020b */
[----:B------:R-:W-:-:S13]  /*159c0*/  ISETP.GT.AND P0, PT, R3, R0, PT ;  /* 0x000000000300720c */ /* 0x000fda0003f04270 */
[----:B------:R-:W-:Y:S02]  /*159d0*/  VOTEU.ANY UR7, UPT, !P0 ;  /* 0x0000000000077886 */ /* 0x000fe400040e0100 */
[----:B------:R-:W-:-:S04]  /*159e0*/  UPOPC UR6, UR7 ;  /* 0x00000007000672bf */ /* 0x000fc80008000000 */
[----:B------:R-:W-:-:S04]  /*159f0*/  UIADD3 UR44, UR6, UR44, URZ ;  /* 0x0000002c062c7290 */ /* 0x000fc8000fffe03f */
[----:B------:R-:W-:-:S06]  /*15a00*/  UIMAD.WIDE UR4, UR44, 0x4, UR4 ;  /* 0x000000042c0478a5 */ /* 0x000fcc000f8e0204 */
[----:B------:R-:W-:Y:S02]  /*15a10*/  IMAD.U32 R2, RZ, RZ, UR4 ;  /* 0x00000004ff027e24 */ /* 0x000fe4000f8e00ff */
[----:B------:R-:W-:-:S05]  /*15a20*/  IMAD.U32 R3, RZ, RZ, UR5 ;  /* 0x00000005ff037e24 */ /* 0x000fca000f8e00ff */
[----:B------:R-:W2:Y:S01]  /*15a30*/  LDG.E R9, desc[UR52][R2.64] ;  /* 0x0000003402097981 */ /* 0x000ea2000c1e1900 */
[----:B------:R-:W-:Y:S01]  /*15a40*/  IMAD.U32 R15, RZ, RZ, UR6 ;  /* 0x00000006ff0f7e24 */ /* 0x000fe2000f8e00ff */
[----:B------:R-:W-:-:S04]  /*15a50*/  ISETP.NE.AND P0, PT, RZ, UR7, PT ;  /* 0x00000007ff007c0c */ /* 0x000fc8000bf05270 */
[----:B------:R-:W2:Y:S02]  /*15a60*/  SHFL.IDX PT, R6, R6, R15, 0x1f ;  /* 0x00001f0f06067589 */ /* 0x000ea400000e0000 */
[----:B--2---:R-:W-:-:S05]  /*15a70*/  IMAD R8, R6, R9, RZ ;  /* 0x0000000906087224 */ /* 0x004fca00078e02ff */
[----:B------:R-:W-:-:S04]  /*15a80*/  IABS R12, R8 ;  /* 0x00000008000c7213 */ /* 0x000fc80000000000 */
[----:B------:R-:W0:Y:S08]  /*15a90*/  I2F.RP R13, R12 ;  /* 0x0000000c000d7306 */ /* 0x000e300000209400 */
[----:B0-----:R-:W0:Y:S02]  /*15aa0*/  MUFU.RCP R13, R13 ;  /* 0x0000000d000d7308 */ /* 0x001e240000001000 */
[----:B0-----:R-:W-:-:S06]  /*15ab0*/  VIADD R14, R13, 0xffffffe ;  /* 0x0ffffffe0d0e7836 */ /* 0x001fcc0000000000 */
[----:B------:R-:W0:Y:S02]  /*15ac0*/  F2I.FTZ.U32.TRUNC.NTZ R3, R14 ;  /* 0x0000000e00037305 */ /* 0x000e24000021f000 */
[----:B0-----:R-:W-:Y:S01]  /*15ad0*/  IMAD.MOV R17, RZ, RZ, -R3 ;  /* 0x000000ffff117224 */ /* 0x001fe200078e0a03 */
[----:B------:R-:W-:Y:S06]  /*15ae0*/  @!P0 BRA `(.L_x_1287) ;  /* 0x00000000000c8947 */ /* 0x000fec0003800000 */
[----:B------:R-:W-:-:S06]  /*15af0*/  UIADD3 UR4, UR6, -0x1, URZ ;  /* 0xffffffff06047890 */ /* 0x000fcc000fffe03f */
[----:B------:R-:W-:-:S05]  /*15b00*/  IMAD.U32 R13, RZ, RZ, UR4 ;  /* 0x00000004ff0d7e24 */ /* 0x000fca000f8e00ff */
[----:B------:R0:W1:Y:S02]  /*15b10*/  SHFL.IDX PT, R4, R10, R13, 0x1f ;  /* 0x00001f0d0a047589 */ /* 0x00006400000e0000 */
.L_x_1287:
[----:B-1----:R-:W-:Y:S02]  /*15b20*/  IMAD R4, R4, R7, R11 ;  /* 0x0000000704047224 */ /* 0x002fe400078e020b */
        /* <DEDUP_REMOVED lines=19> */
[----:B------:R-:W-:-:S05]  /*15c60*/  @!P1 LOP3.LUT R2, RZ, R8, RZ, 0x33, !PT ;  /* 0x00000008ff029212 */ /* 0x000fca00078e33ff */
[----:B------:R-:W-:Y:S02]  /*15c70*/  IMAD R0, R9, R2, RZ ;  /* 0x0000000209007224 */ /* 0x000fe400078e02ff */
[----:B------:R-:W-:Y:S02]  /*15c80*/  IMAD.MOV R2, RZ, RZ, -R2 ;  /* 0x000000ffff027224 */ /* 0x000fe400078e0a02 */
[----:B-1----:R-:W-:Y:S02]  /*15c90*/  IMAD.MOV R4, RZ, RZ, -R0 ;  /* 0x000000ffff047224 */ /* 0x002fe400078e0a00 */
[----:B------:R-:W-:Y:S02]  /*15ca0*/  IMAD R8, R8, R2, R11 ;  /* 0x0000000208087224 */ /* 0x000fe400078e020b */
[----:B------:R-:W-:Y:S01]  /*15cb0*/  IMAD.MOV.U32 R2, RZ, RZ, RZ ;  /* 0x000000ffff027224 */ /* 0x000fe200078e00ff */
[----:B------:R-:W-:-:S04]  /*15cc0*/  VIADDMNMX R7, R4, R7, R9, PT ;  /* 0x0000000704077246 */ /* 0x000fc80003800109 */
[-C--:B------:R-:W-:Y:S02]  /*15cd0*/  IABS R4, R7.reuse ;  /* 0x0000000700047213 */ /* 0x080fe40000000000 */
[----:B0-----:R-:W-:Y:S02]  /*15ce0*/  IABS R10, R7 ;  /* 0x00000007000a7213 */ /* 0x001fe40000000000 */
[----:B------:R-:W0:Y:S08]  /*15cf0*/  I2F.RP R9, R4 ;  /* 0x0000000400097306 */ /* 0x000e300000209400 */
[----:B0-----:R-:W0:Y:S02]  /*15d00*/  MUFU.RCP R9, R9 ;  /* 0x0000000900097308 */ /* 0x001e240000001000 */
[----:B0-----:R-:W-:Y:S01]  /*15d10*/  VIADD R3, R9, 0xffffffe ;  /* 0x0ffffffe09037836 */ /* 0x001fe20000000000 */
[----:B------:R-:W-:-:S05]  /*15d20*/  IABS R9, R8 ;  /* 0x0000000800097213 */ /* 0x000fca0000000000 */
[----:B------:R-:W0:Y:S02]  /*15d30*/  F2I.FTZ.U32.TRUNC.NTZ R3, R3 ;  /* 0x0000000300037305 */ /* 0x000e24000021f000 */
[----:B0-----:R-:W-:-:S04]  /*15d40*/  IMAD.MOV R11, RZ, RZ, -R3 ;  /* 0x000000ffff0b7224 */ /* 0x001fc800078e0a03 */
[----:B------:R-:W-:-:S04]  /*15d50*/  IMAD R11, R11, R4, RZ ;  /* 0x000000040b0b7224 */ /* 0x000fc800078e02ff */
[----:B------:R-:W-:-:S04]  /*15d60*/  IMAD.HI.U32 R2, R3, R11, R2 ;  /* 0x0000000b03027227 */ /* 0x000fc800078e0002 */
        /* <DEDUP_REMOVED lines=9> */
[----:B------:R-:W-:Y:S01]  /*15e00*/  ISETP.GE.AND P2, PT, R3, RZ, PT ;  /* 0x000000ff0300720c */ /* 0x000fe20003f46270 */
[----:B------:R-:W-:-:S06]  /*15e10*/  IMAD.IADD R3, R8, 0x1, R0 ;  /* 0x0000000108037824 */ /* 0x000fcc00078e0200 */
[----:B------:R-:W-:-:S06]  /*15e20*/  @P0 VIADD R2, R2, 0x1 ;  /* 0x0000000102020836 */ /* 0x000fcc0000000000 */
[----:B------:R-:W-:Y:S01]  /*15e30*/  @!P2 IMAD.MOV R2, RZ, RZ, -R2 ;  /* 0x000000ffff02a224 */ /* 0x000fe200078e0a02 */
[----:B------:R-:W-:Y:S01]  /*15e40*/  @!P1 LOP3.LUT R2, RZ, R7, RZ, 0x33, !PT ;  /* 0x00000007ff029212 */ /* 0x000fe200078e33ff */
[----:B------:R-:W-:-:S04]  /*15e50*/  IMAD.MOV R7, RZ, RZ, -R7 ;  /* 0x000000ffff077224 */ /* 0x000fc800078e0a07 */
[----:B------:R-:W-:-:S05]  /*15e60*/  IMAD R3, R2, R7, R3 ;  /* 0x0000000702037224 */ /* 0x000fca00078e0203 */
[----:B------:R-:W-:Y:S02]  /*15e70*/  R2UR UR36, R3 ;  /* 0x00000000032472ca */ /* 0x000fe400000e0000 */
[----:B------:R-:W-:-:S05]  /*15e80*/  LOP3.LUT R3, RZ, R2, RZ, 0x33, !PT ;  /* 0x00000002ff037212 */ /* 0x000fca00078e33ff */
[----:B------:R-:W-:-:S05]  /*15e90*/  IMAD.IADD R0, R6, 0x1, R3 ;  /* 0x0000000106007824 */ /* 0x000fca00078e0203 */
[----:B------:R1:W-:Y:S01]  /*15ea0*/  STL [R1+0x14], R0 ;  /* 0x0000140001007387 */ /* 0x0003e20000100800 */
[----:B------:R-:W-:Y:S05]  /*15eb0*/  BRA `(.L_x_1288) ;  /* 0x00000000000c7947 */ /* 0x000fea0003800000 */
.L_x_1283:
[----:B------:R0:W-:Y:S01]  /*15ec0*/  STL [R1+0x10], R0 ;  /* 0x0000100001007387 */ /* 0x0001e20000100800 */
[----:B------:R-:W-:-:S03]  /*15ed0*/  UMOV UR36, URZ ;  /* 0x0000003f00247c82 */ /* 0x000fc60008000000 */
[----:B------:R0:W-:Y:S02]  /*15ee0*/  STL [R1+0x14], RZ ;  /* 0x000014ff01007387 */ /* 0x0001e40000100800 */
.L_x_1288:
[----:B------:R-:W2:Y:S04]  /*15ef0*/  LDL R2, [R1+0x14] ;  /* 0x0000140001027983 */ /* 0x000ea80000100800 */
[----:B------:R-:W3:Y:S01]  /*15f00*/  LDL R4, [R1+0x10] ;  /* 0x0000100001047983 */ /* 0x000ee20000100800 */
[----:B------:R-:W-:-:S13]  /*15f10*/  ISETP.NE.AND P0, PT, R5, RZ, PT ;  /* 0x000000ff0500720c */ /* 0x000fda0003f05270 */
[----:B------:R-:W4:Y:S01]  /*15f20*/  @!P0 S2R R3, SR_CgaCtaId ;  /* 0x0000000000038919 */ /* 0x000f220000008800 */
[----:B01----:R-:W-:Y:S01]  /*15f30*/  @!P0 MOV R0, 0x400 ;  /* 0x0000040000008802 */ /* 0x003fe20000000f00 */
[----:B------:R-:W-:Y:S02]  /*15f40*/  IMAD.U32 R6, RZ, RZ, UR36 ;  /* 0x00000024ff067e24 */ /* 0x000fe4000f8e00ff */
[----:B------:R-:W-:Y:S01]  /*15f50*/  IMAD.U32 R7, RZ, RZ, UR44 ;  /* 0x0000002cff077e24 */ /* 0x000fe2000f8e00ff */
[----:B----4-:R-:W-:Y:S01]  /*15f60*/  @!P0 LEA R0, R3, R0, 0x18 ;  /* 0x0000000003008211 */ /* 0x010fe200078ec0ff */
[----:B--2---:R-:W-:-:S05]  /*15f70*/  IMAD.MOV.U32 R5, RZ, RZ, R2 ;  /* 0x000000ffff057224 */ /* 0x004fca00078e0002 */
[----:B---3--:R2:W-:Y:S01]  /*15f80*/  @!P0 STS.128 [R0+0x298d0], R4 ;  /* 0x0298d00400008388 */ /* 0x0085e20000000c00 */
[----:B------:R-:W-:Y:S06]  /*15f90*/  BAR.ARV 0x5, 0x180 ;  /* 0x0146000000007b1d */ /* 0x000fec0000002000 */
.L_x_1281:
[----:B--2---:R-:W-:Y:S01]  /*15fa0*/  IMAD.MOV.U32 R0, RZ, RZ, 0x1 ;  /* 0x00000001ff007424 */ /* 0x004fe200078e00ff */
[----:B------:R-:W-:Y:S01]  /*15fb0*/  ULDC UR4, c[0x0][0xc3c] ;  /* 0x00030f0000047ab9 */ /* 0x000fe20000000800 */
[----:B------:R-:W-:Y:S01]  /*15fc0*/  IMAD.MOV.U32 R18, RZ, RZ, RZ ;  /* 0x000000ffff127224 */ /* 0x000fe200078e00ff */
[----:B------:R-:W-:Y:S02]  /*15fd0*/  UISETP.GE.AND UP0, UPT, UR44, UR4, UPT ;  /* 0x000000042c00728c */ /* 0x000fe4000bf06270 */
[----:B------:R2:W-:Y:S04]  /*15fe0*/  STL [R1], R0 ;  /* 0x0000000001007387 */ /* 0x0005e80000100800 */
[----:B------:R2:W-:Y:S01]  /*15ff0*/  STL [R1+0x28], RZ ;  /* 0x000028ff01007387 */ /* 0x0005e20000100800 */
        /* <DEDUP_REMOVED lines=43> */
[----:B------:R-:W-:-:S03]  /*162b0*/  IMAD.MOV.U32 R0, RZ, RZ, 0x1 ;  /* 0x00000001ff007424 */ /* 0x000fc600078e00ff */
[----:B------:R0:W-:Y:S04]  /*162c0*/  STL [R1+0x24], R2 ;  /* 0x0000240201007387 */ /* 0x0001e80000100800 */
[----:B------:R-:W-:Y:S04]  /*162d0*/  STL [R1+0x28], RZ ;  /* 0x000028ff01007387 */ /* 0x000fe80000100800 */
[----:B------:R1:W-:Y:S01]  /*162e0*/  STL [R1], R0 ;  /* 0x0000000001007387 */ /* 0x0003e20000100800 */
[C---:B0-----:R-:W-:Y:S02]  /*162f0*/  LOP3.LUT R2, R4.reuse, 0x40, RZ, 0xfc, !PT ;  /* 0x0000004004027812 */ /* 0x041fe400078efcff */
[----:B-1----:R-:W-:-:S07]  /*16300*/  LOP3.LUT R0, R4, 0x80, RZ, 0xfc, !PT ;  /* 0x0000008004007812 */ /* 0x002fce00078efcff */
.L_x_1366:
[----:B------:R-:W-:Y:S01]  /*16310*/  ULDC.64 UR4, c[0x0][0xa28] ;  /* 0x00028a0000047ab9 */ /* 0x000fe20000000a00 */
[----:B------:R-:W-:Y:S01]  /*16320*/  IMAD.MOV.U32 R0, RZ, RZ, RZ ;  /* 0x000000ffff007224 */ /* 0x000fe200078e00ff */
[----:B------:R-:W-:Y:S01]  /*16330*/  UISETP.NE.U32.AND UP0, UPT, UR4, URZ, UPT ;  /* 0x0000003f0400728c */ /* 0x000fe2000bf05070 */
[----:B------:R-:W-:Y:S01]  /*16340*/  ULDC.64 UR8, c[0x0][0xa18] ;  /* 0x0002860000087ab9 */ /* 0x000fe20000000a00 */
[----:B------:R-:W-:Y:S02]  /*16350*/  ULDC.64 UR6, c[0x0][0xa00] ;  /* 0x0002800000067ab9 */ /* 0x000fe40000000a00 */
[----:B------:R-:W-:Y:S01]  /*16360*/  UISETP.NE.AND.EX UP0, UPT, UR5, URZ, UPT, UP0 ;  /* 0x0000003f0500728c */ /* 0x000fe2000bf05300 */
[----:B01----:R-:W-:Y:S01]  /*16370*/  IMAD.MOV.U32 R4, RZ, RZ, RZ ;  /* 0x000000ffff047224 */ /* 0x003fe200078e00ff */
[----:B------:R-:W-:-:S04]  /*16380*/  ULDC.64 UR10, c[0x0][0xa20] ;  /* 0x00028800000a7ab9 */ /* 0x000fc80000000a00 */
[----:B------:R-:W-:-:S05]  /*16390*/  PLOP3.LUT P0, PT, PT, PT, UP0, 0x80, 0x0 ;  /* 0x000000000000781c */ /* 0x000fca0003f0f008 */
[----:B------:R-:W-:Y:S02]  /*163a0*/  @UP0 ULDC.64 UR4, c[0x0][0xa28] ;  /* 0x00028a0000040ab9 */ /* 0x000fe40000000a00 */
[----:B------:R-:W-:-:S06]  /*163b0*/  @UP0 UIMAD.WIDE UR4, UR44, 0x4, UR4 ;  /* 0x000000042c0408a5 */ /* 0x000fcc000f8e0204 */
[----:B------:R-:W-:Y:S02]  /*163c0*/  IMAD.U32 R2, RZ, RZ, UR4 ;  /* 0x00000004ff027e24 */ /* 0x000fe4000f8e00ff */
[----:B------:R-:W-:Y:S01]  /*163d0*/  IMAD.U32 R3, RZ, RZ, UR5 ;  /* 0x00000005ff037e24 */ /* 0x000fe2000f8e00ff */
[----:B------:R-:W-:Y:S01]  /*163e0*/  ULDC.64 UR4, c[0x0][0xa00] ;  /* 0x0002800000047ab9 */ /* 0x000fe20000000a00 */
[----:B------:R-:W-:-:S03]  /*163f0*/  UISETP.NE.U32.AND UP0, UPT, UR8, URZ, UPT ;  /* 0x0000003f0800728c */ /* 0x000fc6000bf05070 */
[----:B------:R0:W5:Y:S01]  /*16400*/  @P0 LDG.E R0, desc[UR52][R2.64] ;  /* 0x0000003402000981 */ /* 0x000162000c1e1900 */
[----:B------:R-:W-:Y:S01]  /*16410*/  ISETP.NE.U32.AND P0, PT, RZ, UR4, PT ;  /* 0x00000004ff007c0c */ /* 0x000fe2000bf05070 */
[----:B------:R-:W-:Y:S02]  /*16420*/  UISETP.NE.AND.EX UP0, UPT, UR9, URZ, UPT, UP0 ;  /* 0x0000003f0900728c */ /* 0x000fe4000bf05300 */
[----:B------:R-:W-:Y:S01]  /*16430*/  UIMAD.WIDE UR6, UR44, 0x4, UR6 ;  /* 0x000000042c0678a5 */ /* 0x000fe2000f8e0206 */
[----:B------:R-:W-:Y:S01]  /*16440*/  ISETP.NE.AND.EX P0, PT, RZ, UR5, PT, P0 ;  /* 0x00000005ff007c0c */ /* 0x000fe2000bf05300 */
[----:B------:R-:W-:Y:S01]  /*16450*/  ULDC.64 UR4, c[0x0][0xa08] ;  /* 0x0002820000047ab9 */ /* 0x000fe20000000a00 */
[----:B------:R-:W-:Y:S01]  /*16460*/  ULDC.64 UR8, c[0x0][0xa08] ;  /* 0x0002820000087ab9 */ /* 0x000fe20000000a00 */
[----:B------:R-:W-:Y:S01]  /*16470*/  ISETP.NE.U32.AND P1, PT, RZ, UR4, PT ;  /* 0x00000004ff007c0c */ /* 0x000fe2000bf25070 */
[----:B------:R-:W-:Y:S01]  /*16480*/  UIMAD.WIDE UR8, UR44, 0x4, UR8 ;  /* 0x000000042c0878a5 */ /* 0x000fe2000f8e0208 */
[----:B0-----:R-:W-:-:S02]  /*16490*/  IMAD.U32 R2, RZ, RZ, UR6 ;  /* 0x00000006ff027e24 */ /* 0x001fc4000f8e00ff */
[----:B------:R-:W-:Y:S01]  /*164a0*/  ISETP.NE.AND.EX P1, PT, RZ, UR5, PT, P1 ;  /* 0x00000005ff007c0c */ /* 0x000fe2000bf25310 */
[----:B------:R-:W-:Y:S01]  /*164b0*/  IMAD.U32 R3, RZ, RZ, UR7 ;  /* 0x00000007ff037e24 */ /* 0x000fe2000f8e00ff */
[----:B------:R-:W-:Y:S01]  /*164c0*/  @UP0 ULDC.64 UR4, c[0x0][0xa18] ;  /* 0x0002860000040ab9 */ /* 0x000fe20000000a00 */
[----:B------:R-:W-:Y:S01]  /*164d0*/  PLOP3.LUT P3, PT, PT, PT, UP0, 0x80, 0x0 ;  /* 0x000000000000781c */ /* 0x000fe20003f6f008 */
[----:B------:R-:W-:Y:S02]  /*164e0*/  @UP0 UIMAD.WIDE UR4, UR44, 0x4, UR4 ;  /* 0x000000042c0408a5 */ /* 0x000fe4000f8e0204 */
[----:B--2---:R0:W2:Y:S02]  /*164f0*/  @P0 LDG.E R5, desc[UR52][R2.64] ;  /* 0x0000003402050981 */ /* 0x0040a4000c1e1900 */
[----:B0-----:R-:W-:Y:S02]  /*16500*/  IMAD.U32 R2, RZ, RZ, UR8 ;  /* 0x00000008ff027e24 */ /* 0x001fe4000f8e00ff */
[----:B------:R-:W-:-:S05]  /*16510*/  IMAD.U32 R3, RZ, RZ, UR9 ;  /* 0x00000009ff037e24 */ /* 0x000fca000f8e00ff */
[----:B------:R0:W5:Y:S02]  /*16520*/  @P1 LDG.E R4, desc[UR52][R2.64] ;  /* 0x0000003402041981 */ /* 0x000164000c1e1900 */
[----:B0-----:R-:W-:Y:S02]  /*16530*/  IMAD.U32 R2, RZ, RZ, UR4 ;  /* 0x00000004ff027e24 */ /* 0x001fe4000f8e00ff */
[----:B------:R-:W-:Y:S01]  /*16540*/  IMAD.U32 R3, RZ, RZ, UR5 ;  /* 0x00000005ff037e24 */ /* 0x000fe2000f8e00ff */
[----:B------:R-:W-:-:S04]  /*16550*/  ULDC.64 UR4, c[0x0][0x418] ;  /* 0x0001060000047ab9 */ /* 0x000fc80000000a00 */
[----:B------:R-:W3:Y:S01]  /*16560*/  @P3 LDG.E R2, desc[UR52][R2.64] ;  /* 0x0000003402023981 */ /* 0x000ee2000c1e1900 */
[----:B------:R-:W-:Y:S01]  /*16570*/  UISETP.NE.U32.AND UP0, UPT, UR4, URZ, UPT ;  /* 0x0000003f0400728c */ /* 0x000fe2000bf05070 */
[----:B------:R-:W-:Y:S01]  /*16580*/  ISETP.NE.U32.AND P2, PT, RZ, UR10, PT ;  /* 0x0000000aff007c0c */ /* 0x000fe2000bf45070 */
[----:B------:R-:W-:Y:S01]  /*16590*/  UMOV UR45, URZ ;  /* 0x0000003f002d7c82 */ /* 0x000fe20008000000 */
[----:B------:R-:W-:Y:S01]  /*165a0*/  ULDC UR4, c[0x0][0x424] ;  /* 0x0001090000047ab9 */ /* 0x000fe20000000800 */
[----:B------:R-:W-:Y:S01]  /*165b0*/  UISETP.NE.AND.EX UP0, UPT, UR5, URZ, UPT, UP0 ;  /* 0x0000003f0500728c */ /* 0x000fe2000bf05300 */
[----:B------:R-:W-:Y:S01]  /*165c0*/  ISETP.NE.AND.EX P2, PT, RZ, UR11, PT, P2 ;  /* 0x0000000bff007c0c */ /* 0x000fe2000bf45320 */
[----:B------:R-:W-:Y:S01]  /*165d0*/  ULDC UR42, c[0x0][0x288] ;  /* 0x0000a200002a7ab9 */ /* 0x000fe20000000800 */
[----:B------:R-:W-:Y:S01]  /*165e0*/  ULDC UR5, c[0x0][0x2f0] ;  /* 0x0000bc0000057ab9 */ /* 0x000fe20000000800 */
[----:B------:R-:W-:-:S04]  /*165f0*/  USEL UR4, UR4, 0x1, UP0 ;  /* 0x0000000104047887 */ /* 0x000fc80008000000 */
[----:B------:R-:W-:Y:S01]  /*16600*/  UIMAD UR4, UR4, UR5, URZ ;  /* 0x00000005040472a4 */ /* 0x000fe2000f8e023f */
[----:B--2---:R-:W-:Y:S02]  /*16610*/  @P0 R2UR UR45, R5 ;  /* 0x00000000052d02ca */ /* 0x004fe400000e0000 */
[----:B---3--:R-:W-:Y:S01]  /*16620*/  @P3 R2UR UR42, R2 ;  /* 0x00000000022a32ca */ /* 0x008fe200000e0000 */
[----:B------:R-:W-:-:S14]  /*16630*/  @P3 BRA `(.L_x_1290) ;  /* 0x0000000000243947 */ /* 0x000fdc0003800000 */
[----:B------:R-:W-:Y:S05]  /*16640*/  @!P0 BRA `(.L_x_1290) ;  /* 0x0000000000208947 */ /* 0x000fea0003800000 */
[----:B------:R-:W-:Y:S02]  /*16650*/  IMAD.U32 R2, RZ, RZ, UR6 ;  /* 0x00000006ff027e24 */ /* 0x000fe4000f8e00ff */
[----:B------:R-:W-:-:S05]  /*16660*/  IMAD.U32 R3, RZ, RZ, UR7 ;  /* 0x00000007ff037e24 */ /* 0x000fca000f8e00ff */
[----:B------:R-:W2:Y:S02]  /*16670*/  LDG.E R2, desc[UR52][R2.64] ;  /* 0x0000003402027981 */ /* 0x000ea4000c1e1900 */
[----:B--2---:R-:W-:Y:S01]  /*16680*/  R2UR UR5, R2 ;  /* 0x00000000020572ca */ /* 0x004fe200000e0000 */
[----:B------:R-:W-:-:S06]  /*16690*/  IMAD.U32 R2, RZ, RZ, UR6 ;  /* 0x00000006ff027e24 */ /* 0x000fcc000f8e00ff */
[----:B------:R-:W2:Y:S02]  /*166a0*/  LDG.E R2, desc[UR52][R2.64+0x4] ;  /* 0x0000043402027981 */ /* 0x000ea4000c1e1900 */
[----:B--2---:R-:W-:-:S13]  /*166b0*/  R2UR UR42, R2 ;  /* 0x00000000022a72ca */ /* 0x004fda00000e0000 */
[----:B------:R-:W-:-:S12]  /*166c0*/  UIADD3 UR42, -UR5, UR42, URZ ;  /* 0x0000002a052a7290 */ /* 0x000fd8000fffe13f */
.L_x_1290:
[----:B-----5:R-:W-:-:S05]  /*166d0*/  IMAD.IADD R2, R4, 0x1, R0 ;  /* 0x0000000104027824 */ /* 0x020fca00078e0200 */
[----:B------:R0:W-:Y:S01]  /*166e0*/  STL [R1+0x18], R2 ;  /* 0x0000180201007387 */ /* 0x0001e20000100800 */
[----:B------:R-:W-:Y:S05]  /*166f0*/  @!P2 BRA `(.L_x_1291) ;  /* 0x00000000001ca947 */ /* 0x000fea0003800000 */
[----:B------:R-:W-:Y:S02]  /*16700*/  ULDC.64 UR4, c[0x0][0xa20] ;  /* 0x0002880000047ab9 */ /* 0x000fe40000000a00 */
[----:B------:R-:W-:-:S06]  /*16710*/  UIMAD.WIDE UR4, UR44, 0x4, UR4 ;  /* 0x000000042c0478a5 */ /* 0x000fcc000f8e0204 */
[----:B0-----:R-:W-:Y:S02]  /*16720*/  IMAD.U32 R2, RZ, RZ, UR4 ;  /* 0x00000004ff027e24 */ /* 0x001fe4000f8e00ff */
[----:B------:R-:W-:-:S05]  /*16730*/  IMAD.U32 R3, RZ, RZ, UR5 ;  /* 0x00000005ff037e24 */ /* 0x000fca000f8e00ff */
[----:B------:R-:W2:Y:S02]  /*16740*/  LDG.E R2, desc[UR52][R2.64] ;  /* 0x0000003402027981 */ /* 0x000ea4000c1e1900 */
[----:B--2---:R-:W-:Y:S01]  /*16750*/  R2UR UR4, R2 ;  /* 0x00000000020472ca */ /* 0x004fe200000e0000 */
[----:B------:R-:W-:-:S14]  /*16760*/  BRA `(.L_x_1292) ;  /* 0x0000000000247947 */ /* 0x000fdc0003800000 */
.L_x_1291:
[----:B------:R-:W-:Y:S05]  /*16770*/  @!P1 BRA `(.L_x_1292) ;  /* 0x0000000000209947 */ /* 0x000fea0003800000 */
[----:B0-----:R-:W-:Y:S02]  /*16780*/  IMAD.U32 R2, RZ, RZ, UR8 ;  /* 0x00000008ff027e24 */ /* 0x001fe4000f8e00ff */
[----:B------:R-:W-:-:S05]  /*16790*/  IMAD.U32 R3, RZ, RZ, UR9 ;  /* 0x00000009ff037e24 */ /* 0x000fca000f8e00ff */
[----:B------:R-:W2:Y:S02]  /*167a0*/  LDG.E R2, desc[UR52][R2.64] ;  /* 0x0000003402027981 */ /* 0x000ea4000c1e1900 */
[----:B--2---:R-:W-:Y:S01]  /*167b0*/  R2UR UR5, R2 ;  /* 0x00000000020572ca */ /* 0x004fe200000e0000 */
[----:B------:R-:W-:-:S06]  /*167c0*/  IMAD.U32 R2, RZ, RZ, UR8 ;  /* 0x00000008ff027e24 */ /* 0x000fcc000f8e00ff */
[----:B------:R-:W2:Y:S02]  /*167d0*/  LDG.E R2, desc[UR52][R2.64+0x4] ;  /* 0x0000043402027981 */ /* 0x000ea4000c1e1900 */
[----:B--2---:R-:W-:-:S13]  /*167e0*/  R2UR UR4, R2 ;  /* 0x00000000020472ca */ /* 0x004fda00000e0000 */
[----:B------:R-:W-:-:S12]  /*167f0*/  UIADD3 UR4, -UR5, UR4, URZ ;  /* 0x0000000405047290 */ /* 0x000fd8000fffe13f */
.L_x_1292:
[----:B0-----:R-:W2:Y:S01]  /*16800*/  LDL.LU R2, [R1+0x14] ;  /* 0x0000140001027983 */ /* 0x001ea20000300800 */
[----:B------:R-:W-:Y:S01]  /*16810*/  ULDC UR5, c[0x0][0x448] ;  /* 0x0001120000057ab9 */ /* 0x000fe20000000800 */
[----:B------:R-:W-:Y:S01]  /*16820*/  R2UR UR13, R0 ;  /* 0x00000000000d72ca */ /* 0x000fe200000e0000 */
[----:B------:R-:W-:-:S06]  /*16830*/  UISETP.NE.AND UP0, UPT, UR5, 0x1, UPT ;  /* 0x000000010500788c */ /* 0x000fcc000bf05270 */
[----:B------:R-:W-:Y:S02]  /*16840*/  PLOP3.LUT P0, PT, PT, PT, UP0, 0x80, 0x0 ;  /* 0x000000000000781c */ /* 0x000fe40003f0f008 */
[----:B------:R-:W-:-:S03]  /*16850*/  PLOP3.LUT P1, PT, PT, PT, UP0, 0x80, 0x0 ;  /* 0x000000000000781c */ /* 0x000fc60003f2f008 */
[----:B------:R-:W-:Y:S01]  /*16860*/  @UP0 ULDC UR5, c[0x0][0x44c] ;  /* 0x0001130000050ab9 */ /* 0x000fe20000000800 */
[----:B------:R-:W-:-:S04]  /*16870*/  UIADD3 UR13, -UR13, UR4, URZ ;  /* 0x000000040d0d7290 */ /* 0x000fc8000fffe13f */
[----:B------:R-:W-:Y:S01]  /*16880*/  UIADD3 UR7, UR13, 0x1, -UR42 ;  /* 0x000000010d077890 */ /* 0x000fe2000fffe82a */
[----:B--2---:R-:W-:-:S04]  /*16890*/  IMAD.SHL.U32 R19, R2, 0x80, RZ ;  /* 0x0000008002137824 */ /* 0x004fc800078e00ff */
[----:B------:R-:W-:-:S05]  /*168a0*/  VIADD R0, R19, 0x7f ;  /* 0x0000007f13007836 */ /* 0x000fca0000000000 */
[C---:B------:R-:W-:Y:S01]  /*168b0*/  R2UR UR6, R0.reuse ;  /* 0x00000000000672ca */ /* 0x040fe200000e0000 */
[----:B------:R-:W-:Y:S01]  /*168c0*/  @P0 IMAD.HI.U32 R0, R0, UR5, RZ ;  /* 0x0000000500000c27 */ /* 0x000fe2000f8e00ff */
[----:B------:R-:W-:-:S04]  /*168d0*/  @UP0 ULDC UR5, c[0x0][0x450] ;  /* 0x0001140000050ab9 */ /* 0x000fc80000000800 */
[----:B------:R-:W-:Y:S01]  /*168e0*/  @P0 SHF.R.U32.HI R0, RZ, UR5, R0 ;  /* 0x00000005ff000c19 */ /* 0x000fe20008011600 */
[----:B------:R-:W-:Y:S02]  /*168f0*/  ULDC.64 UR4, c[0x0][0x9e0] ;  /* 0x0002780000047ab9 */ /* 0x000fe40000000a00 */
[----:B------:R-:W-:Y:S01]  /*16900*/  UISETP.GE.AND UP1, UPT, UR5, 0x1, UPT ;  /* 0x000000010500788c */ /* 0x000fe2000bf26270 */
[----:B------:R-:W-:-:S05]  /*16910*/  @P1 R2UR UR6, R0 ;  /* 0x00000000000612ca */ /* 0x000fca00000e0000 */
[----:B------:R-:W-:-:S08]  /*16920*/  PLOP3.LUT P1, PT, PT, PT, UP1, 0x80, 0x0 ;  /* 0x000000000000781c */ /* 0x000fd00003f2f018 */
[----:B------:R-:W-:-:S04]  /*16930*/  UIADD3 UR6, UR7, UR6, URZ ;  /* 0x0000000607067290 */ /* 0x000fc8000fffe03f */
        /* <DEDUP_REMOVED lines=12> */
.L_x_1294:
[----:B------:R-:W-:-:S11]  /*16a00*/  UISETP.NE.AND UP1, UPT, UR5, 0x1, UPT ;  /* 0x000000010500788c */ /* 0x000fd6000bf25270 */
[----:B------:R-:W-:Y:S02]  /*16a10*/  @UP1 ULDC.64 UR10, c[0x0][0x9e8] ;  /* 0x00027a00000a1ab9 */ /* 0x000fe40000000a00 */
[----:B------:R-:W-:-:S04]  /*16a20*/  UIMAD.WIDE.U32 UR6, UR8, UR10, URZ ;  /* 0x0000000a080672a5 */ /* 0x000fc8000f8e003f */
[----:B------:R-:W-:-:S12]  /*16a30*/  @UP1 USHF.R.U32.HI UR8, URZ, UR11, UR7 ;  /* 0x0000000b3f081299 */ /* 0x000fd80008011607 */
.L_x_1295:
[----:B------:R-:W-:-:S04]  /*16a40*/  UIMAD UR8, UR8, UR5, UR5 ;  /* 0x00000005080872a4 */ /* 0x000fc8000f8e0205 */
[----:B------:R-:W-:-:S04]  /*16a50*/  UISETP.LT.AND UP1, UPT, UR4, UR8, UPT ;  /* 0x000000080400728c */ /* 0x000fc8000bf21270 */
[----:B------:R-:W-:-:S12]  /*16a60*/  USEL UR4, UR4, UR8, UP1 ;  /* 0x0000000804047287 */ /* 0x000fd80008800000 */
.L_x_1293:
[----:B------:R-:W-:Y:S01]  /*16a70*/  R2UR UR12, R19 ;  /* 0x00000000130c72ca */ /* 0x000fe200000e0000 */
[----:B------:R-:W-:Y:S02]  /*16a80*/  UIADD3 UR6, UR13, 0x9f, URZ ;  /* 0x0000009f0d067890 */ /* 0x000fe4000fffe03f */
[----:B------:R-:W-:Y:S01]  /*16a90*/  UIADD3 UR8, UR4, 0x9f, URZ ;  /* 0x0000009f04087890 */ /* 0x000fe2000fffe03f */
[----:B------:R-:W-:Y:S01]  /*16aa0*/  @UP0 ULDC UR10, c[0x0][0x44c] ;  /* 0x00011300000a0ab9 */ /* 0x000fe20000000800 */
[----:B------:R-:W-:Y:S01]  /*16ab0*/  UIMAD.WIDE UR6, UR6, 0x66666667, URZ ;  /* 0x66666667060678a5 */ /* 0x000fe2000f8e023f */
[----:B------:R-:W-:Y:S01]  /*16ac0*/  @UP0 ULDC UR14, c[0x0][0x450] ;  /* 0x00011400000e0ab9 */ /* 0x000fe20000000800 */
[----:B------:R-:W-:Y:S02]  /*16ad0*/  UIMAD.WIDE UR8, UR8, 0x66666667, URZ ;  /* 0x66666667080878a5 */ /* 0x000fe4000f8e023f */
[----:B------:R-:W-:-:S04]  /*16ae0*/  USHF.R.U32.HI UR4, URZ, 0x1f, UR7 ;  /* 0x0000001f3f047899 */ /* 0x000fc80008011607 */
[----:B------:R-:W-:Y:S02]  /*16af0*/  UIMAD.WIDE.U32 UR10, UR12, UR10, URZ ;  /* 0x0000000a0c0a72a5 */ /* 0x000fe4000f8e003f */
[----:B------:R-:W-:Y:S02]  /*16b00*/  USHF.R.U32.HI UR6, URZ, 0x1f, UR9 ;  /* 0x0000001f3f067899 */ /* 0x000fe40008011609 */
[----:B------:R-:W-:Y:S02]  /*16b10*/  @UP0 USHF.R.U32.HI UR12, URZ, UR14, UR11 ;  /* 0x0000000e3f0c0299 */ /* 0x000fe4000801160b */
[----:B------:R-:W-:Y:S02]  /*16b20*/  ULEA.HI.SX32 UR4, UR7, UR4, 0x1a ;  /* 0x0000000407047291 */ /* 0x000fe4000f8fd23f */
[----:B------:R-:W-:Y:S02]  /*16b30*/  UIADD3 UR12, UR12, UR13, -UR42 ;  /* 0x0000000d0c0c7290 */ /* 0x000fe4000fffe82a */
[----:B------:R-:W-:Y:S01]  /*16b40*/  ULEA.HI.SX32 UR6, UR9, UR6, 0x1a ;  /* 0x0000000609067291 */ /* 0x000fe2000f8fd23f */
[----:B------:R-:W-:-:S02]  /*16b50*/  ULDC UR7, c[0x0][0x9dc] ;  /* 0x0002770000077ab9 */ /* 0x000fc40000000800 */
[----:B------:R-:W-:Y:S02]  /*16b60*/  UIADD3 UR7, UR12, -UR7, URZ ;  /* 0x800000070c077290 */ /* 0x000fe4000fffe03f */
[----:B------:R-:W-:-:S04]  /*16b70*/  UISETP.LT.AND UP0, UPT, UR4, UR6, UPT ;  /* 0x000000060400728c */ /* 0x000fc8000bf01270 */
[----:B------:R-:W-:Y:S01]  /*16b80*/  USEL UR40, UR4, UR6, UP0 ;  /* 0x0000000604287287 */ /* 0x000fe20008000000 */
[----:B------:R-:W-:Y:S01]  /*16b90*/  IMAD.U32 R0, RZ, RZ, UR7 ;  /* 0x00000007ff007e24 */ /* 0x000fe2000f8e00ff */
[----:B------:R-:W-:Y:S10]  /*16ba0*/  @!P1 BRA `(.L_x_1296) ;  /* 0x0000000000409947 */ /* 0x000ff40003800000 */
        /* <DEDUP_REMOVED lines=10> */
.L_x_1297:
[----:B------:R-:W-:-:S11]  /*16c50*/  UISETP.NE.AND UP0, UPT, UR5, 0x1, UPT ;  /* 0x000000010500788c */ /* 0x000fd6000bf05270 */
[----:B------:R-:W-:Y:S02]  /*16c60*/  @UP0 ULDC.64 UR8, c[0x0][0x9e8] ;  /* 0x00027a0000080ab9 */ /* 0x000fe40000000a00 */
[----:B------:R-:W-:-:S04]  /*16c70*/  UIMAD.WIDE.U32 UR6, UR12, UR8, URZ ;  /* 0x000000080c0672a5 */ /* 0x000fc8000f8e003f */
[----:B------:R-:W-:-:S12]  /*16c80*/  @UP0 USHF.R.U32.HI UR12, URZ, UR9, UR7 ;  /* 0x000000093f0c0299 */ /* 0x000fd80008011607 */
.L_x_1298:
[----:B------:R-:W-:-:S06]  /*16c90*/  UIMAD UR5, UR12, UR5, URZ ;  /* 0x000000050c0572a4 */ /* 0x000fcc000f8e023f */
[----:B------:R-:W-:-:S07]  /*16ca0*/  VIMNMX R0, R0, UR5, !PT ;  /* 0x0000000500007c48 */ /* 0x000fce000ffe0100 */
.L_x_1296:
[----:B------:R-:W-:Y:S01]  /*16cb0*/  IMAD.HI R0, R0, 0x66666667, RZ ;  /* 0x6666666700007827 */ /* 0x000fe200078e02ff */
[----:B------:R-:W-:Y:S04]  /*16cc0*/  BSSY B7, `(.L_x_1299) ;  /* 0x0000325000077945 */ /* 0x000fe80003800000 */
[----:B------:R-:W-:-:S04]  /*16cd0*/  SHF.R.U32.HI R2, RZ, 0x1f, R0 ;  /* 0x0000001fff027819 */ /* 0x000fc80000011600 */
[----:B------:R-:W-:-:S04]  /*16ce0*/  LEA.HI.SX32 R2, R0, R2, 0x1a ;  /* 0x0000000200027211 */ /* 0x000fc800078fd2ff */
[----:B------:R-:W-:-:S04]  /*16cf0*/  VIMNMX R3, RZ, R2, !PT ;  /* 0x00000002ff037248 */ /* 0x000fc80007fe0100 */
[----:B------:R-:W-:Y:S01]  /*16d00*/  ISETP.LT.AND P0, PT, R3, UR40, PT ;  /* 0x0000002803007c0c */ /* 0x000fe2000bf01270 */
[----:B------:R0:W-:-:S12]  /*16d10*/  STL [R1+0x14], R3 ;  /* 0x0000140301007387 */ /* 0x0001d80000100800 */
[----:B0-----:R-:W-:Y:S05]  /*16d20*/  @P0 BRA `(.L_x_1300) ;  /* 0x0000000000480947 */ /* 0x001fea0003800000 */
        /* <DEDUP_REMOVED lines=18> */
.L_x_1300:
        /* <DEDUP_REMOVED lines=20> */
.L_x_1303:
[----:B------:R-:W-:Y:S05]  /*16f90*/  BSYNC B6 ;  /* 0x0000000000067941 */ /* 0x000fea0003800000 */
.L_x_1302:
        /* <DEDUP_REMOVED lines=24> */
.L_x_1305:
[----:B------:R-:W-:Y:S05]  /*17120*/  BSYNC B6 ;  /* 0x0000000000067941 */ /* 0x000fea0003800000 */
.L_x_1304:
        /* <DEDUP_REMOVED lines=20> */
.L_x_1307:
[----:B------:R-:W-:Y:S05]  /*17270*/  BSYNC B6 ;  /* 0x0000000000067941 */ /* 0x000fea0003800000 */
.L_x_1306:
        /* <DEDUP_REMOVED lines=19> */
.L_x_1309:
[----:B------:R-:W-:Y:S05]  /*173b0*/  BSYNC B6 ;  /* 0x0000000000067941 */ /* 0x000fea0003800000 */
.L_x_1308:
        /* <DEDUP_REMOVED lines=8> */
[----:B------:R-:W-:Y:S01]  /*17440*/  IMAD.U32 R3, RZ, RZ, UR5 ;  /* 0x00000005ff037e24 */ /* 0x000fe2000f8e00ff */
[----:B------:R-:W1:Y:S01]  /*17450*/  S2R R0, SR_TID.X ;  /* 0x0000000000007919 */ /* 0x000e620000002100 */
[----:B------:R-:W-:-:S03]  /*17460*/  ULDC.64 UR4, c[0x0][0xa08] ;  /* 0x0002820000047ab9 */ /* 0x000fc60000000a00 */
[----:B------:R2:W3:Y:S02]  /*17470*/  @P0 LDG.E R8, desc[UR52][R2.64] ;  /* 0x0000003402080981 */ /* 0x0004e4000c1e1900 */
[----:B--2---:R-:W2:Y:S01]  /*17480*/  LDC.64 R2, c[0x0][0x418] ;  /* 0x00010600ff027b82 */ /* 0x004ea20000000a00 */
[----:B-1----:R-:W-:-:S04]  /*17490*/  SHF.R.U32.HI R0, RZ, 0x5, R0 ;  /* 0x00000005ff007819 */ /* 0x002fc80000011600 */
[----:B------:R-:W-:Y:S02]  /*174a0*/  LOP3.LUT R0, R0, 0x3, RZ, 0xc0, !PT ;  /* 0x0000000300007812 */ /* 0x000fe400078ec0ff */
[----:B--2---:R-:W-:Y:S01]  /*174b0*/  LOP3.LUT P0, RZ, R2, UR4, RZ, 0xfc, !PT ;  /* 0x0000000402ff7c12 */ /* 0x004fe2000f80fcff */
[----:B------:R-:W-:-:S03]  /*174c0*/  UMOV UR4, 0xffffffff ;  /* 0xffffffff00047882 */ /* 0x000fc60000000000 */
[----:B------:R-:W-:Y:S02]  /*174d0*/  LOP3.LUT P0, RZ, R3, UR5, RZ, 0xfc, P0 ;  /* 0x0000000503ff7c12 */ /* 0x000fe4000800fcff */
[----:B---3--:R-:W-:Y:S01]  /*174e0*/  SHF.R.S32.HI R9, RZ, 0x1f, R8 ;  /* 0x0000001fff097819 */ /* 0x008fe20000011408 */
[----:B------:R1:W-:Y:S01]  /*174f0*/  STL [R1+0x4], R8 ;  /* 0x0000040801007387 */ /* 0x0003e20000100800 */
[----:B0-----:R-:W-:-:S03]  /*17500*/  SEL R16, R8, RZ, !P0 ;  /* 0x000000ff08107207 */ /* 0x001fc60004000000 */
[----:B------:R1:W-:Y:S01]  /*17510*/  STL [R1+0xc], R9 ;  /* 0x00000c0901007387 */ /* 0x0003e20000100800 */
[----:B------:R-:W-:Y:S05]  /*17520*/  BRA.DIV UR4, `(.L_x_1310) ;  /* 0x0000003e04787947 */ /* 0x000fea000b800000 */
[----:B------:R0:W2:Y:S02]  /*17530*/  SHFL.IDX PT, R14, R0, RZ, 0x1f ;  /* 0x00001fff000e7589 */ /* 0x0000a400000e0000 */
.L_x_1385:
[----:B0-----:R-:W3:Y:S01]  /*17540*/  LDL.LU R0, [R1+0x8] ;  /* 0x0000080001007983 */ /* 0x001ee20000300800 */
[----:B------:R-:W-:Y:S02]  /*17550*/  PLOP3.LUT P1, PT, PT, PT, PT, 0x8, 0x0 ;  /* 0x000000000000781c */ /* 0x000fe40003f2e170 */
[----:B--2---:R-:W-:Y:S02]  /*17560*/  ISETP.NE.AND P0, PT, R14, RZ, PT ;  /* 0x000000ff0e00720c */ /* 0x004fe40003f05270 */
[----:B---3--:R-:W-:-:S09]  /*17570*/  LOP3.LUT R0, R0, 0xfffffffe, RZ, 0xc0, !PT ;  /* 0xfffffffe00007812 */ /* 0x008fd200078ec0ff */
        /* <DEDUP_REMOVED lines=8> */
.L_x_1388:
        /* <DEDUP_REMOVED lines=21> */
.L_x_1313:
[----:B0-----:R-:W2:Y:S01]  /*17750*/  LDL R3, [R1] ;  /* 0x0000000001037983 */ /* 0x001ea20000100800 */
[----:B------:R-:W-:Y:S01]  /*17760*/  IMAD R2, R18, 0x8, R17 ;  /* 0x0000000812027824 */ /* 0x000fe200078e0211 */
[----:B-1----:R-:W0:Y:S02]  /*17770*/  S2R R8, SR_TID.X ;  /* 0x0000000000087919 */ /* 0x002e240000002100 */
[----:B0-----:R-:W-:-:S04]  /*17780*/  LOP3.LUT R8, R8, 0x7f, RZ, 0xc0, !PT ;  /* 0x0000007f08087812 */ /* 0x001fc800078ec0ff */
[----:B------:R-:W-:Y:S02]  /*17790*/  ISETP.NE.AND P1, PT, R8, RZ, PT ;  /* 0x000000ff0800720c */ /* 0x000fe40003f25270 */
[----:B--2---:R-:W-:-:S04]  /*177a0*/  SHF.L.U32 R3, R3, 0x1f, RZ ;  /* 0x0000001f03037819 */ /* 0x004fc800000006ff */
[----:B------:R-:W0:Y:S02]  /*177b0*/  SYNCS.PHASECHK.TRANS64.TRYWAIT P0, [R2+URZ+0x29880], R3 ;  /* 0x02988003020075a7 */ /* 0x000e24000800017f */
[----:B0-----:R-:W-:Y:S05]  /*177c0*/  @!P0 BRA `(.L_x_1314) ;  /* 0x0000003c00108947 */ /* 0x001fea0003800000 */
.L_x_1389:
        /* <DEDUP_REMOVED lines=8> */
.L_x_1315:
[----:B------:R-:W2:Y:S01]  /*17850*/  LDL R5, [R1+0x18] ;  /* 0x0000180001057983 */ /* 0x000ea20000100800 */
[----:B------:R-:W-:Y:S01]  /*17860*/  IMAD R4, R18, 0x5000, R17 ;  /* 0x0000500012047824 */ /* 0x000fe200078e0211 */
[----:B------:R-:W-:Y:S01]  /*17870*/  R2UR UR33, R2 ;  /* 0x00000000022172ca */ /* 0x000fe200000e0000 */
[----:B------:R-:W-:Y:S01]  /*17880*/  UIADD3 UR4, UP0, UR46, 0x470, URZ ;  /* 0x000004702e047890 */ /* 0x000fe2000ff1e03f */
[----:B-----5:R-:W-:Y:S01]  /*17890*/  R2UR UR37, R16 ;  /* 0x00000000102572ca */ /* 0x020fe200000e0000 */
[----:B------:R-:W-:Y:S01]  /*178a0*/  UMOV UR6, 0x0 ;  /* 0x0000000000067882 */ /* 0x000fe20000000000 */
[----:B------:R-:W-:Y:S01]  /*178b0*/  R2UR UR32, R4 ;  /* 0x00000000042072ca */ /* 0x000fe200000e0000 */
[----:B------:R-:W-:Y:S01]  /*178c0*/  UIADD3.X UR5, URZ, UR47, URZ, UP0, !UPT ;  /* 0x0000002f3f057290 */ /* 0x000fe200087fe43f */
[----:B------:R-:W-:Y:S01]  /*178d0*/  UMOV UR7, 0x14f00000 ;  /* 0x14f0000000077882 */ /* 0x000fe20000000000 */
[----:B------:R-:W-:-:S06]  /*178e0*/  UMOV UR34, URZ ;  /* 0x0000003f00227c82 */ /* 0x000fcc0008000000 */
[----:B------:R-:W-:-:S04]  /*178f0*/  UIADD3 UR33, UR33, 0x29870, URZ ;  /* 0x0002987021217890 */ /* 0x000fc8000fffe03f */
[----:B------:R-:W-:Y:S01]  /*17900*/  UIADD3 UR32, UR32, 0xa400, URZ ;  /* 0x0000a40020207890 */ /* 0x000fe2000fffe03f */
[----:B--2---:R-:W-:-:S05]  /*17910*/  IMAD R0, R0, 0xa0, R5 ;  /* 0x000000a000007824 */ /* 0x004fca00078e0205 */
[----:B------:R-:W-:-:S13]  /*17920*/  R2UR UR35, R0 ;  /* 0x00000000002372ca */ /* 0x000fda00000e0000 */
[----:B------:R1:W-:Y:S01]  /*17930*/  UTMALDG.4D [UR32], [UR4], desc[UR6] ;  /* 0x00000620040075b4 */ /* 0x0003e20008019000 */
[----:B------:R-:W2:Y:S02]  /*17940*/  SYNCS.PHASECHK.TRANS64.TRYWAIT P0, [R2+URZ+0x29840], R3 ;  /* 0x02984003020075a7 */ /* 0x000ea4000800017f */
[----:B-12---:R-:W-:Y:S05]  /*17950*/  @!P0 BRA `(.L_x_1316) ;  /* 0x0000003800c08947 */ /* 0x006fea0003800000 */
.L_x_1390:
[----:B------:R-:W-:Y:S05]  /*17960*/  @P1 BRA `(.L_x_1317) ;  /* 0x00000000001c1947 */ /* 0x000fea0003800000 */
[----:B------:R-:W2:Y:S01]  /*17970*/  S2R R4, SR_TID.X ;  /* 0x0000000000047919 */ /* 0x000ea20000002100 */
[----:B01----:R-:W-:-:S04]  /*17980*/  IMAD.MOV.U32 R3, RZ, RZ, 0x7800 ;  /* 0x00007800ff037424 */ /* 0x003fc800078e00ff */
[----:B------:R3:W-:Y:S01]  /*17990*/  SYNCS.ARRIVE.TRANS64 RZ, [R2+URZ+0x29830], R3 ;  /* 0x0298300302ff79a7 */ /* 0x0007e2000800003f */
[----:B--2---:R-:W-:-:S04]  /*179a0*/  LOP3.LUT R4, R4, 0x1f, RZ, 0xc0, !PT ;  /* 0x0000001f04047812 */ /* 0x004fc800078ec0ff */
[----:B------:R-:W-:-:S13]  /*179b0*/  ISETP.NE.AND P0, PT, R4, RZ, PT ;  /* 0x000000ff0400720c */ /* 0x000fda0003f05270 */
[----:B---3--:R-:W-:Y:S05]  /*179c0*/  @!P0 BRA `(.L_x_1317) ;  /* 0x0000000000048947 */ /* 0x008fea0003800000 */
[----:B------:R-:W-:Y:S01]  /*179d0*/  BPT.TRAP 0x1 ;  /* 0x000000040000795c */ /* 0x000fe20000300000 */
.L_x_1317:
[----:B01----:R-:W2:Y:S01]  /*179e0*/  LDL.LU R3, [R1+0x8] ;  /* 0x0000080001037983 */ /* 0x003ea20000300800 */
        /* <DEDUP_REMOVED lines=33> */
.L_x_1311:
[----:B------:R-:W-:Y:S05]  /*17c00*/  WARPSYNC.ALL ;  /* 0x0000000000007948 */ /* 0x000fea0003800000 */
[----:B0-----:R-:W-:Y:S01]  /*17c10*/  VIADD R0, R17, 0x14400 ;  /* 0x0001440011007836 */ /* 0x001fe20000000000 */
[----:B---3--:R-:W-:Y:S01]  /*17c20*/  USHF.R.S32.HI UR4, URZ, 0x1f, UR45 ;  /* 0x0000001f3f047899 */ /* 0x008fe2000801142d */
[----:B------:R-:W-:Y:S03]  /*17c30*/  BAR.SYNC.DEFER_BLOCKING 0x8, 0x180 ;  /* 0x0206000000007b1d */ /* 0x000fe60000010000 */
[----:B------:R-:W-:-:S03]  /*17c40*/  LOP3.LUT P0, RZ, R0, 0x1bf, RZ, 0xc0, !PT ;  /* 0x000001bf00ff7812 */ /* 0x000fc6000780c0ff */
[----:B------:R-:W-:Y:S01]  /*17c50*/  ULDC.64 UR6, c[0x0][0x298] ;  /* 0x0000a60000067ab9 */ /* 0x000fe20000000a00 */
[----:B------:R-:W-:Y:S01]  /*17c60*/  BSSY B6, `(.L_x_1318) ;  /* 0x0000016000067945 */ /* 0x000fe20003800000 */
[----:B------:R-:W-:Y:S02]  /*17c70*/  UIMAD UR4, UR4, UR6, URZ ;  /* 0x00000006040472a4 */ /* 0x000fe4000f8e023f */
[----:B------:R-:W-:Y:S02]  /*17c80*/  UIMAD.WIDE.U32 UR48, UR45, UR6, URZ ;  /* 0x000000062d3072a5 */ /* 0x000fe4000f8e003f */
[----:B------:R-:W-:-:S04]  /*17c90*/  UIMAD UR4, UR45, UR7, UR4 ;  /* 0x000000072d0472a4 */ /* 0x000fc8000f8e0204 */
[----:B------:R-:W-:Y:S01]  /*17ca0*/  UIADD3 UR37, UR49, UR4, URZ ;  /* 0x0000000431257290 */ /* 0x000fe2000fffe03f */
        /* <DEDUP_REMOVED lines=17> */
.L_x_1319:
[----:B------:R-:W-:Y:S05]  /*17dc0*/  BSYNC B6 ;  /* 0x0000000000067941 */ /* 0x000fea0003800000 */
.L_x_1318:
[----:B------:R-:W0:Y:S01]  /*17dd0*/  S2R R2, SR_TID.X ;  /* 0x0000000000027919 */ /* 0x000e220000002100 */
[----:B-1----:R-:W1:Y:S01]  /*17de0*/  LDC R8, c[0x0][0x448] ;  /* 0x00011200ff087b82 */ /* 0x002e620000000800 */
[----:B------:R-:W-:Y:S01]  /*17df0*/  USHF.R.S32.HI UR4, URZ, 0x1f, UR36 ;  /* 0x0000001f3f047899 */ /* 0x000fe20008011424 */
[----:B------:R-:W-:Y:S01]  /*17e00*/  ULDC.64 UR10, c[0x0][0xa00] ;  /* 0x00028000000a7ab9 */ /* 0x000fe20000000a00 */
[----:B------:R-:W2:Y:S01]  /*17e10*/  S2R R9, SR_TID.X ;  /* 0x0000000000097919 */ /* 0x000ea20000002100 */
[----:B------:R-:W-:Y:S01]  /*17e20*/  UISETP.NE.U32.AND UP0, UPT, UR10, URZ, UPT ;  /* 0x0000003f0a00728c */ /* 0x000fe2000bf05070 */
[----:B------:R-:W-:Y:S01]  /*17e30*/  ULDC.64 UR8, c[0x0][0x2d8] ;  /* 0x0000b60000087ab9 */ /* 0x000fe20000000a00 */
[----:B------:R-:W-:Y:S02]  /*17e40*/  USHF.R.S32.HI UR6, URZ, 0x1f, UR44 ;  /* 0x0000001f3f067899 */ /* 0x000fe4000801142c */
[----:B------:R-:W-:Y:S02]  /*17e50*/  UIMAD UR7, UR4, UR8, URZ ;  /* 0x00000008040772a4 */ /* 0x000fe4000f8e023f */
[----:B------:R-:W-:Y:S01]  /*17e60*/  UISETP.NE.AND.EX UP0, UPT, UR11, URZ, UPT, UP0 ;  /* 0x0000003f0b00728c */ /* 0x000fe2000bf05300 */
[----:B------:R-:W-:Y:S01]  /*17e70*/  UMOV UR4, UR48 ;  /* 0x0000003000047c82 */ /* 0x000fe20008000000 */
[----:B------:R-:W-:Y:S01]  /*17e80*/  UMOV UR5, UR37 ;  /* 0x0000002500057c82 */ /* 0x000fe20008000000 */
[----:B------:R-:W-:-:S02]  /*17e90*/  UIMAD UR7, UR36, UR9, UR7 ;  /* 0x00000009240772a4 */ /* 0x000fc4000f8e0207 */
[----:B------:R-:W-:Y:S02]  /*17ea0*/  UIMAD.WIDE.U32 UR4, UR36, UR8, UR4 ;  /* 0x00000008240472a5 */ /* 0x000fe4000f8e0004 */
[----:B------:R-:W-:Y:S01]  /*17eb0*/  USEL UR6, UR6, URZ, !UP0 ;  /* 0x0000003f06067287 */ /* 0x000fe2000c000000 */
[----:B------:R-:W-:Y:S01]  /*17ec0*/  ULDC.64 UR8, c[0x0][0x2e0] ;  /* 0x0000b80000087ab9 */ /* 0x000fe20000000a00 */
[----:B------:R-:W-:Y:S01]  /*17ed0*/  UIADD3 UR5, UR5, UR7, URZ ;  /* 0x0000000705057290 */ /* 0x000fe2000fffe03f */
[----:B-1----:R-:W-:Y:S01]  /*17ee0*/  ISETP.NE.AND P0, PT, R8, 0x1, PT ;  /* 0x000000010800780c */ /* 0x002fe20003f05270 */
[----:B------:R-:W-:Y:S02]  /*17ef0*/  USEL UR7, UR44, URZ, !UP0 ;  /* 0x0000003f2c077287 */ /* 0x000fe4000c000000 */
[----:B------:R-:W-:Y:S02]  /*17f00*/  UIMAD UR6, UR6, UR8, URZ ;  /* 0x00000008060672a4 */ /* 0x000fe4000f8e023f */
[----:B------:R-:W-:Y:S01]  /*17f10*/  UIMAD.WIDE.U32 UR4, UR7, UR8, UR4 ;  /* 0x00000008070472a5 */ /* 0x000fe2000f8e0004 */
[C---:B0-----:R-:W-:Y:S01]  /*17f20*/  LOP3.LUT R0, R2.reuse, 0x7f, RZ, 0xc0, !PT ;  /* 0x0000007f02007812 */ /* 0x041fe200078ec0ff */
[----:B------:R-:W-:Y:S01]  /*17f30*/  IMAD.SHL.U32 R2, R2, 0x20, RZ ;  /* 0x0000002002027824 */ /* 0x000fe200078e00ff */
[----:B------:R-:W-:-:S02]  /*17f40*/  UIMAD UR6, UR7, UR9, UR6 ;  /* 0x00000009070672a4 */ /* 0x000fc4000f8e0206 */
[----:B------:R-:W-:Y:S01]  /*17f50*/  SHF.R.U32.HI R0, RZ, 0x2, R0 ;  /* 0x00000002ff007819 */ /* 0x000fe20000011600 */
[----:B------:R-:W-:Y:S02]  /*17f60*/  IMAD.U32 R6, RZ, RZ, UR4 ;  /* 0x00000004ff067e24 */ /* 0x000fe4000f8e00ff */
[----:B------:R-:W0:Y:S01]  /*17f70*/  @P0 LDC R3, c[0x0][0x44c] ;  /* 0x00011300ff030b82 */ /* 0x000e220000000800 */
[----:B------:R-:W-:Y:S01]  /*17f80*/  UIADD3 UR6, UR5, UR6, URZ ;  /* 0x0000000605067290 */ /* 0x000fe2000fffe03f */
[----:B------:R-:W-:Y:S01]  /*17f90*/  LOP3.LUT R2, R0, 0x60, R2, 0xf8, !PT ;  /* 0x0000006000027812 */ /* 0x000fe200078ef802 */
[----:B------:R-:W-:Y:S01]  /*17fa0*/  IMAD.U32 R7, RZ, RZ, UR5 ;  /* 0x00000005ff077e24 */ /* 0x000fe2000f8e00ff */
[----:B------:R-:W-:Y:S01]  /*17fb0*/  ULDC.64 UR4, c[0x0][0x2d0] ;  /* 0x0000b40000047ab9 */ /* 0x000fe20000000a00 */
[----:B--2---:R-:W-:Y:S02]  /*17fc0*/  IMAD.SHL.U32 R9, R9, 0x10, RZ ;  /* 0x0000001009097824 */ /* 0x004fe400078e00ff */
[----:B------:R-:W-:Y:S01]  /*17fd0*/  IMAD.IADD R2, R2, 0x1, R19 ;  /* 0x0000000102027824 */ /* 0x000fe200078e0213 */
[----:B------:R-:W1:Y:S01]  /*17fe0*/  @P0 LDC R0, c[0x0][0x450] ;  /* 0x00011400ff000b82 */ /* 0x000e620000000800 */
[----:B------:R-:W2:Y:S01]  /*17ff0*/  S2R R7, SR_TID.X ;  /* 0x0000000000077919 */ /* 0x000ea20000002100 */
[----:B------:R-:W-:Y:S01]  /*18000*/  LOP3.LUT R9, R9, 0x30, RZ, 0xc0, !PT ;  /* 0x0000003009097812 */ /* 0x000fe200078ec0ff */
[----:B------:R-:W-:-:S03]  /*18010*/  IMAD.MOV.U32 R4, RZ, RZ, R2 ;  /* 0x000000ffff047224 */ /* 0x000fc600078e0002 */
[C---:B------:R-:W-:Y:S02]  /*18020*/  LOP3.LUT R11, R9.reuse, 0x40, RZ, 0xfc, !PT ;  /* 0x00000040090b7812 */ /* 0x040fe400078efcff */
[----:B------:R-:W-:Y:S01]  /*18030*/  LOP3.LUT R9, R9, 0x80, RZ, 0xfc, !PT ;  /* 0x0000008009097812 */ /* 0x000fe200078efcff */
[----:B0-----:R-:W-:-:S05]  /*18040*/  @P0 IMAD.HI.U32 R3, R2, R3, RZ ;  /* 0x0000000302030227 */ /* 0x001fca00078e00ff */
[----:B-1----:R-:W-:Y:S01]  /*18050*/  @P0 SHF.R.U32.HI R4, RZ, R0, R3 ;  /* 0x00000000ff040219 */ /* 0x002fe20000011603 */
[----:B------:R-:W-:-:S03]  /*18060*/  IMAD.U32 R3, RZ, RZ, UR6 ;  /* 0x00000006ff037e24 */ /* 0x000fc6000f8e00ff */
[--C-:B------:R-:W-:Y:S01]  /*18070*/  SHF.R.S32.HI R5, RZ, 0x1f, R4.reuse ;  /* 0x0000001fff057819 */ /* 0x100fe20000011404 */
[----:B------:R-:W-:-:S04]  /*18080*/  IMAD.MOV R0, RZ, RZ, -R4 ;  /* 0x000000ffff007224 */ /* 0x000fc800078e0a04 */
[----:B------:R-:W-:Y:S02]  /*18090*/  IMAD R0, R8, R0, R2 ;  /* 0x0000000008007224 */ /* 0x000fe400078e0202 */
[----:B------:R-:W-:Y:S02]  /*180a0*/  IMAD.MOV.U32 R2, RZ, RZ, R6 ;  /* 0x000000ffff027224 */ /* 0x000fe400078e0006 */
[----:B------:R-:W-:Y:S02]  /*180b0*/  IMAD R5, R5, UR4, RZ ;  /* 0x0000000405057c24 */ /* 0x000fe4000f8e02ff */
[----:B------:R-:W-:-:S04]  /*180c0*/  IMAD.WIDE.U32 R2, R4, UR4, R2 ;  /* 0x0000000404027c25 */ /* 0x000fc8000f8e0002 */
[----:B------:R-:W-:Y:S01]  /*180d0*/  IMAD R5, R4, UR5, R5 ;  /* 0x0000000504057c24 */ /* 0x000fe2000f8e0205 */
[----:B------:R-:W-:Y:S01]  /*180e0*/  SHF.R.S32.HI R4, RZ, 0x1f, R0 ;  /* 0x0000001fff047819 */ /* 0x000fe20000011400 */
[----:B------:R-:W-:Y:S01]  /*180f0*/  ULDC.64 UR4, c[0x0][0x2c8] ;  /* 0x0000b20000047ab9 */ /* 0x000fe20000000a00 */
[----:B--2---:R-:W-:Y:S02]  /*18100*/  IMAD.SHL.U32 R10, R7, 0x10, RZ ;  /* 0x00000010070a7824 */ /* 0x004fe400078e00ff */
[----:B------:R-:W-:Y:S02]  /*18110*/  IMAD.IADD R3, R3, 0x1, R5 ;  /* 0x0000000103037824 */ /* 0x000fe400078e0205 */
[----:B------:R-:W-:Y:S01]  /*18120*/  IMAD R4, R4, UR4, RZ ;  /* 0x0000000404047c24 */ /* 0x000fe2000f8e02ff */
[----:B------:R-:W-:Y:S01]  /*18130*/  LOP3.LUT R10, R10, 0x30, RZ, 0xc0, !PT ;  /* 0x000000300a0a7812 */ /* 0x000fe200078ec0ff */
[----:B------:R-:W-:-:S04]  /*18140*/  IMAD.WIDE.U32 R2, R0, UR4, R2 ;  /* 0x0000000400027c25 */ /* 0x000fc8000f8e0002 */
[----:B------:R-:W-:Y:S01]  /*18150*/  IMAD R0, R0, UR5, R4 ;  /* 0x0000000500007c24 */ /* 0x000fe2000f8e0204 */
[----:B------:R-:W-:Y:S02]  /*18160*/  ULDC.64 UR4, c[0x0][0x280] ;  /* 0x0000a00000047ab9 */ /* 0x000fe40000000a00 */
[----:B------:R-:W-:Y:S01]  /*18170*/  IADD3 R4, P0, R2, UR4, RZ ;  /* 0x0000000402047c10 */ /* 0x000fe2000ff1e0ff */
[----:B------:R-:W-:Y:S02]  /*18180*/  ULDC UR4, c[0x0][0x2b8] ;  /* 0x0000ae0000047ab9 */ /* 0x000fe40000000800 */
[----:B------:R-:W-:Y:S02]  /*18190*/  ISETP.GE.AND P2, PT, R9, UR4, PT ;  /* 0x0000000409007c0c */ /* 0x000fe4000bf46270 */
[----:B------:R0:W5:Y:S01]  /*181a0*/  LDL R9, [R1+0x24] ;  /* 0x0000240001097983 */ /* 0x0001620000100800 */
[----:B------:R-:W-:Y:S02]  /*181b0*/  IADD3.X R3, R3, UR5, R0, P0, !PT ;  /* 0x0000000503037c10 */ /* 0x000fe400087fe400 */
[----:B------:R-:W-:-:S02]  /*181c0*/  ISETP.GE.AND P0, PT, R10, UR4, PT ;  /* 0x000000040a007c0c */ /* 0x000fc4000bf06270 */
[----:B------:R-:W-:Y:S01]  /*181d0*/  ISETP.GE.AND P1, PT, R11, UR4, PT ;  /* 0x000000040b007c0c */ /* 0x000fe2000bf26270 */
[----:B------:R-:W-:-:S03]  /*181e0*/  UMOV UR4, 0xffffffff ;  /* 0xffffffff00047882 */ /* 0x000fc60000000000 */
[----:B0-----:R-:W-:Y:S09]  /*181f0*/  BRA.DIV UR4, `(.L_x_1320) ;  /* 0x0000003204ac7947 */ /* 0x001ff2000b800000 */
[----:B------:R-:W0:Y:S01]  /*18200*/  S2R R5, SR_TID.X ;  /* 0x0000000000057919 */ /* 0x000e220000002100 */
[----:B------:R-:W-:Y:S01]  /*18210*/  IMAD R0, R8, UR42, RZ ;  /* 0x0000002a08007c24 */ /* 0x000fe2000f8e02ff */
[----:B------:R-:W1:Y:S01]  /*18220*/  SHFL.IDX PT, R6, R4, RZ, 0x1c1f ;  /* 0x001c1fff04067589 */ /* 0x000e6200000e0000 */
[----:B0-----:R-:W-:-:S04]  /*18230*/  LOP3.LUT R5, R5, 0x7f, RZ, 0xc0, !PT ;  /* 0x0000007f05057812 */ /* 0x001fc800078ec0ff */
[----:B------:R-:W-:Y:S02]  /*18240*/  SHF.R.U32.HI R7, RZ, 0x2, R5 ;  /* 0x00000002ff077819 */ /* 0x000fe40000011605 */
[----:B------:R-:W0:Y:S03]  /*18250*/  SHFL.IDX PT, R5, R3, RZ, 0x1c1f ;  /* 0x001c1fff03057589 */ /* 0x000e2600000e0000 */
[----:B------:R-:W-:-:S05]  /*18260*/  IMAD.IADD R2, R7, 0x1, R19 ;  /* 0x0000000107027824 */ /* 0x000fca00078e0213 */
[----:B------:R-:W-:-:S13]  /*18270*/  ISETP.GE.AND P4, PT, R2, R0, PT ;  /* 0x000000000200720c */ /* 0x000fda0003f86270 */
[----:B-1----:R-:W-:-:S05]  /*18280*/  @!P4 IADD3 R6, P3, R10, R6, RZ ;  /* 0x000000060a06c210 */ /* 0x002fca0007f7e0ff */
[----:B0-----:R-:W-:-:S04]  /*18290*/  @!P4 IMAD.X R5, RZ, RZ, R5, P3 ;  /* 0x000000ffff05c224 */ /* 0x001fc800018e0605 */
        /* <DEDUP_REMOVED lines=27> */
.L_x_1399:
        /* <DEDUP_REMOVED lines=12> */
.L_x_1322:
[----:B------:R-:W-:Y:S05]  /*18510*/  BSYNC B0 ;  /* 0x0000000000007941 */ /* 0x000fea0003800000 */
.L_x_1321:
[----:B------:R-:W-:Y:S01]  /*18520*/  NOP ;  /* 0x0000000000007918 */ /* 0x000fe20000000000 */
[----:B------:R-:W-:-:S13]  /*18530*/  PLOP3.LUT P0, PT, PT, PT, PT, 0x80, 0x0 ;  /* 0x000000000000781c */ /* 0x000fda0003f0f070 */
.L_x_1323:
        /* <DEDUP_REMOVED lines=18> */
.L_x_1400:
[----:B------:R-:W-:Y:S05]  /*18660*/  BSYNC B0 ;  /* 0x0000000000007941 */ /* 0x000fea0003800000 */
.L_x_1324:
[----:B------:R-:W2:Y:S01]  /*18670*/  LDL R2, [R1+0x14] ;  /* 0x0000140001027983 */ /* 0x000ea20000100800 */
[----:B------:R-:W-:-:S06]  /*18680*/  UIADD3 UR4, UR40, -0x2, URZ ;  /* 0xfffffffe28047890 */ /* 0x000fcc000fffe03f */
[----:B--2---:R-:W-:-:S13]  /*18690*/  ISETP.LE.AND P0, PT, R2, UR4, PT ;  /* 0x0000000402007c0c */ /* 0x004fda000bf03270 */
[----:B------:R-:W-:Y:S05]  /*186a0*/  @!P0 BRA `(.L_x_1326) ;  /* 0x0000001000088947 */ /* 0x000fea0003800000 */
[----:B------:R2:W5:Y:S01]  /*186b0*/  LDL.LU R3, [R1] ;  /* 0x0000000001037983 */ /* 0x0005620000300800 */
[----:B-1----:R-:W-:Y:S02]  /*186c0*/  IMAD.MOV.U32 R0, RZ, RZ, R18 ;  /* 0x000000ffff007224 */ /* 0x002fe400078e0012 */
[----:B------:R-:W-:-:S07]  /*186d0*/  IMAD.U32 R2, RZ, RZ, UR4 ;  /* 0x00000004ff027e24 */ /* 0x000fce000f8e00ff */
.L_x_1348:
[----:B0-----:R-:W3:Y:S01]  /*186e0*/  LDL R4, [R1+0x8] ;  /* 0x0000080001047983 */ /* 0x001ee20000100800 */
[----:B------:R-:W-:Y:S01]  /*186f0*/  VIADD R18, R0, 0x1 ;  /* 0x0000000100127836 */ /* 0x000fe20000000000 */
[----:B------:R-:W-:Y:S05]  /*18700*/  YIELD ;  /* 0x0000000000007946 */ /* 0x000fea0003800000 */
[C---:B------:R-:W-:Y:S01]  /*18710*/  ISETP.NE.AND P0, PT, R18.reuse, 0x2, PT ;  /* 0x000000021200780c */ /* 0x040fe20003f05270 */
[----:B------:R-:W-:Y:S03]  /*18720*/  BSSY B0, `(.L_x_1327) ;  /* 0x0000089000007945 */ /* 0x000fe60003800000 */
[----:B------:R-:W-:-:S02]  /*18730*/  SEL R18, R18, RZ, P0 ;  /* 0x000000ff12127207 */ /* 0x000fc40000000000 */
[----:B---3--:R-:W-:Y:S02]  /*18740*/  LOP3.LUT P1, RZ, R4, 0x1, RZ, 0xc0, !PT ;  /* 0x0000000104ff7812 */ /* 0x008fe4000782c0ff */
[----:B------:R-:W-:-:S04]  /*18750*/  SEL R4, RZ, 0x1, P0 ;  /* 0x00000001ff047807 */ /* 0x000fc80000000000 */
[----:B0----5:R-:W-:-:S05]  /*18760*/  LOP3.LUT R9, R3, R4, RZ, 0x3c, !PT ;  /* 0x0000000403097212 */ /* 0x021fca00078e3cff */
[----:B------:R0:W-:Y:S02]  /*18770*/  STL [R1], R9 ;  /* 0x0000000901007387 */ /* 0x0001e40000100800 */
[----:B------:R-:W-:Y:S05]  /*18780*/  @!P1 BRA `(.L_x_1328) ;  /* 0x0000000800089947 */ /* 0x000fea0003800000 */
[----:B------:R-:W-:Y:S01]  /*18790*/  ULDC.64 UR4, c[0x0][0x418] ;  /* 0x0001060000047ab9 */ /* 0x000fe20000000a00 */
[----:B------:R-:W-:Y:S01]  /*187a0*/  IMAD.MOV.U32 R8, RZ, RZ, R2 ;  /* 0x000000ffff087224 */ /* 0x000fe200078e0002 */
[----:B------:R-:W-:-:S04]  /*187b0*/  ISETP.NE.U32.AND P0, PT, RZ, UR4, PT ;  /* 0x00000004ff007c0c */ /* 0x000fc8000bf05070 */
[----:B------:R-:W-:-:S13]  /*187c0*/  ISETP.NE.AND.EX P0, PT, RZ, UR5, PT, P0 ;  /* 0x00000005ff007c0c */ /* 0x000fda000bf05300 */
[----:B------:R-:W-:Y:S05]  /*187d0*/  @!P0 BRA `(.L_x_1329) ;  /* 0x00000000004c8947 */ /* 0x000fea0003800000 */
[----:B------:R-:W3:Y:S01]  /*187e0*/  LDL R10, [R1+0xc] ;  /* 0x00000c00010a7983 */ /* 0x000ee20000100800 */
[----:B------:R-:W1:Y:S01]  /*187f0*/  LDC R8, c[0x0][0x43c] ;  /* 0x00010f00ff087b82 */ /* 0x000e620000000800 */
[----:B------:R-:W-:Y:S02]  /*18800*/  ULDC.64 UR6, c[0x0][0x428] ;  /* 0x00010a0000067ab9 */ /* 0x000fe40000000a00 */
[----:B------:R-:W4:Y:S01]  /*18810*/  LDL R7, [R1+0x4] ;  /* 0x0000040001077983 */ /* 0x000f220000100800 */
[----:B-1----:R-:W-:-:S13]  /*18820*/  ISETP.NE.AND P0, PT, R8, 0x1, PT ;  /* 0x000000010800780c */ /* 0x002fda0003f05270 */
[----:B------:R-:W1:Y:S02]  /*18830*/  @P0 LDC.64 R4, c[0x0][0x440] ;  /* 0x00011000ff040b82 */ /* 0x000e640000000a00 */
[----:B-1----:R-:W-:-:S04]  /*18840*/  @P0 IMAD.HI.U32 R6, R2, R4, RZ ;  /* 0x0000000402060227 */ /* 0x002fc800078e00ff */
[----:B------:R-:W-:Y:S01]  /*18850*/  IMAD.MOV.U32 R4, RZ, RZ, R2 ;  /* 0x000000ffff047224 */ /* 0x000fe200078e0002 */
[----:B------:R-:W-:-:S05]  /*18860*/  @P0 SHF.R.U32.HI R4, RZ, R5, R6 ;  /* 0x00000005ff040219 */ /* 0x000fca0000011606 */
[----:B------:R-:W-:-:S04]  /*18870*/  IMAD.MOV R5, RZ, RZ, -R4 ;  /* 0x000000ffff057224 */ /* 0x000fc800078e0a04 */
[----:B------:R-:W-:Y:S01]  /*18880*/  IMAD R8, R8, R5, R2 ;  /* 0x0000000508087224 */ /* 0x000fe200078e0202 */
[----:B------:R-:W-:Y:S01]  /*18890*/  SHF.R.S32.HI R5, RZ, 0x1f, R4 ;  /* 0x0000001fff057819 */ /* 0x000fe20000011404 */
[----:B---3--:R-:W-:-:S04]  /*188a0*/  IMAD R6, R10, UR6, RZ ;  /* 0x000000060a067c24 */ /* 0x008fc8000f8e02ff */
[C---:B----4-:R-:W-:Y:S02]  /*188b0*/  IMAD R6, R7.reuse, UR7, R6 ;  /* 0x0000000707067c24 */ /* 0x050fe4000f8e0206 */
[----:B------:R-:W-:-:S04]  /*188c0*/  IMAD.WIDE.U32 R4, R7, UR6, R4 ;  /* 0x0000000607047c25 */ /* 0x000fc8000f8e0004 */
[----:B------:R-:W-:Y:S01]  /*188d0*/  IMAD.IADD R5, R6, 0x1, R5 ;  /* 0x0000000106057824 */ /* 0x000fe200078e0205 */
[----:B------:R-:W-:-:S04]  /*188e0*/  LEA R6, P0, R4, UR4, 0x2 ;  /* 0x0000000404067c11 */ /* 0x000fc8000f8010ff */
[----:B------:R-:W-:-:S05]  /*188f0*/  LEA.HI.X R7, R4, UR5, R5, 0x2, P0 ;  /* 0x0000000504077c11 */ /* 0x000fca00080f1405 */
[----:B------:R1:W5:Y:S04]  /*18900*/  LDG.E R16, desc[UR52][R6.64] ;  /* 0x0000003406107981 */ /* 0x000368000c1e1900 */
.L_x_1329:
[----:B------:R-:W1:Y:S01]  /*18910*/  S2R R4, SR_TID.X ;  /* 0x0000000000047919 */ /* 0x000e620000002100 */
[----:B------:R-:W-:Y:S01]  /*18920*/  IMAD R5, R18, 0x8, R17 ;  /* 0x0000000812057824 */ /* 0x000fe200078e0211 */
[----:B------:R-:W-:Y:S01]  /*18930*/  BSSY B1, `(.L_x_1330) ;  /* 0x0000006000017945 */ /* 0x000fe20003800000 */
[----:B-1----:R-:W-:Y:S02]  /*18940*/  LOP3.LUT R6, R4, 0x7f, RZ, 0xc0, !PT ;  /* 0x0000007f04067812 */ /* 0x002fe400078ec0ff */
[----:B------:R-:W-:Y:S02]  /*18950*/  SHF.L.U32 R4, R9, 0x1f, RZ ;  /* 0x0000001f09047819 */ /* 0x000fe400000006ff */
[----:B------:R-:W-:Y:S02]  /*18960*/  ISETP.NE.AND P1, PT, R6, RZ, PT ;  /* 0x000000ff0600720c */ /* 0x000fe40003f25270 */
[----:B------:R-:W1:Y:S02]  /*18970*/  SYNCS.PHASECHK.TRANS64.TRYWAIT P0, [R5+URZ+0x29880], R4 ;  /* 0x02988004050075a7 */ /* 0x000e64000800017f */
[----:B-1----:R-:W-:Y:S09]  /*18980*/  @!P0 BRA `(.L_x_1331) ;  /* 0x0000003000288947 */ /* 0x002ff20003800000 */
.L_x_1401:
[----:B------:R-:W-:Y:S05]  /*18990*/  BSYNC B1 ;  /* 0x0000000000017941 */ /* 0x000fea0003800000 */
.L_x_1330:
        /* <DEDUP_REMOVED lines=9> */
.L_x_1333:
[----:B------:R-:W-:Y:S05]  /*18a30*/  BSYNC B1 ;  /* 0x0000000000017941 */ /* 0x000fea0003800000 */
.L_x_1332:
[----:B------:R-:W3:Y:S01]  /*18a40*/  LDL R6, [R1+0x18] ;  /* 0x0000180001067983 */ /* 0x000ee20000100800 */
[----:B------:R-:W-:Y:S01]  /*18a50*/  IMAD.MOV.U32 R10, RZ, RZ, RZ ;  /* 0x000000ffff0a7224 */ /* 0x000fe200078e00ff */
[----:B------:R-:W-:Y:S01]  /*18a60*/  UIADD3 UR4, UP0, UR46, 0x470, URZ ;  /* 0x000004702e047890 */ /* 0x000fe2000ff1e03f */
[----:B------:R-:W-:Y:S01]  /*18a70*/  IMAD R7, R18, 0x5000, R17 ;  /* 0x0000500012077824 */ /* 0x000fe200078e0211 */
[----:B------:R-:W-:Y:S01]  /*18a80*/  PLOP3.LUT P0, PT, PT, PT, PT, 0x80, 0x0 ;  /* 0x000000000000781c */ /* 0x000fe20003f0f070 */
[----:B------:R-:W-:Y:S01]  /*18a90*/  UMOV UR6, 0x0 ;  /* 0x0000000000067882 */ /* 0x000fe20000000000 */
[----:B------:R-:W-:Y:S01]  /*18aa0*/  R2UR UR10, R10 ;  /* 0x000000000a0a72ca */ /* 0x000fe200000e0000 */
[----:B------:R-:W-:Y:S01]  /*18ab0*/  VIADD R7, R7, 0xa400 ;  /* 0x0000a40007077836 */ /* 0x000fe20000000000 */
[----:B------:R-:W-:Y:S01]  /*18ac0*/  UIADD3.X UR5, URZ, UR47, URZ, UP0, !UPT ;  /* 0x0000002f3f057290 */ /* 0x000fe200087fe43f */
[----:B------:R-:W-:Y:S01]  /*18ad0*/  UMOV UR7, 0x14f00000 ;  /* 0x14f0000000077882 */ /* 0x000fe20000000000 */
[----:B---3--:R-:W-:-:S02]  /*18ae0*/  IMAD R6, R8, 0xa0, R6 ;  /* 0x000000a008067824 */ /* 0x008fc400078e0206 */
[----:B------:R-:W-:-:S09]  /*18af0*/  VIADD R8, R5, 0x29870 ;  /* 0x0002987005087836 */ /* 0x000fd20000000000 */
.L_x_1334:
        /* <DEDUP_REMOVED lines=9> */
[----:B---3--:R-:W-:Y:S05]  /*18b90*/  @P0 BRA.U.ANY `(.L_x_1334) ;  /* 0xfffffffd00d80947 */ /* 0x008fea000393ffff */
[----:B------:R-:W3:Y:S01]  /*18ba0*/  SYNCS.PHASECHK.TRANS64.TRYWAIT P0, [R5+URZ+0x29840], R4 ;  /* 0x02984004050075a7 */ /* 0x000ee2000800017f */
[----:B------:R-:W-:Y:S04]  /*18bb0*/  BSSY B1, `(.L_x_1335) ;  /* 0x0000002000017945 */ /* 0x000fe80003800000 */
[----:B---3--:R-:W-:Y:S05]  /*18bc0*/  @!P0 BRA `(.L_x_1336) ;  /* 0x0000002c00ac8947 */ /* 0x008fea0003800000 */
.L_x_1402:
[----:B------:R-:W-:Y:S05]  /*18bd0*/  BSYNC B1 ;  /* 0x0000000000017941 */ /* 0x000fea0003800000 */
.L_x_1335:
[----:B------:R-:W-:Y:S01]  /*18be0*/  BSSY B1, `(.L_x_1337) ;  /* 0x000000b000017945 */ /* 0x000fe20003800000 */
[----:B------:R-:W-:Y:S02]  /*18bf0*/  IMAD.MOV.U32 R8, RZ, RZ, 0x0 ;  /* 0x00000000ff087424 */ /* 0x000fe400078e00ff */
[----:B0-----:R-:W-:Y:S01]  /*18c00*/  IMAD.MOV.U32 R9, RZ, RZ, 0x14f00000 ;  /* 0x14f00000ff097424 */ /* 0x001fe200078e00ff */
[----:B------:R-:W-:Y:S06]  /*18c10*/  @P1 BRA `(.L_x_1338) ;  /* 0x00000000001c1947 */ /* 0x000fec0003800000 */
[----:B------:R-:W0:Y:S01]  /*18c20*/  S2R R7, SR_TID.X ;  /* 0x0000000000077919 */ /* 0x000e220000002100 */
[----:B-1-3--:R-:W-:-:S04]  /*18c30*/  IMAD.MOV.U32 R4, RZ, RZ, 0x7800 ;  /* 0x00007800ff047424 */ /* 0x00afc800078e00ff */
[----:B------:R4:W-:Y:S01]  /*18c40*/  SYNCS.ARRIVE.TRANS64 RZ, [R5+URZ+0x29830], R4 ;  /* 0x0298300405ff79a7 */ /* 0x0009e2000800003f */
[----:B0-----:R-:W-:-:S04]  /*18c50*/  LOP3.LUT R7, R7, 0x1f, RZ, 0xc0, !PT ;  /* 0x0000001f07077812 */ /* 0x001fc800078ec0ff */
[----:B------:R-:W-:-:S13]  /*18c60*/  ISETP.NE.AND P0, PT, R7, RZ, PT ;  /* 0x000000ff0700720c */ /* 0x000fda0003f05270 */
[----:B----4-:R-:W-:Y:S05]  /*18c70*/  @!P0 BRA `(.L_x_1338) ;  /* 0x0000000000048947 */ /* 0x010fea0003800000 */
[----:B------:R-:W-:Y:S01]  /*18c80*/  BPT.TRAP 0x1 ;  /* 0x000000040000795c */ /* 0x000fe20000300000 */
.L_x_1338:
[----:B------:R-:W-:Y:S05]  /*18c90*/  BSYNC B1 ;  /* 0x0000000000017941 */ /* 0x000fea0003800000 */
.L_x_1337:
[----:B------:R-:W-:Y:S01]  /*18ca0*/  R2UR UR10, R10 ;  /* 0x000000000a0a72ca */ /* 0x000fe200000e0000 */
[----:B-1-3--:R-:W-:Y:S01]  /*18cb0*/  IMAD R4, R18, 0x7800, R17 ;  /* 0x0000780012047824 */ /* 0x00afe200078e0211 */
[----:B------:R-:W-:Y:S01]  /*18cc0*/  R2UR UR6, R8 ;  /* 0x00000000080672ca */ /* 0x000fe200000e0000 */
[----:B------:R-:W-:Y:S01]  /*18cd0*/  UIADD3 UR4, UP0, UR46, 0x370, URZ ;  /* 0x000003702e047890 */ /* 0x000fe2000ff1e03f */
[----:B------:R-:W-:Y:S01]  /*18ce0*/  R2UR UR7, R9 ;  /* 0x00000000090772ca */ /* 0x000fe200000e0000 */
[----:B------:R-:W-:Y:S01]  /*18cf0*/  VIADD R5, R5, 0x29830 ;  /* 0x0002983005057836 */ /* 0x000fe20000000000 */
[----:B------:R-:W-:Y:S01]  /*18d00*/  PLOP3.LUT P0, PT, PT, PT, PT, 0x80, 0x0 ;  /* 0x000000000000781c */ /* 0x000fe20003f0f070 */
[----:B------:R-:W-:Y:S01]  /*18d10*/  VIADD R7, R4, 0x1a400 ;  /* 0x0001a40004077836 */ /* 0x000fe20000000000 */
[----:B------:R-:W-:-:S12]  /*18d20*/  UIADD3.X UR5, URZ, UR47, URZ, UP0, !UPT ;  /* 0x0000002f3f057290 */ /* 0x000fd800087fe43f */
.L_x_1339:
        /* <DEDUP_REMOVED lines=15> */
.L_x_1340:
        /* <DEDUP_REMOVED lines=15> */
.L_x_1341:
        /* <DEDUP_REMOVED lines=10> */
.L_x_1328:
[----:B------:R-:W-:Y:S05]  /*18fb0*/  BSYNC B0 ;  /* 0x0000000000007941 */ /* 0x000fea0003800000 */
.L_x_1327:
[----:B------:R-:W-:-:S06]  /*18fc0*/  UISETP.NE.AND UP0, UPT, UR39, 0x3, UPT ;  /* 0x000000032700788c */ /* 0x000fcc000bf05270 */
[----:B------:R-:W-:-:S13]  /*18fd0*/  PLOP3.LUT P0, PT, PT, PT, UP0, 0x80, 0x0 ;  /* 0x000000000000781c */ /* 0x000fda0003f0f008 */
[----:B------:R-:W-:Y:S05]  /*18fe0*/  @!P0 BRA `(.L_x_1342) ;  /* 0x0000000000048947 */ /* 0x000fea0003800000 */
[----:B------:R-:W-:Y:S01]  /*18ff0*/  BPT.TRAP 0x1 ;  /* 0x000000040000795c */ /* 0x000fe20000300000 */
.L_x_1342:
        /* <DEDUP_REMOVED lines=8> */
.L_x_1403:
[----:B------:R-:W-:Y:S05]  /*19080*/  BSYNC B0 ;  /* 0x0000000000007941 */ /* 0x000fea0003800000 */
.L_x_1343:
[----:B------:R-:W-:Y:S05]  /*19090*/  @!P1 BRA `(.L_x_1345) ;  /* 0x0000000000049947 */ /* 0x000fea0003800000 */
[----:B------:R-:W-:Y:S01]  /*190a0*/  BPT.TRAP 0x1 ;  /* 0x000000040000795c */ /* 0x000fe20000300000 */
.L_x_1345:
[----:B------:R-:W-:Y:S01]  /*190b0*/  SHF.L.U32 R3, R3, 0x1f, RZ ;  /* 0x0000001f03037819 */ /* 0x000fe200000006ff */
[----:B------:R-:W-:-:S03]  /*190c0*/  IMAD R12, R0, 0x5000, RZ ;  /* 0x00005000000c7824 */ /* 0x000fc600078e02ff */
[----:B------:R-:W3:Y:S02]  /*190d0*/  SYNCS.PHASECHK.TRANS64.TRYWAIT P0, [R19+URZ+0x29860], R3 ;  /* 0x02986003130075a7 */ /* 0x000ee4000800017f */
[----:B---3--:R-:W-:Y:S05]  /*190e0*/  @!P0 BRA `(.L_x_1346) ;  /* 0x00000028008c8947 */ /* 0x008fea0003800000 */
.L_x_1404:
        /* <DEDUP_REMOVED lines=80> */
.L_x_1347:
[----:B------:R-:W3:Y:S01]  /*195f0*/  S2R R0, SR_TID.X ;  /* 0x0000000000007919 */ /* 0x000ee20000002100 */
[----:B-1----:R1:W-:Y:S01]  /*19600*/  SYNCS.ARRIVE.TRANS64.A1T0 RZ, [R19+URZ+0x29850], RZ ;  /* 0x029850ff13ff79a7 */ /* 0x0023e2000810003f */
[----:B---3--:R-:W-:Y:S02]  /*19610*/  LOP3.LUT R3, R0, 0x7f, RZ, 0xc0, !PT ;  /* 0x0000007f00037812 */ /* 0x008fe400078ec0ff */
[----:B------:R-:W3:Y:S01]  /*19620*/  LDL R0, [R1+0x14] ;  /* 0x0000140001007983 */ /* 0x000ee20000100800 */
[----:B------:R-:W-:Y:S01]  /*19630*/  BAR.SYNC.DEFER_BLOCKING 0x2, 0x80 ;  /* 0x0082000000007b1d */ /* 0x000fe20000010000 */
[----:B------:R-:W-:-:S05]  /*19640*/  ISETP.NE.AND P0, PT, R3, RZ, PT ;  /* 0x000000ff0300720c */ /* 0x000fca0003f05270 */
[----:B------:R4:W5:Y:S08]  /*19650*/  LDL R3, [R1] ;  /* 0x0000000001037983 */ /* 0x0009700000100800 */
[----:B-1----:R-:W-:-:S05]  /*19660*/  @!P0 VIADD R19, R19, 0x29880 ;  /* 0x0002988013138836 */ /* 0x002fca0000000000 */
[----:B------:R-:W-:-:S04]  /*19670*/  @!P0 PRMT R19, RZ, 0x654, R19 ;  /* 0x00000654ff138816 */ /* 0x000fc80000000013 */
[----:B------:R4:W-:Y:S01]  /*19680*/  @!P0 SYNCS.ARRIVE.TRANS64.RED.A1T0 RZ, [R19+URZ], RZ ;  /* 0x000000ff13ff89a7 */ /* 0x0009e2000810043f */
[C---:B---3--:R-:W-:Y:S01]  /*19690*/  ISETP.GT.AND P0, PT, R2.reuse, R0, PT ;  /* 0x000000000200720c */ /* 0x048fe20003f04270 */
[----:B------:R-:W-:Y:S02]  /*196a0*/  VIADD R2, R2, 0xffffffff ;  /* 0xffffffff02027836 */ /* 0x000fe40000000000 */
[----:B------:R-:W-:-:S10]  /*196b0*/  IMAD.MOV.U32 R0, RZ, RZ, R18 ;  /* 0x000000ffff007224 */ /* 0x000fd400078e0012 */
[----:B----4-:R-:W-:Y:S05]  /*196c0*/  @P0 BRA `(.L_x_1348) ;  /* 0xfffffff000040947 */ /* 0x010fea000383ffff */
.L_x_1326:
        /* <DEDUP_REMOVED lines=18> */
.L_x_1350:
[----:B------:R-:W-:Y:S05]  /*197f0*/  BSYNC B0 ;  /* 0x0000000000007941 */ /* 0x000fea0003800000 */
.L_x_1349:
[----:B------:R-:W-:-:S06]  /*19800*/  UISETP.NE.AND UP0, UPT, UR39, 0x3, UPT ;  /* 0x000000032700788c */ /* 0x000fcc000bf05270 */
[----:B------:R-:W-:-:S13]  /*19810*/  PLOP3.LUT P1, PT, PT, PT, UP0, 0x80, 0x0 ;  /* 0x000000000000781c */ /* 0x000fda0003f2f008 */
[----:B------:R-:W-:Y:S05]  /*19820*/  @!P1 BRA `(.L_x_1351) ;  /* 0x0000000000049947 */ /* 0x000fea0003800000 */
[----:B------:R-:W-:Y:S01]  /*19830*/  BPT.TRAP 0x1 ;  /* 0x000000040000795c */ /* 0x000fe20000300000 */
.L_x_1351:
        /* <DEDUP_REMOVED lines=9> */
.L_x_1405:
[----:B------:R-:W-:Y:S05]  /*198d0*/  BSYNC B0 ;  /* 0x0000000000007941 */ /* 0x000fea0003800000 */
.L_x_1352:
[----:B------:R-:W-:Y:S05]  /*198e0*/  @!P2 BRA `(.L_x_1354) ;  /* 0x000000000004a947 */ /* 0x000fea0003800000 */
[----:B------:R-:W-:Y:S01]  /*198f0*/  BPT.TRAP 0x1 ;  /* 0x000000040000795c */ /* 0x000fe20000300000 */
.L_x_1354:
[----:B------:R-:W0:Y:S02]  /*19900*/  LDL R0, [R1] ;  /* 0x0000000001007983 */ /* 0x000e240000100800 */
[----:B0-----:R-:W-:-:S04]  /*19910*/  SHF.L.U32 R3, R0, 0x1f, RZ ;  /* 0x0000001f00037819 */ /* 0x001fc800000006ff */
[----:B------:R-:W0:Y:S02]  /*19920*/  SYNCS.PHASECHK.TRANS64.TRYWAIT P1, [R16+URZ+0x29860], R3 ;  /* 0x02986003100075a7 */ /* 0x000e24000802017f */
[----:B0-----:R-:W-:Y:S05]  /*19930*/  @!P1 BRA `(.L_x_1355) ;  /* 0x0000002000a09947 */ /* 0x001fea0003800000 */
.L_x_1406:
        /* <DEDUP_REMOVED lines=81> */
.L_x_1356:
        /* <DEDUP_REMOVED lines=12> */
.L_x_1301:
[----:B------:R-:W-:Y:S05]  /*19f10*/  BSYNC B7 ;  /* 0x0000000000077941 */ /* 0x000fea0003800000 */
.L_x_1299:
[----:B-1----:R-:W3:Y:S02]  /*19f20*/  LDL R0, [R1+0x8] ;  /* 0x0000080001007983 */ /* 0x002ee40000100800 */
[----:B---3--:R-:W-:-:S13]  /*19f30*/  LOP3.LUT P0, RZ, R0, 0x2, RZ, 0xc0, !PT ;  /* 0x0000000200ff7812 */ /* 0x008fda000780c0ff */
[----:B------:R-:W-:Y:S05]  /*19f40*/  @!P0 BRA `(.L_x_1357) ;  /* 0x0000000000348947 */ /* 0x000fea0003800000 */
[----:B------:R-:W1:Y:S08]  /*19f50*/  S2UR UR5, SR_CgaCtaId ;  /* 0x00000000000579c3 */ /* 0x000e700000008800 */
[----:B------:R-:W-:Y:S06]  /*19f60*/  BAR.SYNC.DEFER_BLOCKING 0x5, 0x180 ;  /* 0x0146000000007b1d */ /* 0x000fec0000010000 */
[----:B------:R-:W-:-:S02]  /*19f70*/  UMOV UR4, 0x400 ;  /* 0x0000040000047882 */ /* 0x000fc40000000000 */
[----:B-1----:R-:W-:-:S06]  /*19f80*/  ULEA UR4, UR5, UR4, 0x18 ;  /* 0x0000000405047291 */ /* 0x002fcc000f8ec03f */
[----:B------:R-:W-:-:S05]  /*19f90*/  IMAD.U32 R17, RZ, RZ, UR4 ;  /* 0x00000004ff117e24 */ /* 0x000fca000f8e00ff */
[----:B------:R-:W1:Y:S04]  /*19fa0*/  LDS.128 R4, [R17+0x298d0] ;  /* 0x0298d00011047984 */ /* 0x000e680000000c00 */
[----:B-1----:R1:W-:Y:S01]  /*19fb0*/  STL.64 [R1+0x10], R4 ;  /* 0x0000100401007387 */ /* 0x0023e20000100a00 */
[----:B0-----:R-:W-:Y:S02]  /*19fc0*/  IMAD.MOV.U32 R2, RZ, RZ, R6 ;  /* 0x000000ffff027224 */ /* 0x001fe400078e0006 */
[----:B------:R-:W-:-:S03]  /*19fd0*/  IMAD.MOV.U32 R0, RZ, RZ, R7 ;  /* 0x000000ffff007224 */ /* 0x000fc600078e0007 */
[----:B------:R-:W-:Y:S02]  /*19fe0*/  R2UR UR36, R2 ;  /* 0x00000000022472ca */ /* 0x000fe400000e0000 */
[----:B------:R-:W-:Y:S01]  /*19ff0*/  R2UR UR44, R0 ;  /* 0x00000000002c72ca */ /* 0x000fe200000e0000 */
[----:B------:R-:W-:Y:S06]  /*1a000*/  BAR.ARV 0x4, 0x180 ;  /* 0x0106000000007b1d */ /* 0x000fec0000002000 */
[----:B------:R-:W-:Y:S08]  /*1a010*/  BRA `(.L_x_1358) ;  /* 0x0000000800d07947 */ /* 0x000ff00003800000 */
.L_x_1357:
[----:B0-----:R-:W0:Y:S01]  /*1a020*/  S2R R2, SR_TID.X ;  /* 0x0000000000027919 */ /* 0x001e220000002100 */
[----:B------:R-:W-:Y:S01]  /*1a030*/  ULDC UR4, c[0x0][0xc3c] ;  /* 0x00030f0000047ab9 */ /* 0x000fe20000000800 */
[----:B------:R-:W-:Y:S01]  /*1a040*/  IMAD.MOV.U32 R4, RZ, RZ, RZ ;  /* 0x000000ffff047224 */ /* 0x000fe200078e00ff */
[----:B------:R-:W1:Y:S01]  /*1a050*/  LDC R10, c[0x0][0xc38] ;  /* 0x00030e00ff0a7b82 */ /* 0x000e620000000800 */
[----:B------:R-:W3:Y:S01]  /*1a060*/  LDL.LU R0, [R1+0x10] ;  /* 0x0000100001007983 */ /* 0x000ee20000300800 */
[----:B0-----:R-:W-:-:S04]  /*1a070*/  LOP3.LUT R7, R2, 0x1f, RZ, 0xc0, !PT ;  /* 0x0000001f02077812 */ /* 0x001fc800078ec0ff */
[C---:B------:R-:W-:Y:S01]  /*1a080*/  ISETP.NE.AND P0, PT, R7.reuse, 0x1f, PT ;  /* 0x0000001f0700780c */ /* 0x040fe20003f05270 */
[----:B------:R-:W-:-:S05]  /*1a090*/  VIADD R5, R7, UR44 ;  /* 0x0000002c07057c36 */ /* 0x000fca0008000000 */
[----:B------:R-:W-:Y:S01]  /*1a0a0*/  ISETP.GE.OR P1, PT, R5, UR4, !P0 ;  /* 0x0000000405007c0c */ /* 0x000fe2000c726670 */
[----:B------:R-:W-:-:S12]  /*1a0b0*/  ULDC UR4, c[0x0][0xc3c] ;  /* 0x00030f0000047ab9 */ /* 0x000fd80000000800 */
[----:B------:R-:W0:Y:S02]  /*1a0c0*/  @!P1 LDC.64 R2, c[0x0][0xc80] ;  /* 0x00032000ff029b82 */ /* 0x000e240000000a00 */
[----:B0-----:R-:W-:-:S05]  /*1a0d0*/  @!P1 IMAD.WIDE R2, R5, 0x4, R2 ;  /* 0x0000000405029825 */ /* 0x001fca00078e0202 */
        /* <DEDUP_REMOVED lines=22> */
[----:B------:R-:W-:-:S05]  /*1a240*/  IMAD.IADD R7, R8, 0x1, R7 ;  /* 0x0000000108077824 */ /* 0x000fca00078e0207 */
[----:B------:R-:W1:Y:S04]  /*1a250*/  SHFL.IDX PT, R2, R7, 0x1f, 0x1f ;  /* 0x03e01f0007027f89 */ /* 0x000e6800000e0000 */
[----:B------:R-:W0:Y:S01]  /*1a260*/  SHFL.IDX PT, R0, R9, RZ, 0x1f ;  /* 0x00001fff09007589 */ /* 0x000e2200000e0000 */
[----:B-1----:R-:W-:-:S04]  /*1a270*/  IMAD R2, R2, R10, RZ ;  /* 0x0000000a02027224 */ /* 0x002fc800078e02ff */
[----:B------:R-:W-:-:S05]  /*1a280*/  IMAD.IADD R6, R6, 0x1, R2 ;  /* 0x0000000106067824 */ /* 0x000fca00078e0202 */
[----:B0-----:R-:W-:-:S13]  /*1a290*/  ISETP.GT.AND P6, PT, R6, R0, PT ;  /* 0x000000000600720c */ /* 0x001fda0003fc4270 */
[----:B------:R-:W-:Y:S05]  /*1a2a0*/  @P6 BRA `(.L_x_1359) ;  /* 0x0000000000906947 */ /* 0x000fea0003800000 */
.L_x_1363:
        /* <DEDUP_REMOVED lines=14> */
.L_x_1362:
[----:B------:R-:W-:Y:S05]  /*1a390*/  BSYNC B0 ;  /* 0x0000000000007941 */ /* 0x000fea0003800000 */
.L_x_1361:
[----:B0----5:R-:W0:Y:S01]  /*1a3a0*/  SHFL.UP PT, R2, R4, 0x1, RZ ;  /* 0x0420000004027989 */ /* 0x021e2200000e00ff */
[----:B------:R-:W1:Y:S01]  /*1a3b0*/  LDC R10, c[0x0][0xc38] ;  /* 0x00030e00ff0a7b82 */ /* 0x000e620000000800 */
        /* <DEDUP_REMOVED lines=14> */
[----:B------:R-:W1:Y:S02]  /*1a4a0*/  SHFL.IDX PT, R2, R7, 0x1f, 0x1f ;  /* 0x03e01f0007027f89 */ /* 0x000e6400000e0000 */
[----:B-1----:R-:W-:-:S04]  /*1a4b0*/  IMAD R2, R2, R10, RZ ;  /* 0x0000000a02027224 */ /* 0x002fc800078e02ff */
[----:B------:R-:W-:-:S05]  /*1a4c0*/  IMAD.IADD R6, R2, 0x1, R6 ;  /* 0x0000000102067824 */ /* 0x000fca00078e0206 */
[----:B------:R-:W-:-:S13]  /*1a4d0*/  ISETP.GT.AND P6, PT, R6, R0, PT ;  /* 0x000000000600720c */ /* 0x000fda0003fc4270 */
[----:B------:R-:W-:Y:S05]  /*1a4e0*/  @!P6 BRA `(.L_x_1363) ;  /* 0xfffffffc0070e947 */ /* 0x000fea000383ffff */
.L_x_1359:
        /* <DEDUP_REMOVED lines=10> */
[----:B------:R0:W3:Y:S01]  /*1a590*/  LDG.E R8, desc[UR52][R2.64] ;  /* 0x0000003402087981 */ /* 0x0000e2000c1e1900 */
[----:B------:R-:W-:Y:S01]  /*1a5a0*/  ISETP.NE.AND P0, PT, RZ, UR7, PT ;  /* 0x00000007ff007c0c */ /* 0x000fe2000bf05270 */
[----:B0-----:R-:W-:-:S05]  /*1a5b0*/  IMAD.U32 R2, RZ, RZ, UR6 ;  /* 0x00000006ff027e24 */ /* 0x001fca000f8e00ff */
[----:B------:R0:W3:Y:S02]  /*1a5c0*/  SHFL.IDX PT, R4, R4, R2, 0x1f ;  /* 0x00001f0204047589 */ /* 0x0000e400000e0000 */
[----:B0-----:R-:W-:Y:S02]  /*1a5d0*/  IMAD.MOV.U32 R2, RZ, RZ, RZ ;  /* 0x000000ffff027224 */ /* 0x001fe400078e00ff */
[----:B---3--:R-:W-:-:S05]  /*1a5e0*/  IMAD R5, R4, R8, RZ ;  /* 0x0000000804057224 */ /* 0x008fca00078e02ff */
[----:B------:R-:W-:Y:S01]  /*1a5f0*/  IABS R9, R5 ;  /* 0x0000000500097213 */ /* 0x000fe20000000000 */
[----:B------:R-:W-:Y:S06]  /*1a600*/  @!P0 BRA `(.L_x_1364) ;  /* 0x00000000000c8947 */ /* 0x000fec0003800000 */
[----:B------:R-:W-:-:S06]  /*1a610*/  UIADD3 UR4, UR6, -0x1, URZ ;  /* 0xffffffff06047890 */ /* 0x000fcc000fffe03f */
[----:B------:R-:W-:-:S06]  /*1a620*/  IMAD.U32 R2, RZ, RZ, UR4 ;  /* 0x00000004ff027e24 */ /* 0x000fcc000f8e00ff */
[----:B------:R0:W1:Y:S02]  /*1a630*/  SHFL.IDX PT, R2, R7, R2, 0x1f ;  /* 0x00001f0207027589 */ /* 0x00006400000e0000 */
.L_x_1364:
[----:B------:R-:W3:Y:S01]  /*1a640*/  I2F.RP R3, R9 ;  /* 0x0000000900037306 */ /* 0x000ee20000209400 */
[----:B01----:R-:W-:-:S04]  /*1a650*/  IMAD R7, R2, R10, R6 ;  /* 0x0000000a02077224 */ /* 0x003fc800078e0206 */
[----:B------:R-:W-:Y:S01]  /*1a660*/  IMAD.IADD R0, R0, 0x1, -R7 ;  /* 0x0000000100007824 */ /* 0x000fe200078e0a07 */
[----:B------:R0:W-:Y:S02]  /*1a670*/  STL [R1+0x10], R7 ;  /* 0x0000100701007387 */ /* 0x0001e40000100800 */
[----:B---3--:R-:W1:Y:S02]  /*1a680*/  MUFU.RCP R3, R3 ;  /* 0x0000000300037308 */ /* 0x008e640000001000 */
[----:B-1----:R-:W-:-:S06]  /*1a690*/  VIADD R3, R3, 0xffffffe ;  /* 0x0ffffffe03037836 */ /* 0x002fcc0000000000 */
[----:B------:R-:W1:Y:S02]  /*1a6a0*/  F2I.FTZ.U32.TRUNC.NTZ R3, R3 ;  /* 0x0000000300037305 */ /* 0x000e64000021f000 */
[----:B-1----:R-:W-:-:S04]  /*1a6b0*/  IMAD.MOV R2, RZ, RZ, -R3 ;  /* 0x000000ffff027224 */ /* 0x002fc800078e0a03 */
        /* <DEDUP_REMOVED lines=17> */
[----:B------:R-:W-:-:S05]  /*1a7d0*/  @!P1 LOP3.LUT R2, RZ, R5, RZ, 0x33, !PT ;  /* 0x00000005ff029212 */ /* 0x000fca00078e33ff */
[----:B------:R-:W-:Y:S02]  /*1a7e0*/  IMAD R6, R8, R2, RZ ;  /* 0x0000000208067224 */ /* 0x000fe400078e02ff */
[----:B------:R-:W-:Y:S02]  /*1a7f0*/  IMAD.MOV R2, RZ, RZ, -R2 ;  /* 0x000000ffff027224 */ /* 0x000fe400078e0a02 */
[----:B------:R-:W-:Y:S02]  /*1a800*/  IMAD.MOV R3, RZ, RZ, -R6 ;  /* 0x000000ffff037224 */ /* 0x000fe400078e0a06 */
[----:B------:R-:W-:-:S03]  /*1a810*/  IMAD R0, R5, R2, R0 ;  /* 0x0000000205007224 */ /* 0x000fc600078e0200 */
[----:B------:R-:W-:-:S04]  /*1a820*/  VIADDMNMX R8, R3, R10, R8, PT ;  /* 0x0000000a03087246 */ /* 0x000fc80003800108 */
[----:B0-----:R-:W-:-:S04]  /*1a830*/  IABS R7, R8 ;  /* 0x0000000800077213 */ /* 0x001fc80000000000 */
[----:B------:R-:W0:Y:S08]  /*1a840*/  I2F.RP R3, R7 ;  /* 0x0000000700037306 */ /* 0x000e300000209400 */
        /* <DEDUP_REMOVED lines=9> */
[----:B------:R-:W-:-:S04]  /*1a8e0*/  IMAD.HI.U32 R2, R2, R3, RZ ;  /* 0x0000000302027227 */ /* 0x000fc800078e00ff */
[----:B------:R-:W-:-:S04]  /*1a8f0*/  IMAD.MOV R5, RZ, RZ, -R5 ;  /* 0x000000ffff057224 */ /* 0x000fc800078e0a05 */
[----:B------:R-:W-:-:S05]  /*1a900*/  IMAD R3, R2, R5, R3 ;  /* 0x0000000502037224 */ /* 0x000fca00078e0203 */
[----:B------:R-:W-:-:S13]  /*1a910*/  ISETP.GT.U32.AND P1, PT, R7, R3, PT ;  /* 0x000000030700720c */ /* 0x000fda0003f24070 */
[----:B------:R-:W-:Y:S02]  /*1a920*/  @!P1 IMAD.IADD R3, R3, 0x1, -R7 ;  /* 0x0000000103039824 */ /* 0x000fe400078e0a07 */
[----:B------:R-:W-:Y:S01]  /*1a930*/  @!P1 VIADD R2, R2, 0x1 ;  /* 0x0000000102029836 */ /* 0x000fe20000000000 */
[----:B------:R-:W-:Y:S02]  /*1a940*/  ISETP.NE.AND P1, PT, R8, RZ, PT ;  /* 0x000000ff0800720c */ /* 0x000fe40003f25270 */
[----:B------:R-:W-:Y:S02]  /*1a950*/  ISETP.GE.U32.AND P0, PT, R3, R7, PT ;  /* 0x000000070300720c */ /* 0x000fe40003f06070 */
[C---:B------:R-:W-:Y:S01]  /*1a960*/  LOP3.LUT R3, R0.reuse, R8, RZ, 0x3c, !PT ;  /* 0x0000000800037212 */ /* 0x040fe200078e3cff */
[----:B------:R-:W-:-:S03]  /*1a970*/  IMAD.IADD R0, R0, 0x1, R6 ;  /* 0x0000000100007824 */ /* 0x000fc600078e0206 */
[----:B------:R-:W-:-:S07]  /*1a980*/  ISETP.GE.AND P2, PT, R3, RZ, PT ;  /* 0x000000ff0300720c */ /* 0x000fce0003f46270 */
[----:B------:R-:W-:-:S06]  /*1a990*/  @P0 VIADD R2, R2, 0x1 ;  /* 0x0000000102020836 */ /* 0x000fcc0000000000 */
[----:B------:R-:W-:Y:S01]  /*1a9a0*/  @!P2 IMAD.MOV R2, RZ, RZ, -R2 ;  /* 0x000000ffff02a224 */ /* 0x000fe200078e0a02 */
[----:B------:R-:W-:Y:S01]  /*1a9b0*/  @!P1 LOP3.LUT R2, RZ, R8, RZ, 0x33, !PT ;  /* 0x00000008ff029212 */ /* 0x000fe200078e33ff */
[----:B------:R-:W-:-:S03]  /*1a9c0*/  IMAD.MOV R8, RZ, RZ, -R8 ;  /* 0x000000ffff087224 */ /* 0x000fc600078e0a08 */
[----:B------:R-:W-:Y:S01]  /*1a9d0*/  LOP3.LUT R3, RZ, R2, RZ, 0x33, !PT ;  /* 0x00000002ff037212 */ /* 0x000fe200078e33ff */
[----:B------:R-:W-:-:S05]  /*1a9e0*/  IMAD R0, R2, R8, R0 ;  /* 0x0000000802007224 */ /* 0x000fca00078e0200 */
[----:B------:R-:W-:Y:S01]  /*1a9f0*/  R2UR UR36, R0 ;  /* 0x00000000002472ca */ /* 0x000fe200000e0000 */
[----:B------:R-:W-:-:S05]  /*1aa00*/  IMAD.IADD R0, R4, 0x1, R3 ;  /* 0x0000000104007824 */ /* 0x000fca00078e0203 */
[----:B------:R1:W-:Y:S01]  /*1aa10*/  STL [R1+0x14], R0 ;  /* 0x0000140001007387 */ /* 0x0003e20000100800 */
[----:B------:R-:W-:Y:S08]  /*1aa20*/  BRA `(.L_x_1365) ;  /* 0x0000000000107947 */ /* 0x000ff00003800000 */
.L_x_1360:
[----:B------:R0:W-:Y:S01]  /*1aa30*/  STL [R1+0x10], R0 ;  /* 0x0000100001007387 */ /* 0x0001e20000100800 */
[----:B------:R-:W-:Y:S01]  /*1aa40*/  ULDC UR44, c[0x0][0xc3c] ;  /* 0x00030f00002c7ab9 */ /* 0x000fe20000000800 */
[----:B------:R-:W-:Y:S02]  /*1aa50*/  UMOV UR36, URZ ;  /* 0x0000003f00247c82 */ /* 0x000fe40008000000 */
[----:B------:R0:W-:Y:S03]  /*1aa60*/  STL [R1+0x14], RZ ;  /* 0x000014ff01007387 */ /* 0x0001e60000100800 */
.L_x_1365:
[----:B------:R-:W3:Y:S04]  /*1aa70*/  LDL R3, [R1+0x10] ;  /* 0x0000100001037983 */ /* 0x000ee80000100800 */
[----:B------:R-:W4:Y:S01]  /*1aa80*/  LDL R2, [R1+0x14] ;  /* 0x0000140001027983 */ /* 0x000f220000100800 */
[----:B------:R-:W-:Y:S02]  /*1aa90*/  IMAD.U32 R6, RZ, RZ, UR36 ;  /* 0x00000024ff067e24 */ /* 0x000fe4000f8e00ff */
[----:B------:R-:W-:Y:S01]  /*1aaa0*/  IMAD.U32 R7, RZ, RZ, UR44 ;  /* 0x0000002cff077e24 */ /* 0x000fe2000f8e00ff */
[----:B01----:R-:W0:Y:S02]  /*1aab0*/  S2R R0, SR_TID.X ;  /* 0x0000000000007919 */ /* 0x003e240000002100 */
        /* <DEDUP_REMOVED lines=10> */
.L_x_1358:
[----:B------:R-:W-:Y:S02]  /*1ab60*/  ULDC UR4, c[0x0][0xc3c] ;  /* 0x00030f0000047ab9 */ /* 0x000fe40000000800 */
[----:B------:R-:W-:-:S06]  /*1ab70*/  UISETP.GE.AND UP0, UPT, UR44, UR4, UPT ;  /* 0x000000042c00728c */ /* 0x000fcc000bf06270 */
[----:B------:R-:W-:-:S13]  /*1ab80*/  PLOP3.LUT P0, PT, PT, PT, UP0, 0x80, 0x0 ;  /* 0x000000000000781c */ /* 0x000fda0003f0f008 */
[----:B------:R-:W-:Y:S05]  /*1ab90*/  @!P0 BRA `(.L_x_1366) ;  /* 0xffffffb400dc8947 */ /* 0x000fea000383ffff */
.L_x_1289:
        /* <DEDUP_REMOVED lines=12> */
.L_x_1407:
[----:B------:R-:W-:Y:S05]  /*1ac60*/  BSYNC B0 ;  /* 0x0000000000007941 */ /* 0x000fea0003800000 */
.L_x_1367:
[----:B------:R-:W-:-:S03]  /*1ac70*/  UMOV UR4, 0xffffffff ;  /* 0xffffffff00047882 */ /* 0x000fc60000000000 */
[----:B------:R-:W-:Y:S05]  /*1ac80*/  BRA.DIV UR4, `(.L_x_1369) ;  /* 0x0000000e04f47947 */ /* 0x000fea000b800000 */
[----:B0-----:R-:W0:Y:S02]  /*1ac90*/  S2R R0, SR_TID.X ;  /* 0x0000000000007919 */ /* 0x001e240000002100 */
[----:B0-----:R-:W-:-:S04]  /*1aca0*/  SHF.R.U32.HI R0, RZ, 0x5, R0 ;  /* 0x00000005ff007819 */ /* 0x001fc80000011600 */
[----:B------:R-:W-:-:S05]  /*1acb0*/  LOP3.LUT R0, R0, 0x3, RZ, 0xc0, !PT ;  /* 0x0000000300007812 */ /* 0x000fca00078ec0ff */
[----:B------:R0:W1:Y:S02]  /*1acc0*/  SHFL.IDX PT, R14, R0, RZ, 0x1f ;  /* 0x00001fff000e7589 */ /* 0x00006400000e0000 */
.L_x_1410:
[----:B-1----:R-:W-:Y:S01]  /*1acd0*/  ISETP.NE.AND P0, PT, R14, RZ, PT ;  /* 0x000000ff0e00720c */ /* 0x002fe20003f05270 */
[----:B------:R-:W-:-:S12]  /*1ace0*/  BSSY B0, `(.L_x_1370) ;  /* 0x000002c000007945 */ /* 0x000fd80003800000 */
[----:B------:R-:W-:Y:S05]  /*1acf0*/  @P0 BRA `(.L_x_1371) ;  /* 0x0000000000a80947 */ /* 0x000fea0003800000 */
[----:B------:R-:W-:-:S03]  /*1ad00*/  UMOV UR4, 0xffffffff ;  /* 0xffffffff00047882 */ /* 0x000fc60000000000 */
[----:B------:R-:W-:Y:S05]  /*1ad10*/  BRA.DIV UR4, `(.L_x_1372) ;  /* 0x0000001204047947 */ /* 0x000fea000b800000 */
[----:B------:R-:W-:-:S13]  /*1ad20*/  ELECT P6, URZ, PT ;  /* 0x00000000003f782f */ /* 0x000fda00038c0000 */
.L_x_1413:
[----:B------:R-:W-:Y:S05]  /*1ad30*/  @!P6 BRA `(.L_x_1371) ;  /* 0x000000000098e947 */ /* 0x000fea0003800000 */
[----:B------:R-:W-:-:S06]  /*1ad40*/  ULOP3.LUT UR4, UR38, 0x2, URZ, 0xfc, !UPT ;  /* 0x0000000226047892 */ /* 0x000fcc000f8efc3f */
[----:B0-----:R-:W-:-:S05]  /*1ad50*/  IMAD.U32 R0, RZ, RZ, UR4 ;  /* 0x00000004ff007e24 */ /* 0x001fca000f8e00ff */
[----:B------:R-:W-:-:S13]  /*1ad60*/  ISETP.NE.AND P0, PT, R0, 0x3, PT ;  /* 0x000000030000780c */ /* 0x000fda0003f05270 */
[----:B------:R-:W-:Y:S05]  /*1ad70*/  @!P0 BRA `(.L_x_1373) ;  /* 0x0000000000048947 */ /* 0x000fea0003800000 */
[----:B------:R-:W-:Y:S01]  /*1ad80*/  BPT.TRAP 0x1 ;  /* 0x000000040000795c */ /* 0x000fe20000300000 */
.L_x_1373:
        /* <DEDUP_REMOVED lines=13> */
.L_x_1414:
[----:B------:R-:W1:Y:S02]  /*1ae60*/  SYNCS.PHASECHK.TRANS64.TRYWAIT P1, [R5+URZ], R0 ;  /* 0x00000000050075a7 */ /* 0x000e64000802017f */
[----:B-1----:R-:W-:Y:S05]  /*1ae70*/  @!P1 BRA `(.L_x_1375) ;  /* 0x0000000c00e09947 */ /* 0x002fea0003800000 */
.L_x_1415:
[----:B------:R-:W-:Y:S05]  /*1ae80*/  @!P0 BRA `(.L_x_1376) ;  /* 0x0000000000048947 */ /* 0x000fea0003800000 */
[----:B------:R-:W-:Y:S01]  /*1ae90*/  BPT.TRAP 0x1 ;  /* 0x000000040000795c */ /* 0x000fe20000300000 */
.L_x_1376:
[----:B-1----:R-:W-:-:S04]  /*1aea0*/  IMAD R5, R18, 0x8, R3 ;  /* 0x0000000812057824 */ /* 0x002fc800078e0203 */
[----:B------:R-:W1:Y:S02]  /*1aeb0*/  SYNCS.PHASECHK.TRANS64.TRYWAIT P1, [R5+URZ+0x29860], R4 ;  /* 0x02986004050075a7 */ /* 0x000e64000802017f */
[----:B-1----:R-:W-:Y:S05]  /*1aec0*/  @!P1 BRA `(.L_x_1377) ;  /* 0x0000000c00e09947 */ /* 0x002fea0003800000 */
.L_x_1416:
[----:B------:R-:W-:Y:S05]  /*1aed0*/  @!P0 BRA `(.L_x_1378) ;  /* 0x0000000000048947 */ /* 0x000fea0003800000 */
[----:B------:R-:W-:Y:S01]  /*1aee0*/  BPT.TRAP 0x1 ;  /* 0x000000040000795c */ /* 0x000fe20000300000 */
.L_x_1378:
[----:B------:R-:W-:-:S04]  /*1aef0*/  IMAD R3, R2, 0x8, R3 ;  /* 0x0000000802037824 */ /* 0x000fc800078e0203 */
[----:B------:R-:W3:Y:S02]  /*1af00*/  SYNCS.PHASECHK.TRANS64.TRYWAIT P1, [R3+URZ+0x29860], R0 ;  /* 0x02986000030075a7 */ /* 0x000ee4000802017f */
[----:B---3--:R-:W-:Y:S05]  /*1af10*/  @!P1 BRA `(.L_x_1379) ;  /* 0x0000000c00e09947 */ /* 0x008fea0003800000 */
.L_x_1417:
[----:B------:R-:W-:Y:S05]  /*1af20*/  @!P0 BRA `(.L_x_1380) ;  /* 0x0000000000048947 */ /* 0x000fea0003800000 */
[----:B------:R-:W-:Y:S01]  /*1af30*/  BPT.TRAP 0x1 ;  /* 0x000000040000795c */ /* 0x000fe20000300000 */
.L_x_1380:
[----:B------:R-:W4:Y:S02]  /*1af40*/  SYNCS.PHASECHK.TRANS64.TRYWAIT P0, [R5+URZ+0x29880], R4 ;  /* 0x02988004050075a7 */ /* 0x000f24000800017f */
[----:B----4-:R-:W-:Y:S05]  /*1af50*/  @!P0 BRA `(.L_x_1381) ;  /* 0x0000000c00e48947 */ /* 0x010fea0003800000 */
.L_x_1382:
[----:B------:R0:W0:Y:S02]  /*1af60*/  SYNCS.PHASECHK.TRANS64.TRYWAIT P0, [R3+URZ+0x29880], R0 ;  /* 0x02988000030075a7 */ /* 0x000024000800017f */
[----:B0-----:R-:W-:Y:S05]  /*1af70*/  @!P0 NANOSLEEP.SYNCS 0x989680 ;  /* 0x009896800000895d */ /* 0x001fea0003900000 */
[----:B------:R-:W0:Y:S02]  /*1af80*/  @!P0 SYNCS.PHASECHK.TRANS64 P0, [R3+URZ+0x29880], R0 ;  /* 0x02988000030085a7 */ /* 0x000e24000800007f */
[----:B0-----:R-:W-:Y:S05]  /*1af90*/  @!P0 BRA `(.L_x_1382) ;  /* 0xfffffffc00f08947 */ /* 0x001fea000383ffff */
.L_x_1371:
[----:B------:R-:W-:Y:S05]  /*1afa0*/  BSYNC B0 ;  /* 0x0000000000007941 */ /* 0x000fea0003800000 */
.L_x_1370:
[----:B------:R-:W-:Y:S05]  /*1afb0*/  EXIT ;  /* 0x000000000000794d */ /* 0x000fea0003800000 */
.L_x_1187:
[----:B0-----:R-:W-:-:S04]  /*1afc0*/  IMAD.U32 R3, RZ, RZ, UR41 ;  /* 0x00000029ff037e24 */ /* 0x001fc8000f8e00ff */
[----:B------:R0:W1:Y:S03]  /*1afd0*/  SYNCS.PHASECHK.TRANS64.TRYWAIT P1, [R3+URZ+0x29800], R0 ;  /* 0x02980000030075a7 */ /* 0x000066000802017f */
[----:B-1----:R-:W-:Y:S05]  /*1afe0*/  @!P1 NANOSLEEP.SYNCS 0x989680 ;  /* 0x009896800000995d */ /* 0x002fea0003900000 */
[----:B------:R-:W1:Y:S02]  /*1aff0*/  @!P1 SYNCS.PHASECHK.TRANS64 P1, [R3+URZ+0x29800], R0 ;  /* 0x02980000030095a7 */ /* 0x000e64000802007f */
[----:B-1----:R-:W-:Y:S05]  /*1b000*/  @!P1 BRA `(.L_x_1187) ;  /* 0xfffffffc00ec9947 */ /* 0x002fea000383ffff */
[----:B------:R-:W-:Y:S05]  /*1b010*/  BRA `(.L_x_1383) ;  /* 0xfffffe6c00987947 */ /* 0x000fea000383ffff */
.L_x_1191:
[----:B-1----:R1:W2:Y:S02]  /*1b020*/  SYNCS.PHASECHK.TRANS64.TRYWAIT P1, [R3+URZ+0x29830], R0 ;  /* 0x02983000030075a7 */ /* 0x0022a4000802017f */
[----:B--2---:R-:W-:Y:S05]  /*1b030*/  @!P1 NANOSLEEP.SYNCS 0x989680 ;  /* 0x009896800000995d */ /* 0x004fea0003900000 */
[----:B------:R-:W2:Y:S02]  /*1b040*/  @!P1 SYNCS.PHASECHK.TRANS64 P1, [R3+URZ+0x29830], R0 ;  /* 0x02983000030095a7 */ /* 0x000ea4000802007f */
[----:B--2---:R-:W-:Y:S05]  /*1b050*/  @!P1 BRA `(.L_x_1191) ;  /* 0xfffffffc00f09947 */ /* 0x004fea000383ffff */
[----:B------:R-:W-:Y:S05]  /*1b060*/  BRA `(.L_x_1190) ;  /* 0xfffffe6c00bc7947 */ /* 0x000fea000383ffff */
.L_x_1207:
[----:B-1----:R-:W-:-:S04]  /*1b070*/  IMAD.U32 R7, RZ, RZ, UR6 ;  /* 0x00000006ff077e24 */ /* 0x002fc8000f8e00ff */
[----:B------:R1:W2:Y:S03]  /*1b080*/  SYNCS.PHASECHK.TRANS64.TRYWAIT P1, [R7+URZ+0x29830], R6 ;  /* 0x02983006070075a7 */ /* 0x0002a6000802017f */
[----:B--2---:R-:W-:Y:S05]  /*1b090*/  @!P1 NANOSLEEP.SYNCS 0x989680 ;  /* 0x009896800000995d */ /* 0x004fea0003900000 */
[----:B------:R-:W2:Y:S02]  /*1b0a0*/  @!P1 SYNCS.PHASECHK.TRANS64 P1, [R7+URZ+0x29830], R6 ;  /* 0x02983006070095a7 */ /* 0x000ea4000802007f */
[----:B--2---:R-:W-:Y:S05]  /*1b0b0*/  @!P1 BRA `(.L_x_1207) ;  /* 0xfffffffc00ec9947 */ /* 0x004fea000383ffff */
[----:B------:R-:W-:Y:S05]  /*1b0c0*/  BRA `(.L_x_1204) ;  /* 0xfffffeb000a47947 */ /* 0x000fea000383ffff */
.L_x_1211:
[----:B-1----:R-:W-:-:S04]  /*1b0d0*/  IMAD.U32 R7, RZ, RZ, UR6 ;  /* 0x00000006ff077e24 */ /* 0x002fc8000f8e00ff */
[----:B------:R1:W2:Y:S03]  /*1b0e0*/  SYNCS.PHASECHK.TRANS64.TRYWAIT P1, [R7+URZ+0x29850], R6 ;  /* 0x02985006070075a7 */ /* 0x0002a6000802017f */
[----:B--2---:R-:W-:Y:S05]  /*1b0f0*/  @!P1 NANOSLEEP.SYNCS 0x989680 ;  /* 0x009896800000995d */ /* 0x004fea0003900000 */
[----:B------:R-:W2:Y:S02]  /*1b100*/  @!P1 SYNCS.PHASECHK.TRANS64 P1, [R7+URZ+0x29850], R6 ;  /* 0x02985006070095a7 */ /* 0x000ea4000802007f */
[----:B--2---:R-:W-:Y:S05]  /*1b110*/  @!P1 BRA `(.L_x_1211) ;  /* 0xfffffffc00ec9947 */ /* 0x004fea000383ffff */
[----:B------:R-:W-:Y:S05]  /*1b120*/  BRA `(.L_x_1208) ;  /* 0xfffffebc00a07947 */ /* 0x000fea000383ffff */
.L_x_1229:
[----:B-1----:R-:W-:-:S04]  /*1b130*/  IMAD.U32 R11, RZ, RZ, UR6 ;  /* 0x00000006ff0b7e24 */ /* 0x002fc8000f8e00ff */
[----:B------:R1:W2:Y:S03]  /*1b140*/  SYNCS.PHASECHK.TRANS64.TRYWAIT P1, [R11+URZ+0x29830], R0 ;  /* 0x029830000b0075a7 */ /* 0x0002a6000802017f */
[----:B--2---:R-:W-:Y:S05]  /*1b150*/  @!P1 NANOSLEEP.SYNCS 0x989680 ;  /* 0x009896800000995d */ /* 0x004fea0003900000 */
[----:B------:R-:W2:Y:S02]  /*1b160*/  @!P1 SYNCS.PHASECHK.TRANS64 P1, [R11+URZ+0x29830], R0 ;  /* 0x029830000b0095a7 */ /* 0x000ea4000802007f */
[----:B--2---:R-:W-:Y:S05]  /*1b170*/  @!P1 BRA `(.L_x_1229) ;  /* 0xfffffffc00ec9947 */ /* 0x004fea000383ffff */
[----:B------:R-:W-:Y:S05]  /*1b180*/  BRA `(.L_x_1226) ;  /* 0xfffffef800ec7947 */ /* 0x000fea000383ffff */
.L_x_1233:
[----:B-1----:R-:W-:-:S04]  /*1b190*/  IMAD.U32 R11, RZ, RZ, UR6 ;  /* 0x00000006ff0b7e24 */ /* 0x002fc8000f8e00ff */
[----:B------:R1:W2:Y:S03]  /*1b1a0*/  SYNCS.PHASECHK.TRANS64.TRYWAIT P1, [R11+URZ+0x29850], R0 ;  /* 0x029850000b0075a7 */ /* 0x0002a6000802017f */
[----:B--2---:R-:W-:Y:S05]  /*1b1b0*/  @!P1 NANOSLEEP.SYNCS 0x989680 ;  /* 0x009896800000995d */ /* 0x004fea0003900000 */
[----:B------:R-:W2:Y:S02]  /*1b1c0*/  @!P1 SYNCS.PHASECHK.TRANS64 P1, [R11+URZ+0x29850], R0 ;  /* 0x029850000b0095a7 */ /* 0x000ea4000802007f */
[----:B--2---:R-:W-:Y:S05]  /*1b1d0*/  @!P1 BRA `(.L_x_1233) ;  /* 0xfffffffc00ec9947 */ /* 0x004fea000383ffff */
[----:B------:R-:W-:Y:S05]  /*1b1e0*/  BRA `(.L_x_1230) ;  /* 0xffffff0400f47947 */ /* 0x000fea000383ffff */
.L_x_1240:
[----:B-1----:R-:W-:-:S04]  /*1b1f0*/  IMAD.U32 R9, RZ, RZ, UR6 ;  /* 0x00000006ff097e24 */ /* 0x002fc8000f8e00ff */
[----:B------:R1:W2:Y:S03]  /*1b200*/  SYNCS.PHASECHK.TRANS64.TRYWAIT P1, [R9+URZ+0x29830], R0 ;  /* 0x02983000090075a7 */ /* 0x0002a6000802017f */
[----:B--2---:R-:W-:Y:S05]  /*1b210*/  @!P1 NANOSLEEP.SYNCS 0x989680 ;  /* 0x009896800000995d */ /* 0x004fea0003900000 */
[----:B------:R-:W2:Y:S02]  /*1b220*/  @!P1 SYNCS.PHASECHK.TRANS64 P1, [R9+URZ+0x29830], R0 ;  /* 0x02983000090095a7 */ /* 0x000ea4000802007f */
[----:B--2---:R-:W-:Y:S05]  /*1b230*/  @!P1 BRA `(.L_x_1240) ;  /* 0xfffffffc00ec9947 */ /* 0x004fea000383ffff */
[----:B------:R-:W-:Y:S05]  /*1b240*/  BRA `(.L_x_1237) ;  /* 0xffffff28000c7947 */ /* 0x000fea000383ffff */
.L_x_1244:
[----:B-1----:R-:W-:-:S04]  /*1b250*/  IMAD.U32 R9, RZ, RZ, UR6 ;  /* 0x00000006ff097e24 */ /* 0x002fc8000f8e00ff */
[----:B------:R1:W2:Y:S03]  /*1b260*/  SYNCS.PHASECHK.TRANS64.TRYWAIT P1, [R9+URZ+0x29850], R0 ;  /* 0x02985000090075a7 */ /* 0x0002a6000802017f */
[----:B--2---:R-:W-:Y:S05]  /*1b270*/  @!P1 NANOSLEEP.SYNCS 0x989680 ;  /* 0x009896800000995d */ /* 0x004fea0003900000 */
[----:B------:R-:W2:Y:S02]  /*1b280*/  @!P1 SYNCS.PHASECHK.TRANS64 P1, [R9+URZ+0x29850], R0 ;  /* 0x02985000090095a7 */ /* 0x000ea4000802007f */
[----:B--2---:R-:W-:Y:S05]  /*1b290*/  @!P1 BRA `(.L_x_1244) ;  /* 0xfffffffc00ec9947 */ /* 0x004fea000383ffff */
[----:B------:R-:W-:Y:S05]  /*1b2a0*/  BRA `(.L_x_1241) ;  /* 0xffffff3400147947 */ /* 0x000fea000383ffff */
.L_x_1258:
[----:B-1----:R-:W-:-:S04]  /*1b2b0*/  IMAD.U32 R6, RZ, RZ, UR9 ;  /* 0x00000009ff067e24 */ /* 0x002fc8000f8e00ff */
[----:B------:R1:W2:Y:S03]  /*1b2c0*/  SYNCS.PHASECHK.TRANS64.TRYWAIT P1, [R6+URZ+0x29850], R3 ;  /* 0x02985003060075a7 */ /* 0x0002a6000802017f */
[----:B--2---:R-:W-:Y:S05]  /*1b2d0*/  @!P1 NANOSLEEP.SYNCS 0x989680 ;  /* 0x009896800000995d */ /* 0x004fea0003900000 */
[----:B------:R-:W2:Y:S02]  /*1b2e0*/  @!P1 SYNCS.PHASECHK.TRANS64 P1, [R6+URZ+0x29850], R3 ;  /* 0x02985003060095a7 */ /* 0x000ea4000802007f */
[----:B--2---:R-:W-:Y:S05]  /*1b2f0*/  @!P1 BRA `(.L_x_1258) ;  /* 0xfffffffc00ec9947 */ /* 0x004fea000383ffff */
[----:B------:R-:W-:Y:S05]  /*1b300*/  BRA `(.L_x_1257) ;  /* 0xffffff6c00887947 */ /* 0x000fea000383ffff */
.L_x_1310:
[----:B------:R-:W-:Y:S02]  /*1b310*/  IMAD.MOV.U32 R13, RZ, RZ, R0 ;  /* 0x000000ffff0d7224 */ /* 0x000fe400078e0000 */
[----:B------:R-:W-:Y:S02]  /*1b320*/  IMAD.MOV.U32 R12, RZ, RZ, RZ ;  /* 0x000000ffff0c7224 */ /* 0x000fe400078e00ff */
[----:B------:R-:W-:Y:S02]  /*1b330*/  IMAD.MOV.U32 R11, RZ, RZ, 0x1f ;  /* 0x0000001fff0b7424 */ /* 0x000fe400078e00ff */
[----:B------:R-:W-:-:S07]  /*1b340*/  IMAD.MOV.U32 R15, RZ, RZ, -0x1 ;  /* 0xffffffffff0f7424 */ /* 0x000fce00078e00ff */
[----:B-1----:R-:W-:Y:S05]  /*1b350*/  WARPSYNC.COLLECTIVE R15, `(.L_x_1384) ;  /* 0x000000000f087348 */ /* 0x002fea0003c00000 */
[----:B------:R0:W2:Y:S02]  /*1b360*/  SHFL.IDX P6, R14, R13, R12, R11 ;  /* 0x0000000c0d0e7389 */ /* 0x0000a400000c000b */
[----:B012---:R-:W-:Y:S01]  /*1b370*/  ENDCOLLECTIVE ;  /* 0x000000000000791b */ /* 0x007fe20003800000 */
.L_x_1384:
[----:B------:R-:W-:Y:S05]  /*1b380*/  BRA `(.L_x_1385) ;  /* 0xffffffc0006c7947 */ /* 0x000fea000383ffff */
.L_x_1312:
[----:B------:R-:W-:Y:S01]  /*1b390*/  BSSY B0, `(.L_x_1386) ;  /* 0x0000006000007945 */ /* 0x000fe20003800000 */
[----:B------:R-:W-:-:S07]  /*1b3a0*/  IMAD.MOV.U32 R15, RZ, RZ, -0x1 ;  /* 0xffffffffff0f7424 */ /* 0x000fce00078e00ff */
[----:B-1----:R-:W-:Y:S05]  /*1b3b0*/  WARPSYNC.COLLECTIVE R15, `(.L_x_1387) ;  /* 0x000000000f0c7348 */ /* 0x002fea0003c00000 */
[----:B------:R-:W-:Y:S02]  /*1b3c0*/  ELECT P6, UR62, PT ;  /* 0x00000000003e782f */ /* 0x000fe400038c0000 */
[----:B------:R-:W-:Y:S01]  /*1b3d0*/  MOV R14, UR62 ;  /* 0x0000003e000e7c02 */ /* 0x000fe20008000f00 */
[----:B-1----:R-:W-:Y:S10]  /*1b3e0*/  ENDCOLLECTIVE ;  /* 0x000000000000791b */ /* 0x002ff40003800000 */
.L_x_1387:
[----:B------:R-:W-:Y:S05]  /*1b3f0*/  BSYNC B0 ;  /* 0x0000000000007941 */ /* 0x000fea0003800000 */
.L_x_1386:
[----:B------:R-:W-:Y:S05]  /*1b400*/  BRA `(.L_x_1388) ;  /* 0xffffffc0007c7947 */ /* 0x000fea000383ffff */
.L_x_1314:
[----:B0-----:R0:W1:Y:S02]  /*1b410*/  SYNCS.PHASECHK.TRANS64.TRYWAIT P0, [R2+URZ+0x29880], R3 ;  /* 0x02988003020075a7 */ /* 0x001064000800017f */
[----:B-1----:R-:W-:Y:S05]  /*1b420*/  @!P0 NANOSLEEP.SYNCS 0x989680 ;  /* 0x009896800000895d */ /* 0x002fea0003900000 */
[----:B------:R-:W1:Y:S02]  /*1b430*/  @!P0 SYNCS.PHASECHK.TRANS64 P0, [R2+URZ+0x29880], R3 ;  /* 0x02988003020085a7 */ /* 0x000e64000800007f */
[----:B-1----:R-:W-:Y:S05]  /*1b440*/  @!P0 BRA `(.L_x_1314) ;  /* 0xfffffffc00f08947 */ /* 0x002fea000383ffff */
[----:B------:R-:W-:Y:S05]  /*1b450*/  BRA `(.L_x_1389) ;  /* 0xffffffc000dc7947 */ /* 0x000fea000383ffff */
.L_x_1316:
[----:B-1----:R1:W2:Y:S02]  /*1b460*/  SYNCS.PHASECHK.TRANS64.TRYWAIT P0, [R2+URZ+0x29840], R3 ;  /* 0x02984003020075a7 */ /* 0x0022a4000800017f */
[----:B--2---:R-:W-:Y:S05]  /*1b470*/  @!P0 NANOSLEEP.SYNCS 0x989680 ;  /* 0x009896800000895d */ /* 0x004fea0003900000 */
[----:B------:R-:W2:Y:S02]  /*1b480*/  @!P0 SYNCS.PHASECHK.TRANS64 P0, [R2+URZ+0x29840], R3 ;  /* 0x02984003020085a7 */ /* 0x000ea4000800007f */
[----:B--2---:R-:W-:Y:S05]  /*1b490*/  @!P0 BRA `(.L_x_1316) ;  /* 0xfffffffc00f08947 */ /* 0x004fea000383ffff */
[----:B------:R-:W-:Y:S05]  /*1b4a0*/  BRA `(.L_x_1390) ;  /* 0xffffffc4002c7947 */ /* 0x000fea000383ffff */
.L_x_1320:
[----:B------:R-:W-:Y:S01]  /*1b4b0*/  IMAD.MOV.U32 R13, RZ, RZ, R3 ;  /* 0x000000ffff0d7224 */ /* 0x000fe200078e0003 */
[----:B------:R-:W-:Y:S01]  /*1b4c0*/  LOP3.LUT R7, R7, 0x7f, RZ, 0xc0, !PT ;  /* 0x0000007f07077812 */ /* 0x000fe200078ec0ff */
[----:B------:R-:W-:Y:S02]  /*1b4d0*/  IMAD.MOV.U32 R12, RZ, RZ, RZ ;  /* 0x000000ffff0c7224 */ /* 0x000fe400078e00ff */
[----:B------:R-:W-:Y:S01]  /*1b4e0*/  IMAD.MOV.U32 R11, RZ, RZ, 0x1c1f ;  /* 0x00001c1fff0b7424 */ /* 0x000fe200078e00ff */
[----:B------:R-:W-:Y:S01]  /*1b4f0*/  SHF.R.U32.HI R2, RZ, 0x2, R7 ;  /* 0x00000002ff027819 */ /* 0x000fe20000011607 */
[----:B------:R-:W-:Y:S02]  /*1b500*/  IMAD.MOV.U32 R15, RZ, RZ, -0x1 ;  /* 0xffffffffff0f7424 */ /* 0x000fe400078e00ff */
[----:B------:R-:W-:Y:S02]  /*1b510*/  IMAD R0, R8, UR42, RZ ;  /* 0x0000002a08007c24 */ /* 0x000fe4000f8e02ff */
[----:B------:R-:W-:-:S07]  /*1b520*/  IMAD.IADD R2, R2, 0x1, R19 ;  /* 0x0000000102027824 */ /* 0x000fce00078e0213 */
[----:B-----5:R-:W-:Y:S05]  /*1b530*/  WARPSYNC.COLLECTIVE R15, `(.L_x_1391) ;  /* 0x000000000f087348 */ /* 0x020fea0003c00000 */
[----:B------:R0:W1:Y:S02]  /*1b540*/  SHFL.IDX P6, R14, R13, R12, R11 ;  /* 0x0000000c0d0e7389 */ /* 0x00006400000c000b */
[----:B01---5:R-:W-:Y:S01]  /*1b550*/  ENDCOLLECTIVE ;  /* 0x000000000000791b */ /* 0x023fe20003800000 */
.L_x_1391:
[----:B------:R-:W-:Y:S01]  /*1b560*/  ISETP.GE.AND P4, PT, R2, R0, PT ;  /* 0x000000000200720c */ /* 0x000fe20003f86270 */
[----:B------:R-:W-:Y:S02]  /*1b570*/  IMAD.MOV.U32 R13, RZ, RZ, R4 ;  /* 0x000000ffff0d7224 */ /* 0x000fe400078e0004 */
[----:B------:R-:W-:-:S10]  /*1b580*/  IMAD.MOV.U32 R5, RZ, RZ, R14 ;  /* 0x000000ffff057224 */ /* 0x000fd400078e000e */
[----:B------:R-:W-:Y:S05]  /*1b590*/  WARPSYNC.COLLECTIVE R15, `(.L_x_1392) ;  /* 0x000000000f087348 */ /* 0x000fea0003c00000 */
[----:B------:R0:W1:Y:S02]  /*1b5a0*/  SHFL.IDX P6, R14, R13, R12, R11 ;  /* 0x0000000c0d0e7389 */ /* 0x00006400000c000b */
[----:B01----:R-:W-:Y:S01]  /*1b5b0*/  ENDCOLLECTIVE ;  /* 0x000000000000791b */ /* 0x003fe20003800000 */
.L_x_1392:
[----:B------:R-:W-:Y:S02]  /*1b5c0*/  IMAD.MOV.U32 R13, RZ, RZ, R3 ;  /* 0x000000ffff0d7224 */ /* 0x000fe400078e0003 */
[----:B------:R-:W-:Y:S02]  /*1b5d0*/  IMAD.MOV.U32 R12, RZ, RZ, 0x1 ;  /* 0x00000001ff0c7424 */ /* 0x000fe400078e00ff */
[----:B------:R-:W-:-:S07]  /*1b5e0*/  IMAD.MOV.U32 R6, RZ, RZ, R14 ;  /* 0x000000ffff067224 */ /* 0x000fce00078e000e */
[----:B------:R-:W-:Y:S05]  /*1b5f0*/  WARPSYNC.COLLECTIVE R15, `(.L_x_1393) ;  /* 0x000000000f087348 */ /* 0x000fea0003c00000 */
[----:B------:R0:W1:Y:S02]  /*1b600*/  SHFL.IDX P6, R14, R13, R12, R11 ;  /* 0x0000000c0d0e7389 */ /* 0x00006400000c000b */
[----:B01----:R-:W-:Y:S01]  /*1b610*/  ENDCOLLECTIVE ;  /* 0x000000000000791b */ /* 0x003fe20003800000 */
.L_x_1393:
        /* <DEDUP_REMOVED lines=16> */
.L_x_1394:
[----:B------:R-:W-:Y:S02]  /*1b720*/  IMAD.MOV.U32 R13, RZ, RZ, R3 ;  /* 0x000000ffff0d7224 */ /* 0x000fe400078e0003 */
[----:B------:R-:W-:Y:S02]  /*1b730*/  IMAD.MOV.U32 R12, RZ, RZ, 0x2 ;  /* 0x00000002ff0c7424 */ /* 0x000fe400078e00ff */
[----:B------:R-:W-:-:S07]  /*1b740*/  IMAD.MOV.U32 R6, RZ, RZ, R14 ;  /* 0x000000ffff067224 */ /* 0x000fce00078e000e */
[----:B------:R-:W-:Y:S05]  /*1b750*/  WARPSYNC.COLLECTIVE R15, `(.L_x_1395) ;  /* 0x000000000f087348 */ /* 0x000fea0003c00000 */
[----:B------:R0:W1:Y:S02]  /*1b760*/  SHFL.IDX P6, R14, R13, R12, R11 ;  /* 0x0000000c0d0e7389 */ /* 0x00006400000c000b */
[----:B01----:R-:W-:Y:S01]  /*1b770*/  ENDCOLLECTIVE ;  /* 0x000000000000791b */ /* 0x003fe20003800000 */
.L_x_1395:
        /* <DEDUP_REMOVED lines=16> */
.L_x_1396:
[----:B------:R-:W-:Y:S02]  /*1b880*/  IMAD.MOV.U32 R13, RZ, RZ, R3 ;  /* 0x000000ffff0d7224 */ /* 0x000fe400078e0003 */
[----:B------:R-:W-:Y:S02]  /*1b890*/  IMAD.MOV.U32 R12, RZ, RZ, 0x3 ;  /* 0x00000003ff0c7424 */ /* 0x000fe400078e00ff */
[----:B------:R-:W-:-:S07]  /*1b8a0*/  IMAD.MOV.U32 R6, RZ, RZ, R14 ;  /* 0x000000ffff067224 */ /* 0x000fce00078e000e */
[----:B------:R-:W-:Y:S05]  /*1b8b0*/  WARPSYNC.COLLECTIVE R15, `(.L_x_1397) ;  /* 0x000000000f087348 */ /* 0x000fea0003c00000 */
[----:B------:R0:W1:Y:S02]  /*1b8c0*/  SHFL.IDX P6, R14, R13, R12, R11 ;  /* 0x0000000c0d0e7389 */ /* 0x00006400000c000b */
[----:B01----:R-:W-:Y:S01]  /*1b8d0*/  ENDCOLLECTIVE ;  /* 0x000000000000791b */ /* 0x003fe20003800000 */
.L_x_1397:
        /* <DEDUP_REMOVED lines=14> */
.L_x_1398:
[----:B------:R-:W-:Y:S01]  /*1b9c0*/  IMAD.MOV.U32 R4, RZ, RZ, R14 ;  /* 0x000000ffff047224 */ /* 0x000fe200078e000e */
[----:B------:R-:W-:Y:S06]  /*1b9d0*/  BRA `(.L_x_1399) ;  /* 0xffffffc8009c7947 */ /* 0x000fec000383ffff */
.L_x_1325:
[----:B-1----:R1:W2:Y:S02]  /*1b9e0*/  SYNCS.PHASECHK.TRANS64.TRYWAIT P0, [R17+URZ+0x29820], R0 ;  /* 0x02982000110075a7 */ /* 0x0022a4000800017f */
[----:B--2---:R-:W-:Y:S05]  /*1b9f0*/  @!P0 NANOSLEEP.SYNCS 0x989680 ;  /* 0x009896800000895d */ /* 0x004fea0003900000 */
[----:B------:R-:W2:Y:S02]  /*1ba00*/  @!P0 SYNCS.PHASECHK.TRANS64 P0, [R17+URZ+0x29820], R0 ;  /* 0x02982000110085a7 */ /* 0x000ea4000800007f */
[----:B--2---:R-:W-:Y:S05]  /*1ba10*/  @!P0 BRA `(.L_x_1325) ;  /* 0xfffffffc00f08947 */ /* 0x004fea000383ffff */
[----:B------:R-:W-:Y:S05]  /*1ba20*/  BRA `(.L_x_1400) ;  /* 0xffffffcc000c7947 */ /* 0x000fea000383ffff */
.L_x_1331:
[----:B-1----:R1:W3:Y:S02]  /*1ba30*/  SYNCS.PHASECHK.TRANS64.TRYWAIT P0, [R5+URZ+0x29880], R4 ;  /* 0x02988004050075a7 */ /* 0x0022e4000800017f */
[----:B---3--:R-:W-:Y:S05]  /*1ba40*/  @!P0 NANOSLEEP.SYNCS 0x989680 ;  /* 0x009896800000895d */ /* 0x008fea0003900000 */
[----:B------:R-:W3:Y:S02]  /*1ba50*/  @!P0 SYNCS.PHASECHK.TRANS64 P0, [R5+URZ+0x29880], R4 ;  /* 0x02988004050085a7 */ /* 0x000ee4000800007f */
[----:B---3--:R-:W-:Y:S05]  /*1ba60*/  @!P0 BRA `(.L_x_1331) ;  /* 0xfffffffc00f08947 */ /* 0x008fea000383ffff */
[----:B------:R-:W-:Y:S05]  /*1ba70*/  BRA `(.L_x_1401) ;  /* 0xffffffcc00c47947 */ /* 0x000fea000383ffff */
.L_x_1336:
[----:B---3--:R3:W4:Y:S02]  /*1ba80*/  SYNCS.PHASECHK.TRANS64.TRYWAIT P0, [R5+URZ+0x29840], R4 ;  /* 0x02984004050075a7 */ /* 0x008724000800017f */
[----:B----4-:R-:W-:Y:S05]  /*1ba90*/  @!P0 NANOSLEEP.SYNCS 0x989680 ;  /* 0x009896800000895d */ /* 0x010fea0003900000 */
[----:B------:R-:W4:Y:S02]  /*1baa0*/  @!P0 SYNCS.PHASECHK.TRANS64 P0, [R5+URZ+0x29840], R4 ;  /* 0x02984004050085a7 */ /* 0x000f24000800007f */
[----:B----4-:R-:W-:Y:S05]  /*1bab0*/  @!P0 BRA `(.L_x_1336) ;  /* 0xfffffffc00f08947 */ /* 0x010fea000383ffff */
[----:B------:R-:W-:Y:S05]  /*1bac0*/  BRA `(.L_x_1402) ;  /* 0xffffffd000407947 */ /* 0x000fea000383ffff */
.L_x_1344:
[----:B-1----:R1:W3:Y:S02]  /*1bad0*/  SYNCS.PHASECHK.TRANS64.TRYWAIT P0, [R19+URZ+0x29870], R4 ;  /* 0x02987004130075a7 */ /* 0x0022e4000800017f */
[----:B---3--:R-:W-:Y:S05]  /*1bae0*/  @!P0 NANOSLEEP.SYNCS 0x989680 ;  /* 0x009896800000895d */ /* 0x008fea0003900000 */
[----:B------:R-:W3:Y:S02]  /*1baf0*/  @!P0 SYNCS.PHASECHK.TRANS64 P0, [R19+URZ+0x29870], R4 ;  /* 0x02987004130085a7 */ /* 0x000ee4000800007f */
[----:B---3--:R-:W-:Y:S05]  /*1bb00*/  @!P0 BRA `(.L_x_1344) ;  /* 0xfffffffc00f08947 */ /* 0x008fea000383ffff */
[----:B------:R-:W-:Y:S05]  /*1bb10*/  BRA `(.L_x_1403) ;  /* 0xffffffd400587947 */ /* 0x000fea000383ffff */
.L_x_1346:
[----:B---3--:R3:W4:Y:S02]  /*1bb20*/  SYNCS.PHASECHK.TRANS64.TRYWAIT P0, [R19+URZ+0x29860], R3 ;  /* 0x02986003130075a7 */ /* 0x008724000800017f */
[----:B----4-:R-:W-:Y:S05]  /*1bb30*/  @!P0 NANOSLEEP.SYNCS 0x989680 ;  /* 0x009896800000895d */ /* 0x010fea0003900000 */
[----:B------:R-:W4:Y:S02]  /*1bb40*/  @!P0 SYNCS.PHASECHK.TRANS64 P0, [R19+URZ+0x29860], R3 ;  /* 0x02986003130085a7 */ /* 0x000f24000800007f */
[----:B----4-:R-:W-:Y:S05]  /*1bb50*/  @!P0 BRA `(.L_x_1346) ;  /* 0xfffffffc00f08947 */ /* 0x010fea000383ffff */
[----:B------:R-:W-:Y:S05]  /*1bb60*/  BRA `(.L_x_1404) ;  /* 0xffffffd400607947 */ /* 0x000fea000383ffff */
.L_x_1353:
[----:B0-----:R0:W1:Y:S02]  /*1bb70*/  SYNCS.PHASECHK.TRANS64.TRYWAIT P1, [R16+URZ+0x29870], R3 ;  /* 0x02987003100075a7 */ /* 0x001064000802017f */
[----:B-1----:R-:W-:Y:S05]  /*1bb80*/  @!P1 NANOSLEEP.SYNCS 0x989680 ;  /* 0x009896800000995d */ /* 0x002fea0003900000 */
[----:B------:R-:W1:Y:S02]  /*1bb90*/  @!P1 SYNCS.PHASECHK.TRANS64 P1, [R16+URZ+0x29870], R3 ;  /* 0x02987003100095a7 */ /* 0x000e64000802007f */
[----:B-1----:R-:W-:Y:S05]  /*1bba0*/  @!P1 BRA `(.L_x_1353) ;  /* 0xfffffffc00f09947 */ /* 0x002fea000383ffff */
[----:B------:R-:W-:Y:S05]  /*1bbb0*/  BRA `(.L_x_1405) ;  /* 0xffffffdc00447947 */ /* 0x000fea000383ffff */
.L_x_1355:
[----:B0-----:R0:W1:Y:S02]  /*1bbc0*/  SYNCS.PHASECHK.TRANS64.TRYWAIT P1, [R16+URZ+0x29860], R3 ;  /* 0x02986003100075a7 */ /* 0x001064000802017f */
[----:B-1----:R-:W-:Y:S05]  /*1bbd0*/  @!P1 NANOSLEEP.SYNCS 0x989680 ;  /* 0x009896800000995d */ /* 0x002fea0003900000 */
[----:B------:R-:W1:Y:S02]  /*1bbe0*/  @!P1 SYNCS.PHASECHK.TRANS64 P1, [R16+URZ+0x29860], R3 ;  /* 0x02986003100095a7 */ /* 0x000e64000802007f */
[----:B-1----:R-:W-:Y:S05]  /*1bbf0*/  @!P1 BRA `(.L_x_1355) ;  /* 0xfffffffc00f09947 */ /* 0x002fea000383ffff */
[----:B------:R-:W-:Y:S05]  /*1bc00*/  BRA `(.L_x_1406) ;  /* 0xffffffdc004c7947 */ /* 0x000fea000383ffff */
.L_x_1368:
[----:B0-----:R0:W1:Y:S02]  /*1bc10*/  SYNCS.PHASECHK.TRANS64.TRYWAIT P0, [R3+URZ+0x29820], R0 ;  /* 0x02982000030075a7 */ /* 0x001064000800017f */
[----:B-1----:R-:W-:Y:S05]  /*1bc20*/  @!P0 NANOSLEEP.SYNCS 0x989680 ;  /* 0x009896800000895d */ /* 0x002fea0003900000 */
[----:B------:R-:W1:Y:S02]  /*1bc30*/  @!P0 SYNCS.PHASECHK.TRANS64 P0, [R3+URZ+0x29820], R0 ;  /* 0x02982000030085a7 */ /* 0x000e64000800007f */
[----:B-1----:R-:W-:Y:S05]  /*1bc40*/  @!P0 BRA `(.L_x_1368) ;  /* 0xfffffffc00f08947 */ /* 0x002fea000383ffff */
[----:B------:R-:W-:Y:S05]  /*1bc50*/  BRA `(.L_x_1407) ;  /* 0xfffffff000007947 */ /* 0x000fea000383ffff */
.L_x_1369:
        /* <DEDUP_REMOVED lines=11> */
.L_x_1409:
[----:B------:R-:W-:Y:S05]  /*1bd10*/  BSYNC B0 ;  /* 0x0000000000007941 */ /* 0x000fea0003800000 */
.L_x_1408:
[----:B------:R-:W-:Y:S05]  /*1bd20*/  BRA `(.L_x_1410) ;  /* 0xffffffec00e87947 */ /* 0x000fea000383ffff */
.L_x_1372:
[----:B------:R-:W-:Y:S01]  /*1bd30*/  BSSY B1, `(.L_x_1411) ;  /* 0x0000006000017945 */ /* 0x000fe20003800000 */
[----:B------:R-:W-:-:S07]  /*1bd40*/  IMAD.MOV.U32 R15, RZ, RZ, -0x1 ;  /* 0xffffffffff0f7424 */ /* 0x000fce00078e00ff */
[----:B0-2---:R-:W-:Y:S05]  /*1bd50*/  WARPSYNC.COLLECTIVE R15, `(.L_x_1412) ;  /* 0x000000000f0c7348 */ /* 0x005fea0003c00000 */
[----:B------:R-:W-:Y:S02]  /*1bd60*/  ELECT P6, UR62, PT ;  /* 0x00000000003e782f */ /* 0x000fe400038c0000 */
[----:B------:R-:W-:Y:S01]  /*1bd70*/  MOV R14, UR62 ;  /* 0x0000003e000e7c02 */ /* 0x000fe20008000f00 */
[----:B0-2---:R-:W-:Y:S10]  /*1bd80*/  ENDCOLLECTIVE ;  /* 0x000000000000791b */ /* 0x005ff40003800000 */
.L_x_1412:
[----:B------:R-:W-:Y:S05]  /*1bd90*/  BSYNC B1 ;  /* 0x0000000000017941 */ /* 0x000fea0003800000 */
.L_x_1411:
[----:B------:R-:W-:Y:S05]  /*1bda0*/  BRA `(.L_x_1413) ;  /* 0xffffffec00e07947 */ /* 0x000fea000383ffff */
.L_x_1374:
[----:B0-----:R0:W1:Y:S02]  /*1bdb0*/  SYNCS.PHASECHK.TRANS64.TRYWAIT P1, [R7+URZ], R4 ;  /* 0x00000004070075a7 */ /* 0x001064000802017f */
[----:B-1----:R-:W-:Y:S05]  /*1bdc0*/  @!P1 NANOSLEEP.SYNCS 0x989680 ;  /* 0x009896800000995d */ /* 0x002fea0003900000 */
[----:B------:R-:W1:Y:S02]  /*1bdd0*/  @!P1 SYNCS.PHASECHK.TRANS64 P1, [R7+URZ], R4 ;  /* 0x00000004070095a7 */ /* 0x000e64000802007f */
[----:B-1----:R-:W-:Y:S05]  /*1bde0*/  @!P1 BRA `(.L_x_1374) ;  /* 0xfffffffc00f09947 */ /* 0x002fea000383ffff */
[----:B------:R-:W-:Y:S05]  /*1bdf0*/  BRA `(.L_x_1414) ;  /* 0xfffffff000187947 */ /* 0x000fea000383ffff */
.L_x_1375:
[----:B-1----:R1:W3:Y:S02]  /*1be00*/  SYNCS.PHASECHK.TRANS64.TRYWAIT P1, [R5+URZ], R0 ;  /* 0x00000000050075a7 */ /* 0x0022e4000802017f */
[----:B---3--:R-:W-:Y:S05]  /*1be10*/  @!P1 NANOSLEEP.SYNCS 0x989680 ;  /* 0x009896800000995d */ /* 0x008fea0003900000 */
[----:B------:R-:W3:Y:S02]  /*1be20*/  @!P1 SYNCS.PHASECHK.TRANS64 P1, [R5+URZ], R0 ;  /* 0x00000000050095a7 */ /* 0x000ee4000802007f */
[----:B---3--:R-:W-:Y:S05]  /*1be30*/  @!P1 BRA `(.L_x_1375) ;  /* 0xfffffffc00f09947 */ /* 0x008fea000383ffff */
[----:B------:R-:W-:Y:S05]  /*1be40*/  BRA `(.L_x_1415) ;  /* 0xfffffff0000c7947 */ /* 0x000fea000383ffff */
.L_x_1377:
[----:B-1----:R1:W3:Y:S02]  /*1be50*/  SYNCS.PHASECHK.TRANS64.TRYWAIT P1, [R5+URZ+0x29860], R4 ;  /* 0x02986004050075a7 */ /* 0x0022e4000802017f */
[----:B---3--:R-:W-:Y:S05]  /*1be60*/  @!P1 NANOSLEEP.SYNCS 0x989680 ;  /* 0x009896800000995d */ /* 0x008fea0003900000 */
[----:B------:R-:W3:Y:S02]  /*1be70*/  @!P1 SYNCS.PHASECHK.TRANS64 P1, [R5+URZ+0x29860], R4 ;  /* 0x02986004050095a7 */ /* 0x000ee4000802007f */
[----:B---3--:R-:W-:Y:S05]  /*1be80*/  @!P1 BRA `(.L_x_1377) ;  /* 0xfffffffc00f09947 */ /* 0x008fea000383ffff */
[----:B------:R-:W-:Y:S05]  /*1be90*/  BRA `(.L_x_1416) ;  /* 0xfffffff0000c7947 */ /* 0x000fea000383ffff */
.L_x_1379:
[----:B---3--:R3:W4:Y:S02]  /*1bea0*/  SYNCS.PHASECHK.TRANS64.TRYWAIT P1, [R3+URZ+0x29860], R0 ;  /* 0x02986000030075a7 */ /* 0x008724000802017f */
[----:B----4-:R-:W-:Y:S05]  /*1beb0*/  @!P1 NANOSLEEP.SYNCS 0x989680 ;  /* 0x009896800000995d */ /* 0x010fea0003900000 */
[----:B------:R-:W4:Y:S02]  /*1bec0*/  @!P1 SYNCS.PHASECHK.TRANS64 P1, [R3+URZ+0x29860], R0 ;  /* 0x02986000030095a7 */ /* 0x000f24000802007f */
[----:B----4-:R-:W-:Y:S05]  /*1bed0*/  @!P1 BRA `(.L_x_1379) ;  /* 0xfffffffc00f09947 */ /* 0x010fea000383ffff */
[----:B------:R-:W-:Y:S05]  /*1bee0*/  BRA `(.L_x_1417) ;  /* 0xfffffff0000c7947 */ /* 0x000fea000383ffff */
.L_x_1381:
[----:B----4-:R4:W0:Y:S02]  /*1bef0*/  SYNCS.PHASECHK.TRANS64.TRYWAIT P0, [R5+URZ+0x29880], R4 ;  /* 0x02988004050075a7 */ /* 0x010824000800017f */
[----:B0-----:R-:W-:Y:S05]  /*1bf00*/  @!P0 NANOSLEEP.SYNCS 0x989680 ;  /* 0x009896800000895d */ /* 0x001fea0003900000 */
[----:B------:R-:W0:Y:S02]  /*1bf10*/  @!P0 SYNCS.PHASECHK.TRANS64 P0, [R5+URZ+0x29880], R4 ;  /* 0x02988004050085a7 */ /* 0x000e24000800007f */
[----:B0-----:R-:W-:Y:S05]  /*1bf20*/  @!P0 BRA `(.L_x_1381) ;  /* 0xfffffffc00f08947 */ /* 0x001fea000383ffff */
[----:B------:R-:W-:Y:S05]  /*1bf30*/  BRA `(.L_x_1382) ;  /* 0xfffffff000087947 */ /* 0x000fea000383ffff */
.L_x_1418:
        /* <DEDUP_REMOVED lines=12> */
.L_x_2854:


//--------------------- .text._ZN7cutlass13device_kernelIN5flash11enable_sm90INS1_16FlashAttnFwdSm90INS1_25CollectiveMainloopFwdSm90ILi2EN4cute5tupleIJNS5_1CILi1EEES8_S8_EEENS6_IJNS7_ILi128EEENS7_ILi160EEENS7_ILi192EEEEEELi128ENS_12float_e4m3_tEfNS_4arch4Sm90ELb0ELb1ELb0ELb1ELb0ELb1ELb0ELb1ELb1ELb1ELb0ELb0EEENS1_21CollectiveEpilogueFwdINS6_IJSA_SA_SB_EEES9_NS_10bfloat16_tESG_Li256ELb1ELb1ELb0ELb1EEENS1_36VarlenDynamicPersistentTileSchedulerILi128ELi160ELi256ELi128ELb0ELb1ELb1ELb1ELb0ELb1EEEEEEEEEvNT_6ParamsE --------------------------
	.section	.text._ZN7cutlass13device_kernelIN5flash11enable_sm90INS1_16FlashAttnFwdSm90INS1_25CollectiveMainloopFwdSm90ILi2EN4cute5tupleIJNS5_1CILi1EEES8_S8_EEENS6_IJNS7_ILi128EEENS7_ILi160EEENS7_ILi192EEEEEELi128ENS_12float_e4m3_tEfNS_4arch4Sm90ELb0ELb1ELb0ELb1ELb0ELb1ELb0ELb1ELb1ELb1ELb0ELb0EEENS1_21CollectiveEpilogueFwdINS6_IJSA_SA_SB_EEES9_NS_10bfloat16_tESG_Li256ELb1ELb1ELb0ELb1EEENS1_36VarlenDynamicPersistentTileSchedulerILi128ELi160ELi256ELi128ELb0ELb1ELb1ELb1ELb0ELb1EEEEEEEEEvNT_6ParamsE,"ax",@progbits
	.align	128
.text._ZN7cutlass13device_kernelIN5flash11enable_sm90INS1_16FlashAttnFwdSm90INS1_25CollectiveMainloopFwdSm90ILi2EN4cute5tupleIJNS5_1CILi1EEES8_S8_EEENS6_IJNS7_ILi128EEENS7_ILi160EEENS7_ILi192EEEEEELi128ENS_12float_e4m3_tEfNS_4arch4Sm90ELb0ELb1ELb0ELb1ELb0ELb1ELb0ELb1ELb1ELb1ELb0ELb0EEENS1_21CollectiveEpilogueFwdINS6_IJSA_SA_SB_EEES9_NS_10bfloat16_tESG_Li256ELb1ELb1ELb0ELb1EEENS1_36VarlenDynamicPersistentTileSchedulerILi128ELi160ELi256ELi128ELb0ELb1ELb1ELb1ELb0ELb1EEEEEEEEEvNT_6ParamsE:
        .type           _ZN7cutlass13device_kernelIN5flash11enable_sm90INS1_16FlashAttnFwdSm90INS1_25CollectiveMainloopFwdSm90ILi2EN4cute5tupleIJNS5_1CILi1EEES8_S8_EEENS6_IJNS7_ILi128EEENS7_ILi160EEENS7_ILi192EEEEEELi128ENS_12float_e4m3_tEfNS_4arch4Sm90ELb0ELb1ELb0ELb1ELb0ELb1ELb0ELb1ELb1ELb1ELb0ELb0EEENS1_21CollectiveEpilogueFwdINS6_IJSA_SA_SB_EEES9_NS_10bfloat16_tESG_Li256ELb1ELb1ELb0ELb1EEENS1_36VarlenDynamicPersistentTileSchedulerILi128ELi160ELi256ELi128ELb0ELb1ELb1ELb1ELb0ELb1EEEEEEEEEvNT_6ParamsE,@function
        .size           _ZN7cutlass13device_kernelIN5flash11enable_sm90INS1_16FlashAttnFwdSm90INS1_25CollectiveMainloopFwdSm90ILi2EN4cute5tupleIJNS5_1CILi1EEES8_S8_EEENS6_IJNS7_ILi128EEENS7_ILi160EEENS7_ILi192EEEEEELi128ENS_12float_e4m3_tEfNS_4arch4Sm90ELb0ELb1ELb0ELb1ELb0ELb1ELb0ELb1ELb1ELb1ELb0ELb0EEENS1_21CollectiveEpilogueFwdINS6_IJSA_SA_SB_EEES9_NS_10bfloat16_tESG_Li256ELb1ELb1ELb0ELb1EEENS1_36VarlenDynamicPersistentTileSchedulerILi128ELi160ELi256ELi128ELb0ELb1ELb1ELb1ELb0ELb1EEEEEEEEEvNT_6ParamsE,(.L_x_2855 - _ZN7cutlass13device_kernelIN5flash11enable_sm90INS1_16FlashAttnFwdSm90INS1_25CollectiveMainloopFwdSm90ILi2EN4cute5tupleIJNS5_1CILi1EEES8_S8_EEENS6_IJNS7_ILi128EEENS7_ILi160EEENS7_ILi192EEEEEELi128ENS_12float_e4m3_tEfNS_4arch4Sm90ELb0ELb1ELb0ELb1ELb0ELb1ELb0ELb1ELb1ELb1ELb0ELb0EEENS1_21CollectiveEpilogueFwdINS6_IJSA_SA_SB_EEES9_NS_10bfloat16_tESG_Li256ELb1ELb1ELb0ELb1EEENS1_36VarlenDynamicPersistentTileSchedulerILi128ELi160ELi256ELi128ELb0ELb1ELb1ELb1ELb0ELb1EEEEEEEEEvNT_6ParamsE)
        .other          _ZN7cutlass13device_kernelIN5flash11enable_sm90INS1_16FlashAttnFwdSm90INS1_25CollectiveMainloopFwdSm90ILi2EN4cute5tupleIJNS5_1CILi1EEES8_S8_EEENS6_IJNS7_ILi128EEENS7_ILi160EEENS7_ILi192EEEEEELi128ENS_12float_e4m3_tEfNS_4arch4Sm90ELb0ELb1ELb0ELb1ELb0ELb1ELb0ELb1ELb1ELb1ELb0ELb0EEENS1_21CollectiveEpilogueFwdINS6_IJSA_SA_SB_EEES9_NS_10bfloat16_tESG_Li256ELb1ELb1ELb0ELb1EEENS1_36VarlenDynamicPersistentTileSchedulerILi128ELi160ELi256ELi128ELb0ELb1ELb1ELb1ELb0ELb1EEEEEEEEEvNT_6ParamsE,@"STO_CUDA_ENTRY STV_DEFAULT"
_ZN7cutlass13device_kernelIN5flash11enable_sm90INS1_16FlashAttnFwdSm90INS1_25CollectiveMainloopFwdSm90ILi2EN4cute5tupleIJNS5_1CILi1EEES8_S8_EEENS6_IJNS7_ILi128EEENS7_ILi160EEENS7_ILi192EEEEEELi128ENS_12float_e4m3_tEfNS_4arch4Sm90ELb0ELb1ELb0ELb1ELb0ELb1ELb0ELb1ELb1ELb1ELb0ELb0EEENS1_21CollectiveEpilogueFwdINS6_IJSA_SA_SB_EEES9_NS_10bfloat16_tESG_Li256ELb1ELb1ELb0ELb1EEENS1_36VarlenDynamicPersistentTileSchedulerILi128ELi160ELi256ELi128ELb0ELb1ELb1ELb1ELb0ELb1EEEEEEEEEvNT_6ParamsE:
        /* <DEDUP_REMOVED lines=24> */
.L_x_1420:
[----:B------:R-:W-:Y:S05]  /*0180*/  BSYNC B0 ;  /* 0x0000000000007941 */ /* 0x000fea0003800000 */
.L_x_1419:
        /* <DEDUP_REMOVED lines=41> */
.L_x_1421:
        /* <DEDUP_REMOVED lines=22> */
.L_x_1422:
        /* <DEDUP_REMOVED lines=18> */
.L_x_1423:
        /* <DEDUP_REMOVED lines=22> */
.L_x_1424:
        /* <DEDUP_REMOVED lines=22> */
.L_x_1425:
        /* <DEDUP_REMOVED lines=8> */
.L_x_1428:
[----:B------:R-:W-:-:S08]  /*09e0*/  NOP ;  /* 0x0000000000007918 */ /* 0x000fd00000000000 */
[----:B------:R-:W0:Y:S02]  /*09f0*/  USETMAXREG.TRY_ALLOC.CTAPOOL UP0, 0xf0 ;  /* 0x000000f0000079c8 */ /* 0x000e240008000600 */
[----:B0-----:R-:W-:-:S13]  /*0a00*/  PLOP3.LUT P0, PT, PT, PT, UP0, 0x80, 0x0 ;  /* 0x000000000000781c */ /* 0x001fda0003f0f008 */
[----:B------:R-:W-:Y:S05]  /*0a10*/  @!P0 BRA `(.L_x_1428) ;  /* 0xfffffffc00f08947 */ /* 0x000fea000383ffff */
[----:B------:R-:W0:Y:S01]  /*0a20*/  S2R R0, SR_TID.X ;  /* 0x0000000000007919 */ /* 0x000e220000002100 */
[----:B------:R-:W1:Y:S01]  /*0a30*/  S2UR UR37, SR_CgaCtaId ;  /* 0x00000000002579c3 */ /* 0x000e620000008800 */
[----:B------:R-:W-:Y:S01]  /*0a40*/  UMOV UR4, 0x400 ;  /* 0x0000040000047882 */ /* 0x000fe20000000000 */
[----:B------:R-:W-:-:S06]  /*0a50*/  LOP3.LUT R17, R17, 0xffffffbf, RZ, 0xc0, !PT ;  /* 0xffffffbf11117812 */ /* 0x000fcc00078ec0ff */
[----:B------:R-:W-:Y:S06]  /*0a60*/  BAR.ARV 0x8, 0x180 ;  /* 0x0206000000007b1d */ /* 0x000fec0000002000 */
[----:B-1----:R-:W-:-:S06]  /*0a70*/  ULEA UR4, UR37, UR4, 0x18 ;  /* 0x0000000425047291 */ /* 0x002fcc000f8ec03f */
[----:B------:R-:W-:Y:S01]  /*0a80*/  IMAD.U32 R16, RZ, RZ, UR4 ;  /* 0x00000004ff107e24 */ /* 0x000fe2000f8e00ff */
[----:B0-----:R-:W-:Y:S01]  /*0a90*/  SHF.R.U32.HI R0, RZ, 0x7, R0 ;  /* 0x00000007ff007819 */ /* 0x001fe20000011600 */
[----:B------:R-:W-:-:S03]  /*0aa0*/  ULDC UR4, c[0x0][0xc3c] ;  /* 0x00030f0000047ab9 */ /* 0x000fc60000000800 */
[----:B------:R-:W-:-:S13]  /*0ab0*/  ISETP.NE.AND P0, PT, R0, 0x1, PT ;  /* 0x000000010000780c */ /* 0x000fda0003f05270 */
[----:B------:R-:W-:Y:S01]  /*0ac0*/  @P0 LOP3.LUT R17, R17, 0x40, RZ, 0xfc, !PT ;  /* 0x0000004011110812 */ /* 0x000fe200078efcff */
[----:B------:R-:W-:Y:S08]  /*0ad0*/  @!P0 BAR.ARV 0x9, 0x100 ;  /* 0x0244000000008b1d */ /* 0x000ff00000002000 */
[----:B------:R-:W-:Y:S06]  /*0ae0*/  BAR.SYNC.DEFER_BLOCKING 0x5, 0x180 ;  /* 0x0146000000007b1d */ /* 0x000fec0000010000 */
[----:B------:R-:W0:Y:S02]  /*0af0*/  LDS.128 R204, [R16+0x298d0] ;  /* 0x0298d00010cc7984 */ /* 0x000e240000000c00 */
[----:B------:R-:W-:Y:S06]  /*0b00*/  BAR.ARV 0x4, 0x180 ;  /* 0x0106000000007b1d */ /* 0x000fec0000002000 */
[----:B0-----:R-:W-:-:S13]  /*0b10*/  ISETP.GE.AND P0, PT, R207, UR4, PT ;  /* 0x00000004cf007c0c */ /* 0x001fda000bf06270 */
[----:B------:R-:W-:Y:S05]  /*0b20*/  @P0 BRA `(.L_x_1429) ;  /* 0x0000032c00c80947 */ /* 0x000fea0003800000 */
[----:B------:R-:W0:Y:S01]  /*0b30*/  S2R R0, SR_TID.X ;  /* 0x0000000000007919 */ /* 0x000e220000002100 */
[----:B------:R-:W-:Y:S01]  /*0b40*/  R2UR UR52, R16 ;  /* 0x00000000103472ca */ /* 0x000fe200000e0000 */
[----:B------:R-:W-:Y:S01]  /*0b50*/  IMAD.MOV.U32 R223, RZ, RZ, 0x20 ;  /* 0x00000020ffdf7424 */ /* 0x000fe200078e00ff */
[----:B------:R-:W-:Y:S01]  /*0b60*/  ULOP3.LUT UR53, UR36, 0x1, URZ, 0xfc, !UPT ;  /* 0x0000000124357892 */ /* 0x000fe2000f8efc3f */
[----:B------:R-:W-:Y:S01]  /*0b70*/  IMAD.MOV.U32 R195, RZ, RZ, RZ ;  /* 0x000000ffffc37224 */ /* 0x000fe200078e00ff */
[----:B------:R-:W-:Y:S01]  /*0b80*/  UMOV UR43, URZ ;  /* 0x0000003f002b7c82 */ /* 0x000fe20008000000 */
[----:B------:R-:W-:-:S08]  /*0b90*/  IMAD.MOV.U32 R190, RZ, RZ, RZ ;  /* 0x000000ffffbe7224 */ /* 0x000fd000078e00ff */
[----:B------:R-:W-:Y:S01]  /*0ba0*/  UIADD3 UR52, UR52, 0x14400, URZ ;  /* 0x0001440034347890 */ /* 0x000fe2000fffe03f */
[----:B0-----:R-:W-:-:S05]  /*0bb0*/  VIADD R0, R0, 0xffffff80 ;  /* 0xffffff8000007836 */ /* 0x001fca0000000000 */
[----:B------:R-:W-:Y:S02]  /*0bc0*/  SHF.R.S32.HI R3, RZ, 0x1f, R0 ;  /* 0x0000001fff037819 */ /* 0x000fe40000011400 */
[-C--:B------:R-:W-:Y:S02]  /*0bd0*/  LEA.HI R4, R0, R0.reuse, RZ, 0x1 ;  /* 0x0000000000047211 */ /* 0x080fe400078f08ff */
[CC--:B------:R-:W-:Y:S02]  /*0be0*/  LEA.HI R7, R3.reuse, R0.reuse, RZ, 0x4 ;  /* 0x0000000003077211 */ /* 0x0c0fe400078f20ff */
[CC--:B------:R-:W-:Y:S02]  /*0bf0*/  LEA.HI R6, R3.reuse, R0.reuse, RZ, 0x5 ;  /* 0x0000000003067211 */ /* 0x0c0fe400078f28ff */
[CC--:B------:R-:W-:Y:S02]  /*0c00*/  LEA.HI R5, R3.reuse, R0.reuse, RZ, 0x2 ;  /* 0x0000000003057211 */ /* 0x0c0fe400078f10ff */
[----:B------:R-:W-:Y:S01]  /*0c10*/  SHF.R.S32.HI R216, RZ, 0x4, R7 ;  /* 0x00000004ffd87819 */ /* 0x000fe20000011407 */
[----:B------:R-:W-:Y:S01]  /*0c20*/  IMAD.SHL.U32 R8, R6, 0x20, RZ ;  /* 0x0000002006087824 */ /* 0x000fe200078e00ff */
[----:B------:R-:W-:-:S02]  /*0c30*/  LEA.HI R2, R3, R0, RZ, 0x7 ;  /* 0x0000000003027211 */ /* 0x000fc400078f38ff */
[----:B------:R-:W-:Y:S02]  /*0c40*/  LEA.HI R224, R3, R0, RZ, 0x3 ;  /* 0x0000000003e07211 */ /* 0x000fe400078f18ff */
[--C-:B------:R-:W-:Y:S02]  /*0c50*/  SHF.R.S32.HI R3, RZ, 0x2, R5.reuse ;  /* 0x00000002ff037819 */ /* 0x100fe40000011405 */
[----:B------:R-:W-:Y:S02]  /*0c60*/  SHF.R.S32.HI R6, RZ, 0x1f, R5 ;  /* 0x0000001fff067819 */ /* 0x000fe40000011405 */
[C---:B------:R-:W-:Y:S02]  /*0c70*/  LOP3.LUT R9, R7.reuse, 0x3fffff0, RZ, 0xc0, !PT ;  /* 0x03fffff007097812 */ /* 0x040fe400078ec0ff */
[----:B------:R-:W-:Y:S02]  /*0c80*/  LEA.HI R7, R7, R216, RZ, 0x1 ;  /* 0x000000d807077211 */ /* 0x000fe400078f08ff */
[----:B------:R-:W-:Y:S01]  /*0c90*/  LEA.HI R6, R6, R3, RZ, 0x2 ;  /* 0x0000000306067211 */ /* 0x000fe200078f10ff */
[----:B------:R-:W-:Y:S01]  /*0ca0*/  IMAD.IADD R9, R0, 0x1, -R9 ;  /* 0x0000000100097824 */ /* 0x000fe200078e0a09 */
[----:B------:R-:W-:-:S02]  /*0cb0*/  LOP3.LUT R8, R8, 0xfffffc00, RZ, 0xc0, !PT ;  /* 0xfffffc0008087812 */ /* 0x000fc400078ec0ff */
[----:B------:R-:W-:Y:S02]  /*0cc0*/  LOP3.LUT R7, R7, 0x1ffffffe, RZ, 0xc0, !PT ;  /* 0x1ffffffe07077812 */ /* 0x000fe400078ec0ff */
[----:B------:R-:W-:Y:S01]  /*0cd0*/  SHF.R.S32.HI R191, RZ, 0x1, R4 ;  /* 0x00000001ffbf7819 */ /* 0x000fe20000011404 */
[----:B------:R-:W-:Y:S01]  /*0ce0*/  IMAD R8, R9, 0x40, R8 ;  /* 0x0000004009087824 */ /* 0x000fe200078e0208 */
[----:B------:R-:W-:Y:S01]  /*0cf0*/  LOP3.LUT R6, R6, 0xfffffffc, RZ, 0xc0, !PT ;  /* 0xfffffffc06067812 */ /* 0x000fe200078ec0ff */
[----:B------:R-:W-:Y:S01]  /*0d00*/  IMAD.IADD R7, R216, 0x1, -R7 ;  /* 0x00000001d8077824 */ /* 0x000fe200078e0a07 */
[----:B------:R-:W-:Y:S01]  /*0d10*/  LOP3.LUT R11, R5, 0xfffffffc, RZ, 0xc0, !PT ;  /* 0xfffffffc050b7812 */ /* 0x000fe200078ec0ff */
[----:B------:R-:W-:Y:S01]  /*0d20*/  VIADD R221, R191, 0x80 ;  /* 0x00000080bfdd7836 */ /* 0x000fe20000000000 */
[----:B------:R-:W-:Y:S01]  /*0d30*/  LOP3.LUT R5, R224, 0xfffffff8, RZ, 0xc0, !PT ;  /* 0xfffffff8e0057812 */ /* 0x000fe200078ec0ff */
[----:B------:R-:W-:Y:S01]  /*0d40*/  IMAD.IADD R6, R3, 0x1, -R6 ;  /* 0x0000000103067824 */ /* 0x000fe200078e0a06 */
[----:B------:R-:W-:Y:S01]  /*0d50*/  LOP3.LUT R229, R2, 0xffffff80, RZ, 0xc0, !PT ;  /* 0xffffff8002e57812 */ /* 0x000fe200078ec0ff */
[----:B------:R-:W-:Y:S01]  /*0d60*/  IMAD R3, R7, 0x8, R8 ;  /* 0x0000000807037824 */ /* 0x000fe200078e0208 */
[----:B------:R-:W-:Y:S01]  /*0d70*/  SHF.R.S32.HI R8, RZ, 0x1f, R221 ;  /* 0x0000001fff087819 */ /* 0x000fe200000114dd */
[C---:B------:R-:W-:Y:S01]  /*0d80*/  IMAD.IADD R11, R0.reuse, 0x1, -R11 ;  /* 0x00000001000b7824 */ /* 0x040fe200078e0a0b */
[CC--:B------:R-:W-:Y:S01]  /*0d90*/  LEA.HI R12, R221.reuse, R221.reuse, RZ, 0x1 ;  /* 0x000000dddd0c7211 */ /* 0x0c0fe200078f08ff */
[----:B------:R-:W-:Y:S01]  /*0da0*/  IMAD.IADD R218, R0, 0x1, -R5 ;  /* 0x0000000100da7824 */ /* 0x000fe200078e0a05 */
[----:B------:R-:W-:Y:S01]  /*0db0*/  LEA.HI R8, R8, R221, RZ, 0x3 ;  /* 0x000000dd08087211 */ /* 0x000fe200078f18ff */
[----:B------:R0:W-:Y:S01]  /*0dc0*/  STL [R1+0x18], R3 ;  /* 0x0000180301007387 */ /* 0x0001e20000100800 */
[----:B------:R-:W-:Y:S01]  /*0dd0*/  LOP3.LUT R227, R4, 0xfffffffe, RZ, 0xc0, !PT ;  /* 0xfffffffe04e37812 */ /* 0x000fe200078ec0ff */
[----:B------:R-:W-:Y:S01]  /*0de0*/  IMAD.IADD R229, R0, 0x1, -R229 ;  /* 0x0000000100e57824 */ /* 0x000fe200078e0ae5 */
[----:B------:R-:W-:Y:S01]  /*0df0*/  LOP3.LUT R10, R12, 0x3fffffe, RZ, 0xc0, !PT ;  /* 0x03fffffe0c0a7812 */ /* 0x000fe200078ec0ff */
[----:B------:R-:W-:Y:S01]  /*0e00*/  IMAD.SHL.U32 R5, R8, 0x40, RZ ;  /* 0x0000004008057824 */ /* 0x000fe200078e00ff */
[----:B------:R-:W-:Y:S01]  /*0e10*/  SHF.R.S32.HI R18, RZ, 0x7, R2 ;  /* 0x00000007ff127819 */ /* 0x000fe20000011402 */
[----:B------:R-:W-:Y:S01]  /*0e20*/  IMAD.IADD R227, R0, 0x1, -R227 ;  /* 0x0000000100e37824 */ /* 0x000fe200078e0ae3 */
[----:B------:R-:W-:Y:S01]  /*0e30*/  SHF.R.S32.HI R0, RZ, 0x1f, R4 ;  /* 0x0000001fff007819 */ /* 0x000fe20000011404 */
[----:B------:R-:W-:Y:S01]  /*0e40*/  IMAD.IADD R10, R221, 0x1, -R10 ;  /* 0x00000001dd0a7824 */ /* 0x000fe200078e0a0a */
[----:B------:R-:W-:Y:S01]  /*0e50*/  LOP3.LUT R5, R5, 0xfffffe00, RZ, 0xc0, !PT ;  /* 0xfffffe0005057812 */ /* 0x000fe200078ec0ff */
[----:B------:R-:W-:Y:S01]  /*0e60*/  IMAD.SHL.U32 R188, R227, 0x8, RZ ;  /* 0x00000008e3bc7824 */ /* 0x000fe200078e00ff */
[----:B0-----:R-:W-:Y:S01]  /*0e70*/  LEA.HI R3, R11, R11, RZ, 0x1 ;  /* 0x0000000b0b037211 */ /* 0x001fe200078f08ff */
[----:B------:R-:W-:Y:S01]  /*0e80*/  IMAD.SHL.U32 R22, R227, 0x10, RZ ;  /* 0x00000010e3167824 */ /* 0x000fe200078e00ff */
[-C--:B------:R-:W-:Y:S01]  /*0e90*/  LEA.HI R0, R0, R191.reuse, RZ, 0x3 ;  /* 0x000000bf00007211 */ /* 0x080fe200078f18ff */
[----:B------:R-:W-:Y:S01]  /*0ea0*/  IMAD R210, R10, 0x40, R5 ;  /* 0x000000400ad27824 */ /* 0x000fe200078e0205 */
[----:B------:R-:W-:Y:S01]  /*0eb0*/  LOP3.LUT R8, R3, 0x1ffffffe, RZ, 0xc0, !PT ;  /* 0x1ffffffe03087812 */ /* 0x000fe200078ec0ff */
[----:B------:R-:W-:Y:S01]  /*0ec0*/  VIADD R196, R188, 0x20 ;  /* 0x00000020bcc47836 */ /* 0x000fe20000000000 */
[----:B------:R-:W-:Y:S01]  /*0ed0*/  LOP3.LUT R0, R0, 0xfffffff8, RZ, 0xc0, !PT ;  /* 0xfffffff800007812 */ /* 0x000fe200078ec0ff */
[----:B------:R-:W-:Y:S01]  /*0ee0*/  VIADD R198, R188, 0x40 ;  /* 0x00000040bcc67836 */ /* 0x000fe20000000000 */
[----:B------:R-:W-:Y:S01]  /*0ef0*/  LEA.HI R4, R4, R191, RZ, 0x1 ;  /* 0x000000bf04047211 */ /* 0x000fe200078f08ff */
[----:B------:R-:W-:Y:S01]  /*0f00*/  IMAD.IADD R212, R11, 0x1, -R8 ;  /* 0x000000010bd47824 */ /* 0x000fe200078e0a08 */
[----:B------:R-:W-:Y:S01]  /*0f10*/  SHF.R.S32.HI R8, RZ, 0x1f, R229 ;  /* 0x0000001fff087819 */ /* 0x000fe200000114e5 */
[----:B------:R-:W-:Y:S01]  /*0f20*/  IMAD.IADD R3, R188, 0x1, R196 ;  /* 0x00000001bc037824 */ /* 0x000fe200078e02c4 */
[----:B------:R-:W-:Y:S01]  /*0f30*/  LEA.HI R2, R2, R18, RZ, 0x1 ;  /* 0x0000001202027211 */ /* 0x000fe200078f08ff */
[----:B------:R-:W-:Y:S01]  /*0f40*/  IMAD.IADD R9, R191, 0x1, -R0 ;  /* 0x00000001bf097824 */ /* 0x000fe200078e0a00 */
[-C--:B------:R-:W-:Y:S01]  /*0f50*/  LEA.HI R5, R8, R229.reuse, RZ, 0x2 ;  /* 0x000000e508057211 */ /* 0x080fe200078f10ff */
[----:B------:R-:W-:Y:S01]  /*0f60*/  IMAD.SHL.U32 R202, R6, 0x80, RZ ;  /* 0x0000008006ca7824 */ /* 0x000fe200078e00ff */
[----:B------:R-:W-:Y:S01]  /*0f70*/  SHF.R.S32.HI R14, RZ, 0x1f, R3 ;  /* 0x0000001fff0e7819 */ /* 0x000fe20000011403 */
[----:B------:R-:W-:Y:S01]  /*0f80*/  IMAD.SHL.U32 R0, R9, 0x80, RZ ;  /* 0x0000008009007824 */ /* 0x000fe200078e00ff */
[--C-:B------:R-:W-:Y:S01]  /*0f90*/  SHF.R.S32.HI R7, RZ, 0x2, R5.reuse ;  /* 0x00000002ff077819 */ /* 0x100fe20000011405 */
[----:B------:R0:W-:Y:S01]  /*0fa0*/  STL [R1+0x14], R9 ;  /* 0x0000140901007387 */ /* 0x0001e20000100800 */
[----:B------:R-:W-:Y:S01]  /*0fb0*/  SHF.R.S32.HI R10, RZ, 0x1f, R5 ;  /* 0x0000001fff0a7819 */ /* 0x000fe20000011405 */
[----:B------:R-:W-:Y:S01]  /*0fc0*/  IMAD.SHL.U32 R213, R218, 0x8, RZ ;  /* 0x00000008dad57824 */ /* 0x000fe200078e00ff */
[----:B------:R-:W-:Y:S01]  /*0fd0*/  LEA.HI R8, R8, R229, RZ, 0x5 ;  /* 0x000000e508087211 */ /* 0x000fe200078f28ff */
[----:B------:R-:W-:Y:S01]  /*0fe0*/  VIADD R197, R188, 0x10 ;  /* 0x00000010bcc57836 */ /* 0x000fe20000000000 */
[----:B------:R-:W-:Y:S01]  /*0ff0*/  LEA.HI R10, R10, R7, RZ, 0x3 ;  /* 0x000000070a0a7211 */ /* 0x000fe200078f18ff */
[----:B------:R-:W-:Y:S01]  /*1000*/  VIADD R217, R213, 0x40 ;  /* 0x00000040d5d97836 */ /* 0x000fe20000000000 */
[-C--:B------:R-:W-:Y:S01]  /*1010*/  LEA.HI R11, R14, R3.reuse, RZ, 0x4 ;  /* 0x000000030e0b7211 */ /* 0x080fe200078f20ff */
[----:B------:R-:W-:Y:S01]  /*1020*/  VIADD R199, R188, 0x30 ;  /* 0x00000030bcc77836 */ /* 0x000fe20000000000 */
[----:B------:R-:W-:Y:S01]  /*1030*/  LOP3.LUT R10, R10, 0xfffffff8, RZ, 0xc0, !PT ;  /* 0xfffffff80a0a7812 */ /* 0x000fe200078ec0ff */
[----:B0-----:R-:W-:Y:S01]  /*1040*/  IMAD.IADD R9, R188, 0x1, R198 ;  /* 0x00000001bc097824 */ /* 0x001fe200078e02c6 */
[----:B------:R-:W-:Y:S01]  /*1050*/  LEA.HI R15, R14, R3, RZ, 0x6 ;  /* 0x000000030e0f7211 */ /* 0x000fe200078f30ff */
[----:B------:R-:W-:Y:S01]  /*1060*/  VIADD R200, R188, 0x50 ;  /* 0x00000050bcc87836 */ /* 0x000fe20000000000 */
[----:B------:R-:W-:Y:S01]  /*1070*/  LOP3.LUT R3, R0, 0x380, RZ, 0xc0, !PT ;  /* 0x0000038000037812 */ /* 0x000fe200078ec0ff */
[----:B------:R-:W-:Y:S01]  /*1080*/  IMAD.IADD R7, R7, 0x1, -R10 ;  /* 0x0000000107077824 */ /* 0x000fe200078e0a0a */
[----:B------:R-:W-:Y:S01]  /*1090*/  LOP3.LUT R4, R4, 0x3fffffe, RZ, 0xc0, !PT ;  /* 0x03fffffe04047812 */ /* 0x000fe200078ec0ff */
[----:B------:R-:W-:Y:S01]  /*10a0*/  IMAD.SHL.U32 R15, R15, 0x80, RZ ;  /* 0x000000800f0f7824 */ /* 0x000fe200078e00ff */
[----:B------:R-:W-:-:S02]  /*10b0*/  SHF.R.S32.HI R8, RZ, 0x5, R8 ;  /* 0x00000005ff087819 */ /* 0x000fc40000011408 */
[----:B------:R-:W-:Y:S01]  /*10c0*/  LOP3.LUT R2, R2, 0x3fffffe, RZ, 0xc0, !PT ;  /* 0x03fffffe02027812 */ /* 0x000fe200078ec0ff */
[----:B------:R-:W-:Y:S01]  /*10d0*/  IMAD.IADD R4, R191, 0x1, -R4 ;  /* 0x00000001bf047824 */ /* 0x000fe200078e0a04 */
[----:B------:R-:W-:Y:S01]  /*10e0*/  SHF.R.U32.HI R0, RZ, 0x3, R3 ;  /* 0x00000003ff007819 */ /* 0x000fe20000011603 */
[----:B------:R-:W-:Y:S01]  /*10f0*/  IMAD R7, R8, 0x10, R7 ;  /* 0x0000001008077824 */ /* 0x000fe200078e0207 */
[----:B------:R-:W-:Y:S01]  /*1100*/  LOP3.LUT R3, R3, 0x10, R22, 0xf8, !PT ;  /* 0x0000001003037812 */ /* 0x000fe200078ef816 */
[----:B------:R-:W-:Y:S01]  /*1110*/  IMAD.IADD R2, R18, 0x1, -R2 ;  /* 0x0000000112027824 */ /* 0x000fe200078e0a02 */
[----:B------:R-:W-:Y:S01]  /*1120*/  SHF.R.S32.HI R14, RZ, 0x1f, R9 ;  /* 0x0000001fff0e7819 */ /* 0x000fe20000011409 */
[----:B------:R-:W-:Y:S01]  /*1130*/  IMAD R4, R216, 0x8, R4 ;  /* 0x00000008d8047824 */ /* 0x000fe200078e0204 */
[----:B------:R-:W-:Y:S02]  /*1140*/  LOP3.LUT R202, R202, 0x180, RZ, 0xc0, !PT ;  /* 0x00000180caca7812 */ /* 0x000fe400078ec0ff */
[----:B------:R-:W-:-:S02]  /*1150*/  CS2R R18, SRZ ;  /* 0x0000000000127805 */ /* 0x000fc4000001ff00 */
[----:B------:R-:W-:Y:S01]  /*1160*/  LOP3.LUT P0, RZ, R6, 0x2, RZ, 0xc0, !PT ;  /* 0x0000000206ff7812 */ /* 0x000fe2000780c0ff */
[----:B------:R-:W-:Y:S01]  /*1170*/  IMAD R6, R2, 0x40, R7 ;  /* 0x0000004002067824 */ /* 0x000fe200078e0207 */
[----:B------:R-:W-:Y:S01]  /*1180*/  LOP3.LUT R3, R3, R0, RZ, 0x3c, !PT ;  /* 0x0000000003037212 */ /* 0x000fe200078e3cff */
[----:B------:R-:W-:Y:S01]  /*1190*/  IMAD.SHL.U32 R208, R4, 0x40, RZ ;  /* 0x0000004004d07824 */ /* 0x000fe200078e00ff */
[-C--:B------:R-:W-:Y:S01]  /*11a0*/  LEA.HI R13, R14, R9.reuse, RZ, 0x4 ;  /* 0x000000090e0d7211 */ /* 0x080fe200078f20ff */
[----:B------:R-:W-:Y:S01]  /*11b0*/  IMAD R212, R212, 0x8, R6 ;  /* 0x00000008d4d47824 */ /* 0x000fe200078e0206 */
[----:B------:R-:W-:Y:S01]  /*11c0*/  LOP3.LUT R0, R202, 0x30, R11, 0xf8, !PT ;  /* 0x00000030ca007812 */ /* 0x000fe200078ef80b */
[----:B------:R0:W-:Y:S01]  /*11d0*/  STL [R1+0x10], R6 ;  /* 0x0000100601007387 */ /* 0x0001e20000100800 */
[----:B------:R-:W-:Y:S01]  /*11e0*/  SHF.R.U32.HI R203, RZ, 0x3, R202 ;  /* 0x00000003ffcb7819 */ /* 0x000fe200000116ca */
[----:B------:R-:W-:Y:S01]  /*11f0*/  IMAD R216, R216, 0x400, R3 ;  /* 0x00000400d8d87824 */ /* 0x000fe200078e0203 */
[----:B------:R-:W-:-:S02]  /*1200*/  LEA.HI R9, R14, R9, RZ, 0x6 ;  /* 0x000000090e097211 */ /* 0x000fc400078f30ff */
[----:B------:R-:W-:Y:S02]  /*1210*/  LOP3.LUT R15, R15, 0xffffe000, RZ, 0xc0, !PT ;  /* 0xffffe0000f0f7812 */ /* 0x000fe400078ec0ff */
[----:B------:R-:W-:Y:S01]  /*1220*/  LOP3.LUT R0, R0, R203, RZ, 0x3c, !PT ;  /* 0x000000cb00007212 */ /* 0x000fe200078e3cff */
[----:B------:R-:W-:Y:S01]  /*1230*/  IMAD.SHL.U32 R9, R9, 0x80, RZ ;  /* 0x0000008009097824 */ /* 0x000fe200078e00ff */
[----:B------:R-:W-:Y:S02]  /*1240*/  LOP3.LUT R4, R202, 0x30, R13, 0xf8, !PT ;  /* 0x00000030ca047812 */ /* 0x000fe400078ef80d */
[----:B------:R-:W-:Y:S02]  /*1250*/  IADD3 R15, R0, R208, R15 ;  /* 0x000000d0000f7210 */ /* 0x000fe40007ffe00f */
[----:B------:R-:W-:Y:S02]  /*1260*/  SHF.R.S32.HI R0, RZ, 0x1f, R213 ;  /* 0x0000001fff007819 */ /* 0x000fe400000114d5 */
[----:B------:R-:W-:Y:S01]  /*1270*/  LOP3.LUT R0, R202, 0x10, R22, 0xf8, !PT ;  /* 0x00000010ca007812 */ /* 0x000fe200078ef816 */
[----:B------:R-:W-:Y:S01]  /*1280*/  IMAD.IADD R236, R16, 0x1, R15 ;  /* 0x0000000110ec7824 */ /* 0x000fe200078e020f */
[----:B------:R-:W-:-:S02]  /*1290*/  LOP3.LUT R9, R9, 0xffffe000, RZ, 0xc0, !PT ;  /* 0xffffe00009097812 */ /* 0x000fc400078ec0ff */
[-C--:B------:R-:W-:Y:S02]  /*12a0*/  LOP3.LUT R4, R4, R203.reuse, RZ, 0x3c, !PT ;  /* 0x000000cb04047212 */ /* 0x080fe400078e3cff */
[----:B------:R-:W-:Y:S02]  /*12b0*/  SHF.R.S32.HI R3, RZ, 0x1f, R217 ;  /* 0x0000001fff037819 */ /* 0x000fe400000114d9 */
[----:B------:R-:W-:Y:S02]  /*12c0*/  SHF.R.S32.HI R12, RZ, 0x1, R12 ;  /* 0x00000001ff0c7819 */ /* 0x000fe4000001140c */
[----:B------:R-:W-:Y:S02]  /*12d0*/  LOP3.LUT R3, R0, R203, RZ, 0x3c, !PT ;  /* 0x000000cb00037212 */ /* 0x000fe400078e3cff */
[----:B------:R-:W-:Y:S01]  /*12e0*/  IADD3 R9, R4, R208, R9 ;  /* 0x000000d004097210 */ /* 0x000fe20007ffe009 */
[----:B------:R-:W-:Y:S01]  /*12f0*/  IMAD.SHL.U32 R12, R12, 0x80, RZ ;  /* 0x000000800c0c7824 */ /* 0x000fe200078e00ff */
[----:B------:R-:W-:Y:S01]  /*1300*/  LOP3.LUT R4, R202, 0x30, R22, 0xf8, !PT ;  /* 0x00000030ca047812 */ /* 0x000fe200078ef816 */
[----:B------:R-:W-:Y:S01]  /*1310*/  IMAD.IADD R214, R208, 0x1, R3 ;  /* 0x00000001d0d67824 */ /* 0x000fe200078e0203 */
[----:B------:R-:W-:Y:S01]  /*1320*/  SEL R223, R223, 0xffffffe0, !P0 ;  /* 0xffffffe0dfdf7807 */ /* 0x000fe20004000000 */
[----:B------:R-:W-:Y:S01]  /*1330*/  IMAD.IADD R235, R16, 0x1, R9 ;  /* 0x0000000110eb7824 */ /* 0x000fe200078e0209 */
[----:B------:R-:W-:-:S02]  /*1340*/  LOP3.LUT R2, R5, 0x7ffffffc, RZ, 0xc0, !PT ;  /* 0x7ffffffc05027812 */ /* 0x000fc400078ec0ff */
[----:B------:R-:W-:Y:S01]  /*1350*/  LOP3.LUT R237, R4, R203, RZ, 0x3c, !PT ;  /* 0x000000cb04ed7212 */ /* 0x000fe200078e3cff */
[----:B------:R-:W-:Y:S01]  /*1360*/  IMAD.IADD R215, R223, 0x1, R214 ;  /* 0x00000001dfd77824 */ /* 0x000fe200078e02d6 */
[----:B------:R-:W-:Y:S01]  /*1370*/  SHF.R.S32.HI R224, RZ, 0x3, R224 ;  /* 0x00000003ffe07819 */ /* 0x000fe200000114e0 */
[----:B------:R-:W-:Y:S01]  /*1380*/  IMAD.IADD R211, R229, 0x1, -R2 ;  /* 0x00000001e5d37824 */ /* 0x000fe200078e0a02 */
[----:B------:R-:W-:Y:S02]  /*1390*/  SHF.R.S32.HI R222, RZ, 0x1f, R191 ;  /* 0x0000001fffde7819 */ /* 0x000fe400000114bf */
[----:B------:R-:W-:Y:S02]  /*13a0*/  SHF.R.S32.HI R234, RZ, 0x1f, R197 ;  /* 0x0000001fffea7819 */ /* 0x000fe400000114c5 */
[----:B------:R-:W-:Y:S02]  /*13b0*/  SHF.R.S32.HI R233, RZ, 0x1f, R196 ;  /* 0x0000001fffe97819 */ /* 0x000fe400000114c4 */
[----:B------:R-:W-:-:S02]  /*13c0*/  SHF.R.S32.HI R232, RZ, 0x1f, R199 ;  /* 0x0000001fffe87819 */ /* 0x000fc400000114c7 */
[----:B------:R-:W-:Y:S02]  /*13d0*/  SHF.R.S32.HI R231, RZ, 0x1f, R198 ;  /* 0x0000001fffe77819 */ /* 0x000fe400000114c6 */
[----:B------:R-:W-:Y:S02]  /*13e0*/  SHF.R.S32.HI R230, RZ, 0x1f, R200 ;  /* 0x0000001fffe67819 */ /* 0x000fe400000114c8 */
[----:B------:R-:W-:Y:S02]  /*13f0*/  LOP3.LUT R209, R12, 0x180, RZ, 0xc0, !PT ;  /* 0x000001800cd17812 */ /* 0x000fe400078ec0ff */
[----:B------:R-:W-:Y:S02]  /*1400*/  SHF.R.S32.HI R226, RZ, 0x4, R11 ;  /* 0x00000004ffe27819 */ /* 0x000fe4000001140b */
[----:B------:R-:W-:Y:S02]  /*1410*/  SHF.R.S32.HI R228, RZ, 0x4, R13 ;  /* 0x00000004ffe47819 */ /* 0x000fe4000001140d */
[----:B------:R-:W-:-:S02]  /*1420*/  IADD3 R237, R16, R208, R237 ;  /* 0x000000d010ed7210 */ /* 0x000fc40007ffe0ed */
[----:B0-----:R-:W-:-:S07]  /*1430*/  IADD3 R223, R223, UR52, R214 ;  /* 0x00000034dfdf7c10 */ /* 0x001fce000fffe0d6 */
.L_x_1692:
[----:B------:R-:W-:Y:S05]  /*1440*/  YIELD ;  /* 0x0000000000007946 */ /* 0x000fea0003800000 */
[----:B------:R-:W-:Y:S01]  /*1450*/  ULDC.64 UR4, c[0x0][0xa28] ;  /* 0x00028a0000047ab9 */ /* 0x000fe20000000a00 */
[----:B0-2---:R-:W0:Y:S01]  /*1460*/  LDC.64 R4, c[0x0][0xa08] ;  /* 0x00028200ff047b82 */ /* 0x005e220000000a00 */
[----:B------:R-:W-:Y:S01]  /*1470*/  ISETP.NE.U32.AND P1, PT, RZ, UR4, PT ;  /* 0x00000004ff007c0c */ /* 0x000fe2000bf25070 */
[----:B------:R-:W-:Y:S02]  /*1480*/  IMAD.MOV.U32 R26, RZ, RZ, RZ ;  /* 0x000000ffff1a7224 */ /* 0x000fe400078e00ff */
[----:B------:R-:W-:Y:S01]  /*1490*/  IMAD.MOV.U32 R0, RZ, RZ, RZ ;  /* 0x000000ffff007224 */ /* 0x000fe200078e00ff */
[----:B------:R-:W-:Y:S01]  /*14a0*/  ISETP.NE.AND.EX P1, PT, RZ, UR5, PT, P1 ;  /* 0x00000005ff007c0c */ /* 0x000fe2000bf25310 */
[----:B------:R-:W-:-:S02]  /*14b0*/  ULDC.64 UR4, c[0x0][0xa18] ;  /* 0x0002860000047ab9 */ /* 0x000fc40000000a00 */
[----:B------:R-:W-:-:S04]  /*14c0*/  ISETP.NE.U32.AND P2, PT, RZ, UR4, PT ;  /* 0x00000004ff007c0c */ /* 0x000fc8000bf45070 */
[----:B------:R-:W-:Y:S01]  /*14d0*/  ISETP.NE.AND.EX P2, PT, RZ, UR5, PT, P2 ;  /* 0x00000005ff007c0c */ /* 0x000fe2000bf45320 */
[----:B------:R-:W-:Y:S02]  /*14e0*/  ULDC.64 UR4, c[0x0][0xa08] ;  /* 0x0002820000047ab9 */ /* 0x000fe40000000a00 */
[----:B------:R-:W-:-:S03]  /*14f0*/  ISETP.NE.U32.AND P0, PT, RZ, UR4, PT ;  /* 0x00000004ff007c0c */ /* 0x000fc6000bf05070 */
[----:B----4-:R-:W1:Y:S01]  /*1500*/  @P1 LDC.64 R2, c[0x0][0xa28] ;  /* 0x00028a00ff021b82 */ /* 0x010e620000000a00 */
[----:B------:R-:W-:Y:S01]  /*1510*/  ISETP.NE.AND.EX P0, PT, RZ, UR5, PT, P0 ;  /* 0x00000005ff007c0c */ /* 0x000fe2000bf05300 */
[----:B0-----:R-:W-:-:S06]  /*1520*/  IMAD.WIDE R8, R207, 0x4, R4 ;  /* 0x00000004cf087825 */ /* 0x001fcc00078e0204 */
[----:B------:R-:W0:Y:S01]  /*1530*/  @P2 LDC.64 R6, c[0x0][0xa18] ;  /* 0x00028600ff062b82 */ /* 0x000e220000000a00 */
[----:B------:R-:W-:Y:S02]  /*1540*/  ULDC UR4, c[0x0][0x288] ;  /* 0x0000a20000047ab9 */ /* 0x000fe40000000800 */
[----:B------:R-:W-:Y:S01]  /*1550*/  IMAD.U32 R192, RZ, RZ, UR4 ;  /* 0x00000004ffc07e24 */ /* 0x000fe2000f8e00ff */
[----:B------:R-:W-:Y:S02]  /*1560*/  ULDC.64 UR4, c[0x0][0x418] ;  /* 0x0001060000047ab9 */ /* 0x000fe40000000a00 */
[----:B------:R-:W5:Y:S01]  /*1570*/  @P0 LDG.E R26, desc[UR60][R8.64] ;  /* 0x0000003c081a0981 */ /* 0x000f62000c1e1900 */
[----:B-1----:R-:W-:-:S04]  /*1580*/  @P1 IMAD.WIDE R2, R207, 0x4, R2 ;  /* 0x00000004cf021825 */ /* 0x002fc800078e0202 */
[----:B0-----:R-:W-:Y:S01]  /*1590*/  @P2 IMAD.WIDE R4, R207, 0x4, R6 ;  /* 0x00000004cf042825 */ /* 0x001fe200078e0206 */
[----:B------:R-:W-:Y:S01]  /*15a0*/  UISETP.NE.U32.AND UP0, UPT, UR4, URZ, UPT ;  /* 0x0000003f0400728c */ /* 0x000fe2000bf05070 */
[----:B------:R0:W5:Y:S02]  /*15b0*/  @P1 LDG.E R0, desc[UR60][R2.64] ;  /* 0x0000003c02001981 */ /* 0x000164000c1e1900 */
[----:B------:R-:W-:Y:S02]  /*15c0*/  ULDC UR4, c[0x0][0x424] ;  /* 0x0001090000047ab9 */ /* 0x000fe40000000800 */
[----:B------:R1:W5:Y:S01]  /*15d0*/  @P2 LDG.E R192, desc[UR60][R4.64] ;  /* 0x0000003c04c02981 */ /* 0x000362000c1e1900 */
[----:B------:R-:W-:-:S03]  /*15e0*/  UISETP.NE.AND.EX UP0, UPT, UR5, URZ, UPT, UP0 ;  /* 0x0000003f0500728c */ /* 0x000fc6000bf05300 */
[----:B------:R-:W-:Y:S01]  /*15f0*/  ULDC UR5, c[0x0][0x2f0] ;  /* 0x0000bc0000057ab9 */ /* 0x000fe20000000800 */
[----:B------:R-:W-:-:S04]  /*1600*/  USEL UR4, UR4, 0x1, UP0 ;  /* 0x0000000104047887 */ /* 0x000fc80008000000 */
[----:B------:R-:W-:-:S03]  /*1610*/  UIMAD UR4, UR4, UR5, URZ ;  /* 0x00000005040472a4 */ /* 0x000fc6000f8e023f */
[----:B------:R-:W-:Y:S02]  /*1620*/  ULDC UR5, c[0x0][0x348] ;  /* 0x0000d20000057ab9 */ /* 0x000fe40000000800 */
[----:B0-----:R-:W-:Y:S02]  /*1630*/  IMAD.U32 R2, RZ, RZ, UR5 ;  /* 0x00000005ff027e24 */ /* 0x001fe4000f8e00ff */
[----:B------:R-:W-:Y:S01]  /*1640*/  IMAD.U32 R25, RZ, RZ, UR4 ;  /* 0x00000004ff197e24 */ /* 0x000fe2000f8e00ff */
[----:B-1-3--:R-:W-:Y:S06]  /*1650*/  @P2 BRA `(.L_x_1430) ;  /* 0x0000000000242947 */ /* 0x00afec0003800000 */
        /* <DEDUP_REMOVED lines=9> */
.L_x_1430:
[----:B------:R-:W-:Y:S01]  /*16f0*/  ULDC.64 UR4, c[0x0][0xa20] ;  /* 0x0002880000047ab9 */ /* 0x000fe20000000a00 */
[----:B------:R-:W-:Y:S01]  /*1700*/  IMAD.MOV.U32 R219, RZ, RZ, R206 ;  /* 0x000000ffffdb7224 */ /* 0x000fe200078e00ce */
[----:B------:R-:W-:Y:S01]  /*1710*/  ISETP.NE.U32.AND P1, PT, RZ, UR4, PT ;  /* 0x00000004ff007c0c */ /* 0x000fe2000bf25070 */
[----:B------:R-:W-:-:S03]  /*1720*/  IMAD.MOV.U32 R220, RZ, RZ, R207 ;  /* 0x000000ffffdc7224 */ /* 0x000fc600078e00cf */
[----:B------:R-:W-:-:S13]  /*1730*/  ISETP.NE.AND.EX P1, PT, RZ, UR5, PT, P1 ;  /* 0x00000005ff007c0c */ /* 0x000fda000bf25310 */
[----:B------:R-:W-:Y:S05]  /*1740*/  @!P1 BRA `(.L_x_1431) ;  /* 0x0000000000109947 */ /* 0x000fea0003800000 */
[----:B------:R-:W0:Y:S02]  /*1750*/  LDC.64 R4, c[0x0][0xa20] ;  /* 0x00028800ff047b82 */ /* 0x000e240000000a00 */
[----:B0-----:R-:W-:-:S05]  /*1760*/  IMAD.WIDE R4, R207, 0x4, R4 ;  /* 0x00000004cf047825 */ /* 0x001fca00078e0204 */
[----:B------:R0:W5:Y:S01]  /*1770*/  LDG.E R25, desc[UR60][R4.64] ;  /* 0x0000003c04197981 */ /* 0x000162000c1e1900 */
[----:B------:R-:W-:Y:S05]  /*1780*/  BRA `(.L_x_1432) ;  /* 0x0000000000107947 */ /* 0x000fea0003800000 */
.L_x_1431:
[----:B------:R-:W-:Y:S05]  /*1790*/  @!P0 BRA `(.L_x_1432) ;  /* 0x00000000000c8947 */ /* 0x000fea0003800000 */
[----:B------:R-:W2:Y:S04]  /*17a0*/  LDG.E R4, desc[UR60][R8.64] ;  /* 0x0000003c08047981 */ /* 0x000ea8000c1e1900 */
[----:B------:R-:W2:Y:S02]  /*17b0*/  LDG.E R25, desc[UR60][R8.64+0x4] ;  /* 0x0000043c08197981 */ /* 0x000ea4000c1e1900 */
[----:B--2---:R-:W-:-:S07]  /*17c0*/  IMAD.IADD R25, R25, 0x1, -R4 ;  /* 0x0000000119197824 */ /* 0x004fce00078e0a04 */
.L_x_1432:
[----:B------:R-:W-:Y:S01]  /*17d0*/  ULDC.64 UR4, c[0x0][0xa10] ;  /* 0x0002840000047ab9 */ /* 0x000fe20000000a00 */
[----:B------:R-:W1:Y:S01]  /*17e0*/  LDC R9, c[0x0][0x448] ;  /* 0x00011200ff097b82 */ /* 0x000e620000000800 */
[----:B------:R-:W-:-:S04]  /*17f0*/  ISETP.NE.U32.AND P0, PT, RZ, UR4, PT ;  /* 0x00000004ff007c0c */ /* 0x000fc8000bf05070 */
[----:B------:R-:W-:Y:S01]  /*1800*/  ISETP.NE.AND.EX P0, PT, RZ, UR5, PT, P0 ;  /* 0x00000005ff007c0c */ /* 0x000fe2000bf05300 */
[----:B------:R-:W-:Y:S02]  /*1810*/  ULDC.64 UR4, c[0x0][0xa30] ;  /* 0x00028c0000047ab9 */ /* 0x000fe40000000a00 */
[----:B------:R-:W-:Y:S01]  /*1820*/  ISETP.NE.U32.AND P1, PT, RZ, UR4, PT ;  /* 0x00000004ff007c0c */ /* 0x000fe2000bf25070 */
[----:B-----5:R-:W-:Y:S01]  /*1830*/  IMAD.MOV.U32 R144, RZ, RZ, R25 ;  /* 0x000000ffff907224 */ /* 0x020fe200078e0019 */
[----:B------:R-:W2:Y:S02]  /*1840*/  LDC.64 R12, c[0x0][0x9e0] ;  /* 0x00027800ff0c7b82 */ /* 0x000ea40000000a00 */
[----:B------:R-:W-:-:S06]  /*1850*/  ISETP.NE.AND.EX P1, PT, RZ, UR5, PT, P1 ;  /* 0x00000005ff007c0c */ /* 0x000fcc000bf25310 */
[----:B0-----:R-:W0:Y:S08]  /*1860*/  @P0 LDC.64 R4, c[0x0][0xa10] ;  /* 0x00028400ff040b82 */ /* 0x001e300000000a00 */
[----:B------:R-:W3:Y:S01]  /*1870*/  @P1 LDC.64 R6, c[0x0][0xa30] ;  /* 0x00028c00ff061b82 */ /* 0x000ee20000000a00 */
[----:B0-----:R-:W-:-:S05]  /*1880*/  @P0 IMAD.WIDE R4, R207, 0x4, R4 ;  /* 0x00000004cf040825 */ /* 0x001fca00078e0204 */
[----:B------:R-:W4:Y:S04]  /*1890*/  @P0 LDG.E R3, desc[UR60][R4.64] ;  /* 0x0000003c04030981 */ /* 0x000f28000c1e1900 */
[----:B------:R-:W4:Y:S01]  /*18a0*/  @P0 LDG.E R8, desc[UR60][R4.64+0x4] ;  /* 0x0000043c04080981 */ /* 0x000f22000c1e1900 */
[----:B---3--:R-:W-:-:S05]  /*18b0*/  @P1 IMAD.WIDE R6, R207, 0x4, R6 ;  /* 0x00000004cf061825 */ /* 0x008fca00078e0206 */
[----:B------:R0:W5:Y:S01]  /*18c0*/  @P1 LDG.E R144, desc[UR60][R6.64] ;  /* 0x0000003c06901981 */ /* 0x000162000c1e1900 */
[----:B-1----:R-:W-:Y:S01]  /*18d0*/  ISETP.NE.AND P1, PT, R9, 0x1, PT ;  /* 0x000000010900780c */ /* 0x002fe20003f25270 */
[----:B------:R-:W-:Y:S01]  /*18e0*/  IMAD.SHL.U32 R201, R205, 0x80, RZ ;  /* 0x00000080cdc97824 */ /* 0x000fe200078e00ff */
[----:B--2---:R-:W-:Y:S01]  /*18f0*/  ISETP.GE.AND P2, PT, R13, 0x1, PT ;  /* 0x000000010d00780c */ /* 0x004fe20003f46270 */
[----:B------:R-:W-:-:S10]  /*1900*/  IMAD.IADD R11, R25, 0x1, -R0 ;  /* 0x00000001190b7824 */ /* 0x000fd400078e0a00 */
[----:B------:R-:W1:Y:S08]  /*1910*/  @P1 LDC R10, c[0x0][0x44c] ;  /* 0x00011300ff0a1b82 */ /* 0x000e700000000800 */
[----:B------:R-:W2:Y:S01]  /*1920*/  @P1 LDC R9, c[0x0][0x450] ;  /* 0x00011400ff091b82 */ /* 0x000ea20000000800 */
[----:B----4-:R-:W-:Y:S02]  /*1930*/  @P0 IMAD.IADD R2, R8, 0x1, -R3 ;  /* 0x0000000108020824 */ /* 0x010fe400078e0a03 */
[----:B------:R-:W-:-:S02]  /*1940*/  VIADD R3, R201, 0x7f ;  /* 0x0000007fc9037836 */ /* 0x000fc40000000000 */
[----:B------:R-:W-:Y:S02]  /*1950*/  IMAD.IADD R193, R11, 0x1, R2 ;  /* 0x000000010bc17824 */ /* 0x000fe400078e0202 */
[----:B-1----:R-:W-:-:S03]  /*1960*/  @P1 IMAD.HI.U32 R4, R3, R10, RZ ;  /* 0x0000000a03041227 */ /* 0x002fc600078e00ff */
[C---:B------:R-:W-:Y:S01]  /*1970*/  IADD3 R162, R193.reuse, 0x1, -R192 ;  /* 0x00000001c1a27810 */ /* 0x040fe20007ffe8c0 */
[----:B------:R-:W-:Y:S01]  /*1980*/  VIADD R0, R193, 0x9f ;  /* 0x0000009fc1007836 */ /* 0x000fe20000000000 */
[----:B--2---:R-:W-:-:S03]  /*1990*/  @P1 SHF.R.U32.HI R3, RZ, R9, R4 ;  /* 0x00000009ff031219 */ /* 0x004fc60000011604 */
[----:B------:R-:W-:-:S04]  /*19a0*/  IMAD.HI R0, R0, 0x66666667, RZ ;  /* 0x6666666700007827 */ /* 0x000fc800078e02ff */
[----:B0-----:R-:W-:Y:S01]  /*19b0*/  IMAD.IADD R7, R162, 0x1, R3 ;  /* 0x00000001a2077824 */ /* 0x001fe200078e0203 */
[----:B------:R-:W-:-:S04]  /*19c0*/  SHF.R.U32.HI R163, RZ, 0x1f, R0 ;  /* 0x0000001fffa37819 */ /* 0x000fc80000011600 */
[----:B------:R-:W-:Y:S01]  /*19d0*/  LEA.HI.SX32 R163, R0, R163, 0x1a ;  /* 0x000000a300a37211 */ /* 0x000fe200078fd2ff */
[----:B------:R-:W-:Y:S01]  /*19e0*/  IMAD.IADD R0, R7, 0x1, R12 ;  /* 0x0000000107007824 */ /* 0x000fe200078e020c */
[----:B------:R-:W-:Y:S06]  /*19f0*/  @!P2 BRA `(.L_x_1433) ;  /* 0x000000000048a947 */ /* 0x000fec0003800000 */
[C---:B------:R-:W-:Y:S01]  /*1a00*/  ISETP.GT.AND P0, PT, R7.reuse, RZ, PT ;  /* 0x000000ff0700720c */ /* 0x040fe20003f04270 */
[----:B------:R-:W-:Y:S01]  /*1a10*/  BSSY B0, `(.L_x_1434) ;  /* 0x000000e000007945 */ /* 0x000fe20003800000 */
[----:B------:R-:W-:-:S11]  /*1a20*/  VIADD R3, R7, 0xffffffff ;  /* 0xffffffff07037836 */ /* 0x000fd60000000000 */
        /* <DEDUP_REMOVED lines=8> */
.L_x_1435:
[----:B------:R-:W-:-:S13]  /*1ab0*/  ISETP.NE.AND P0, PT, R13, 0x1, PT ;  /* 0x000000010d00780c */ /* 0x000fda0003f05270 */
[----:B------:R-:W0:Y:S02]  /*1ac0*/  @P0 LDC.64 R4, c[0x0][0x9e8] ;  /* 0x00027a00ff040b82 */ /* 0x000e240000000a00 */
[----:B0-----:R-:W-:-:S05]  /*1ad0*/  @P0 IMAD.HI.U32 R4, R3, R4, RZ ;  /* 0x0000000403040227 */ /* 0x001fca00078e00ff */
[----:B------:R-:W-:-:S07]  /*1ae0*/  @P0 SHF.R.U32.HI R3, RZ, R5, R4 ;  /* 0x00000005ff030219 */ /* 0x000fce0000011604 */
.L_x_1436:
[----:B------:R-:W-:Y:S05]  /*1af0*/  BSYNC B0 ;  /* 0x0000000000007941 */ /* 0x000fea0003800000 */
.L_x_1434:
[----:B------:R-:W-:-:S05]  /*1b00*/  IMAD R3, R3, R13, R13 ;  /* 0x0000000d03037224 */ /* 0x000fca00078e020d */
[----:B------:R-:W-:-:S07]  /*1b10*/  VIMNMX R0, R0, R3, PT ;  /* 0x0000000300007248 */ /* 0x000fce0003fe0100 */
.L_x_1433:
[----:B------:R-:W0:Y:S01]  /*1b20*/  @P1 LDC R4, c[0x0][0x44c] ;  /* 0x00011300ff041b82 */ /* 0x000e220000000800 */
[----:B------:R-:W-:Y:S01]  /*1b30*/  IMAD.MOV.U32 R3, RZ, RZ, R201 ;  /* 0x000000ffff037224 */ /* 0x000fe200078e00c9 */
[----:B------:R-:W-:Y:S01]  /*1b40*/  ULDC UR4, c[0x0][0x9dc] ;  /* 0x0002770000047ab9 */ /* 0x000fe20000000800 */
[----:B------:R-:W-:-:S05]  /*1b50*/  IMAD.IADD R156, R193, 0x1, -R192 ;  /* 0x00000001c19c7824 */ /* 0x000fca00078e0ac0 */
[----:B------:R-:W1:Y:S01]  /*1b60*/  @P1 LDC R5, c[0x0][0x450] ;  /* 0x00011400ff051b82 */ /* 0x000e620000000800 */
[----:B0-----:R-:W-:-:S05]  /*1b70*/  @P1 IMAD.HI.U32 R4, R201, R4, RZ ;  /* 0x00000004c9041227 */ /* 0x001fca00078e00ff */
[----:B-1----:R-:W-:-:S05]  /*1b80*/  @P1 SHF.R.U32.HI R3, RZ, R5, R4 ;  /* 0x00000005ff031219 */ /* 0x002fca0000011604 */
[----:B------:R-:W-:-:S04]  /*1b90*/  IMAD.IADD R3, R156, 0x1, R3 ;  /* 0x000000019c037824 */ /* 0x000fc800078e0203 */
[----:B------:R-:W-:Y:S01]  /*1ba0*/  VIADD R4, R3, -UR4 ;  /* 0x8000000403047c36 */ /* 0x000fe20008000000 */
[----:B------:R-:W-:Y:S06]  /*1bb0*/  @!P2 BRA `(.L_x_1437) ;  /* 0x000000000044a947 */ /* 0x000fec0003800000 */
[----:B------:R-:W-:Y:S01]  /*1bc0*/  ISETP.GT.AND P0, PT, R3, -0x1, PT ;  /* 0xffffffff0300780c */ /* 0x000fe20003f04270 */
[----:B------:R-:W-:-:S12]  /*1bd0*/  BSSY B0, `(.L_x_1438) ;  /* 0x000000d000007945 */ /* 0x000fd80003800000 */
        /* <DEDUP_REMOVED lines=8> */
.L_x_1439:
[----:B------:R-:W-:-:S13]  /*1c60*/  ISETP.NE.AND P0, PT, R13, 0x1, PT ;  /* 0x000000010d00780c */ /* 0x000fda0003f05270 */
[----:B------:R-:W0:Y:S02]  /*1c70*/  @P0 LDC.64 R6, c[0x0][0x9e8] ;  /* 0x00027a00ff060b82 */ /* 0x000e240000000a00 */
[----:B0-----:R-:W-:-:S05]  /*1c80*/  @P0 IMAD.HI.U32 R6, R3, R6, RZ ;  /* 0x0000000603060227 */ /* 0x001fca00078e00ff */
[----:B------:R-:W-:-:S07]  /*1c90*/  @P0 SHF.R.U32.HI R3, RZ, R7, R6 ;  /* 0x00000007ff030219 */ /* 0x000fce0000011606 */
.L_x_1440:
[----:B------:R-:W-:Y:S05]  /*1ca0*/  BSYNC B0 ;  /* 0x0000000000007941 */ /* 0x000fea0003800000 */
.L_x_1438:
[----:B------:R-:W-:-:S05]  /*1cb0*/  IMAD R3, R3, R13, RZ ;  /* 0x0000000d03037224 */ /* 0x000fca00078e02ff */
[----:B------:R-:W-:-:S07]  /*1cc0*/  VIMNMX R4, R4, R3, !PT ;  /* 0x0000000304047248 */ /* 0x000fce0007fe0100 */
.L_x_1437:
[----:B------:R-:W-:Y:S02]  /*1cd0*/  VIADD R0, R0, 0x9f ;  /* 0x0000009f00007836 */ /* 0x000fe40000000000 */
[----:B------:R-:W-:-:S04]  /*1ce0*/  IMAD.HI R4, R4, 0x66666667, RZ ;  /* 0x6666666704047827 */ /* 0x000fc800078e02ff */
[----:B------:R-:W-:Y:S01]  /*1cf0*/  IMAD.HI R0, R0, 0x66666667, RZ ;  /* 0x6666666700007827 */ /* 0x000fe200078e02ff */
[----:B------:R-:W-:-:S04]  /*1d00*/  SHF.R.U32.HI R5, RZ, 0x1f, R4 ;  /* 0x0000001fff057819 */ /* 0x000fc80000011604 */
[----:B------:R-:W-:Y:S02]  /*1d10*/  SHF.R.U32.HI R3, RZ, 0x1f, R0 ;  /* 0x0000001fff037819 */ /* 0x000fe40000011600 */
[----:B------:R-:W-:Y:S02]  /*1d20*/  LEA.HI.SX32 R5, R4, R5, 0x1a ;  /* 0x0000000504057211 */ /* 0x000fe400078fd2ff */
[----:B------:R-:W-:Y:S02]  /*1d30*/  LEA.HI.SX32 R0, R0, R3, 0x1a ;  /* 0x0000000300007211 */ /* 0x000fe400078fd2ff */
[----:B------:R-:W-:Y:S02]  /*1d40*/  VIMNMX R5, RZ, R5, !PT ;  /* 0x00000005ff057248 */ /* 0x000fe40007fe0100 */
[----:B------:R-:W-:-:S03]  /*1d50*/  VIMNMX R0, R163, R0, PT ;  /* 0x00000000a3007248 */ /* 0x000fc60003fe0100 */
[--C-:B------:R-:W-:Y:S02]  /*1d60*/  IMAD R5, R5, 0xa0, -R11.reuse ;  /* 0x000000a005057824 */ /* 0x100fe400078e0a0b */
[----:B------:R-:W-:-:S03]  /*1d70*/  IMAD R3, R0, 0xa0, -R11 ;  /* 0x000000a000037824 */ /* 0x000fc600078e0a0b */
[----:B------:R-:W-:Y:S02]  /*1d80*/  VIMNMX R5, RZ, R5, !PT ;  /* 0x00000005ff057248 */ /* 0x000fe40007fe0100 */
[----:B------:R-:W-:-:S03]  /*1d90*/  VIMNMX R0, R3, R2, PT ;  /* 0x0000000203007248 */ /* 0x000fc60003fe0100 */
[----:B------:R-:W-:Y:S01]  /*1da0*/  IMAD.WIDE.U32 R122, R5, -0x33333333, RZ ;  /* 0xcccccccd057a7825 */ /* 0x000fe200078e00ff */
[----:B------:R-:W-:-:S04]  /*1db0*/  ISETP.GT.AND P0, PT, R0, R5, PT ;  /* 0x000000050000720c */ /* 0x000fc80003f04270 */
[----:B------:R-:W-:-:S05]  /*1dc0*/  SHF.R.U32.HI R122, RZ, 0x7, R123 ;  /* 0x00000007ff7a7819 */ /* 0x000fca000001167b */
[----:B------:R-:W-:-:S04]  /*1dd0*/  IMAD.MOV.U32 R24, RZ, RZ, R122 ;  /* 0x000000ffff187224 */ /* 0x000fc800078e007a */
[----:B------:R-:W-:-:S04]  /*1de0*/  @P0 VIADD R0, R0, 0x9f ;  /* 0x0000009f00000836 */ /* 0x000fc80000000000 */
[----:B------:R-:W-:-:S05]  /*1df0*/  @P0 IMAD.HI R0, R0, 0x66666667, RZ ;  /* 0x6666666700000827 */ /* 0x000fca00078e02ff */
[----:B------:R-:W-:-:S04]  /*1e00*/  @P0 SHF.R.U32.HI R3, RZ, 0x1f, R0 ;  /* 0x0000001fff030819 */ /* 0x000fc80000011600 */
[----:B------:R-:W-:Y:S02]  /*1e10*/  @P0 LEA.HI.SX32 R24, R0, R3, 0x1a ;  /* 0x0000000300180211 */ /* 0x000fe400078fd2ff */
[----:B------:R-:W-:Y:S02]  /*1e20*/  PLOP3.LUT P0, PT, PT, PT, PT, 0x80, 0x0 ;  /* 0x000000000000781c */ /* 0x000fe40003f0f070 */
[----:B------:R-:W-:-:S13]  /*1e30*/  ISETP.GT.AND P1, PT, R24, R122, PT ;  /* 0x0000007a1800720c */ /* 0x000fda0003f24270 */
[----:B------:R-:W-:Y:S05]  /*1e40*/  @!P1 BRA `(.L_x_1441) ;  /* 0x000000dc00f89947 */ /* 0x000fea0003800000 */
[----:B------:R-:W-:Y:S01]  /*1e50*/  VIADD R0, R16, 0x1a400 ;  /* 0x0001a40010007836 */ /* 0x000fe20000000000 */
[----:B------:R-:W-:Y:S04]  /*1e60*/  BSSY B6, `(.L_x_1442) ;  /* 0x0000013000067945 */ /* 0x000fe80003800000 */
        /* <DEDUP_REMOVED lines=18> */
.L_x_1443:
[----:B------:R-:W-:Y:S05]  /*1f90*/  BSYNC B6 ;  /* 0x0000000000067941 */ /* 0x000fea0003800000 */
.L_x_1442:
        /* <DEDUP_REMOVED lines=20> */
.L_x_1445:
[----:B------:R-:W-:Y:S05]  /*20e0*/  BSYNC B6 ;  /* 0x0000000000067941 */ /* 0x000fea0003800000 */
.L_x_1444:
[----:B------:R-:W-:Y:S01]  /*20f0*/  ULDC.64 UR4, c[0x0][0x9f8] ;  /* 0x00027e0000047ab9 */ /* 0x000fe20000000a00 */
[----:B------:R-:W-:Y:S01]  /*2100*/  IMAD.MOV.U32 R0, RZ, RZ, R207 ;  /* 0x000000ffff007224 */ /* 0x000fe200078e00cf */
[----:B------:R-:W-:Y:S01]  /*2110*/  ISETP.NE.U32.AND P0, PT, RZ, UR4, PT ;  /* 0x00000004ff007c0c */ /* 0x000fe2000bf05070 */
[----:B------:R-:W2:Y:S01]  /*2120*/  LDL.LU R15, [R1] ;  /* 0x00000000010f7983 */ /* 0x000ea20000300800 */
[----:B------:R-:W0:Y:S01]  /*2130*/  LDC.64 R114, c[0x0][0x300] ;  /* 0x0000c000ff727b82 */ /* 0x000e220000000a00 */
[----:B------:R-:W-:Y:S01]  /*2140*/  IMAD.IADD R26, R26, 0x1, R25 ;  /* 0x000000011a1a7824 */ /* 0x000fe200078e0219 */
[----:B------:R-:W-:Y:S01]  /*2150*/  ISETP.NE.AND.EX P0, PT, RZ, UR5, PT, P0 ;  /* 0x00000005ff007c0c */ /* 0x000fe2000bf05300 */
[----:B------:R-:W3:Y:S01]  /*2160*/  LDL R21, [R1+0x14] ;  /* 0x0000140001157983 */ /* 0x000ee20000100800 */
[----:B------:R-:W-:Y:S01]  /*2170*/  ULDC.64 UR4, c[0x0][0x308] ;  /* 0x0000c20000047ab9 */ /* 0x000fe20000000a00 */
[----:B------:R-:W-:Y:S01]  /*2180*/  ULDC.64 UR6, c[0x0][0xa08] ;  /* 0x0002820000067ab9 */ /* 0x000fe20000000a00 */
[----:B------:R-:W1:Y:S01]  /*2190*/  S2R R20, SR_TID.X ;  /* 0x0000000000147919 */ /* 0x000e620000002100 */
[----:B------:R-:W-:Y:S01]  /*21a0*/  SHF.R.S32.HI R23, RZ, 0x1f, R22 ;  /* 0x0000001fff177819 */ /* 0x000fe20000011416 */
[----:B------:R-:W4:Y:S08]  /*21b0*/  LDC.64 R108, c[0x0][0x3f8] ;  /* 0x0000fe00ff6c7b82 */ /* 0x000f300000000a00 */
[----:B------:R-:W1:Y:S08]  /*21c0*/  @P0 LDC.64 R4, c[0x0][0x9f8] ;  /* 0x00027e00ff040b82 */ /* 0x000e700000000a00 */
[----:B------:R-:W2:Y:S01]  /*21d0*/  LDC R99, c[0x0][0x3f4] ;  /* 0x0000fd00ff637b82 */ /* 0x000ea20000000800 */
[----:B------:R-:W-:-:S07]  /*21e0*/  VIADD R10, R22, 0xa0 ;  /* 0x000000a0160a7836 */ /* 0x000fce0000000000 */
[----:B------:R-:W4:Y:S01]  /*21f0*/  LDC.64 R102, c[0x0][0x408] ;  /* 0x00010200ff667b82 */ /* 0x000f220000000a00 */
[----:B-1----:R-:W-:-:S05]  /*2200*/  @P0 IMAD.WIDE R4, R207, 0x4, R4 ;  /* 0x00000004cf040825 */ /* 0x002fca00078e0204 */
[----:B------:R1:W2:Y:S01]  /*2210*/  @P0 LDG.E R0, desc[UR60][R4.64] ;  /* 0x0000003c04000981 */ /* 0x0002a2000c1e1900 */
[----:B------:R-:W-:Y:S01]  /*2220*/  SHF.R.S32.HI R31, RZ, 0x1f, R26 ;  /* 0x0000001fff1f7819 */ /* 0x000fe2000001141a */
[-C--:B0-----:R-:W-:Y:S01]  /*2230*/  IMAD.WIDE.U32 R6, R26, R114.reuse, RZ ;  /* 0x000000721a067225 */ /* 0x081fe200078e00ff */
[----:B------:R-:W-:Y:S02]  /*2240*/  ISETP.NE.U32.AND P0, PT, RZ, UR6, PT ;  /* 0x00000006ff007c0c */ /* 0x000fe4000bf05070 */
[----:B------:R-:W-:Y:S01]  /*2250*/  SHF.R.U32.HI R20, RZ, 0x7, R20 ;  /* 0x00000007ff147819 */ /* 0x000fe20000011614 */
[----:B------:R-:W-:Y:S01]  /*2260*/  IMAD R8, R31, R114, RZ ;  /* 0x000000721f087224 */ /* 0x000fe200078e02ff */
[----:B------:R-:W-:-:S03]  /*2270*/  ISETP.NE.AND.EX P0, PT, RZ, UR7, PT, P0 ;  /* 0x00000007ff007c0c */ /* 0x000fc6000bf05300 */
[----:B------:R-:W-:Y:S01]  /*2280*/  IMAD R3, R26, R115, R8 ;  /* 0x000000731a037224 */ /* 0x000fe200078e0208 */
[----:B------:R-:W-:-:S03]  /*2290*/  SHF.R.S32.HI R8, RZ, 0x1f, R206 ;  /* 0x0000001fff087819 */ /* 0x000fc600000114ce */
[----:B------:R-:W-:Y:S02]  /*22a0*/  IMAD.IADD R7, R7, 0x1, R3 ;  /* 0x0000000107077824 */ /* 0x000fe400078e0203 */
[----:B------:R-:W-:Y:S01]  /*22b0*/  IMAD R3, R8, UR4, RZ ;  /* 0x0000000408037c24 */ /* 0x000fe2000f8e02ff */
[----:B------:R-:W-:Y:S01]  /*22c0*/  ISETP.NE.AND P6, PT, R20, 0x1, PT ;  /* 0x000000011400780c */ /* 0x000fe20003fc5270 */
[----:B-1----:R-:W-:-:S04]  /*22d0*/  IMAD.WIDE.U32 R4, R206, UR4, R6 ;  /* 0x00000004ce047c25 */ /* 0x002fc8000f8e0006 */
[----:B------:R-:W-:Y:S01]  /*22e0*/  IMAD R9, R206, UR5, R3 ;  /* 0x00000005ce097c24 */ /* 0x000fe2000f8e0203 */
[----:B------:R-:W-:-:S03]  /*22f0*/  ULDC.64 UR4, c[0x0][0x310] ;  /* 0x0000c40000047ab9 */ /* 0x000fc60000000a00 */
[----:B------:R-:W-:Y:S02]  /*2300*/  IMAD.IADD R5, R5, 0x1, R9 ;  /* 0x0000000105057824 */ /* 0x000fe400078e0209 */
[----:B------:R-:W-:Y:S01]  /*2310*/  VIADD R9, R22, 0x80 ;  /* 0x0000008016097836 */ /* 0x000fe20000000000 */
[----:B------:R-:W-:Y:S01]  /*2320*/  SHF.R.S32.HI R189, RZ, 0x1f, R188 ;  /* 0x0000001fffbd7819 */ /* 0x000fe200000114bc */
[-C--:B----4-:R-:W-:Y:S02]  /*2330*/  IMAD R12, R222, R108.reuse, RZ ;  /* 0x0000006cde0c7224 */ /* 0x090fe400078e02ff */
[----:B------:R-:W-:-:S04]  /*2340*/  IMAD.WIDE.U32 R110, R191, R108, R22 ;  /* 0x0000006cbf6e7225 */ /* 0x000fc800078e0016 */
[C---:B------:R-:W-:Y:S02]  /*2350*/  IMAD R11, R191.reuse, R109, R12 ;  /* 0x0000006dbf0b7224 */ /* 0x040fe400078e020c */
[----:B------:R-:W-:-:S04]  /*2360*/  IMAD.WIDE.U32 R112, R191, R108, R188 ;  /* 0x0000006cbf707225 */ /* 0x000fc800078e00bc */
[----:B------:R-:W-:Y:S02]  /*2370*/  IMAD.IADD R113, R113, 0x1, R11 ;  /* 0x0000000171717824 */ /* 0x000fe400078e020b */
[----:B------:R-:W-:Y:S02]  /*2380*/  IMAD.IADD R111, R11, 0x1, R111 ;  /* 0x000000010b6f7824 */ /* 0x000fe400078e026f */
[----:B------:R-:W-:-:S04]  /*2390*/  IMAD.WIDE.U32 R106, R191, R102, R188 ;  /* 0x00000066bf6a7225 */ /* 0x000fc800078e00bc */
[----:B------:R-:W-:-:S04]  /*23a0*/  IMAD.WIDE.U32 R104, R191, R102, R22 ;  /* 0x00000066bf687225 */ /* 0x000fc800078e0016 */
[----:B------:R-:W-:Y:S02]  /*23b0*/  IMAD.MOV.U32 R124, RZ, RZ, 0x20 ;  /* 0x00000020ff7c7424 */ /* 0x000fe400078e00ff */
[----:B-----5:R-:W-:-:S04]  /*23c0*/  IMAD.WIDE.U32 R112, R144, R108, R112 ;  /* 0x0000006c90707225 */ /* 0x020fc800078e0070 */
[----:B------:R-:W-:-:S04]  /*23d0*/  IMAD.WIDE.U32 R110, R144, R108, R110 ;  /* 0x0000006c906e7225 */ /* 0x000fc800078e006e */
[----:B------:R-:W-:Y:S02]  /*23e0*/  IMAD.MOV.U32 R123, RZ, RZ, 0x40 ;  /* 0x00000040ff7b7424 */ /* 0x000fe400078e00ff */
[----:B------:R-:W-:Y:S01]  /*23f0*/  VIADD R157, R20, 0x8 ;  /* 0x00000008149d7836 */ /* 0x000fe20000000000 */
[C---:B------:R-:W-:Y:S01]  /*2400*/  SHF.L.U64.HI R129, R114.reuse, 0x7, R115 ;  /* 0x0000000772817819 */ /* 0x040fe20000010273 */
[----:B------:R-:W-:Y:S02]  /*2410*/  IMAD R125, R115, 0xa0, RZ ;  /* 0x000000a0737d7824 */ /* 0x000fe400078e02ff */
[----:B------:R-:W-:Y:S02]  /*2420*/  IMAD.SHL.U32 R136, R114, 0x80, RZ ;  /* 0x0000008072887824 */ /* 0x000fe400078e00ff */
[----:B------:R-:W-:Y:S01]  /*2430*/  IMAD R127, R109, 0xa0, RZ ;  /* 0x000000a06d7f7824 */ /* 0x000fe200078e02ff */
[----:B------:R-:W-:Y:S02]  /*2440*/  SHF.R.S32.HI R145, RZ, 0x1f, R221 ;  /* 0x0000001fff917819 */ /* 0x000fe400000114dd */
[----:B--2---:R-:W-:-:S04]  /*2450*/  SHF.R.S32.HI R3, RZ, 0x1f, R0 ;  /* 0x0000001fff037819 */ /* 0x004fc80000011400 */
[----:B------:R-:W-:Y:S02]  /*2460*/  SEL R14, R3, RZ, !P0 ;  /* 0x000000ff030e7207 */ /* 0x000fe40004000000 */
[----:B------:R-:W-:-:S03]  /*2470*/  SEL R13, R0, RZ, !P0 ;  /* 0x000000ff000d7207 */ /* 0x000fc60004000000 */
[----:B------:R-:W-:Y:S02]  /*2480*/  IMAD R0, R14, UR4, RZ ;  /* 0x000000040e007c24 */ /* 0x000fe4000f8e02ff */
[----:B------:R-:W-:-:S04]  /*2490*/  IMAD.WIDE.U32 R118, R13, UR4, R4 ;  /* 0x000000040d767c25 */ /* 0x000fc8000f8e0004 */
[----:B------:R-:W-:Y:S01]  /*24a0*/  IMAD R3, R13, UR5, R0 ;  /* 0x000000050d037c24 */ /* 0x000fe2000f8e0200 */
[----:B------:R-:W-:Y:S05]  /*24b0*/  @!P6 WARPSYNC.ALL ;  /* 0x000000000000e948 */ /* 0x000fea0003800000 */
[----:B------:R-:W-:Y:S01]  /*24c0*/  ULDC.64 UR4, c[0x0][0x330] ;  /* 0x0000cc0000047ab9 */ /* 0x000fe20000000a00 */
[----:B------:R-:W-:Y:S02]  /*24d0*/  VIADD R0, R22, 0x20 ;  /* 0x0000002016007836 */ /* 0x000fe40000000000 */
[----:B------:R-:W-:Y:S02]  /*24e0*/  IMAD R5, R8, UR4, RZ ;  /* 0x0000000408057c24 */ /* 0x000fe4000f8e02ff */
[----:B------:R-:W-:Y:S01]  /*24f0*/  IMAD.WIDE.U32 R6, R206, UR4, R22 ;  /* 0x00000004ce067c25 */ /* 0x000fe2000f8e0016 */
[----:B------:R-:W-:-:S02]  /*2500*/  ULDC UR4, c[0x0][0x2f4] ;  /* 0x0000bd0000047ab9 */ /* 0x000fc40000000800 */
[----:B------:R-:W-:Y:S01]  /*2510*/  ISETP.GE.AND P1, PT, R0, UR4, PT ;  /* 0x0000000400007c0c */ /* 0x000fe2000bf26270 */
[----:B------:R-:W-:Y:S02]  /*2520*/  IMAD R117, R206, UR5, R5 ;  /* 0x00000005ce757c24 */ /* 0x000fe4000f8e0205 */
[-C--:B------:R-:W-:Y:S02]  /*2530*/  IMAD R8, R222, R114.reuse, RZ ;  /* 0x00000072de087224 */ /* 0x080fe400078e02ff */
[----:B------:R-:W-:-:S04]  /*2540*/  IMAD.WIDE.U32 R4, R191, R114, R22 ;  /* 0x00000072bf047225 */ /* 0x000fc800078e0016 */
[----:B------:R-:W-:Y:S01]  /*2550*/  IMAD.IADD R117, R7, 0x1, R117 ;  /* 0x0000000107757824 */ /* 0x000fe200078e0275 */
[----:B------:R-:W-:Y:S01]  /*2560*/  SEL R7, RZ, 0xffffffff, P1 ;  /* 0xffffffffff077807 */ /* 0x000fe20000800000 */
[----:B------:R-:W-:Y:S01]  /*2570*/  IMAD R8, R191, R115, R8 ;  /* 0x00000073bf087224 */ /* 0x000fe200078e0208 */
[----:B------:R-:W-:Y:S01]  /*2580*/  IADD3 R4, P0, R118, R4, RZ ;  /* 0x0000000476047210 */ /* 0x000fe20007f1e0ff */
[----:B------:R-:W-:Y:S01]  /*2590*/  IMAD.IADD R3, R119, 0x1, R3 ;  /* 0x0000000177037824 */ /* 0x000fe200078e0203 */
[----:B------:R-:W-:Y:S01]  /*25a0*/  @!P6 BAR.SYNC.DEFER_BLOCKING 0x9, 0x100 ;  /* 0x024400000000eb1d */ /* 0x000fe20000010000 */
[----:B------:R-:W-:Y:S01]  /*25b0*/  ISETP.GE.AND P2, PT, R9, UR4, PT ;  /* 0x0000000409007c0c */ /* 0x000fe2000bf46270 */
[----:B------:R-:W-:Y:S02]  /*25c0*/  IMAD.MOV.U32 R116, RZ, RZ, R6 ;  /* 0x000000ffff747224 */ /* 0x000fe400078e0006 */
[----:B------:R-:W-:Y:S01]  /*25d0*/  IADD3.X R5, R3, R5, R8, P0, !PT ;  /* 0x0000000503057210 */ /* 0x000fe200007fe408 */
[----:B------:R-:W-:Y:S01]  /*25e0*/  IMAD.SHL.U32 R9, R7, 0x2, RZ ;  /* 0x0000000207097824 */ /* 0x000fe200078e00ff */
[C---:B------:R-:W-:Y:S01]  /*25f0*/  ISETP.GE.AND P0, PT, R22.reuse, UR4, PT ;  /* 0x0000000416007c0c */ /* 0x040fe2000bf06270 */
[----:B------:R-:W-:-:S02]  /*2600*/  VIADD R6, R22, 0x40 ;  /* 0x0000004016067836 */ /* 0x000fc40000000000 */
[----:B------:R-:W-:Y:S01]  /*2610*/  VIADD R7, R22, 0x60 ;  /* 0x0000006016077836 */ /* 0x000fe20000000000 */
[----:B------:R-:W-:Y:S02]  /*2620*/  SEL R8, RZ, 0x1, P0 ;  /* 0x00000001ff087807 */ /* 0x000fe40000000000 */
[----:B------:R-:W-:Y:S02]  /*2630*/  ISETP.GE.AND P0, PT, R6, UR4, PT ;  /* 0x0000000406007c0c */ /* 0x000fe4000bf06270 */
[----:B------:R-:W-:Y:S02]  /*2640*/  ISETP.GE.AND P1, PT, R7, UR4, PT ;  /* 0x0000000407007c0c */ /* 0x000fe4000bf26270 */
[----:B------:R-:W-:Y:S01]  /*2650*/  ISETP.GE.AND P4, PT, R10, UR4, PT ;  /* 0x000000040a007c0c */ /* 0x000fe2000bf86270 */
[----:B------:R-:W-:Y:S01]  /*2660*/  ULDC.64 UR4, c[0x0][0x338] ;  /* 0x0000ce0000047ab9 */ /* 0x000fe20000000a00 */
[----:B------:R-:W-:Y:S02]  /*2670*/  LOP3.LUT R8, R9, 0x2, R8, 0xe2, !PT ;  /* 0x0000000209087812 */ /* 0x000fe400078ee208 */
[----:B------:R-:W-:-:S02]  /*2680*/  SEL R9, RZ, 0x4, P0 ;  /* 0x00000004ff097807 */ /* 0x000fc40000000000 */
[----:B------:R-:W-:Y:S02]  /*2690*/  SEL R10, RZ, 0x8, P1 ;  /* 0x00000008ff0a7807 */ /* 0x000fe40000800000 */
[-C--:B------:R-:W-:Y:S02]  /*26a0*/  ISETP.GE.AND P0, PT, R22, R99.reuse, PT ;  /* 0x000000631600720c */ /* 0x080fe40003f06270 */
[----:B------:R-:W-:Y:S02]  /*26b0*/  LOP3.LUT R8, R10, R8, R9, 0xfe, !PT ;  /* 0x000000080a087212 */ /* 0x000fe400078efe09 */
[----:B------:R-:W-:Y:S02]  /*26c0*/  SEL R9, RZ, 0x10, P2 ;  /* 0x00000010ff097807 */ /* 0x000fe40001000000 */
[----:B------:R-:W-:Y:S02]  /*26d0*/  ISETP.GE.AND P3, PT, R0, R99, PT ;  /* 0x000000630000720c */ /* 0x000fe40003f66270 */
[----:B------:R-:W-:-:S02]  /*26e0*/  LOP3.LUT R35, R8, R9, RZ, 0xfc, !PT ;  /* 0x0000000908237212 */ /* 0x000fc400078efcff */
[C---:B------:R-:W-:Y:S01]  /*26f0*/  SEL R9, R99.reuse, RZ, P0 ;  /* 0x000000ff63097207 */ /* 0x040fe20000000000 */
[----:B------:R-:W-:Y:S01]  /*2700*/  IMAD R10, R14, UR4, RZ ;  /* 0x000000040e0a7c24 */ /* 0x000fe2000f8e02ff */
[----:B------:R-:W-:Y:S01]  /*2710*/  SEL R11, R99, RZ, P3 ;  /* 0x000000ff630b7207 */ /* 0x000fe20001800000 */
[----:B------:R-:W-:Y:S01]  /*2720*/  IMAD R8, R222, R102, RZ ;  /* 0x00000066de087224 */ /* 0x000fe200078e02ff */
[----:B------:R-:W-:Y:S01]  /*2730*/  ISETP.GE.AND P5, PT, R6, R99, PT ;  /* 0x000000630600720c */ /* 0x000fe20003fa6270 */
[----:B------:R-:W-:Y:S02]  /*2740*/  IMAD.IADD R9, R22, 0x1, R9 ;  /* 0x0000000116097824 */ /* 0x000fe400078e0209 */
[C---:B------:R-:W-:Y:S02]  /*2750*/  IMAD R33, R13.reuse, UR5, R10 ;  /* 0x000000050d217c24 */ /* 0x040fe4000f8e020a */
[----:B------:R-:W-:-:S04]  /*2760*/  IMAD.WIDE.U32 R116, R13, UR4, R116 ;  /* 0x000000040d747c25 */ /* 0x000fc8000f8e0074 */
[----:B------:R-:W-:Y:S02]  /*2770*/  IMAD R13, R191, R103, R8 ;  /* 0x00000067bf0d7224 */ /* 0x000fe400078e0208 */
[----:B------:R-:W-:Y:S01]  /*2780*/  IMAD.IADD R11, R0, 0x1, R11 ;  /* 0x00000001000b7824 */ /* 0x000fe200078e020b */
[----:B------:R-:W-:Y:S01]  /*2790*/  SHF.R.S32.HI R8, RZ, 0x1f, R9 ;  /* 0x0000001fff087819 */ /* 0x000fe20000011409 */
[----:B------:R-:W-:Y:S01]  /*27a0*/  IMAD.IADD R107, R107, 0x1, R13 ;  /* 0x000000016b6b7824 */ /* 0x000fe200078e020d */
[----:B------:R-:W-:Y:S01]  /*27b0*/  LOP3.LUT R15, R15, 0xfffffffe, RZ, 0xc0, !PT ;  /* 0xfffffffe0f0f7812 */ /* 0x000fe200078ec0ff */
[----:B------:R-:W-:Y:S01]  /*27c0*/  IMAD.IADD R105, R13, 0x1, R105 ;  /* 0x000000010d697824 */ /* 0x000fe200078e0269 */
[----:B------:R-:W-:Y:S02]  /*27d0*/  SEL R13, R99, RZ, P5 ;  /* 0x000000ff630d7207 */ /* 0x000fe40002800000 */
[----:B------:R-:W-:Y:S02]  /*27e0*/  SHF.R.S32.HI R10, RZ, 0x1f, R11 ;  /* 0x0000001fff0a7819 */ /* 0x000fe4000001140b */
[----:B------:R-:W-:-:S02]  /*27f0*/  LEA.HI R25, R8, R9, RZ, 0x4 ;  /* 0x0000000908197211 */ /* 0x000fc400078f20ff */
[----:B------:R-:W-:Y:S01]  /*2800*/  LEA.HI R9, R8, R9, RZ, 0x6 ;  /* 0x0000000908097211 */ /* 0x000fe200078f30ff */
[----:B------:R-:W-:Y:S01]  /*2810*/  IMAD.IADD R14, R6, 0x1, R13 ;  /* 0x00000001060e7824 */ /* 0x000fe200078e020d */
[----:B------:R-:W-:Y:S02]  /*2820*/  @P5 LOP3.LUT R15, R15, 0x1, RZ, 0xfc, !PT ;  /* 0x000000010f0f5812 */ /* 0x000fe400078efcff */
[CC--:B------:R-:W-:Y:S02]  /*2830*/  LEA.HI R27, R10.reuse, R11.reuse, RZ, 0x4 ;  /* 0x0000000b0a1b7211 */ /* 0x0c0fe400078f20ff */
[----:B------:R-:W-:Y:S02]  /*2840*/  LEA.HI R10, R10, R11, RZ, 0x6 ;  /* 0x0000000b0a0a7211 */ /* 0x000fe400078f30ff */
[----:B------:R-:W-:Y:S01]  /*2850*/  SHF.R.S32.HI R9, RZ, 0x6, R9 ;  /* 0x00000006ff097819 */ /* 0x000fe20000011409 */
[----:B------:R0:W-:Y:S01]  /*2860*/  STL [R1], R15 ;  /* 0x0000000f01007387 */ /* 0x0001e20000100800 */
[----:B------:R-:W-:-:S02]  /*2870*/  SHF.R.S32.HI R11, RZ, 0x6, R10 ;  /* 0x00000006ff0b7819 */ /* 0x000fc4000001140a */
[C---:B------:R-:W-:Y:S01]  /*2880*/  LOP3.LUT R12, R202.reuse, 0x30, R27, 0xf8, !PT ;  /* 0x00000030ca0c7812 */ /* 0x040fe200078ef81b */
[C---:B------:R-:W-:Y:S01]  /*2890*/  IMAD R143, R9.reuse, 0x2800, R208 ;  /* 0x00002800098f7824 */ /* 0x040fe200078e02d0 */
[----:B------:R-:W-:Y:S01]  /*28a0*/  LOP3.LUT R10, R202, 0x30, R25, 0xf8, !PT ;  /* 0x00000030ca0a7812 */ /* 0x000fe200078ef819 */
[----:B------:R-:W-:Y:S01]  /*28b0*/  IMAD R141, R9, 0x2800, R210 ;  /* 0x00002800098d7824 */ /* 0x000fe200078e02d2 */
[-C--:B------:R-:W-:Y:S02]  /*28c0*/  LOP3.LUT R9, R12, R203.reuse, RZ, 0x3c, !PT ;  /* 0x000000cb0c097212 */ /* 0x080fe400078e3cff */
[----:B0-----:R-:W-:Y:S01]  /*28d0*/  SHF.R.S32.HI R15, RZ, 0x1f, R14 ;  /* 0x0000001fff0f7819 */ /* 0x001fe2000001140e */
[----:B------:R-:W-:Y:S01]  /*28e0*/  IMAD R142, R11, 0x2800, R208 ;  /* 0x000028000b8e7824 */ /* 0x000fe200078e02d0 */
[----:B------:R-:W-:Y:S02]  /*28f0*/  LOP3.LUT R10, R10, R203, RZ, 0x3c, !PT ;  /* 0x000000cb0a0a7212 */ /* 0x000fe400078e3cff */
[----:B------:R-:W-:-:S02]  /*2900*/  LEA.HI R29, R15, R14, RZ, 0x4 ;  /* 0x0000000e0f1d7211 */ /* 0x000fc400078f20ff */
[----:B------:R-:W-:Y:S01]  /*2910*/  LEA.HI R14, R15, R14, RZ, 0x6 ;  /* 0x0000000e0f0e7211 */ /* 0x000fe200078f30ff */
[----:B------:R-:W-:Y:S01]  /*2920*/  IMAD.IADD R142, R142, 0x1, R9 ;  /* 0x000000018e8e7824 */ /* 0x000fe200078e0209 */
[----:B------:R-:W-:Y:S01]  /*2930*/  SHF.R.U32.HI R8, RZ, 0x3, R209 ;  /* 0x00000003ff087819 */ /* 0x000fe200000116d1 */
[----:B------:R-:W-:Y:S01]  /*2940*/  IMAD.IADD R143, R143, 0x1, R10 ;  /* 0x000000018f8f7824 */ /* 0x000fe200078e020a */
[----:B------:R-:W-:Y:S02]  /*2950*/  SHF.R.S32.HI R9, RZ, 0x6, R14 ;  /* 0x00000006ff097819 */ /* 0x000fe4000001140e */
[----:B------:R-:W-:Y:S02]  /*2960*/  LOP3.LUT R13, R209, 0x30, R25, 0xf8, !PT ;  /* 0x00000030d10d7812 */ /* 0x000fe400078ef819 */
[----:B------:R-:W-:Y:S01]  /*2970*/  LOP3.LUT R10, R202, 0x30, R29, 0xf8, !PT ;  /* 0x00000030ca0a7812 */ /* 0x000fe200078ef81d */
[----:B------:R-:W-:Y:S01]  /*2980*/  IMAD R140, R9, 0x2800, R208 ;  /* 0x00002800098c7824 */ /* 0x000fe200078e02d0 */
[----:B------:R-:W-:Y:S01]  /*2990*/  LOP3.LUT R12, R13, R8, RZ, 0x3c, !PT ;  /* 0x000000080d0c7212 */ /* 0x000fe200078e3cff */
[--C-:B------:R-:W-:Y:S01]  /*29a0*/  IMAD R138, R9, 0x2800, R210.reuse ;  /* 0x00002800098a7824 */ /* 0x100fe200078e02d2 */
[----:B------:R-:W-:Y:S01]  /*29b0*/  LOP3.LUT R9, R10, R203, RZ, 0x3c, !PT ;  /* 0x000000cb0a097212 */ /* 0x000fe200078e3cff */
[----:B------:R-:W-:Y:S01]  /*29c0*/  IMAD R139, R11, 0x2800, R210 ;  /* 0x000028000b8b7824 */ /* 0x000fe200078e02d2 */
[----:B------:R-:W-:-:S02]  /*29d0*/  SHF.R.S32.HI R11, RZ, 0x1f, R144 ;  /* 0x0000001fff0b7819 */ /* 0x000fc40000011490 */
[----:B------:R-:W-:Y:S01]  /*29e0*/  LOP3.LUT R13, R209, 0x30, R27, 0xf8, !PT ;  /* 0x00000030d10d7812 */ /* 0x000fe200078ef81b */
[----:B------:R-:W-:Y:S01]  /*29f0*/  IMAD.IADD R141, R141, 0x1, R12 ;  /* 0x000000018d8d7824 */ /* 0x000fe200078e020c */
[----:B------:R-:W-:Y:S01]  /*2a00*/  LOP3.LUT R15, R209, 0x30, R29, 0xf8, !PT ;  /* 0x00000030d10f7812 */ /* 0x000fe200078ef81d */
[----:B------:R-:W-:Y:S01]  /*2a10*/  IMAD.IADD R140, R140, 0x1, R9 ;  /* 0x000000018c8c7824 */ /* 0x000fe200078e0209 */
[----:B------:R-:W-:Y:S01]  /*2a20*/  LOP3.LUT R12, R13, R8, RZ, 0x3c, !PT ;  /* 0x000000080d0c7212 */ /* 0x000fe200078e3cff */
[----:B------:R-:W-:Y:S01]  /*2a30*/  IMAD R9, R11, R108, RZ ;  /* 0x0000006c0b097224 */ /* 0x000fe200078e02ff */
[----:B------:R-:W-:Y:S01]  /*2a40*/  LOP3.LUT R15, R15, R8, RZ, 0x3c, !PT ;  /* 0x000000080f0f7212 */ /* 0x000fe200078e3cff */
[----:B------:R-:W-:Y:S01]  /*2a50*/  IMAD R11, R11, R102, RZ ;  /* 0x000000660b0b7224 */ /* 0x000fe200078e02ff */
[----:B---3--:R-:W-:Y:S01]  /*2a60*/  R2P PR, R21, 0x6 ;  /* 0x0000000615007804 */ /* 0x008fe20000000000 */
[----:B------:R-:W-:Y:S02]  /*2a70*/  IMAD.IADD R139, R139, 0x1, R12 ;  /* 0x000000018b8b7824 */ /* 0x000fe400078e020c */
[----:B------:R-:W-:Y:S01]  /*2a80*/  IMAD R21, R144, R103, R11 ;  /* 0x0000006790157224 */ /* 0x000fe200078e020b */
[----:B------:R-:W-:Y:S01]  /*2a90*/  SHF.L.U64.HI R11, R102, 0x7, R103 ;  /* 0x00000007660b7819 */ /* 0x000fe20000010267 */
[----:B------:R-:W-:-:S02]  /*2aa0*/  IMAD R13, R103, 0xa0, RZ ;  /* 0x000000a0670d7824 */ /* 0x000fc400078e02ff */
[----:B------:R-:W-:Y:S02]  /*2ab0*/  IMAD.SHL.U32 R12, R102, 0x80, RZ ;  /* 0x00000080660c7824 */ /* 0x000fe400078e00ff */
[----:B------:R-:W-:-:S04]  /*2ac0*/  IMAD.WIDE.U32 R106, R144, R102, R106 ;  /* 0x00000066906a7225 */ /* 0x000fc800078e006a */
[----:B------:R-:W-:Y:S01]  /*2ad0*/  IMAD.WIDE.U32 R104, R144, R102, R104 ;  /* 0x0000006690687225 */ /* 0x000fe200078e0068 */
[----:B------:R-:W-:-:S03]  /*2ae0*/  SEL R32, RZ, 0x20, P4 ;  /* 0x00000020ff207807 */ /* 0x000fc60002000000 */
[----:B------:R-:W-:Y:S02]  /*2af0*/  IMAD.IADD R138, R138, 0x1, R15 ;  /* 0x000000018a8a7824 */ /* 0x000fe400078e020f */
[----:B------:R-:W-:-:S04]  /*2b00*/  IMAD.WIDE.U32 R102, R102, 0xa0, RZ ;  /* 0x000000a066667825 */ /* 0x000fc800078e00ff */
[----:B------:R-:W-:Y:S01]  /*2b10*/  IMAD R15, R144, R109, R9 ;  /* 0x0000006d900f7224 */ /* 0x000fe200078e0209 */
[----:B------:R-:W-:Y:S01]  /*2b20*/  SEL R124, R124, 0xffffffe0, !P1 ;  /* 0xffffffe07c7c7807 */ /* 0x000fe20004800000 */
[----:B------:R-:W-:Y:S01]  /*2b30*/  IMAD.IADD R128, R103, 0x1, R13 ;  /* 0x0000000167807824 */ /* 0x000fe200078e020d */
[----:B------:R-:W-:Y:S01]  /*2b40*/  IADD3 R100, P1, R191, R26, RZ ;  /* 0x0000001abf647210 */ /* 0x000fe20007f3e0ff */
[----:B------:R-:W-:Y:S02]  /*2b50*/  IMAD.IADD R13, R113, 0x1, R15 ;  /* 0x00000001710d7824 */ /* 0x000fe400078e020f */
[----:B------:R-:W-:Y:S01]  /*2b60*/  IMAD.IADD R14, R15, 0x1, R111 ;  /* 0x000000010f0e7824 */ /* 0x000fe200078e026f */
[C---:B------:R-:W-:Y:S01]  /*2b70*/  SHF.L.U64.HI R9, R108.reuse, 0x7, R109 ;  /* 0x000000076c097819 */ /* 0x040fe2000001026d */
[----:B------:R-:W-:Y:S01]  /*2b80*/  IMAD.IADD R15, R107, 0x1, R21 ;  /* 0x000000016b0f7824 */ /* 0x000fe200078e0215 */
[----:B------:R-:W-:Y:S01]  /*2b90*/  SEL R123, R123, 0xffffffc0, !P2 ;  /* 0xffffffc07b7b7807 */ /* 0x000fe20005000000 */
[----:B------:R-:W-:Y:S01]  /*2ba0*/  IMAD.IADD R20, R21, 0x1, R105 ;  /* 0x0000000115147824 */ /* 0x000fe200078e0269 */
[----:B------:R-:W-:Y:S01]  /*2bb0*/  SHF.R.S32.HI R21, RZ, 0x4, R25 ;  /* 0x00000004ff157819 */ /* 0x000fe20000011419 */
[----:B------:R-:W-:Y:S01]  /*2bc0*/  IMAD.SHL.U32 R10, R108, 0x80, RZ ;  /* 0x000000806c0a7824 */ /* 0x000fe200078e00ff */
[----:B------:R-:W-:Y:S01]  /*2bd0*/  SHF.R.S32.HI R26, RZ, 0x4, R27 ;  /* 0x00000004ff1a7819 */ /* 0x000fe2000001141b */
[----:B------:R-:W-:Y:S01]  /*2be0*/  IMAD.WIDE.U32 R114, R114, 0xa0, RZ ;  /* 0x000000a072727825 */ /* 0x000fe200078e00ff */
[----:B------:R-:W-:-:S02]  /*2bf0*/  SHF.R.S32.HI R28, RZ, 0x4, R29 ;  /* 0x00000004ff1c7819 */ /* 0x000fc4000001141d */
[----:B------:R-:W-:Y:S01]  /*2c00*/  LOP3.LUT R39, R35, R32, RZ, 0xfc, !PT ;  /* 0x0000002023277212 */ /* 0x000fe200078efcff */
[----:B------:R-:W-:Y:S01]  /*2c10*/  IMAD.WIDE.U32 R108, R108, 0xa0, RZ ;  /* 0x000000a06c6c7825 */ /* 0x000fe200078e00ff */
[----:B------:R-:W-:Y:S02]  /*2c20*/  LOP3.LUT R25, R25, 0xfffffff0, RZ, 0xc0, !PT ;  /* 0xfffffff019197812 */ /* 0x000fe400078ec0ff */
[----:B------:R-:W-:Y:S02]  /*2c30*/  LOP3.LUT R27, R27, 0xfffffff0, RZ, 0xc0, !PT ;  /* 0xfffffff01b1b7812 */ /* 0x000fe400078ec0ff */
[----:B------:R-:W-:Y:S01]  /*2c40*/  LOP3.LUT R29, R29, 0xfffffff0, RZ, 0xc0, !PT ;  /* 0xfffffff01d1d7812 */ /* 0x000fe200078ec0ff */
[----:B------:R-:W-:Y:S01]  /*2c50*/  IMAD.X R101, R222, 0x1, R31, P1 ;  /* 0x00000001de657824 */ /* 0x000fe200008e061f */
[----:B------:R-:W-:Y:S01]  /*2c60*/  LOP3.LUT R34, R35, 0x1, RZ, 0xc0, !PT ;  /* 0x0000000123227812 */ /* 0x000fe200078ec0ff */
[----:B------:R-:W-:Y:S01]  /*2c70*/  IMAD.SHL.U32 R99, R99, 0x2, RZ ;  /* 0x0000000263637824 */ /* 0x000fe200078e00ff */
[C---:B------:R-:W-:Y:S01]  /*2c80*/  LOP3.LUT R35, R39.reuse, 0x2, RZ, 0xc0, !PT ;  /* 0x0000000227237812 */ /* 0x040fe200078ec0ff */
        /* <DEDUP_REMOVED lines=11> */
.L_x_1545:
[----:B------:R-:W2:Y:S01]  /*2d40*/  LDL.LU R42, [R1] ;  /* 0x00000000012a7983 */ /* 0x000ea20000300800 */
        /* <DEDUP_REMOVED lines=11> */
[C---:B------:R-:W-:Y:S02]  /*2e00*/  IMAD R47, R18.reuse, 0x7800, R214 ;  /* 0x00007800122f7824 */ /* 0x040fe400078e02d6 */
[----:B------:R-:W-:Y:S02]  /*2e10*/  IMAD.IADD R92, R133, 0x1, R41 ;  /* 0x00000001855c7824 */ /* 0x000fe400078e0229 */
[----:B------:R-:W-:Y:S02]  /*2e20*/  IMAD R41, R18, 0x7800, R215 ;  /* 0x0000780012297824 */ /* 0x000fe400078e02d7 */
[C---:B------:R-:W-:Y:S01]  /*2e30*/  IMAD.IADD R47, R16.reuse, 0x1, R47 ;  /* 0x00000001102f7824 */ /* 0x040fe200078e022f */
        /* <DEDUP_REMOVED lines=10> */
[----:B------:R0:W-:Y:S01]  /*2ee0*/  STL [R1], R42 ;  /* 0x0000002a01007387 */ /* 0x0001e20000100800 */
        /* <DEDUP_REMOVED lines=66> */
.L_x_1450:
[----:B------:R-:W-:Y:S05]  /*3310*/  BSYNC B1 ;  /* 0x0000000000017941 */ /* 0x000fea0003800000 */
.L_x_1449:
        /* <DEDUP_REMOVED lines=56> */
.L_x_1452:
[----:B------:R-:W-:Y:S05]  /*36a0*/  BSYNC B1 ;  /* 0x0000000000017941 */ /* 0x000fea0003800000 */
.L_x_1451:
[----:B------:R-:W-:Y:S01]  /*36b0*/  UISETP.NE.AND UP0, UPT, UR53, 0x3, UPT ;  /* 0x000000033500788c */ /* 0x000fe2000bf05270 */
[----:B------:R-:W-:Y:S02]  /*36c0*/  IMAD.MOV.U32 R158, RZ, RZ, R82 ;  /* 0x000000ffff9e7224 */ /* 0x000fe400078e0052 */
[----:B------:R-:W-:Y:S02]  /*36d0*/  IMAD.MOV.U32 R160, RZ, RZ, R86 ;  /* 0x000000ffffa07224 */ /* 0x000fe400078e0056 */
[----:B------:R-:W-:Y:S01]  /*36e0*/  IMAD.MOV.U32 R164, RZ, RZ, R94 ;  /* 0x000000ffffa47224 */ /* 0x000fe200078e005e */
[----:B------:R-:W-:Y:S01]  /*36f0*/  PLOP3.LUT P1, PT, PT, PT, UP0, 0x80, 0x0 ;  /* 0x000000000000781c */ /* 0x000fe20003f2f008 */
[----:B------:R-:W-:Y:S02]  /*3700*/  IMAD.MOV.U32 R166, RZ, RZ, R130 ;  /* 0x000000ffffa67224 */ /* 0x000fe400078e0082 */
[----:B------:R-:W-:Y:S02]  /*3710*/  IMAD.MOV.U32 R154, RZ, RZ, R76 ;  /* 0x000000ffff9a7224 */ /* 0x000fe400078e004c */
[----:B------:R-:W-:-:S02]  /*3720*/  IMAD.MOV.U32 R155, RZ, RZ, R80 ;  /* 0x000000ffff9b7224 */ /* 0x000fc400078e0050 */
[----:B------:R-:W-:Y:S02]  /*3730*/  IMAD.MOV.U32 R159, RZ, RZ, R84 ;  /* 0x000000ffff9f7224 */ /* 0x000fe400078e0054 */
[----:B------:R-:W-:Y:S02]  /*3740*/  IMAD.MOV.U32 R161, RZ, RZ, R92 ;  /* 0x000000ffffa17224 */ /* 0x000fe400078e005c */
[----:B------:R-:W-:Y:S02]  /*3750*/  IMAD.MOV.U32 R165, RZ, RZ, R120 ;  /* 0x000000ffffa57224 */ /* 0x000fe400078e0078 */
[----:B------:R-:W-:Y:S02]  /*3760*/  IMAD.MOV.U32 R168, RZ, RZ, R132 ;  /* 0x000000ffffa87224 */ /* 0x000fe400078e0084 */
[----:B-----5:R-:W-:Y:S02]  /*3770*/  IMAD.MOV.U32 R88, RZ, RZ, R50 ;  /* 0x000000ffff587224 */ /* 0x020fe400078e0032 */
        /* <DEDUP_REMOVED lines=10> */
[----:B------:R-:W-:Y:S01]  /*3820*/  IMAD.MOV.U32 R153, RZ, RZ, R72 ;  /* 0x000000ffff997224 */ /* 0x000fe200078e0048 */
[----:B------:R-:W-:Y:S06]  /*3830*/  @!P1 BRA `(.L_x_1453) ;  /* 0x0000000000049947 */ /* 0x000fec0003800000 */
[----:B------:R-:W-:Y:S01]  /*3840*/  BPT.TRAP 0x1 ;  /* 0x000000040000795c */ /* 0x000fe20000300000 */
.L_x_1453:
[----:B------:R-:W-:Y:S01]  /*3850*/  IMAD R97, R18, 0x8, R16 ;  /* 0x0000000812617824 */ /* 0x000fe200078e0210 */
[----:B------:R-:W-:Y:S01]  /*3860*/  SHF.L.U32 R98, R195, 0x1f, RZ ;  /* 0x0000001fc3627819 */ /* 0x000fe200000006ff */
[----:B------:R-:W-:Y:S03]  /*3870*/  BSSY B1, `(.L_x_1454) ;  /* 0x0000003000017945 */ /* 0x000fe60003800000 */
[----:B------:R-:W3:Y:S02]  /*3880*/  SYNCS.PHASECHK.TRANS64.TRYWAIT P5, [R97+URZ+0x29890], R98 ;  /* 0x02989062610075a7 */ /* 0x000ee400080a017f */
[----:B---3--:R-:W-:Y:S05]  /*3890*/  @!P5 BRA `(.L_x_1455) ;  /* 0x000003000074d947 */ /* 0x008fea0003800000 */
.L_x_1843:
[----:B------:R-:W-:Y:S05]  /*38a0*/  BSYNC B1 ;  /* 0x0000000000017941 */ /* 0x000fea0003800000 */
.L_x_1454:
        /* <DEDUP_REMOVED lines=9> */
[----:B-1----:R-:W-:Y:S01]  /*3940*/  IMAD.MOV.U32 R132, RZ, RZ, R41 ;  /* 0x000000ffff847224 */ /* 0x002fe200078e0029 */
[----:B------:R-:W-:Y:S02]  /*3950*/  F2FP.F16.E4M3.UNPACK_B R171, R168.H1 ;  /* 0x000000a8ffab723e */ /* 0x000fe400030006ff */
[----:B------:R-:W-:Y:S02]  /*3960*/  F2FP.F16.E4M3.UNPACK_B R41, R166.H1 ;  /* 0x000000a6ff29723e */ /* 0x000fe400030006ff */
[----:B------:R-:W-:Y:S01]  /*3970*/  F2FP.F16.E4M3.UNPACK_B R130, R132 ;  /* 0x00000084ff82723e */ /* 0x000fe200020006ff */
[----:B------:R-:W-:Y:S01]  /*3980*/  HADD2.F32 R167, -RZ, R171.H0_H0 ;  /* 0x200000abffa77230 */ /* 0x000fe20000004100 */
[----:B------:R-:W-:Y:S01]  /*3990*/  F2FP.F16.E4M3.UNPACK_B R168, R168 ;  /* 0x000000a8ffa8723e */ /* 0x000fe200020006ff */
[----:B------:R-:W-:Y:S01]  /*39a0*/  HADD2.F32 R170, -RZ, R41.H0_H0 ;  /* 0x20000029ffaa7230 */ /* 0x000fe20000004100 */
[----:B------:R-:W-:Y:S01]  /*39b0*/  F2FP.F16.E4M3.UNPACK_B R166, R166 ;  /* 0x000000a6ffa6723e */ /* 0x000fe200020006ff */
[----:B------:R-:W-:-:S02]  /*39c0*/  HADD2.F32 R169, -RZ, R130.H1_H1 ;  /* 0x30000082ffa97230 */ /* 0x000fc40000004100 */
[----:B------:R-:W-:Y:S02]  /*39d0*/  HADD2.F32 R130, -RZ, R130.H0_H0 ;  /* 0x20000082ff827230 */ /* 0x000fe40000004100 */
[----:B------:R-:W-:Y:S02]  /*39e0*/  HADD2.F32 R171, -RZ, R171.H1_H1 ;  /* 0x300000abffab7230 */ /* 0x000fe40000004100 */
[-C--:B------:R-:W-:Y:S01]  /*39f0*/  FMUL.FTZ R173, R169, R167.reuse ;  /* 0x000000a7a9ad7220 */ /* 0x080fe20000410000 */
[----:B------:R-:W-:Y:S02]  /*3a00*/  HADD2.F32 R41, -RZ, R41.H1_H1 ;  /* 0x30000029ff297230 */ /* 0x000fe40000004100 */
[C---:B------:R-:W-:Y:S01]  /*3a10*/  FMUL.FTZ R172, R130.reuse, R167 ;  /* 0x000000a782ac7220 */ /* 0x040fe20000410000 */
[----:B------:R-:W-:-:S03]  /*3a20*/  FFMA.FTZ R167, R130, R170, -R173 ;  /* 0x000000aa82a77223 */ /* 0x000fc600000108ad */
[----:B------:R-:W-:Y:S01]  /*3a30*/  FFMA.FTZ R130, R169, R170, R172 ;  /* 0x000000aaa9827223 */ /* 0x000fe200000100ac */
[----:B------:R-:W-:Y:S01]  /*3a40*/  F2FP.F16.E4M3.UNPACK_B R169, R132.H1 ;  /* 0x00000084ffa9723e */ /* 0x000fe200030006ff */
[----:B------:R-:W-:Y:S02]  /*3a50*/  IMAD.MOV.U32 R132, RZ, RZ, R40 ;  /* 0x000000ffff847224 */ /* 0x000fe400078e0028 */
[--C-:B------:R-:W-:Y:S02]  /*3a60*/  HADD2.F32 R172, -RZ, R168.reuse.H1_H1 ;  /* 0x300000a8ffac7230 */ /* 0x100fe40000004100 */
[--C-:B------:R-:W-:Y:S02]  /*3a70*/  HADD2.F32 R170, -RZ, R169.reuse.H1_H1 ;  /* 0x300000a9ffaa7230 */ /* 0x100fe40000004100 */
[----:B------:R-:W-:Y:S02]  /*3a80*/  HADD2.F32 R169, -RZ, R169.H0_H0 ;  /* 0x200000a9ffa97230 */ /* 0x000fe40000004100 */
[----:B------:R-:W-:-:S02]  /*3a90*/  HADD2.F32 R168, -RZ, R168.H0_H0 ;  /* 0x200000a8ffa87230 */ /* 0x000fc40000004100 */
[-C--:B------:R-:W-:Y:S01]  /*3aa0*/  FMUL.FTZ R40, R170, R171.reuse ;  /* 0x000000abaa287220 */ /* 0x080fe20000410000 */
[----:B------:R-:W-:-:S03]  /*3ab0*/  FMUL.FTZ R171, R169, R171 ;  /* 0x000000aba9ab7220 */ /* 0x000fc60000410000 */
[-C--:B------:R-:W-:Y:S01]  /*3ac0*/  FFMA.FTZ R169, R169, R41.reuse, -R40 ;  /* 0x00000029a9a97223 */ /* 0x080fe20000010828 */
[-C--:B------:R-:W-:Y:S01]  /*3ad0*/  F2FP.F16.E4M3.UNPACK_B R40, R132.reuse.H1 ;  /* 0x00000084ff28723e */ /* 0x080fe200030006ff */
[----:B------:R-:W-:Y:S01]  /*3ae0*/  FFMA.FTZ R170, R170, R41, R171 ;  /* 0x00000029aaaa7223 */ /* 0x000fe200000100ab */
[----:B------:R-:W-:Y:S01]  /*3af0*/  F2FP.F16.E4M3.UNPACK_B R132, R132 ;  /* 0x00000084ff84723e */ /* 0x000fe200020006ff */
[----:B------:R-:W-:Y:S02]  /*3b00*/  HADD2.F32 R171, -RZ, R166.H1_H1 ;  /* 0x300000a6ffab7230 */ /* 0x000fe40000004100 */
[--C-:B------:R-:W-:Y:S01]  /*3b10*/  HADD2.F32 R41, -RZ, R40.reuse.H1_H1 ;  /* 0x30000028ff297230 */ /* 0x100fe20000004100 */
[----:B------:R-:W-:Y:S01]  /*3b20*/  F2FP.SATFINITE.E4M3.F32.PACK_AB_MERGE_C R170, R170, R169, RZ ;  /* 0x000000a9aaaa723e */ /* 0x000fe200048070ff */
[----:B------:R-:W-:Y:S02]  /*3b30*/  HADD2.F32 R40, -RZ, R40.H0_H0 ;  /* 0x20000028ff287230 */ /* 0x000fe40000004100 */
[----:B------:R-:W-:-:S02]  /*3b40*/  HADD2.F32 R169, -RZ, R132.H1_H1 ;  /* 0x30000084ffa97230 */ /* 0x000fc40000004100 */
[CC--:B------:R-:W-:Y:S01]  /*3b50*/  FMUL.FTZ R173, R41.reuse, R172.reuse ;  /* 0x000000ac29ad7220 */ /* 0x0c0fe20000410000 */
[----:B------:R-:W-:Y:S02]  /*3b60*/  HADD2.F32 R132, -RZ, R132.H0_H0 ;  /* 0x20000084ff847230 */ /* 0x000fe40000004100 */
[C---:B------:R-:W-:Y:S01]  /*3b70*/  FMUL.FTZ R172, R40.reuse, R172 ;  /* 0x000000ac28ac7220 */ /* 0x040fe20000410000 */
[----:B------:R-:W-:Y:S02]  /*3b80*/  HADD2.F32 R166, -RZ, R166.H0_H0 ;  /* 0x200000a6ffa67230 */ /* 0x000fe40000004100 */
[----:B------:R-:W-:Y:S01]  /*3b90*/  FFMA.FTZ R40, R40, R171, -R173 ;  /* 0x000000ab28287223 */ /* 0x000fe200000108ad */
[----:B------:R-:W-:Y:S01]  /*3ba0*/  F2FP.SATFINITE.E4M3.F32.PACK_AB_MERGE_C R130, R130, R167, R170 ;  /* 0x000000a78282723e */ /* 0x000fe200048070aa */
[----:B------:R-:W-:Y:S01]  /*3bb0*/  FFMA.FTZ R41, R41, R171, R172 ;  /* 0x000000ab29297223 */ /* 0x000fe200000100ac */
[-C--:B------:R-:W-:Y:S01]  /*3bc0*/  FMUL.FTZ R171, R169, R168.reuse ;  /* 0x000000a8a9ab7220 */ /* 0x080fe20000410000 */
[----:B------:R-:W-:Y:S01]  /*3bd0*/  FMUL.FTZ R168, R132, R168 ;  /* 0x000000a884a87220 */ /* 0x000fe20000410000 */
[----:B------:R-:W-:-:S02]  /*3be0*/  SHF.R.U32.HI R167, RZ, 0x10, R133 ;  /* 0x00000010ffa77819 */ /* 0x000fc40000011685 */
[-C--:B------:R-:W-:Y:S01]  /*3bf0*/  FFMA.FTZ R132, R132, R166.reuse, -R171 ;  /* 0x000000a684847223 */ /* 0x080fe200000108ab */
[----:B------:R-:W-:Y:S01]  /*3c00*/  FFMA.FTZ R169, R169, R166, R168 ;  /* 0x000000a6a9a97223 */ /* 0x000fe200000100a8 */
        /* <DEDUP_REMOVED lines=9> */
[----:B------:R-:W-:Y:S01]  /*3ca0*/  F2FP.SATFINITE.E4M3.F32.PACK_AB_MERGE_C R40, R41, R40, RZ ;  /* 0x000000282928723e */ /* 0x000fe200048070ff */
[----:B------:R-:W-:Y:S01]  /*3cb0*/  IMAD.MOV.U32 R167, RZ, RZ, R43 ;  /* 0x000000ffffa77224 */ /* 0x000fe200078e002b */
[----:B------:R-:W-:Y:S01]  /*3cc0*/  LOP3.LUT R166, R166, 0xff00, R131, 0xf8, !PT ;  /* 0x0000ff00a6a67812 */ /* 0x000fe200078ef883 */
[----:B------:R-:W-:Y:S01]  /*3cd0*/  IMAD.MOV.U32 R41, RZ, RZ, R130 ;  /* 0x000000ffff297224 */ /* 0x000fe200078e0082 */
[----:B------:R-:W-:Y:S01]  /*3ce0*/  LOP3.LUT R131, R168, 0xff0000, R133, 0xf8, !PT ;  /* 0x00ff0000a8837812 */ /* 0x000fe200078ef885 */
[----:B------:R-:W-:Y:S01]  /*3cf0*/  IMAD.U32 R133, R171, 0x10000, RZ ;  /* 0x00010000ab857824 */ /* 0x000fe200078e00ff */
[----:B------:R-:W-:-:S02]  /*3d00*/  F2FP.F16.E4M3.UNPACK_B R43, R167 ;  /* 0x000000a7ff2b723e */ /* 0x000fc400020006ff */
[----:B------:R-:W-:Y:S02]  /*3d10*/  F2FP.F16.E4M3.UNPACK_B R172, R131.H1 ;  /* 0x00000083ffac723e */ /* 0x000fe400030006ff */
[----:B------:R-:W-:Y:S01]  /*3d20*/  LOP3.LUT R133, R166, 0xff0000, R133, 0xf8, !PT ;  /* 0x00ff0000a6857812 */ /* 0x000fe200078ef885 */
[--C-:B------:R-:W-:Y:S01]  /*3d30*/  HADD2.F32 R170, -RZ, R43.reuse.H1_H1 ;  /* 0x3000002bffaa7230 */ /* 0x100fe20000004100 */
[----:B------:R-:W-:Y:S01]  /*3d40*/  F2FP.SATFINITE.E4M3.F32.PACK_AB_MERGE_C R40, R169, R132, R40 ;  /* 0x00000084a928723e */ /* 0x000fe20004807028 */
[--C-:B------:R-:W-:Y:S01]  /*3d50*/  HADD2.F32 R166, -RZ, R172.reuse.H0_H0 ;  /* 0x200000acffa67230 */ /* 0x100fe20000004100 */
[-C--:B------:R-:W-:Y:S01]  /*3d60*/  F2FP.F16.E4M3.UNPACK_B R168, R133.reuse.H1 ;  /* 0x00000085ffa8723e */ /* 0x080fe200030006ff */
[----:B------:R-:W-:Y:S01]  /*3d70*/  HADD2.F32 R43, -RZ, R43.H0_H0 ;  /* 0x2000002bff2b7230 */ /* 0x000fe20000004100 */
[----:B------:R-:W-:Y:S01]  /*3d80*/  F2FP.F16.E4M3.UNPACK_B R133, R133 ;  /* 0x00000085ff85723e */ /* 0x000fe200020006ff */
[----:B------:R-:W-:Y:S02]  /*3d90*/  HADD2.F32 R172, -RZ, R172.H1_H1 ;  /* 0x300000acffac7230 */ /* 0x000fe40000004100 */
[----:B------:R-:W-:Y:S01]  /*3da0*/  FMUL.FTZ R174, R170, R166 ;  /* 0x000000a6aaae7220 */ /* 0x000fe20000410000 */
[----:B------:R-:W-:-:S02]  /*3db0*/  HADD2.F32 R171, -RZ, R168.H0_H0 ;  /* 0x200000a8ffab7230 */ /* 0x000fc40000004100 */
        /* <DEDUP_REMOVED lines=11> */
[--C-:B------:R-:W-:Y:S02]  /*3e70*/  HADD2.F32 R170, -RZ, R133.reuse.H1_H1 ;  /* 0x30000085ffaa7230 */ /* 0x100fe40000004100 */
[----:B------:R-:W-:Y:S01]  /*3e80*/  FFMA.FTZ R171, R171, R168, R172 ;  /* 0x000000a8abab7223 */ /* 0x000fe200000100ac */
[----:B------:R-:W-:Y:S01]  /*3e90*/  F2FP.F16.E4M3.UNPACK_B R172, R131 ;  /* 0x00000083ffac723e */ /* 0x000fe200020006ff */
[----:B------:R-:W-:Y:S01]  /*3ea0*/  HADD2.F32 R133, -RZ, R133.H0_H0 ;  /* 0x20000085ff857230 */ /* 0x000fe20000004100 */
[----:B------:R-:W-:-:S02]  /*3eb0*/  F2FP.F16.E4M3.UNPACK_B R131, R167.H1 ;  /* 0x000000a7ff83723e */ /* 0x000fc400030006ff */
[----:B------:R-:W-:Y:S01]  /*3ec0*/  F2FP.F16.E4M3.UNPACK_B R167, R167 ;  /* 0x000000a7ffa7723e */ /* 0x000fe200020006ff */
[--C-:B------:R-:W-:Y:S01]  /*3ed0*/  HADD2.F32 R173, -RZ, R172.reuse.H1_H1 ;  /* 0x300000acffad7230 */ /* 0x100fe20000004100 */
[----:B------:R-:W-:Y:S01]  /*3ee0*/  F2FP.SATFINITE.E4M3.F32.PACK_AB_MERGE_C R171, R171, R42, RZ ;  /* 0x0000002aabab723e */ /* 0x000fe200048070ff */
[--C-:B------:R-:W-:Y:S02]  /*3ef0*/  HADD2.F32 R168, -RZ, R131.reuse.H1_H1 ;  /* 0x30000083ffa87230 */ /* 0x100fe40000004100 */
[----:B------:R-:W-:Y:S01]  /*3f00*/  HADD2.F32 R131, -RZ, R131.H0_H0 ;  /* 0x20000083ff837230 */ /* 0x000fe20000004100 */
[----:B------:R-:W-:Y:S01]  /*3f10*/  F2FP.SATFINITE.E4M3.F32.PACK_AB_MERGE_C R43, R43, R166, R171 ;  /* 0x000000a62b2b723e */ /* 0x000fe200048070ab */
[----:B------:R-:W-:Y:S02]  /*3f20*/  HADD2.F32 R172, -RZ, R172.H0_H0 ;  /* 0x200000acffac7230 */ /* 0x000fe40000004100 */
[-C--:B------:R-:W-:Y:S01]  /*3f30*/  FMUL.FTZ R174, R168, R173.reuse ;  /* 0x000000ada8ae7220 */ /* 0x080fe20000410000 */
[----:B------:R-:W-:-:S03]  /*3f40*/  FMUL.FTZ R173, R131, R173 ;  /* 0x000000ad83ad7220 */ /* 0x000fc60000410000 */
[-C--:B------:R-:W-:Y:S01]  /*3f50*/  FFMA.FTZ R131, R131, R170.reuse, -R174 ;  /* 0x000000aa83837223 */ /* 0x080fe200000108ae */
[----:B------:R-:W-:Y:S01]  /*3f60*/  FFMA.FTZ R174, R168, R170, R173 ;  /* 0x000000aaa8ae7223 */ /* 0x000fe200000100ad */
[--C-:B------:R-:W-:Y:S02]  /*3f70*/  HADD2.F32 R168, -RZ, R167.reuse.H1_H1 ;  /* 0x300000a7ffa87230 */ /* 0x100fe40000004100 */
[----:B------:R-:W-:Y:S02]  /*3f80*/  HADD2.F32 R167, -RZ, R167.H0_H0 ;  /* 0x200000a7ffa77230 */ /* 0x000fe40000004100 */
[----:B------:R-:W-:Y:S01]  /*3f90*/  F2FP.SATFINITE.E4M3.F32.PACK_AB_MERGE_C R131, R174, R131, RZ ;  /* 0x00000083ae83723e */ /* 0x000fe200048070ff */
[-C--:B------:R-:W-:Y:S02]  /*3fa0*/  FMUL.FTZ R170, R168, R172.reuse ;  /* 0x000000aca8aa7220 */ /* 0x080fe40000410000 */
[C---:B------:R-:W-:Y:S02]  /*3fb0*/  FMUL.FTZ R173, R167.reuse, R172 ;  /* 0x000000aca7ad7220 */ /* 0x040fe40000410000 */
[----:B------:R-:W-:-:S02]  /*3fc0*/  FFMA.FTZ R170, R167, R133, -R170 ;  /* 0x00000085a7aa7223 */ /* 0x000fc400000108aa */
[----:B------:R-:W-:-:S05]  /*3fd0*/  FFMA.FTZ R173, R168, R133, R173 ;  /* 0x00000085a8ad7223 */ /* 0x000fca00000100ad */
[----:B------:R-:W-:-:S07]  /*3fe0*/  F2FP.SATFINITE.E4M3.F32.PACK_AB_MERGE_C R42, R173, R170, R131 ;  /* 0x000000aaad2a723e */ /* 0x000fce0004807083 */
.L_x_1461:
[----:B------:R-:W-:Y:S05]  /*3ff0*/  BSYNC B3 ;  /* 0x0000000000037941 */ /* 0x000fea0003800000 */
.L_x_1460:
[----:B-1----:R4:W-:Y:S02]  /*4000*/  STG.E.128 desc[UR60][R48.64], R40 ;  /* 0x0000002830007986 */ /* 0x0029e4000c101d3c */
.L_x_1459:
[----:B------:R-:W-:Y:S05]  /*4010*/  BSYNC B2 ;  /* 0x0000000000027941 */ /* 0x000fea0003800000 */
.L_x_1458:
        /* <DEDUP_REMOVED lines=10> */
[----:B------:R-:W-:Y:S02]  /*40c0*/  LOP3.LUT R120, R95, 0xff0000ff, RZ, 0xc0, !PT ;  /* 0xff0000ff5f787812 */ /* 0x000fe400078ec0ff */
[----:B------:R-:W-:Y:S01]  /*40d0*/  SHF.R.U32.HI R166, RZ, 0x10, R95 ;  /* 0x00000010ffa67819 */ /* 0x000fe2000001165f */
[----:B------:R-:W-:Y:S01]  /*40e0*/  IMAD.SHL.U32 R95, R94, 0x100, RZ ;  /* 0x000001005e5f7824 */ /* 0x000fe200078e00ff */
[----:B------:R-:W-:Y:S01]  /*40f0*/  LOP3.LUT R131, R121, 0xff0000ff, RZ, 0xc0, !PT ;  /* 0xff0000ff79837812 */ /* 0x000fe200078ec0ff */
[----:B------:R-:W-:Y:S01]  /*4100*/  IMAD.MOV.U32 R94, RZ, RZ, R41 ;  /* 0x000000ffff5e7224 */ /* 0x000fe200078e0029 */
[----:B------:R-:W-:Y:S01]  /*4110*/  SHF.R.U32.HI R133, RZ, 0x10, R121 ;  /* 0x00000010ff857819 */ /* 0x000fe20000011679 */
[----:B------:R-:W-:Y:S01]  /*4120*/  IMAD.SHL.U32 R132, R132, 0x100, RZ ;  /* 0x0000010084847824 */ /* 0x000fe200078e00ff */
[----:B------:R-:W-:Y:S01]  /*4130*/  LOP3.LUT R40, R120, 0xff00, R95, 0xf8, !PT ;  /* 0x0000ff0078287812 */ /* 0x000fe200078ef85f */
[----:B------:R-:W-:Y:S01]  /*4140*/  IMAD.U32 R95, R166, 0x10000, RZ ;  /* 0x00010000a65f7824 */ /* 0x000fe200078e00ff */
[----:B------:R-:W-:Y:S01]  /*4150*/  F2FP.F16.E4M3.UNPACK_B R41, R94 ;  /* 0x0000005eff29723e */ /* 0x000fe200020006ff */
[----:B------:R-:W-:Y:S01]  /*4160*/  IMAD.U32 R133, R133, 0x10000, RZ ;  /* 0x0001000085857824 */ /* 0x000fe200078e00ff */
[----:B------:R-:W-:-:S02]  /*4170*/  LOP3.LUT R120, R131, 0xff00, R132, 0xf8, !PT ;  /* 0x0000ff0083787812 */ /* 0x000fc400078ef884 */
[-C--:B------:R-:W-:Y:S01]  /*4180*/  F2FP.F16.E4M3.UNPACK_B R132, R165.reuse.H1 ;  /* 0x000000a5ff84723e */ /* 0x080fe200030006ff */
[--C-:B------:R-:W-:Y:S01]  /*4190*/  HADD2.F32 R121, -RZ, R41.reuse.H1_H1 ;  /* 0x30000029ff797230 */ /* 0x100fe20000004100 */
[----:B------:R-:W-:Y:S01]  /*41a0*/  LOP3.LUT R40, R40, 0xff0000, R95, 0xf8, !PT ;  /* 0x00ff000028287812 */ /* 0x000fe200078ef85f */
[----:B------:R-:W-:Y:S01]  /*41b0*/  HADD2.F32 R95, -RZ, R41.H0_H0 ;  /* 0x20000029ff5f7230 */ /* 0x000fe20000004100 */
[----:B------:R-:W-:Y:S01]  /*41c0*/  F2FP.F16.E4M3.UNPACK_B R131, R164.H1 ;  /* 0x000000a4ff83723e */ /* 0x000fe200030006ff */
[--C-:B------:R-:W-:Y:S01]  /*41d0*/  HADD2.F32 R168, -RZ, R132.reuse.H0_H0 ;  /* 0x20000084ffa87230 */ /* 0x100fe20000004100 */
[----:B------:R-:W-:Y:S01]  /*41e0*/  LOP3.LUT R41, R120, 0xff0000, R133, 0xf8, !PT ;  /* 0x00ff000078297812 */ /* 0x000fe200078ef885 */
[----:B------:R-:W-:Y:S01]  /*41f0*/  HADD2.F32 R169, -RZ, R132.H1_H1 ;  /* 0x30000084ffa97230 */ /* 0x000fe20000004100 */
[----:B------:R-:W-:Y:S01]  /*4200*/  F2FP.F16.E4M3.UNPACK_B R120, R94.H1 ;  /* 0x0000005eff78723e */ /* 0x000fe200030006ff */
[--C-:B------:R-:W-:Y:S02]  /*4210*/  HADD2.F32 R166, -RZ, R131.reuse.H0_H0 ;  /* 0x20000083ffa67230 */ /* 0x100fe40000004100 */
[-C--:B------:R-:W-:Y:S01]  /*4220*/  FMUL.FTZ R94, R121, R168.reuse ;  /* 0x000000a8795e7220 */ /* 0x080fe20000410000 */
[----:B------:R-:W-:Y:S01]  /*4230*/  FMUL.FTZ R168, R95, R168 ;  /* 0x000000a85fa87220 */ /* 0x000fe20000410000 */
[----:B------:R-:W-:Y:S01]  /*4240*/  HADD2.F32 R133, -RZ, R131.H1_H1 ;  /* 0x30000083ff857230 */ /* 0x000fe20000004100 */
[----:B------:R-:W-:Y:S01]  /*4250*/  F2FP.F16.E4M3.UNPACK_B R167, R165 ;  /* 0x000000a5ffa7723e */ /* 0x000fe200020006ff */
[----:B------:R-:W-:-:S02]  /*4260*/  HADD2.F32 R132, -RZ, R120.H1_H1 ;  /* 0x30000078ff847230 */ /* 0x000fc40000004100 */
[-C--:B------:R-:W-:Y:S01]  /*4270*/  FFMA.FTZ R94, R95, R166.reuse, -R94 ;  /* 0x000000a65f5e7223 */ /* 0x080fe2000001085e */
[----:B------:R-:W-:Y:S02]  /*4280*/  HADD2.F32 R120, -RZ, R120.H0_H0 ;  /* 0x20000078ff787230 */ /* 0x000fe40000004100 */
[----:B------:R-:W-:Y:S01]  /*4290*/  FFMA.FTZ R95, R121, R166, R168 ;  /* 0x000000a6795f7223 */ /* 0x000fe200000100a8 */
[----:B------:R-:W-:Y:S01]  /*42a0*/  F2FP.F16.E4M3.UNPACK_B R121, R130.H1 ;  /* 0x00000082ff79723e */ /* 0x000fe200030006ff */
[-C--:B------:R-:W-:Y:S01]  /*42b0*/  FMUL.FTZ R131, R132, R169.reuse ;  /* 0x000000a984837220 */ /* 0x080fe20000410000 */
[----:B------:R-:W-:Y:S01]  /*42c0*/  F2FP.F16.E4M3.UNPACK_B R165, R164 ;  /* 0x000000a4ffa5723e */ /* 0x000fe200020006ff */
[C---:B------:R-:W-:Y:S01]  /*42d0*/  FMUL.FTZ R169, R120.reuse, R169 ;  /* 0x000000a978a97220 */ /* 0x040fe20000410000 */
[----:B------:R-:W-:Y:S02]  /*42e0*/  HADD2.F32 R168, -RZ, R167.H1_H1 ;  /* 0x300000a7ffa87230 */ /* 0x000fe40000004100 */
[----:B------:R-:W-:Y:S01]  /*42f0*/  FFMA.FTZ R120, R120, R133, -R131 ;  /* 0x0000008578787223 */ /* 0x000fe20000010883 */
[----:B------:R-:W-:-:S02]  /*4300*/  HADD2.F32 R164, -RZ, R121.H1_H1 ;  /* 0x30000079ffa47230 */ /* 0x000fc40000004100 */
[----:B------:R-:W-:Y:S02]  /*4310*/  HADD2.F32 R131, -RZ, R121.H0_H0 ;  /* 0x20000079ff837230 */ /* 0x000fe40000004100 */
[----:B------:R-:W-:Y:S01]  /*4320*/  FFMA.FTZ R121, R132, R133, R169 ;  /* 0x0000008584797223 */ /* 0x000fe200000100a9 */
[----:B------:R-:W-:Y:S01]  /*4330*/  F2FP.F16.E4M3.UNPACK_B R132, R130 ;  /* 0x00000082ff84723e */ /* 0x000fe200020006ff */
[----:B------:R-:W-:Y:S02]  /*4340*/  HADD2.F32 R166, -RZ, R165.H1_H1 ;  /* 0x300000a5ffa67230 */ /* 0x000fe40000004100 */
[-C--:B------:R-:W-:Y:S01]  /*4350*/  FMUL.FTZ R130, R164, R168.reuse ;  /* 0x000000a8a4827220 */ /* 0x080fe20000410000 */
[----:B------:R-:W-:Y:S01]  /*4360*/  FMUL.FTZ R169, R131, R168 ;  /* 0x000000a883a97220 */ /* 0x000fe20000410000 */
[----:B------:R-:W-:Y:S02]  /*4370*/  HADD2.F32 R167, -RZ, R167.H0_H0 ;  /* 0x200000a7ffa77230 */ /* 0x000fe40000004100 */
[----:B------:R-:W-:-:S02]  /*4380*/  HADD2.F32 R133, -RZ, R132.H1_H1 ;  /* 0x30000084ff857230 */ /* 0x000fc40000004100 */
[-C--:B------:R-:W-:Y:S01]  /*4390*/  FFMA.FTZ R130, R131, R166.reuse, -R130 ;  /* 0x000000a683827223 */ /* 0x080fe20000010882 */
[----:B------:R-:W-:Y:S01]  /*43a0*/  FFMA.FTZ R131, R164, R166, R169 ;  /* 0x000000a6a4837223 */ /* 0x000fe200000100a9 */
[----:B------:R-:W-:Y:S02]  /*43b0*/  HADD2.F32 R132, -RZ, R132.H0_H0 ;  /* 0x20000084ff847230 */ /* 0x000fe40000004100 */
[----:B------:R-:W-:Y:S02]  /*43c0*/  HADD2.F32 R166, -RZ, R165.H0_H0 ;  /* 0x200000a5ffa67230 */ /* 0x000fe40000004100 */
[-C--:B------:R-:W-:Y:S01]  /*43d0*/  FMUL.FTZ R169, R133, R167.reuse ;  /* 0x000000a785a97220 */ /* 0x080fe20000410000 */
[----:B------:R-:W-:Y:S02]  /*43e0*/  IMAD.MOV.U32 R165, RZ, RZ, R43 ;  /* 0x000000ffffa57224 */ /* 0x000fe400078e002b */
[C---:B------:R-:W-:Y:S01]  /*43f0*/  FMUL.FTZ R168, R132.reuse, R167 ;  /* 0x000000a784a87220 */ /* 0x040fe20000410000 */
[----:B------:R-:W-:Y:S01]  /*4400*/  F2FP.SATFINITE.E4M3.F32.PACK_AB_MERGE_C R130, R131, R130, RZ ;  /* 0x000000828382723e */ /* 0x000fe200048070ff */
[-C--:B------:R-:W-:Y:S01]  /*4410*/  FFMA.FTZ R43, R132, R166.reuse, -R169 ;  /* 0x000000a6842b7223 */ /* 0x080fe200000108a9 */
[----:B------:R-:W-:Y:S01]  /*4420*/  F2FP.F16.E4M3.UNPACK_B R169, R41.H1 ;  /* 0x00000029ffa9723e */ /* 0x000fe200030006ff */
[----:B------:R-:W-:Y:S01]  /*4430*/  FFMA.FTZ R132, R133, R166, R168 ;  /* 0x000000a685847223 */ /* 0x000fe200000100a8 */
[----:B------:R-:W-:-:S02]  /*4440*/  F2FP.F16.E4M3.UNPACK_B R164, R165 ;  /* 0x000000a5ffa4723e */ /* 0x000fc400020006ff */
[----:B------:R-:W-:Y:S01]  /*4450*/  F2FP.F16.E4M3.UNPACK_B R168, R40.H1 ;  /* 0x00000028ffa8723e */ /* 0x000fe200030006ff */
[----:B------:R-:W-:Y:S01]  /*4460*/  HADD2.F32 R133, -RZ, R169.H0_H0 ;  /* 0x200000a9ff857230 */ /* 0x000fe20000004100 */
[----:B------:R-:W-:Y:S01]  /*4470*/  F2FP.F16.E4M3.UNPACK_B R165, R165.H1 ;  /* 0x000000a5ffa5723e */ /* 0x000fe200030006ff */
[--C-:B------:R-:W-:Y:S02]  /*4480*/  HADD2.F32 R166, -RZ, R164.reuse.H1_H1 ;  /* 0x300000a4ffa67230 */ /* 0x100fe40000004100 */
[----:B------:R-:W-:Y:S02]  /*4490*/  HADD2.F32 R164, -RZ, R164.H0_H0 ;  /* 0x200000a4ffa47230 */ /* 0x000fe40000004100 */
[--C-:B------:R-:W-:Y:S02]  /*44a0*/  HADD2.F32 R167, -RZ, R168.reuse.H0_H0 ;  /* 0x200000a8ffa77230 */ /* 0x100fe40000004100 */
[----:B------:R-:W-:Y:S01]  /*44b0*/  FMUL.FTZ R171, R166, R133 ;  /* 0x00000085a6ab7220 */ /* 0x000fe20000410000 */
[----:B------:R-:W-:-:S02]  /*44c0*/  HADD2.F32 R168, -RZ, R168.H1_H1 ;  /* 0x300000a8ffa87230 */ /* 0x000fc40000004100 */
[C---:B------:R-:W-:Y:S01]  /*44d0*/  FMUL.FTZ R173, R164.reuse, R133 ;  /* 0x00000085a4ad7220 */ /* 0x040fe20000410000 */
[----:B------:R-:W-:-:S03]  /*44e0*/  FFMA.FTZ R133, R164, R167, -R171 ;  /* 0x000000a7a4857223 */ /* 0x000fc600000108ab */
[----:B------:R-:W-:Y:S01]  /*44f0*/  FFMA.FTZ R164, R166, R167, R173 ;  /* 0x000000a7a6a47223 */ /* 0x000fe200000100ad */
[----:B------:R-:W-:Y:S02]  /*4500*/  IMAD.MOV.U32 R166, RZ, RZ, R42 ;  /* 0x000000ffffa67224 */ /* 0x000fe400078e002a */
[----:B------:R-:W-:Y:S01]  /*4510*/  HADD2.F32 R42, -RZ, R169.H1_H1 ;  /* 0x300000a9ff2a7230 */ /* 0x000fe20000004100 */
[----:B------:R-:W-:Y:S01]  /*4520*/  F2FP.F16.E4M3.UNPACK_B R169, R41 ;  /* 0x00000029ffa9723e */ /* 0x000fe200020006ff */
[--C-:B------:R-:W-:Y:S02]  /*4530*/  HADD2.F32 R167, -RZ, R165.reuse.H1_H1 ;  /* 0x300000a5ffa77230 */ /* 0x100fe40000004100 */
[----:B------:R-:W-:-:S03]  /*4540*/  HADD2.F32 R165, -RZ, R165.H0_H0 ;  /* 0x200000a5ffa57230 */ /* 0x000fc60000004100 */
[-C--:B------:R-:W-:Y:S02]  /*4550*/  FMUL.FTZ R170, R167, R42.reuse ;  /* 0x0000002aa7aa7220 */ /* 0x080fe40000410000 */
[C---:B------:R-:W-:Y:S02]  /*4560*/  FMUL.FTZ R172, R165.reuse, R42 ;  /* 0x0000002aa5ac7220 */ /* 0x040fe40000410000 */
[-C--:B------:R-:W-:Y:S02]  /*4570*/  FFMA.FTZ R42, R165, R168.reuse, -R170 ;  /* 0x000000a8a52a7223 */ /* 0x080fe400000108aa */
[----:B------:R-:W-:Y:S01]  /*4580*/  FFMA.FTZ R165, R167, R168, R172 ;  /* 0x000000a8a7a57223 */ /* 0x000fe200000100ac */
[----:B------:R-:W-:Y:S02]  /*4590*/  F2FP.F16.E4M3.UNPACK_B R167, R166.H1 ;  /* 0x000000a6ffa7723e */ /* 0x000fe400030006ff */
[----:B------:R-:W-:Y:S01]  /*45a0*/  F2FP.F16.E4M3.UNPACK_B R168, R40 ;  /* 0x00000028ffa8723e */ /* 0x000fe200020006ff */
[----:B------:R-:W-:Y:S01]  /*45b0*/  HADD2.F32 R40, -RZ, R169.H1_H1 ;  /* 0x300000a9ff287230 */ /* 0x000fe20000004100 */
[----:B------:R-:W-:Y:S01]  /*45c0*/  F2FP.F16.E4M3.UNPACK_B R166, R166 ;  /* 0x000000a6ffa6723e */ /* 0x000fe200020006ff */
[--C-:B------:R-:W-:Y:S01]  /*45d0*/  HADD2.F32 R41, -RZ, R167.reuse.H1_H1 ;  /* 0x300000a7ff297230 */ /* 0x100fe20000004100 */
[----:B------:R-:W-:Y:S01]  /*45e0*/  F2FP.SATFINITE.E4M3.F32.PACK_AB_MERGE_C R165, R165, R42, RZ ;  /* 0x0000002aa5a5723e */ /* 0x000fe200048070ff */
[----:B------:R-:W-:-:S02]  /*45f0*/  HADD2.F32 R167, -RZ, R167.H0_H0 ;  /* 0x200000a7ffa77230 */ /* 0x000fc40000004100 */
[--C-:B------:R-:W-:Y:S02]  /*4600*/  HADD2.F32 R170, -RZ, R168.reuse.H1_H1 ;  /* 0x300000a8ffaa7230 */ /* 0x100fe40000004100 */
[-C--:B------:R-:W-:Y:S01]  /*4610*/  FMUL.FTZ R172, R41, R40.reuse ;  /* 0x0000002829ac7220 */ /* 0x080fe20000410000 */
[----:B------:R-:W-:Y:S02]  /*4620*/  HADD2.F32 R169, -RZ, R169.H0_H0 ;  /* 0x200000a9ffa97230 */ /* 0x000fe40000004100 */
[C---:B------:R-:W-:Y:S01]  /*4630*/  FMUL.FTZ R174, R167.reuse, R40 ;  /* 0x00000028a7ae7220 */ /* 0x040fe20000410000 */
[----:B------:R-:W-:Y:S02]  /*4640*/  HADD2.F32 R168, -RZ, R168.H0_H0 ;  /* 0x200000a8ffa87230 */ /* 0x000fe40000004100 */
[-C--:B------:R-:W-:Y:S01]  /*4650*/  FFMA.FTZ R40, R167, R170.reuse, -R172 ;  /* 0x000000aaa7287223 */ /* 0x080fe200000108ac */
[----:B------:R-:W-:Y:S01]  /*4660*/  FFMA.FTZ R167, R41, R170, R174 ;  /* 0x000000aa29a77223 */ /* 0x000fe200000100ae */
[--C-:B------:R-:W-:Y:S01]  /*4670*/  HADD2.F32 R41, -RZ, R166.reuse.H1_H1 ;  /* 0x300000a6ff297230 */ /* 0x100fe20000004100 */
[----:B------:R-:W-:Y:S01]  /*4680*/  F2FP.SATFINITE.E4M3.F32.PACK_AB_MERGE_C R170, R121, R120, RZ ;  /* 0x0000007879aa723e */ /* 0x000fe200048070ff */
[----:B------:R-:W-:-:S02]  /*4690*/  HADD2.F32 R166, -RZ, R166.H0_H0 ;  /* 0x200000a6ffa67230 */ /* 0x000fc40000004100 */
[----:B------:R-:W-:Y:S01]  /*46a0*/  F2FP.SATFINITE.E4M3.F32.PACK_AB_MERGE_C R167, R167, R40, RZ ;  /* 0x00000028a7a7723e */ /* 0x000fe200048070ff */
[C---:B------:R-:W-:Y:S01]  /*46b0*/  FMUL.FTZ R121, R41.reuse, R169 ;  /* 0x000000a929797220 */ /* 0x040fe20000410000 */
[----:B------:R-:W-:Y:S01]  /*46c0*/  F2FP.SATFINITE.E4M3.F32.PACK_AB_MERGE_C R40, R132, R43, R130 ;  /* 0x0000002b8428723e */ /* 0x000fe20004807082 */
[----:B------:R-:W-:Y:S01]  /*46d0*/  FMUL.FTZ R120, R166, R169 ;  /* 0x000000a9a6787220 */ /* 0x000fe20000410000 */
[----:B------:R-:W-:Y:S01]  /*46e0*/  F2FP.SATFINITE.E4M3.F32.PACK_AB_MERGE_C R43, R164, R133, R165 ;  /* 0x00000085a42b723e */ /* 0x000fe200048070a5 */
[-C--:B------:R-:W-:Y:S02]  /*46f0*/  FFMA.FTZ R121, R166, R168.reuse, -R121 ;  /* 0x000000a8a6797223 */ /* 0x080fe40000010879 */
[----:B------:R-:W-:Y:S01]  /*4700*/  FFMA.FTZ R120, R41, R168, R120 ;  /* 0x000000a829787223 */ /* 0x000fe20000010078 */
[----:B------:R-:W-:-:S04]  /*4710*/  F2FP.SATFINITE.E4M3.F32.PACK_AB_MERGE_C R41, R95, R94, R170 ;  /* 0x0000005e5f29723e */ /* 0x000fc800048070aa */
[----:B------:R-:W-:-:S07]  /*4720*/  F2FP.SATFINITE.E4M3.F32.PACK_AB_MERGE_C R42, R120, R121, R167 ;  /* 0x00000079782a723e */ /* 0x000fce00048070a7 */
.L_x_1465:
[----:B------:R-:W-:Y:S05]  /*4730*/  BSYNC B3 ;  /* 0x0000000000037941 */ /* 0x000fea0003800000 */
.L_x_1464:
[----:B-1----:R0:W-:Y:S02]  /*4740*/  STG.E.128 desc[UR60][R48.64+0x20], R40 ;  /* 0x0000202830007986 */ /* 0x0021e4000c101d3c */
.L_x_1463:
[----:B------:R-:W-:Y:S05]  /*4750*/  BSYNC B2 ;  /* 0x0000000000027941 */ /* 0x000fea0003800000 */
.L_x_1462:
        /* <DEDUP_REMOVED lines=9> */
[----:B------:R-:W-:Y:S01]  /*47f0*/  SHF.R.U32.HI R121, RZ, 0x10, R87 ;  /* 0x00000010ff797819 */ /* 0x000fe20000011657 */
[----:B------:R-:W-:Y:S01]  /*4800*/  IMAD.SHL.U32 R86, R86, 0x100, RZ ;  /* 0x0000010056567824 */ /* 0x000fe200078e00ff */
[----:B------:R-:W-:Y:S02]  /*4810*/  SHF.R.U32.HI R95, RZ, 0x10, R93 ;  /* 0x00000010ff5f7819 */ /* 0x000fe4000001165d */
[----:B------:R-:W-:Y:S01]  /*4820*/  LOP3.LUT R94, R93, 0xff0000ff, RZ, 0xc0, !PT ;  /* 0xff0000ff5d5e7812 */ /* 0x000fe200078ec0ff */
[----:B------:R-:W-:Y:S01]  /*4830*/  IMAD.SHL.U32 R93, R92, 0x100, RZ ;  /* 0x000001005c5d7824 */ /* 0x000fe200078e00ff */
[----:B------:R-:W-:Y:S01]  /*4840*/  LOP3.LUT R87, R87, 0xff0000ff, RZ, 0xc0, !PT ;  /* 0xff0000ff57577812 */ /* 0x000fe200078ec0ff */
[----:B-1----:R-:W-:Y:S01]  /*4850*/  IMAD.MOV.U32 R92, RZ, RZ, R40 ;  /* 0x000000ffff5c7224 */ /* 0x002fe200078e0028 */
[----:B------:R-:W-:-:S02]  /*4860*/  F2FP.F16.E4M3.UNPACK_B R40, R41 ;  /* 0x00000029ff28723e */ /* 0x000fc400020006ff */
[----:B------:R-:W-:Y:S01]  /*4870*/  LOP3.LUT R87, R87, 0xff00, R86, 0xf8, !PT ;  /* 0x0000ff0057577812 */ /* 0x000fe200078ef856 */
[----:B------:R-:W-:Y:S01]  /*4880*/  IMAD.U32 R86, R121, 0x10000, RZ ;  /* 0x0001000079567824 */ /* 0x000fe200078e00ff */
[----:B------:R-:W-:Y:S01]  /*4890*/  LOP3.LUT R120, R94, 0xff00, R93, 0xf8, !PT ;  /* 0x0000ff005e787812 */ /* 0x000fe200078ef85d */
[----:B------:R-:W-:Y:S01]  /*48a0*/  IMAD.U32 R93, R95, 0x10000, RZ ;  /* 0x000100005f5d7824 */ /* 0x000fe200078e00ff */
[----:B------:R-:W-:Y:S02]  /*48b0*/  F2FP.F16.E4M3.UNPACK_B R94, R161.H1 ;  /* 0x000000a1ff5e723e */ /* 0x000fe400030006ff */
[----:B------:R-:W-:Y:S02]  /*48c0*/  LOP3.LUT R86, R87, 0xff0000, R86, 0xf8, !PT ;  /* 0x00ff000057567812 */ /* 0x000fe400078ef856 */
[----:B------:R-:W-:Y:S01]  /*48d0*/  LOP3.LUT R87, R120, 0xff0000, R93, 0xf8, !PT ;  /* 0x00ff000078577812 */ /* 0x000fe200078ef85d */
[----:B------:R-:W-:Y:S01]  /*48e0*/  HADD2.F32 R130, -RZ, R94.H0_H0 ;  /* 0x2000005eff827230 */ /* 0x000fe20000004100 */
[----:B------:R-:W-:Y:S01]  /*48f0*/  F2FP.F16.E4M3.UNPACK_B R120, R160.H1 ;  /* 0x000000a0ff78723e */ /* 0x000fe200030006ff */
[--C-:B------:R-:W-:Y:S01]  /*4900*/  HADD2.F32 R93, -RZ, R40.reuse.H1_H1 ;  /* 0x30000028ff5d7230 */ /* 0x100fe20000004100 */
[----:B------:R-:W-:Y:S01]  /*4910*/  F2FP.F16.E4M3.UNPACK_B R41, R41.H1 ;  /* 0x00000029ff29723e */ /* 0x000fe200030006ff */
[----:B------:R-:W-:Y:S01]  /*4920*/  HADD2.F32 R40, -RZ, R40.H0_H0 ;  /* 0x20000028ff287230 */ /* 0x000fe20000004100 */
[----:B------:R-:W-:Y:S01]  /*4930*/  F2FP.F16.E4M3.UNPACK_B R161, R161 ;  /* 0x000000a1ffa1723e */ /* 0x000fe200020006ff */
        /* <DEDUP_REMOVED lines=17> */
[----:B------:R-:W-:-:S02]  /*4a50*/  HADD2.F32 R120, -RZ, R93.H1_H1 ;  /* 0x3000005dff787230 */ /* 0x000fc40000004100 */
[----:B------:R-:W-:Y:S02]  /*4a60*/  HADD2.F32 R95, -RZ, R93.H0_H0 ;  /* 0x2000005dff5f7230 */ /* 0x000fe40000004100 */
        /* <DEDUP_REMOVED lines=15> */
[----:B------:R-:W-:Y:S01]  /*4b60*/  F2FP.F16.E4M3.UNPACK_B R164, R87.H1 ;  /* 0x00000057ffa4723e */ /* 0x000fe200030006ff */
[--C-:B------:R-:W-:Y:S01]  /*4b70*/  HADD2.F32 R133, -RZ, R120.reuse.H1_H1 ;  /* 0x30000078ff857230 */ /* 0x100fe20000004100 */
[----:B------:R-:W-:Y:S01]  /*4b80*/  F2FP.SATFINITE.E4M3.F32.PACK_AB_MERGE_C R95, R132, R95, RZ ;  /* 0x0000005f845f723e */ /* 0x000fe200048070ff */
[----:B------:R-:W-:Y:S01]  /*4b90*/  HADD2.F32 R132, -RZ, R120.H0_H0 ;  /* 0x20000078ff847230 */ /* 0x000fe20000004100 */
[----:B------:R-:W-:Y:S01]  /*4ba0*/  F2FP.F16.E4M3.UNPACK_B R120, R86.H1 ;  /* 0x00000056ff78723e */ /* 0x000fe200030006ff */
[--C-:B------:R-:W-:Y:S01]  /*4bb0*/  HADD2.F32 R160, -RZ, R164.reuse.H1_H1 ;  /* 0x300000a4ffa07230 */ /* 0x100fe20000004100 */
[----:B------:R-:W-:Y:S01]  /*4bc0*/  F2FP.F16.E4M3.UNPACK_B R130, R42.H1 ;  /* 0x0000002aff82723e */ /* 0x000fe200030006ff */
[----:B------:R-:W-:Y:S01]  /*4bd0*/  HADD2.F32 R164, -RZ, R164.H0_H0 ;  /* 0x200000a4ffa47230 */ /* 0x000fe20000004100 */
        /* <DEDUP_REMOVED lines=10> */
[-C--:B------:R-:W-:Y:S01]  /*4c80*/  FMUL.FTZ R167, R131, R165.reuse ;  /* 0x000000a583a77220 */ /* 0x080fe20000410000 */
[----:B------:R-:W-:Y:S01]  /*4c90*/  F2FP.F16.E4M3.UNPACK_B R42, R42 ;  /* 0x0000002aff2a723e */ /* 0x000fe200020006ff */
[C---:B------:R-:W-:Y:S01]  /*4ca0*/  FMUL.FTZ R166, R130.reuse, R165 ;  /* 0x000000a582a67220 */ /* 0x040fe20000410000 */
[----:B------:R-:W-:Y:S01]  /*4cb0*/  F2FP.F16.E4M3.UNPACK_B R132, R43 ;  /* 0x0000002bff84723e */ /* 0x000fe200020006ff */
[----:B------:R-:W-:Y:S01]  /*4cc0*/  FFMA.FTZ R167, R130, R160, -R167 ;  /* 0x000000a082a77223 */ /* 0x000fe200000108a7 */
[----:B------:R-:W-:-:S02]  /*4cd0*/  HADD2.F32 R121, -RZ, R121.H0_H0 ;  /* 0x20000079ff797230 */ /* 0x000fc40000004100 */
[----:B------:R-:W-:Y:S01]  /*4ce0*/  FFMA.FTZ R166, R131, R160, R166 ;  /* 0x000000a083a67223 */ /* 0x000fe200000100a6 */
[----:B------:R-:W-:Y:S02]  /*4cf0*/  HADD2.F32 R130, -RZ, R42.H0_H0 ;  /* 0x2000002aff827230 */ /* 0x000fe40000004100 */
[----:B------:R-:W-:Y:S01]  /*4d00*/  FFMA.FTZ R43, R133, R161, R168 ;  /* 0x000000a1852b7223 */ /* 0x000fe200000100a8 */
[----:B------:R-:W-:Y:S01]  /*4d10*/  HADD2.F32 R131, -RZ, R132.H0_H0 ;  /* 0x20000084ff837230 */ /* 0x000fe20000004100 */
[----:B------:R-:W-:Y:S01]  /*4d20*/  F2FP.SATFINITE.E4M3.F32.PACK_AB_MERGE_C R41, R41, R40, R94 ;  /* 0x000000282929723e */ /* 0x000fe2000480705e */
[----:B------:R-:W-:Y:S01]  /*4d30*/  HADD2.F32 R42, -RZ, R42.H1_H1 ;  /* 0x3000002aff2a7230 */ /* 0x000fe20000004100 */
[----:B------:R-:W-:Y:S01]  /*4d40*/  F2FP.SATFINITE.E4M3.F32.PACK_AB_MERGE_C R166, R166, R167, RZ ;  /* 0x000000a7a6a6723e */ /* 0x000fe200048070ff */
[----:B------:R-:W-:Y:S02]  /*4d50*/  HADD2.F32 R132, -RZ, R132.H1_H1 ;  /* 0x30000084ff847230 */ /* 0x000fe40000004100 */
[----:B------:R-:W-:Y:S01]  /*4d60*/  FMUL.FTZ R161, R131, R164 ;  /* 0x000000a483a17220 */ /* 0x000fe20000410000 */
[----:B------:R-:W-:-:S02]  /*4d70*/  HADD2.F32 R120, -RZ, R120.H0_H0 ;  /* 0x20000078ff787230 */ /* 0x000fc40000004100 */
[-C--:B------:R-:W-:Y:S01]  /*4d80*/  FMUL.FTZ R133, R42, R121.reuse ;  /* 0x000000792a857220 */ /* 0x080fe20000410000 */
[----:B------:R-:W-:Y:S02]  /*4d90*/  HADD2.F32 R87, -RZ, R87.H0_H0 ;  /* 0x20000057ff577230 */ /* 0x000fe40000004100 */
[----:B------:R-:W-:Y:S01]  /*4da0*/  FMUL.FTZ R160, R132, R164 ;  /* 0x000000a484a07220 */ /* 0x000fe20000410000 */
[----:B------:R-:W-:Y:S01]  /*4db0*/  FMUL.FTZ R121, R130, R121 ;  /* 0x0000007982797220 */ /* 0x000fe20000410000 */
[----:B------:R-:W-:Y:S01]  /*4dc0*/  FFMA.FTZ R161, R132, R120, R161 ;  /* 0x0000007884a17223 */ /* 0x000fe200000100a1 */
[----:B------:R-:W-:Y:S01]  /*4dd0*/  F2FP.SATFINITE.E4M3.F32.PACK_AB_MERGE_C R43, R43, R86, RZ ;  /* 0x000000562b2b723e */ /* 0x000fe200048070ff */
[----:B------:R-:W-:Y:S01]  /*4de0*/  FFMA.FTZ R160, R131, R120, -R160 ;  /* 0x0000007883a07223 */ /* 0x000fe200000108a0 */
[-C--:B------:R-:W-:Y:S01]  /*4df0*/  FFMA.FTZ R133, R130, R87.reuse, -R133 ;  /* 0x0000005782857223 */ /* 0x080fe20000010885 */
[----:B------:R-:W-:Y:S01]  /*4e00*/  FFMA.FTZ R42, R42, R87, R121 ;  /* 0x000000572a2a7223 */ /* 0x000fe20000010079 */
[----:B------:R-:W-:-:S02]  /*4e10*/  F2FP.SATFINITE.E4M3.F32.PACK_AB_MERGE_C R40, R93, R92, R95 ;  /* 0x0000005c5d28723e */ /* 0x000fc4000480705f */
[----:B------:R-:W-:Y:S02]  /*4e20*/  F2FP.SATFINITE.E4M3.F32.PACK_AB_MERGE_C R43, R161, R160, R43 ;  /* 0x000000a0a12b723e */ /* 0x000fe4000480702b */
[----:B------:R-:W-:-:S07]  /*4e30*/  F2FP.SATFINITE.E4M3.F32.PACK_AB_MERGE_C R42, R42, R133, R166 ;  /* 0x000000852a2a723e */ /* 0x000fce00048070a6 */
.L_x_1469:
[----:B------:R-:W-:Y:S05]  /*4e40*/  BSYNC B3 ;  /* 0x0000000000037941 */ /* 0x000fea0003800000 */
.L_x_1468:
[----:B-1----:R0:W-:Y:S02]  /*4e50*/  STG.E.128 desc[UR60][R48.64+0x40], R40 ;  /* 0x0000402830007986 */ /* 0x0021e4000c101d3c */
.L_x_1467:
[----:B------:R-:W-:Y:S05]  /*4e60*/  BSYNC B2 ;  /* 0x0000000000027941 */ /* 0x000fea0003800000 */
.L_x_1466:
        /* <DEDUP_REMOVED lines=16> */
[----:B------:R-:W-:-:S02]  /*4f70*/  IMAD.U32 R83, R87, 0x10000, RZ ;  /* 0x0001000057537824 */ /* 0x000fc400078e00ff */
[----:B-1----:R-:W-:Y:S01]  /*4f80*/  IMAD.MOV.U32 R84, RZ, RZ, R40 ;  /* 0x000000ffff547224 */ /* 0x002fe200078e0028 */
[----:B------:R-:W-:Y:S01]  /*4f90*/  LOP3.LUT R85, R86, 0xff00, R85, 0xf8, !PT ;  /* 0x0000ff0056557812 */ /* 0x000fe200078ef855 */
[----:B------:R-:W-:Y:S01]  /*4fa0*/  IMAD.U32 R92, R92, 0x10000, RZ ;  /* 0x000100005c5c7824 */ /* 0x000fe200078e00ff */
        /* <DEDUP_REMOVED lines=68> */
[--C-:B------:R-:W-:Y:S02]  /*53f0*/  HADD2.F32 R92, -RZ, R43.reuse.H1_H1 ;  /* 0x3000002bff5c7230 */ /* 0x100fe40000004100 */
[----:B------:R-:W-:Y:S01]  /*5400*/  FFMA.FTZ R132, R83, R94, R132 ;  /* 0x0000005e53847223 */ /* 0x000fe20000010084 */
[----:B------:R-:W-:Y:S02]  /*5410*/  HADD2.F32 R83, -RZ, R43.H0_H0 ;  /* 0x2000002bff537230 */ /* 0x000fe40000004100 */
[----:B------:R-:W-:Y:S01]  /*5420*/  FFMA.FTZ R121, R93, R121, R158 ;  /* 0x000000795d797223 */ /* 0x000fe2000001009e */
[--C-:B------:R-:W-:Y:S02]  /*5430*/  HADD2.F32 R43, -RZ, R42.reuse.H0_H0 ;  /* 0x2000002aff2b7230 */ /* 0x100fe40000004100 */
[----:B------:R-:W-:Y:S01]  /*5440*/  FMUL.FTZ R158, R92, R131 ;  /* 0x000000835c9e7220 */ /* 0x000fe20000410000 */
[----:B------:R-:W-:-:S02]  /*5450*/  HADD2.F32 R42, -RZ, R42.H1_H1 ;  /* 0x3000002aff2a7230 */ /* 0x000fc40000004100 */
[----:B------:R-:W-:Y:S01]  /*5460*/  FMUL.FTZ R131, R83, R131 ;  /* 0x0000008353837220 */ /* 0x000fe20000410000 */
[----:B------:R-:W-:Y:S02]  /*5470*/  HADD2.F32 R120, -RZ, R120.H0_H0 ;  /* 0x20000078ff787230 */ /* 0x000fe40000004100 */
[-C--:B------:R-:W-:Y:S01]  /*5480*/  FMUL.FTZ R93, R43, R130.reuse ;  /* 0x000000822b5d7220 */ /* 0x080fe20000410000 */
[----:B------:R-:W-:Y:S02]  /*5490*/  HADD2.F32 R95, -RZ, R95.H0_H0 ;  /* 0x2000005fff5f7230 */ /* 0x000fe40000004100 */
[----:B------:R-:W-:Y:S01]  /*54a0*/  FMUL.FTZ R94, R42, R130 ;  /* 0x000000822a5e7220 */ /* 0x000fe20000410000 */
[----:B------:R-:W-:Y:S01]  /*54b0*/  F2FP.SATFINITE.E4M3.F32.PACK_AB_MERGE_C R132, R132, R133, RZ ;  /* 0x000000858484723e */ /* 0x000fe200048070ff */
        /* <DEDUP_REMOVED lines=8> */
[----:B------:R-:W-:-:S07]  /*5540*/  F2FP.SATFINITE.E4M3.F32.PACK_AB_MERGE_C R43, R131, R158, R82 ;  /* 0x0000009e832b723e */ /* 0x000fce0004807052 */
.L_x_1473:
[----:B------:R-:W-:Y:S05]  /*5550*/  BSYNC B3 ;  /* 0x0000000000037941 */ /* 0x000fea0003800000 */
.L_x_1472:
[----:B-1----:R0:W-:Y:S02]  /*5560*/  STG.E.128 desc[UR60][R48.64+0x60], R40 ;  /* 0x0000602830007986 */ /* 0x0021e4000c101d3c */
.L_x_1471:
[----:B------:R-:W-:Y:S05]  /*5570*/  BSYNC B2 ;  /* 0x0000000000027941 */ /* 0x000fea0003800000 */
.L_x_1470:
        /* <DEDUP_REMOVED lines=48> */
[----:B------:R-:W-:Y:S01]  /*5880*/  F2FP.F16.E4M3.UNPACK_B R95, R79.H1 ;  /* 0x0000004fff5f723e */ /* 0x000fe200030006ff */
[----:B------:R-:W-:Y:S01]  /*5890*/  HADD2.F32 R83, -RZ, R81.H0_H0 ;  /* 0x20000051ff537230 */ /* 0x000fe20000004100 */
[----:B------:R-:W-:Y:S01]  /*58a0*/  F2FP.F16.E4M3.UNPACK_B R87, R78 ;  /* 0x0000004eff57723e */ /* 0x000fe200020006ff */
[----:B------:R-:W-:Y:S02]  /*58b0*/  HADD2.F32 R155, -RZ, R155.H0_H0 ;  /* 0x2000009bff9b7230 */ /* 0x000fe40000004100 */
[----:B------:R-:W-:Y:S01]  /*58c0*/  FMUL.FTZ R92, R84, R85 ;  /* 0x00000055545c7220 */ /* 0x000fe20000410000 */
[----:B------:R-:W-:-:S02]  /*58d0*/  HADD2.F32 R81, -RZ, R80.H0_H0 ;  /* 0x20000050ff517230 */ /* 0x000fc40000004100 */
[----:B------:R-:W-:Y:S01]  /*58e0*/  FMUL.FTZ R85, R83, R85 ;  /* 0x0000005553557220 */ /* 0x000fe20000410000 */
[----:B------:R-:W-:Y:S02]  /*58f0*/  HADD2.F32 R82, -RZ, R80.H1_H1 ;  /* 0x30000050ff527230 */ /* 0x000fe40000004100 */
        /* <DEDUP_REMOVED lines=8> */
[----:B------:R-:W-:Y:S01]  /*5980*/  F2FP.F16.E4M3.UNPACK_B R85, R43.H1 ;  /* 0x0000002bff55723e */ /* 0x000fe200030006ff */
[--C-:B------:R-:W-:Y:S01]  /*5990*/  HADD2.F32 R121, -RZ, R95.reuse.H1_H1 ;  /* 0x3000005fff797230 */ /* 0x100fe20000004100 */
[----:B------:R-:W-:Y:S01]  /*59a0*/  F2FP.SATFINITE.E4M3.F32.PACK_AB_MERGE_C R82, R94, R93, RZ ;  /* 0x0000005d5e52723e */ /* 0x000fe200048070ff */
[----:B------:R-:W-:Y:S01]  /*59b0*/  HADD2.F32 R95, -RZ, R95.H0_H0 ;  /* 0x2000005fff5f7230 */ /* 0x000fe20000004100 */
[----:B------:R-:W-:Y:S01]  /*59c0*/  F2FP.SATFINITE.E4M3.F32.PACK_AB_MERGE_C R83, R84, R83, RZ ;  /* 0x000000535453723e */ /* 0x000fe200048070ff */
[--C-:B------:R-:W-:Y:S01]  /*59d0*/  HADD2.F32 R86, -RZ, R85.reuse.H0_H0 ;  /* 0x20000055ff567230 */ /* 0x100fe20000004100 */
[----:B------:R-:W-:Y:S01]  /*59e0*/  F2FP.F16.E4M3.UNPACK_B R84, R42.H1 ;  /* 0x0000002aff54723e */ /* 0x000fe200030006ff */
[----:B------:R-:W-:Y:S01]  /*59f0*/  HADD2.F32 R85, -RZ, R85.H1_H1 ;  /* 0x30000055ff557230 */ /* 0x000fe20000004100 */
[----:B------:R-:W-:-:S02]  /*5a00*/  F2FP.F16.E4M3.UNPACK_B R94, R79 ;  /* 0x0000004fff5e723e */ /* 0x000fc400020006ff */
[----:B------:R-:W-:Y:S01]  /*5a10*/  F2FP.F16.E4M3.UNPACK_B R92, R78.H1 ;  /* 0x0000004eff5c723e */ /* 0x000fe200030006ff */
[----:B------:R-:W-:Y:S02]  /*5a20*/  HADD2.F32 R79, -RZ, R84.H1_H1 ;  /* 0x30000054ff4f7230 */ /* 0x000fe40000004100 */
[-C--:B------:R-:W-:Y:S01]  /*5a30*/  FMUL.FTZ R131, R85, R121.reuse ;  /* 0x0000007955837220 */ /* 0x080fe20000410000 */
[----:B------:R-:W-:Y:S02]  /*5a40*/  HADD2.F32 R120, -RZ, R94.H1_H1 ;  /* 0x3000005eff787230 */ /* 0x000fe40000004100 */
[----:B------:R-:W-:Y:S01]  /*5a50*/  FMUL.FTZ R130, R86, R121 ;  /* 0x0000007956827220 */ /* 0x000fe20000410000 */
[----:B------:R-:W-:Y:S01]  /*5a60*/  HADD2.F32 R84, -RZ, R84.H0_H0 ;  /* 0x20000054ff547230 */ /* 0x000fe20000004100 */
[----:B------:R-:W-:Y:S01]  /*5a70*/  F2FP.F16.E4M3.UNPACK_B R43, R43 ;  /* 0x0000002bff2b723e */ /* 0x000fe200020006ff */
[----:B------:R-:W-:Y:S02]  /*5a80*/  HADD2.F32 R78, -RZ, R87.H1_H1 ;  /* 0x30000057ff4e7230 */ /* 0x000fe40000004100 */
[----:B------:R-:W-:Y:S01]  /*5a90*/  FMUL.FTZ R121, R79, R120 ;  /* 0x000000784f797220 */ /* 0x000fe20000410000 */
[----:B------:R-:W-:Y:S01]  /*5aa0*/  F2FP.F16.E4M3.UNPACK_B R42, R42 ;  /* 0x0000002aff2a723e */ /* 0x000fe200020006ff */
[----:B------:R-:W-:Y:S01]  /*5ab0*/  FMUL.FTZ R120, R84, R120 ;  /* 0x0000007854787220 */ /* 0x000fe20000410000 */
[----:B------:R-:W-:-:S02]  /*5ac0*/  HADD2.F32 R93, -RZ, R92.H1_H1 ;  /* 0x3000005cff5d7230 */ /* 0x000fc40000004100 */
[-C--:B------:R-:W-:Y:S01]  /*5ad0*/  FFMA.FTZ R121, R84, R78.reuse, -R121 ;  /* 0x0000004e54797223 */ /* 0x080fe20000010879 */
[----:B------:R-:W-:Y:S02]  /*5ae0*/  HADD2.F32 R94, -RZ, R94.H0_H0 ;  /* 0x2000005eff5e7230 */ /* 0x000fe40000004100 */
[----:B------:R-:W-:Y:S01]  /*5af0*/  FFMA.FTZ R120, R79, R78, R120 ;  /* 0x0000004e4f787223 */ /* 0x000fe20000010078 */
[--C-:B------:R-:W-:Y:S02]  /*5b00*/  HADD2.F32 R78, -RZ, R43.reuse.H0_H0 ;  /* 0x2000002bff4e7230 */ /* 0x100fe40000004100 */
[-C--:B------:R-:W-:Y:S01]  /*5b10*/  FFMA.FTZ R131, R86, R93.reuse, -R131 ;  /* 0x0000005d56837223 */ /* 0x080fe20000010883 */
[----:B------:R-:W-:Y:S02]  /*5b20*/  HADD2.F32 R79, -RZ, R43.H1_H1 ;  /* 0x3000002bff4f7230 */ /* 0x000fe40000004100 */
[----:B------:R-:W-:Y:S01]  /*5b30*/  FFMA.FTZ R130, R85, R93, R130 ;  /* 0x0000005d55827223 */ /* 0x000fe20000010082 */
[----:B------:R-:W-:-:S02]  /*5b40*/  HADD2.F32 R43, -RZ, R42.H0_H0 ;  /* 0x2000002aff2b7230 */ /* 0x000fc40000004100 */
[-C--:B------:R-:W-:Y:S01]  /*5b50*/  FMUL.FTZ R86, R78, R95.reuse ;  /* 0x0000005f4e567220 */ /* 0x080fe20000410000 */
[----:B------:R-:W-:Y:S02]  /*5b60*/  HADD2.F32 R42, -RZ, R42.H1_H1 ;  /* 0x3000002aff2a7230 */ /* 0x000fe40000004100 */
        /* <DEDUP_REMOVED lines=15> */
.L_x_1477:
[----:B------:R-:W-:Y:S05]  /*5c60*/  BSYNC B3 ;  /* 0x0000000000037941 */ /* 0x000fea0003800000 */
.L_x_1476:
[----:B-1----:R0:W-:Y:S02]  /*5c70*/  STG.E.128 desc[UR60][R48.64+0x80], R40 ;  /* 0x0000802830007986 */ /* 0x0021e4000c101d3c */
.L_x_1475:
[----:B------:R-:W-:Y:S05]  /*5c80*/  BSYNC B2 ;  /* 0x0000000000027941 */ /* 0x000fea0003800000 */
.L_x_1474:
        /* <DEDUP_REMOVED lines=47> */
[----:B------:R-:W-:Y:S01]  /*5f80*/  HADD2.F32 R80, -RZ, R77.H1_H1 ;  /* 0x3000004dff507230 */ /* 0x000fe20000004100 */
[----:B------:R-:W-:Y:S01]  /*5f90*/  F2FP.SATFINITE.E4M3.F32.PACK_AB_MERGE_C R95, R86, R85, RZ ;  /* 0x00000055565f723e */ /* 0x000fe200048070ff */
[--C-:B------:R-:W-:Y:S02]  /*5fa0*/  HADD2.F32 R77, -RZ, R76.reuse.H0_H0 ;  /* 0x2000004cff4d7230 */ /* 0x100fe40000004100 */
[-C--:B------:R-:W-:Y:S01]  /*5fb0*/  FMUL.FTZ R83, R79, R81.reuse ;  /* 0x000000514f537220 */ /* 0x080fe20000410000 */
[----:B------:R-:W-:Y:S02]  /*5fc0*/  HADD2.F32 R78, -RZ, R76.H1_H1 ;  /* 0x3000004cff4e7230 */ /* 0x000fe40000004100 */
[----:B------:R-:W-:Y:S01]  /*5fd0*/  FMUL.FTZ R84, R80, R81 ;  /* 0x0000005150547220 */ /* 0x000fe20000410000 */
[----:B------:R-:W-:Y:S01]  /*5fe0*/  HADD2.F32 R154, -RZ, R154.H0_H0 ;  /* 0x2000009aff9a7230 */ /* 0x000fe20000004100 */
[----:B------:R-:W-:Y:S01]  /*5ff0*/  F2FP.F16.E4M3.UNPACK_B R85, R75.H1 ;  /* 0x0000004bff55723e */ /* 0x000fe200030006ff */
[--C-:B------:R-:W-:Y:S01]  /*6000*/  HADD2.F32 R76, -RZ, R148.reuse.H1_H1 ;  /* 0x30000094ff4c7230 */ /* 0x100fe20000004100 */
[----:B------:R-:W-:Y:S01]  /*6010*/  F2FP.SATFINITE.E4M3.F32.PACK_AB_MERGE_C R41, R41, R40, R95 ;  /* 0x000000282929723e */ /* 0x000fe2000480705f */
[----:B------:R-:W-:-:S02]  /*6020*/  HADD2.F32 R148, -RZ, R148.H0_H0 ;  /* 0x20000094ff947230 */ /* 0x000fc40000004100 */
[-C--:B------:R-:W-:Y:S01]  /*6030*/  FMUL.FTZ R82, R78, R154.reuse ;  /* 0x0000009a4e527220 */ /* 0x080fe20000410000 */
[----:B------:R-:W-:Y:S01]  /*6040*/  FMUL.FTZ R81, R77, R154 ;  /* 0x0000009a4d517220 */ /* 0x000fe20000410000 */
[-C--:B------:R-:W-:Y:S01]  /*6050*/  FFMA.FTZ R84, R79, R76.reuse, -R84 ;  /* 0x0000004c4f547223 */ /* 0x080fe20000010854 */
[----:B------:R-:W-:Y:S01]  /*6060*/  FFMA.FTZ R83, R80, R76, R83 ;  /* 0x0000004c50537223 */ /* 0x000fe20000010053 */
[-C--:B------:R-:W-:Y:S01]  /*6070*/  FFMA.FTZ R76, R77, R148.reuse, -R82 ;  /* 0x000000944d4c7223 */ /* 0x080fe20000010852 */
[----:B------:R-:W-:Y:S01]  /*6080*/  F2FP.F16.E4M3.UNPACK_B R79, R43.H1 ;  /* 0x0000002bff4f723e */ /* 0x000fe200030006ff */
[----:B------:R-:W-:Y:S01]  /*6090*/  FFMA.FTZ R77, R78, R148, R81 ;  /* 0x000000944e4d7223 */ /* 0x000fe20000010051 */
[----:B------:R-:W-:Y:S01]  /*60a0*/  F2FP.F16.E4M3.UNPACK_B R78, R42.H1 ;  /* 0x0000002aff4e723e */ /* 0x000fe200030006ff */
[----:B------:R-:W-:Y:S01]  /*60b0*/  HADD2.F32 R87, -RZ, R85.H1_H1 ;  /* 0x30000055ff577230 */ /* 0x000fe20000004100 */
[----:B------:R-:W-:Y:S01]  /*60c0*/  F2FP.SATFINITE.E4M3.F32.PACK_AB_MERGE_C R94, R83, R84, RZ ;  /* 0x00000054535e723e */ /* 0x000fe200048070ff */
[--C-:B------:R-:W-:Y:S01]  /*60d0*/  HADD2.F32 R80, -RZ, R79.reuse.H0_H0 ;  /* 0x2000004fff507230 */ /* 0x100fe20000004100 */
[----:B------:R-:W-:Y:S01]  /*60e0*/  F2FP.F16.E4M3.UNPACK_B R84, R75 ;  /* 0x0000004bff54723e */ /* 0x000fe200020006ff */
[----:B------:R-:W-:Y:S01]  /*60f0*/  HADD2.F32 R79, -RZ, R79.H1_H1 ;  /* 0x3000004fff4f7230 */ /* 0x000fe20000004100 */
[-C--:B------:R-:W-:Y:S01]  /*6100*/  F2FP.F16.E4M3.UNPACK_B R81, R74.reuse ;  /* 0x0000004aff51723e */ /* 0x080fe200020006ff */
[----:B------:R-:W-:Y:S01]  /*6110*/  HADD2.F32 R75, -RZ, R78.H1_H1 ;  /* 0x3000004eff4b7230 */ /* 0x000fe20000004100 */
[----:B------:R-:W-:Y:S01]  /*6120*/  F2FP.F16.E4M3.UNPACK_B R82, R74.H1 ;  /* 0x0000004aff52723e */ /* 0x000fe200030006ff */
[----:B------:R-:W-:-:S02]  /*6130*/  HADD2.F32 R86, -RZ, R84.H1_H1 ;  /* 0x30000054ff567230 */ /* 0x000fc40000004100 */
[-C--:B------:R-:W-:Y:S01]  /*6140*/  FMUL.FTZ R93, R79, R87.reuse ;  /* 0x000000574f5d7220 */ /* 0x080fe20000410000 */
[----:B------:R-:W-:Y:S02]  /*6150*/  HADD2.F32 R78, -RZ, R78.H0_H0 ;  /* 0x2000004eff4e7230 */ /* 0x000fe40000004100 */
[----:B------:R-:W-:Y:S01]  /*6160*/  FMUL.FTZ R92, R80, R87 ;  /* 0x00000057505c7220 */ /* 0x000fe20000410000 */
[----:B------:R-:W-:Y:S02]  /*6170*/  HADD2.F32 R74, -RZ, R81.H1_H1 ;  /* 0x30000051ff4a7230 */ /* 0x000fe40000004100 */
[-C--:B------:R-:W-:Y:S01]  /*6180*/  FMUL.FTZ R87, R75, R86.reuse ;  /* 0x000000564b577220 */ /* 0x080fe20000410000 */
[----:B------:R-:W-:Y:S01]  /*6190*/  F2FP.F16.E4M3.UNPACK_B R43, R43 ;  /* 0x0000002bff2b723e */ /* 0x000fe200020006ff */
[C---:B------:R-:W-:Y:S01]  /*61a0*/  FMUL.FTZ R86, R78.reuse, R86 ;  /* 0x000000564e567220 */ /* 0x040fe20000410000 */
[----:B------:R-:W-:Y:S01]  /*61b0*/  F2FP.F16.E4M3.UNPACK_B R42, R42 ;  /* 0x0000002aff2a723e */ /* 0x000fe200020006ff */
[----:B------:R-:W-:Y:S01]  /*61c0*/  FFMA.FTZ R87, R78, R74, -R87 ;  /* 0x0000004a4e577223 */ /* 0x000fe20000010857 */
[----:B------:R-:W-:-:S02]  /*61d0*/  HADD2.F32 R83, -RZ, R82.H1_H1 ;  /* 0x30000052ff537230 */ /* 0x000fc40000004100 */
[----:B------:R-:W-:Y:S01]  /*61e0*/  FFMA.FTZ R86, R75, R74, R86 ;  /* 0x0000004a4b567223 */ /* 0x000fe20000010056 */
[--C-:B------:R-:W-:Y:S01]  /*61f0*/  HADD2.F32 R74, -RZ, R43.reuse.H0_H0 ;  /* 0x2000002bff4a7230 */ /* 0x100fe20000004100 */
[----:B------:R-:W-:Y:S01]  /*6200*/  F2FP.SATFINITE.E4M3.F32.PACK_AB_MERGE_C R40, R77, R76, R94 ;  /* 0x0000004c4d28723e */ /* 0x000fe2000480705e */
[----:B------:R-:W-:Y:S02]  /*6210*/  HADD2.F32 R75, -RZ, R43.H1_H1 ;  /* 0x3000002bff4b7230 */ /* 0x000fe40000004100 */
[-C--:B------:R-:W-:Y:S01]  /*6220*/  FFMA.FTZ R93, R80, R83.reuse, -R93 ;  /* 0x00000053505d7223 */ /* 0x080fe2000001085d */
[--C-:B------:R-:W-:Y:S02]  /*6230*/  HADD2.F32 R43, -RZ, R42.reuse.H0_H0 ;  /* 0x2000002aff2b7230 */ /* 0x100fe40000004100 */
[----:B------:R-:W-:Y:S01]  /*6240*/  FFMA.FTZ R92, R79, R83, R92 ;  /* 0x000000534f5c7223 */ /* 0x000fe2000001005c */
[----:B------:R-:W-:Y:S01]  /*6250*/  HADD2.F32 R85, -RZ, R85.H0_H0 ;  /* 0x20000055ff557230 */ /* 0x000fe20000004100 */
[----:B------:R-:W-:Y:S01]  /*6260*/  F2FP.SATFINITE.E4M3.F32.PACK_AB_MERGE_C R86, R86, R87, RZ ;  /* 0x000000575656723e */ /* 0x000fe200048070ff */
[----:B------:R-:W-:-:S02]  /*6270*/  HADD2.F32 R42, -RZ, R42.H1_H1 ;  /* 0x3000002aff2a7230 */ /* 0x000fc40000004100 */
[----:B------:R-:W-:Y:S02]  /*6280*/  HADD2.F32 R84, -RZ, R84.H0_H0 ;  /* 0x20000054ff547230 */ /* 0x000fe40000004100 */
        /* <DEDUP_REMOVED lines=10> */
[----:B------:R-:W-:-:S04]  /*6330*/  F2FP.SATFINITE.E4M3.F32.PACK_AB_MERGE_C R92, R92, R93, RZ ;  /* 0x0000005d5c5c723e */ /* 0x000fc800048070ff */
[----:B------:R-:W-:Y:S02]  /*6340*/  F2FP.SATFINITE.E4M3.F32.PACK_AB_MERGE_C R42, R79, R78, R86 ;  /* 0x0000004e4f2a723e */ /* 0x000fe40004807056 */
[----:B------:R-:W-:-:S07]  /*6350*/  F2FP.SATFINITE.E4M3.F32.PACK_AB_MERGE_C R43, R80, R83, R92 ;  /* 0x00000053502b723e */ /* 0x000fce000480705c */
.L_x_1479:
[----:B------:R-:W-:Y:S05]  /*6360*/  BSYNC B2 ;  /* 0x0000000000027941 */ /* 0x000fea0003800000 */
.L_x_1478:
[----:B-1----:R0:W-:Y:S02]  /*6370*/  STG.E.128 desc[UR60][R48.64+0xa0], R40 ;  /* 0x0000a02830007986 */ /* 0x0021e4000c101d3c */
.L_x_1457:
[----:B------:R-:W-:Y:S05]  /*6380*/  BSYNC B1 ;  /* 0x0000000000017941 */ /* 0x000fea0003800000 */
.L_x_1456:
        /* <DEDUP_REMOVED lines=111> */
.L_x_1484:
[----:B------:R-:W-:Y:S05]  /*6a80*/  BSYNC B2 ;  /* 0x0000000000027941 */ /* 0x000fea0003800000 */
.L_x_1483:
[----:B-1----:R0:W-:Y:S02]  /*6a90*/  STG.E.128 desc[UR60][R44.64], R40 ;  /* 0x000000282c007986 */ /* 0x0021e4000c101d3c */
.L_x_1482:
[----:B------:R-:W-:Y:S05]  /*6aa0*/  BSYNC B1 ;  /* 0x0000000000017941 */ /* 0x000fea0003800000 */
.L_x_1481:
[----:B------:R-:W-:Y:S01]  /*6ab0*/  ISETP.NE.AND P2, PT, R35, RZ, PT ;  /* 0x000000ff2300720c */ /* 0x000fe20003f45270 */
[----:B------:R-:W-:-:S12]  /*6ac0*/  BSSY B1, `(.L_x_1485) ;  /* 0x000006f000017945 */ /* 0x000fd80003800000 */
[----:B------:R-:W-:Y:S05]  /*6ad0*/  @!P2 BRA `(.L_x_1486) ;  /* 0x0000000400b4a947 */ /* 0x000fea0003800000 */
[----:B012-4-:R0:W1:Y:S01]  /*6ae0*/  LDS.128 R40, [R46+0x1c400] ;  /* 0x01c400002e287984 */ /* 0x0170620000000c00 */
[----:B------:R-:W-:Y:S01]  /*6af0*/  ISETP.GE.AND P2, PT, R197, R126, PT ;  /* 0x0000007ec500720c */ /* 0x000fe20003f46270 */
[----:B------:R-:W-:-:S12]  /*6b00*/  BSSY B2, `(.L_x_1487) ;  /* 0x0000069000027945 */ /* 0x000fd80003800000 */
[----:B0-----:R-:W-:Y:S05]  /*6b10*/  @P2 BRA `(.L_x_1488) ;  /* 0x00000004009c2947 */ /* 0x001fea0003800000 */
[--C-:B------:R-:W-:Y:S01]  /*6b20*/  SHF.R.U32.HI R71, RZ, 0x10, R67.reuse ;  /* 0x00000010ff477819 */ /* 0x100fe20000011643 */
[----:B-1----:R-:W-:Y:S01]  /*6b30*/  IMAD.MOV.U32 R48, RZ, RZ, R40 ;  /* 0x000000ffff307224 */ /* 0x002fe200078e0028 */
        /* <DEDUP_REMOVED lines=9> */
[----:B------:R-:W-:-:S02]  /*6bd0*/  F2FP.F16.E4M3.UNPACK_B R40, R41 ;  /* 0x00000029ff28723e */ /* 0x000fc400020006ff */
[----:B------:R-:W-:Y:S01]  /*6be0*/  LOP3.LUT R69, R68, 0xff00, R67, 0xf8, !PT ;  /* 0x0000ff0044457812 */ /* 0x000fe200078ef843 */
[----:B------:R-:W-:Y:S01]  /*6bf0*/  IMAD.U32 R68, R70, 0x10000, RZ ;  /* 0x0001000046447824 */ /* 0x000fe200078e00ff */
        /* <DEDUP_REMOVED lines=89> */
.L_x_1488:
[----:B------:R-:W-:Y:S05]  /*7190*/  BSYNC B2 ;  /* 0x0000000000027941 */ /* 0x000fea0003800000 */
.L_x_1487:
[----:B-1----:R0:W-:Y:S02]  /*71a0*/  STG.E.128 desc[UR60][R44.64+0x20], R40 ;  /* 0x000020282c007986 */ /* 0x0021e4000c101d3c */
.L_x_1486:
[----:B------:R-:W-:Y:S05]  /*71b0*/  BSYNC B1 ;  /* 0x0000000000017941 */ /* 0x000fea0003800000 */
.L_x_1485:
        /* <DEDUP_REMOVED lines=110> */
.L_x_1492:
[----:B------:R-:W-:Y:S05]  /*78a0*/  BSYNC B2 ;  /* 0x0000000000027941 */ /* 0x000fea0003800000 */
.L_x_1491:
[----:B-1----:R0:W-:Y:S02]  /*78b0*/  STG.E.128 desc[UR60][R44.64+0x40], R40 ;  /* 0x000040282c007986 */ /* 0x0021e4000c101d3c */
.L_x_1490:
[----:B------:R-:W-:Y:S05]  /*78c0*/  BSYNC B1 ;  /* 0x0000000000017941 */ /* 0x000fea0003800000 */
.L_x_1489:
        /* <DEDUP_REMOVED lines=22> */
[----:B------:R-:W-:Y:S02]  /*7a30*/  F2FP.F16.E4M3.UNPACK_B R41, R41.H1 ;  /* 0x00000029ff29723e */ /* 0x000fe400030006ff */
[----:B------:R-:W-:Y:S01]  /*7a40*/  LOP3.LUT R64, R62, 0xff0000, R59, 0xf8, !PT ;  /* 0x00ff00003e407812 */ /* 0x000fe200078ef83b */
[----:B------:R-:W-:Y:S01]  /*7a50*/  HADD2.F32 R62, -RZ, R60.H0_H0 ;  /* 0x2000003cff3e7230 */ /* 0x000fe20000004100 */
[----:B------:R-:W-:Y:S01]  /*7a60*/  LOP3.LUT R61, R58, 0xff0000, R49, 0xf8, !PT ;  /* 0x00ff00003a3d7812 */ /* 0x000fe200078ef831 */
[----:B------:R-:W-:Y:S01]  /*7a70*/  HADD2.F32 R49, -RZ, R40.H1_H1 ;  /* 0x30000028ff317230 */ /* 0x000fe20000004100 */
[----:B------:R-:W-:Y:S01]  /*7a80*/  F2FP.F16.E4M3.UNPACK_B R59, R134.H1 ;  /* 0x00000086ff3b723e */ /* 0x000fe200030006ff */
[----:B------:R-:W-:Y:S01]  /*7a90*/  HADD2.F32 R63, -RZ, R60.H1_H1 ;  /* 0x3000003cff3f7230 */ /* 0x000fe20000004100 */
[----:B------:R-:W-:Y:S01]  /*7aa0*/  F2FP.F16.E4M3.UNPACK_B R135, R135 ;  /* 0x00000087ff87723e */ /* 0x000fe200020006ff */
[----:B------:R-:W-:-:S02]  /*7ab0*/  HADD2.F32 R58, -RZ, R41.H1_H1 ;  /* 0x30000029ff3a7230 */ /* 0x000fc40000004100 */
[----:B------:R-:W-:Y:S01]  /*7ac0*/  FMUL.FTZ R65, R49, R62 ;  /* 0x0000003e31417220 */ /* 0x000fe20000410000 */
[----:B------:R-:W-:Y:S01]  /*7ad0*/  HADD2.F32 R40, -RZ, R40.H0_H0 ;  /* 0x20000028ff287230 */ /* 0x000fe20000004100 */
[----:B------:R-:W-:Y:S01]  /*7ae0*/  F2FP.F16.E4M3.UNPACK_B R134, R134 ;  /* 0x00000086ff86723e */ /* 0x000fe200020006ff */
[----:B------:R-:W-:Y:S02]  /*7af0*/  HADD2.F32 R60, -RZ, R59.H0_H0 ;  /* 0x2000003bff3c7230 */ /* 0x000fe40000004100 */
[-C--:B------:R-:W-:Y:S01]  /*7b00*/  FMUL.FTZ R66, R58, R63.reuse ;  /* 0x0000003f3a427220 */ /* 0x080fe20000410000 */
[----:B------:R-:W-:Y:S02]  /*7b10*/  HADD2.F32 R41, -RZ, R41.H0_H0 ;  /* 0x20000029ff297230 */ /* 0x000fe40000004100 */
[C---:B------:R-:W-:Y:S01]  /*7b20*/  FMUL.FTZ R62, R40.reuse, R62 ;  /* 0x0000003e283e7220 */ /* 0x040fe20000410000 */
[----:B------:R-:W-:Y:S02]  /*7b30*/  HADD2.F32 R59, -RZ, R59.H1_H1 ;  /* 0x3000003bff3b7230 */ /* 0x000fe40000004100 */
[-C--:B------:R-:W-:Y:S01]  /*7b40*/  FFMA.FTZ R40, R40, R60.reuse, -R65 ;  /* 0x0000003c28287223 */ /* 0x080fe20000010841 */
        /* <DEDUP_REMOVED lines=70> */
.L_x_1496:
[----:B------:R-:W-:Y:S05]  /*7fb0*/  BSYNC B2 ;  /* 0x0000000000027941 */ /* 0x000fea0003800000 */
.L_x_1495:
[----:B-1----:R0:W-:Y:S02]  /*7fc0*/  STG.E.128 desc[UR60][R44.64+0x60], R40 ;  /* 0x000060282c007986 */ /* 0x0021e4000c101d3c */
.L_x_1494:
[----:B------:R-:W-:Y:S05]  /*7fd0*/  BSYNC B1 ;  /* 0x0000000000017941 */ /* 0x000fea0003800000 */
.L_x_1493:
        /* <DEDUP_REMOVED lines=11> */
[----:B------:R-:W-:Y:S01]  /*8090*/  SHF.R.U32.HI R56, RZ, 0x10, R55 ;  /* 0x00000010ff387819 */ /* 0x000fe20000011637 */
[----:B------:R-:W-:Y:S01]  /*80a0*/  IMAD.SHL.U32 R42, R59, 0x100, RZ ;  /* 0x000001003b2a7824 */ /* 0x000fe200078e00ff */
[--C-:B------:R-:W-:Y:S02]  /*80b0*/  SHF.R.U32.HI R55, RZ, 0x8, R57.reuse ;  /* 0x00000008ff377819 */ /* 0x100fe40000011639 */
[----:B------:R-:W-:Y:S02]  /*80c0*/  LOP3.LUT R54, R57, 0xff0000ff, RZ, 0xc0, !PT ;  /* 0xff0000ff39367812 */ /* 0x000fe400078ec0ff */
[----:B------:R-:W-:Y:S01]  /*80d0*/  SHF.R.U32.HI R58, RZ, 0x10, R57 ;  /* 0x00000010ff3a7819 */ /* 0x000fe20000011639 */
[----:B------:R-:W-:Y:S01]  /*80e0*/  IMAD.SHL.U32 R43, R55, 0x100, RZ ;  /* 0x00000100372b7824 */ /* 0x000fe200078e00ff */
[----:B------:R-:W-:-:S02]  /*80f0*/  LOP3.LUT R47, R47, 0xff00, R42, 0xf8, !PT ;  /* 0x0000ff002f2f7812 */ /* 0x000fc400078ef82a */
[----:B------:R-:W-:Y:S01]  /*8100*/  F2FP.F16.E4M3.UNPACK_B R55, R91.H1 ;  /* 0x0000005bff37723e */ /* 0x000fe200030006ff */
[----:B------:R-:W-:Y:S01]  /*8110*/  IMAD.U32 R58, R58, 0x10000, RZ ;  /* 0x000100003a3a7824 */ /* 0x000fe200078e00ff */
[----:B------:R-:W-:Y:S01]  /*8120*/  LOP3.LUT R43, R54, 0xff00, R43, 0xf8, !PT ;  /* 0x0000ff00362b7812 */ /* 0x000fe200078ef82b */
[----:B------:R-:W-:Y:S01]  /*8130*/  IMAD.U32 R54, R56, 0x10000, RZ ;  /* 0x0001000038367824 */ /* 0x000fe200078e00ff */
[-C--:B------:R-:W-:Y:S01]  /*8140*/  F2FP.F16.E4M3.UNPACK_B R42, R41.reuse ;  /* 0x00000029ff2a723e */ /* 0x080fe200020006ff */
[--C-:B------:R-:W-:Y:S01]  /*8150*/  HADD2.F32 R57, -RZ, R55.reuse.H0_H0 ;  /* 0x20000037ff397230 */ /* 0x100fe20000004100 */
[----:B------:R-:W-:Y:S01]  /*8160*/  LOP3.LUT R59, R43, 0xff0000, R58, 0xf8, !PT ;  /* 0x00ff00002b3b7812 */ /* 0x000fe200078ef83a */
[----:B------:R-:W-:Y:S01]  /*8170*/  HADD2.F32 R58, -RZ, R55.H1_H1 ;  /* 0x30000037ff3a7230 */ /* 0x000fe20000004100 */
[----:B------:R-:W-:Y:S01]  /*8180*/  LOP3.LUT R56, R47, 0xff0000, R54, 0xf8, !PT ;  /* 0x00ff00002f387812 */ /* 0x000fe200078ef836 */
[--C-:B------:R-:W-:Y:S01]  /*8190*/  HADD2.F32 R43, -RZ, R42.reuse.H1_H1 ;  /* 0x3000002aff2b7230 */ /* 0x100fe20000004100 */
[----:B------:R-:W-:Y:S01]  /*81a0*/  F2FP.F16.E4M3.UNPACK_B R54, R90.H1 ;  /* 0x0000005aff36723e */ /* 0x000fe200030006ff */
[----:B------:R-:W-:Y:S01]  /*81b0*/  HADD2.F32 R42, -RZ, R42.H0_H0 ;  /* 0x2000002aff2a7230 */ /* 0x000fe20000004100 */
[----:B------:R-:W-:-:S02]  /*81c0*/  F2FP.F16.E4M3.UNPACK_B R41, R41.H1 ;  /* 0x00000029ff29723e */ /* 0x000fc400030006ff */
[-C--:B------:R-:W-:Y:S01]  /*81d0*/  FMUL.FTZ R61, R43, R57.reuse ;  /* 0x000000392b3d7220 */ /* 0x080fe20000410000 */
[--C-:B------:R-:W-:Y:S02]  /*81e0*/  HADD2.F32 R55, -RZ, R54.reuse.H0_H0 ;  /* 0x20000036ff377230 */ /* 0x100fe40000004100 */
[C---:B------:R-:W-:Y:S01]  /*81f0*/  FMUL.FTZ R60, R42.reuse, R57 ;  /* 0x000000392a3c7220 */ /* 0x040fe20000410000 */
[--C-:B------:R-:W-:Y:S01]  /*8200*/  HADD2.F32 R47, -RZ, R41.reuse.H1_H1 ;  /* 0x30000029ff2f7230 */ /* 0x100fe20000004100 */
[----:B------:R-:W-:Y:S01]  /*8210*/  F2FP.F16.E4M3.UNPACK_B R91, R91 ;  /* 0x0000005bff5b723e */ /* 0x000fe200020006ff */
        /* <DEDUP_REMOVED lines=75> */
.L_x_1500:
[----:B------:R-:W-:Y:S05]  /*86d0*/  BSYNC B2 ;  /* 0x0000000000027941 */ /* 0x000fea0003800000 */
.L_x_1499:
[----:B-1----:R0:W-:Y:S02]  /*86e0*/  STG.E.128 desc[UR60][R44.64+0x80], R40 ;  /* 0x000080282c007986 */ /* 0x0021e4000c101d3c */
.L_x_1498:
[----:B------:R-:W-:Y:S05]  /*86f0*/  BSYNC B1 ;  /* 0x0000000000017941 */ /* 0x000fea0003800000 */
.L_x_1497:
        /* <DEDUP_REMOVED lines=8> */
[----:B------:R-:W-:Y:S01]  /*8780*/  SHF.R.U32.HI R46, RZ, 0x8, R53 ;  /* 0x00000008ff2e7819 */ /* 0x000fe20000011635 */
[----:B------:R-:W-:Y:S01]  /*8790*/  IMAD.MOV.U32 R48, RZ, RZ, R43 ;  /* 0x000000ffff307224 */ /* 0x000fe200078e002b */
[----:B------:R-:W-:Y:S01]  /*87a0*/  SHF.R.U32.HI R54, RZ, 0x10, R51 ;  /* 0x00000010ff367819 */ /* 0x000fe20000011633 */
[----:B------:R-:W-:Y:S01]  /*87b0*/  IMAD.SHL.U32 R42, R52, 0x100, RZ ;  /* 0x00000100342a7824 */ /* 0x000fe200078e00ff */
[----:B------:R-:W-:Y:S01]  /*87c0*/  LOP3.LUT R49, R51, 0xff0000ff, RZ, 0xc0, !PT ;  /* 0xff0000ff33317812 */ /* 0x000fe200078ec0ff */
[----:B------:R-:W-:Y:S01]  /*87d0*/  IMAD.SHL.U32 R43, R46, 0x100, RZ ;  /* 0x000001002e2b7824 */ /* 0x000fe200078e00ff */
[----:B------:R-:W-:Y:S02]  /*87e0*/  SHF.R.U32.HI R51, RZ, 0x10, R53 ;  /* 0x00000010ff337819 */ /* 0x000fe40000011635 */
[----:B------:R-:W-:-:S02]  /*87f0*/  LOP3.LUT R50, R53, 0xff0000ff, RZ, 0xc0, !PT ;  /* 0xff0000ff35327812 */ /* 0x000fc400078ec0ff */
        /* <DEDUP_REMOVED lines=92> */
[----:B------:R-:W-:Y:S01]  /*8dc0*/  F2FP.SATFINITE.E4M3.F32.PACK_AB_MERGE_C R41, R57, R56, R61 ;  /* 0x000000383929723e */ /* 0x000fe2000480703d */
[----:B------:R-:W-:Y:S01]  /*8dd0*/  IMAD.MOV.U32 R42, RZ, RZ, R52 ;  /* 0x000000ffff2a7224 */ /* 0x000fe200078e0034 */
[----:B------:R-:W-:-:S07]  /*8de0*/  F2FP.SATFINITE.E4M3.F32.PACK_AB_MERGE_C R40, R88, R55, R60 ;  /* 0x000000375828723e */ /* 0x000fce000480703c */
.L_x_1502:
[----:B------:R-:W-:Y:S05]  /*8df0*/  BSYNC B1 ;  /* 0x0000000000017941 */ /* 0x000fea0003800000 */
.L_x_1501:
[----:B-1----:R0:W-:Y:S01]  /*8e00*/  STG.E.128 desc[UR60][R44.64+0xa0], R40 ;  /* 0x0000a0282c007986 */ /* 0x0021e2000c101d3c */
[----:B------:R-:W-:Y:S05]  /*8e10*/  BRA `(.L_x_1480) ;  /* 0x0000006800687947 */ /* 0x000fea0003800000 */
.L_x_1448:
        /* <DEDUP_REMOVED lines=43> */
.L_x_1504:
[----:B------:R-:W-:Y:S05]  /*90d0*/  BSYNC B1 ;  /* 0x0000000000017941 */ /* 0x000fea0003800000 */
.L_x_1503:
        /* <DEDUP_REMOVED lines=47> */
.L_x_1506:
[----:B------:R-:W-:Y:S05]  /*93d0*/  BSYNC B1 ;  /* 0x0000000000017941 */ /* 0x000fea0003800000 */
.L_x_1505:
        /* <DEDUP_REMOVED lines=26> */
.L_x_1507:
[----:B------:R-:W-:Y:S01]  /*9580*/  IMAD R97, R18, 0x8, R16 ;  /* 0x0000000812617824 */ /* 0x000fe200078e0210 */
[----:B------:R-:W-:Y:S01]  /*9590*/  SHF.L.U32 R98, R195, 0x1f, RZ ;  /* 0x0000001fc3627819 */ /* 0x000fe200000006ff */
[----:B------:R-:W1:Y:S01]  /*95a0*/  LDC R150, c[0x0][0x2f4] ;  /* 0x0000bd00ff967b82 */ /* 0x000e620000000800 */
[----:B------:R-:W-:Y:S02]  /*95b0*/  BSSY B1, `(.L_x_1508) ;  /* 0x0000004000017945 */ /* 0x000fe40003800000 */
[----:B------:R-:W2:Y:S05]  /*95c0*/  SYNCS.PHASECHK.TRANS64.TRYWAIT P5, [R97+URZ+0x29890], R98 ;  /* 0x02989062610075a7 */ /* 0x000eaa00080a017f */
[----:B------:R-:W3:Y:S01]  /*95d0*/  LDC.64 R130, c[0x0][0x300] ;  /* 0x0000c000ff827b82 */ /* 0x000ee20000000a00 */
[----:B--2---:R-:W-:Y:S05]  /*95e0*/  @!P5 BRA `(.L_x_1509) ;  /* 0x000002a40034d947 */ /* 0x004fea0003800000 */
.L_x_1844:
[----:B------:R-:W-:Y:S05]  /*95f0*/  BSYNC B1 ;  /* 0x0000000000017941 */ /* 0x000fea0003800000 */
.L_x_1508:
        /* <DEDUP_REMOVED lines=24> */
[----:B------:R-:W-:-:S04]  /*9780*/  IMAD.IADD R89, R89, 0x1, R88 ;  /* 0x0000000159597824 */ /* 0x000fc800078e0258 */
[C---:B------:R-:W-:Y:S02]  /*9790*/  IMAD R91, R18.reuse, 0x7800, R89 ;  /* 0x00007800125b7824 */ /* 0x040fe400078e0259 */
        /* <DEDUP_REMOVED lines=8> */
[----:B------:R-:W-:Y:S02]  /*9820*/  LOP3.LUT R52, R53, 0xff0000ff, RZ, 0xc0, !PT ;  /* 0xff0000ff35347812 */ /* 0x000fe400078ec0ff */
[--C-:B------:R-:W-:Y:S01]  /*9830*/  SHF.R.U32.HI R42, RZ, 0x10, R55.reuse ;  /* 0x00000010ff2a7819 */ /* 0x100fe20000011637 */
[----:B------:R-:W-:Y:S01]  /*9840*/  IMAD.SHL.U32 R181, R54, 0x100, RZ ;  /* 0x0000010036b57824 */ /* 0x000fe200078e00ff */
[----:B------:R-:W-:Y:S02]  /*9850*/  SHF.R.U32.HI R53, RZ, 0x8, R55 ;  /* 0x00000008ff357819 */ /* 0x000fe40000011637 */
[----:B------:R-:W-:Y:S01]  /*9860*/  LOP3.LUT R179, R55, 0xff0000ff, RZ, 0xc0, !PT ;  /* 0xff0000ff37b37812 */ /* 0x000fe200078ec0ff */
[----:B------:R-:W-:Y:S01]  /*9870*/  IMAD.U32 R42, R42, 0x10000, RZ ;  /* 0x000100002a2a7824 */ /* 0x000fe200078e00ff */
[----:B------:R-:W-:Y:S01]  /*9880*/  SHF.R.U32.HI R55, RZ, 0x8, R41 ;  /* 0x00000008ff377819 */ /* 0x000fe20000011629 */
[----:B------:R-:W-:Y:S01]  /*9890*/  IMAD.SHL.U32 R182, R53, 0x100, RZ ;  /* 0x0000010035b67824 */ /* 0x000fe200078e00ff */
[----:B------:R-:W-:-:S02]  /*98a0*/  LOP3.LUT R180, R41, 0xff0000ff, RZ, 0xc0, !PT ;  /* 0xff0000ff29b47812 */ /* 0x000fc400078ec0ff */
[----:B------:R-:W-:Y:S01]  /*98b0*/  SHF.R.U32.HI R178, RZ, 0x10, R41 ;  /* 0x00000010ffb27819 */ /* 0x000fe20000011629 */
[----:B------:R-:W-:Y:S01]  /*98c0*/  IMAD.SHL.U32 R53, R55, 0x100, RZ ;  /* 0x0000010037357824 */ /* 0x000fe200078e00ff */
[----:B------:R-:W-:Y:S02]  /*98d0*/  LOP3.LUT R55, R179, 0xff00, R182, 0xf8, !PT ;  /* 0x0000ff00b3377812 */ /* 0x000fe400078ef8b6 */
[----:B------:R-:W-:Y:S02]  /*98e0*/  LOP3.LUT R52, R52, 0xff00, R181, 0xf8, !PT ;  /* 0x0000ff0034347812 */ /* 0x000fe400078ef8b5 */
[----:B------:R-:W-:Y:S01]  /*98f0*/  LOP3.LUT R179, R180, 0xff00, R53, 0xf8, !PT ;  /* 0x0000ff00b4b37812 */ /* 0x000fe200078ef835 */
[----:B------:R-:W-:Y:S01]  /*9900*/  IMAD.U32 R53, R40, 0x10000, RZ ;  /* 0x0001000028357824 */ /* 0x000fe200078e00ff */
[--C-:B------:R-:W-:Y:S01]  /*9910*/  SHF.R.U32.HI R54, RZ, 0x8, R43.reuse ;  /* 0x00000008ff367819 */ /* 0x100fe2000001162b */
[----:B------:R-:W-:Y:S01]  /*9920*/  IMAD.U32 R40, R178, 0x10000, RZ ;  /* 0x00010000b2287824 */ /* 0x000fe200078e00ff */
[----:B------:R-:W-:-:S02]  /*9930*/  SHF.R.U32.HI R41, RZ, 0x10, R43 ;  /* 0x00000010ff297819 */ /* 0x000fc4000001162b */
[----:B------:R-:W-:Y:S01]  /*9940*/  LOP3.LUT R178, R52, 0xff0000, R53, 0xf8, !PT ;  /* 0x00ff000034b27812 */ /* 0x000fe200078ef835 */
[----:B------:R-:W-:Y:S01]  /*9950*/  IMAD.SHL.U32 R54, R54, 0x100, RZ ;  /* 0x0000010036367824 */ /* 0x000fe200078e00ff */
[----:B------:R-:W-:Y:S01]  /*9960*/  LOP3.LUT R40, R179, 0xff0000, R40, 0xf8, !PT ;  /* 0x00ff0000b3287812 */ /* 0x000fe200078ef828 */
[----:B------:R-:W-:Y:S01]  /*9970*/  IMAD.U32 R41, R41, 0x10000, RZ ;  /* 0x0001000029297824 */ /* 0x000fe200078e00ff */
[----:B0-----:R-:W-:Y:S02]  /*9980*/  F2FP.F16.E4M3.UNPACK_B R179, R93 ;  /* 0x0000005dffb3723e */ /* 0x001fe400020006ff */
[----:B------:R-:W-:Y:S02]  /*9990*/  F2FP.F16.E4M3.UNPACK_B R181, R40 ;  /* 0x00000028ffb5723e */ /* 0x000fe400020006ff */
[----:B-1----:R-:W-:Y:S01]  /*99a0*/  F2FP.F16.E4M3.UNPACK_B R52, R89 ;  /* 0x00000059ff34723e */ /* 0x002fe200020006ff */
[----:B------:R-:W-:Y:S01]  /*99b0*/  HADD2.F32 R53, -RZ, R179.H0_H0 ;  /* 0x200000b3ff357230 */ /* 0x000fe20000004100 */
[-C--:B------:R-:W-:Y:S01]  /*99c0*/  F2FP.F16.E4M3.UNPACK_B R182, R178.reuse ;  /* 0x000000b2ffb6723e */ /* 0x080fe200020006ff */
[----:B------:R-:W-:Y:S01]  /*99d0*/  HADD2.F32 R184, -RZ, R181.H0_H0 ;  /* 0x200000b5ffb87230 */ /* 0x000fe20000004100 */
[----:B------:R-:W-:Y:S01]  /*99e0*/  F2FP.F16.E4M3.UNPACK_B R93, R93.H1 ;  /* 0x0000005dff5d723e */ /* 0x000fe200030006ff */
[----:B------:R-:W-:Y:S01]  /*99f0*/  HADD2.F32 R180, -RZ, R52.H0_H0 ;  /* 0x20000034ffb47230 */ /* 0x000fe20000004100 */
[----:B------:R-:W-:Y:S01]  /*9a00*/  F2FP.F16.E4M3.UNPACK_B R178, R178.H1 ;  /* 0x000000b2ffb2723e */ /* 0x000fe200030006ff */
        /* <DEDUP_REMOVED lines=8> */
[----:B------:R-:W-:Y:S01]  /*9a90*/  HADD2.F32 R183, -RZ, R179.H1_H1 ;  /* 0x300000b3ffb77230 */ /* 0x000fe20000004100 */
[----:B------:R-:W-:-:S04]  /*9aa0*/  LOP3.LUT R43, R43, 0xff0000ff, RZ, 0xc0, !PT ;  /* 0xff0000ff2b2b7812 */ /* 0x000fc800078ec0ff */
[-C--:B------:R-:W-:Y:S01]  /*9ab0*/  FMUL.FTZ R179, R183, R181.reuse ;  /* 0x000000b5b7b37220 */ /* 0x080fe20000410000 */
[C---:B------:R-:W-:Y:S01]  /*9ac0*/  FMUL.FTZ R181, R52.reuse, R181 ;  /* 0x000000b534b57220 */ /* 0x040fe20000410000 */
[----:B------:R-:W-:Y:S02]  /*9ad0*/  LOP3.LUT R43, R43, 0xff00, R54, 0xf8, !PT ;  /* 0x0000ff002b2b7812 */ /* 0x000fe400078ef836 */
        /* <DEDUP_REMOVED lines=9> */
[----:B------:R-:W-:-:S02]  /*9b70*/  HADD2.F32 R89, -RZ, R182.H0_H0 ;  /* 0x200000b6ff597230 */ /* 0x000fc40000004100 */
[----:B------:R-:W-:Y:S02]  /*9b80*/  HADD2.F32 R93, -RZ, R93.H1_H1 ;  /* 0x3000005dff5d7230 */ /* 0x000fe40000004100 */
        /* <DEDUP_REMOVED lines=100> */
[-C--:B------:R-:W-:Y:S01]  /*a1d0*/  FFMA.FTZ R89, R41, R175.reuse, -R89 ;  /* 0x000000af29597223 */ /* 0x080fe20000010859 */
[----:B------:R-:W-:Y:S01]  /*a1e0*/  F2FP.SATFINITE.E4M3.F32.PACK_AB_MERGE_C R55, R55, R184, RZ ;  /* 0x000000b83737723e */ /* 0x000fe200048070ff */
[----:B------:R-:W-:Y:S01]  /*a1f0*/  FFMA.FTZ R41, R92, R175, R173 ;  /* 0x000000af5c297223 */ /* 0x000fe200000100ad */
[----:B------:R-:W-:Y:S01]  /*a200*/  F2FP.F16.E4M3.UNPACK_B R92, R94.H1 ;  /* 0x0000005eff5c723e */ /* 0x000fe200030006ff */
[--C-:B------:R-:W-:Y:S01]  /*a210*/  HADD2.F32 R175, -RZ, R95.reuse.H0_H0 ;  /* 0x2000005fffaf7230 */ /* 0x100fe20000004100 */
[----:B------:R-:W-:Y:S01]  /*a220*/  F2FP.SATFINITE.E4M3.F32.PACK_AB_MERGE_C R178, R89, R178, R88 ;  /* 0x000000b259b2723e */ /* 0x000fe20004807058 */
[----:B------:R-:W-:Y:S01]  /*a230*/  HADD2.F32 R95, -RZ, R95.H1_H1 ;  /* 0x3000005fff5f7230 */ /* 0x000fe20000004100 */
[----:B------:R-:W-:Y:S01]  /*a240*/  F2FP.F16.E4M3.UNPACK_B R88, R174.H1 ;  /* 0x000000aeff58723e */ /* 0x000fe200030006ff */
        /* <DEDUP_REMOVED lines=11> */
[----:B------:R-:W-:Y:S01]  /*a300*/  FMUL.FTZ R185, R173, R185 ;  /* 0x000000b9adb97220 */ /* 0x000fe20000410000 */
[----:B------:R-:W-:Y:S01]  /*a310*/  F2FP.SATFINITE.E4M3.F32.PACK_AB_MERGE_C R41, R41, R180, R55 ;  /* 0x000000b42929723e */ /* 0x000fe20004807037 */
[-C--:B------:R-:W-:Y:S02]  /*a320*/  FFMA.FTZ R181, R173, R175.reuse, -R181 ;  /* 0x000000afadb57223 */ /* 0x080fe400000108b5 */
[----:B------:R-:W-:Y:S01]  /*a330*/  FFMA.FTZ R185, R93, R175, R185 ;  /* 0x000000af5db97223 */ /* 0x000fe200000100b9 */
[-C--:B------:R-:W-:Y:S01]  /*a340*/  FMUL.FTZ R93, R92, R88.reuse ;  /* 0x000000585c5d7220 */ /* 0x080fe20000410000 */
[----:B------:R-:W-:Y:S01]  /*a350*/  FMUL.FTZ R88, R89, R88 ;  /* 0x0000005859587220 */ /* 0x000fe20000410000 */
[----:B------:R-:W-:-:S02]  /*a360*/  HADD2.F32 R175, -RZ, R174.H0_H0 ;  /* 0x200000aeffaf7230 */ /* 0x000fc40000004100 */
[-C--:B------:R-:W-:Y:S01]  /*a370*/  FFMA.FTZ R89, R89, R95.reuse, -R93 ;  /* 0x0000005f59597223 */ /* 0x080fe2000001085d */
[----:B------:R-:W-:Y:S01]  /*a380*/  FFMA.FTZ R88, R92, R95, R88 ;  /* 0x0000005f5c587223 */ /* 0x000fe20000010058 */
[----:B------:R-:W-:Y:S02]  /*a390*/  HADD2.F32 R92, -RZ, R94.H0_H0 ;  /* 0x2000005eff5c7230 */ /* 0x000fe40000004100 */
        /* <DEDUP_REMOVED lines=12> */
[----:B------:R-:W-:Y:S01]  /*a460*/  F2FP.SATFINITE.E4M3.F32.PACK_AB_MERGE_C R88, R88, R185, RZ ;  /* 0x000000b95858723e */ /* 0x000fe200048070ff */
[----:B------:R-:W-:Y:S01]  /*a470*/  FMUL.FTZ R174, R90, R174 ;  /* 0x000000ae5aae7220 */ /* 0x000fe20000410000 */
[----:B------:R-:W-:Y:S01]  /*a480*/  F2FP.SATFINITE.E4M3.F32.PACK_AB_MERGE_C R93, R52, R53, R40 ;  /* 0x00000035345d723e */ /* 0x000fe20004807028 */
[-C--:B------:R-:W-:Y:S01]  /*a490*/  FFMA.FTZ R92, R90, R176.reuse, -R92 ;  /* 0x000000b05a5c7223 */ /* 0x080fe2000001085c */
[----:B------:R-:W-:Y:S01]  /*a4a0*/  F2FP.SATFINITE.E4M3.F32.PACK_AB_MERGE_C R95, R43, R183, R42 ;  /* 0x000000b72b5f723e */ /* 0x000fe2000480702a */
[----:B------:R-:W-:-:S03]  /*a4b0*/  FFMA.FTZ R174, R94, R176, R174 ;  /* 0x000000b05eae7223 */ /* 0x000fc600000100ae */
[----:B------:R-:W-:Y:S01]  /*a4c0*/  F2FP.SATFINITE.E4M3.F32.PACK_AB_MERGE_C R90, R92, R173, R89 ;  /* 0x000000ad5c5a723e */ /* 0x000fe20004807059 */
[----:B------:R-:W-:Y:S01]  /*a4d0*/  IMAD.MOV.U32 R89, RZ, RZ, R179 ;  /* 0x000000ffff597224 */ /* 0x000fe200078e00b3 */
[----:B------:R-:W-:Y:S01]  /*a4e0*/  F2FP.SATFINITE.E4M3.F32.PACK_AB_MERGE_C R94, R174, R175, R88 ;  /* 0x000000afae5e723e */ /* 0x000fe20004807058 */
[----:B------:R-:W-:Y:S02]  /*a4f0*/  IMAD.MOV.U32 R88, RZ, RZ, R178 ;  /* 0x000000ffff587224 */ /* 0x000fe400078e00b2 */
[----:B------:R-:W-:-:S07]  /*a500*/  IMAD.MOV.U32 R92, RZ, RZ, R41 ;  /* 0x000000ffff5c7224 */ /* 0x000fce00078e0029 */
.L_x_1515:
[----:B------:R-:W-:Y:S05]  /*a510*/  BSYNC B3 ;  /* 0x0000000000037941 */ /* 0x000fea0003800000 */
.L_x_1514:
        /* <DEDUP_REMOVED lines=9> */
[----:B-1----:R1:W-:Y:S01]  /*a5b0*/  STG.E.128 desc[UR60][R40.64], R88 ;  /* 0x0000005828007986 */ /* 0x0023e2000c101d3c */
[----:B------:R-:W-:-:S05]  /*a5c0*/  @!P4 IMAD.X R43, R52, 0x1, R121, P5 ;  /* 0x00000001342bc824 */ /* 0x000fca00028e0679 */
[----:B0-----:R1:W-:Y:S03]  /*a5d0*/  @!P4 STG.E.128 desc[UR60][R42.64], R92 ;  /* 0x0000005c2a00c986 */ /* 0x0013e6000c101d3c */
.L_x_1513:
[----:B------:R-:W-:Y:S05]  /*a5e0*/  BSYNC B2 ;  /* 0x0000000000027941 */ /* 0x000fea0003800000 */
.L_x_1512:
[----:B------:R-:W-:Y:S01]  /*a5f0*/  ISETP.NE.AND P4, PT, R35, RZ, PT ;  /* 0x000000ff2300720c */ /* 0x000fe20003f85270 */
[----:B------:R-:W-:-:S12]  /*a600*/  BSSY B2, `(.L_x_1516) ;  /* 0x00000f6000027945 */ /* 0x000fd80003800000 */
[----:B------:R-:W-:Y:S05]  /*a610*/  @!P4 BRA `(.L_x_1517) ;  /* 0x0000000c00d0c947 */ /* 0x000fea0003800000 */
[----:B-1----:R-:W-:Y:S01]  /*a620*/  SEL R40, R99, R155, !P3 ;  /* 0x0000009b63287207 */ /* 0x002fe20005800000 */
        /* <DEDUP_REMOVED lines=9> */
[----:B------:R-:W-:-:S04]  /*a6c0*/  LEA.HI R40, R40, R41, RZ, 0x2 ;  /* 0x0000002928287211 */ /* 0x000fc800078f10ff */
[----:B------:R-:W-:Y:S02]  /*a6d0*/  SHF.R.S32.HI R41, RZ, 0x2, R40 ;  /* 0x00000002ff297819 */ /* 0x000fe40000011428 */
[----:B------:R-:W-:-:S03]  /*a6e0*/  LOP3.LUT R40, R202, 0x30, R90, 0xf8, !PT ;  /* 0x00000030ca287812 */ /* 0x000fc600078ef85a */
[----:B------:R-:W-:Y:S01]  /*a6f0*/  IMAD R41, R41, 0x2800, R208 ;  /* 0x0000280029297824 */ /* 0x000fe200078e02d0 */
[----:B------:R-:W-:-:S05]  /*a700*/  LOP3.LUT R40, R40, R203, RZ, 0x3c, !PT ;  /* 0x000000cb28287212 */ /* 0x000fca00078e3cff */
[----:B------:R-:W-:Y:S02]  /*a710*/  IMAD.IADD R43, R41, 0x1, R40 ;  /* 0x00000001292b7824 */ /* 0x000fe400078e0228 */
        /* <DEDUP_REMOVED lines=8> */
[----:B------:R-:W-:Y:S02]  /*a7a0*/  LOP3.LUT R44, R57, 0xff0000ff, RZ, 0xc0, !PT ;  /* 0xff0000ff392c7812 */ /* 0x000fe400078ec0ff */
[----:B------:R-:W-:Y:S02]  /*a7b0*/  SHF.R.U32.HI R58, RZ, 0x10, R57 ;  /* 0x00000010ff3a7819 */ /* 0x000fe40000011639 */
[--C-:B------:R-:W-:Y:S02]  /*a7c0*/  SHF.R.U32.HI R57, RZ, 0x8, R45.reuse ;  /* 0x00000008ff397819 */ /* 0x100fe4000001162d */
[----:B------:R-:W-:Y:S02]  /*a7d0*/  SHF.R.U32.HI R56, RZ, 0x10, R45 ;  /* 0x00000010ff387819 */ /* 0x000fe4000001162d */
[----:B------:R-:W-:Y:S01]  /*a7e0*/  LOP3.LUT R46, R45, 0xff0000ff, RZ, 0xc0, !PT ;  /* 0xff0000ff2d2e7812 */ /* 0x000fe200078ec0ff */
[----:B------:R-:W-:-:S02]  /*a7f0*/  IMAD.SHL.U32 R57, R57, 0x100, RZ ;  /* 0x0000010039397824 */ /* 0x000fc400078e00ff */
[----:B------:R-:W-:Y:S02]  /*a800*/  IMAD.SHL.U32 R45, R91, 0x100, RZ ;  /* 0x000001005b2d7824 */ /* 0x000fe400078e00ff */
[----:B------:R-:W-:Y:S01]  /*a810*/  IMAD.U32 R56, R56, 0x10000, RZ ;  /* 0x0001000038387824 */ /* 0x000fe200078e00ff */
[----:B------:R-:W-:Y:S01]  /*a820*/  LOP3.LUT R57, R46, 0xff00, R57, 0xf8, !PT ;  /* 0x0000ff002e397812 */ /* 0x000fe200078ef839 */
[----:B------:R-:W-:Y:S01]  /*a830*/  IMAD.U32 R46, R58, 0x10000, RZ ;  /* 0x000100003a2e7824 */ /* 0x000fe200078e00ff */
[----:B------:R-:W-:Y:S01]  /*a840*/  LOP3.LUT R45, R44, 0xff00, R45, 0xf8, !PT ;  /* 0x0000ff002c2d7812 */ /* 0x000fe200078ef82d */
[----:B-1----:R-:W-:Y:S01]  /*a850*/  IMAD.MOV.U32 R58, RZ, RZ, R53 ;  /* 0x000000ffff3a7224 */ /* 0x002fe200078e0035 */
[----:B------:R-:W-:Y:S02]  /*a860*/  LOP3.LUT R44, R57, 0xff0000, R56, 0xf8, !PT ;  /* 0x00ff0000392c7812 */ /* 0x000fe400078ef838 */
[----:B0-----:R-:W-:Y:S02]  /*a870*/  F2FP.F16.E4M3.UNPACK_B R53, R41 ;  /* 0x00000029ff35723e */ /* 0x001fe400020006ff */
[----:B------:R-:W-:-:S02]  /*a880*/  F2FP.F16.E4M3.UNPACK_B R91, R58 ;  /* 0x0000003aff5b723e */ /* 0x000fc400020006ff */
[----:B------:R-:W-:Y:S01]  /*a890*/  F2FP.F16.E4M3.UNPACK_B R92, R44 ;  /* 0x0000002cff5c723e */ /* 0x000fe200020006ff */
[----:B------:R-:W-:Y:S01]  /*a8a0*/  HADD2.F32 R56, -RZ, R53.H0_H0 ;  /* 0x20000035ff387230 */ /* 0x000fe20000004100 */
[----:B------:R-:W-:Y:S01]  /*a8b0*/  LOP3.LUT R57, R45, 0xff0000, R46, 0xf8, !PT ;  /* 0x00ff00002d397812 */ /* 0x000fe200078ef82e */
[--C-:B------:R-:W-:Y:S01]  /*a8c0*/  HADD2.F32 R46, -RZ, R91.reuse.H0_H0 ;  /* 0x2000005bff2e7230 */ /* 0x100fe20000004100 */
[----:B------:R-:W-:Y:S01]  /*a8d0*/  F2FP.F16.E4M3.UNPACK_B R58, R58.H1 ;  /* 0x0000003aff3a723e */ /* 0x000fe200030006ff */
[----:B------:R-:W-:Y:S01]  /*a8e0*/  HADD2.F32 R91, -RZ, R91.H1_H1 ;  /* 0x3000005bff5b7230 */ /* 0x000fe20000004100 */
[-C--:B------:R-:W-:Y:S01]  /*a8f0*/  F2FP.F16.E4M3.UNPACK_B R45, R57.reuse ;  /* 0x00000039ff2d723e */ /* 0x080fe200020006ff */
[--C-:B------:R-:W-:Y:S01]  /*a900*/  HADD2.F32 R94, -RZ, R92.reuse.H1_H1 ;  /* 0x3000005cff5e7230 */ /* 0x100fe20000004100 */
[----:B------:R-:W-:Y:S01]  /*a910*/  F2FP.F16.E4M3.UNPACK_B R57, R57.H1 ;  /* 0x00000039ff39723e */ /* 0x000fe200030006ff */
[----:B------:R-:W-:Y:S02]  /*a920*/  HADD2.F32 R53, -RZ, R53.H1_H1 ;  /* 0x30000035ff357230 */ /* 0x000fe40000004100 */
[----:B------:R-:W-:-:S02]  /*a930*/  HADD2.F32 R95, -RZ, R92.H0_H0 ;  /* 0x2000005cff5f7230 */ /* 0x000fc40000004100 */
[-C--:B------:R-:W-:Y:S01]  /*a940*/  FMUL.FTZ R174, R91, R94.reuse ;  /* 0x0000005e5bae7220 */ /* 0x080fe20000410000 */
[--C-:B------:R-:W-:Y:S02]  /*a950*/  HADD2.F32 R92, -RZ, R45.reuse.H1_H1 ;  /* 0x3000002dff5c7230 */ /* 0x100fe40000004100 */
[C---:B------:R-:W-:Y:S01]  /*a960*/  FMUL.FTZ R94, R53.reuse, R94 ;  /* 0x0000005e355e7220 */ /* 0x040fe20000410000 */
[----:B------:R-:W-:Y:S02]  /*a970*/  HADD2.F32 R93, -RZ, R45.H0_H0 ;  /* 0x2000002dff5d7230 */ /* 0x000fe40000004100 */
[-C--:B------:R-:W-:Y:S01]  /*a980*/  FMUL.FTZ R173, R46, R95.reuse ;  /* 0x0000005f2ead7220 */ /* 0x080fe20000410000 */
[C---:B------:R-:W-:Y:S01]  /*a990*/  FMUL.FTZ R95, R56.reuse, R95 ;  /* 0x0000005f385f7220 */ /* 0x040fe20000410000 */
[-C--:B------:R-:W-:Y:S01]  /*a9a0*/  FFMA.FTZ R53, R53, R92.reuse, -R174 ;  /* 0x0000005c35357223 */ /* 0x080fe200000108ae */
[----:B------:R-:W-:Y:S01]  /*a9b0*/  FFMA.FTZ R45, R91, R92, R94 ;  /* 0x0000005c5b2d7223 */ /* 0x000fe2000001005e */
[----:B------:R-:W-:Y:S01]  /*a9c0*/  F2FP.F16.E4M3.UNPACK_B R92, R44.H1 ;  /* 0x0000002cff5c723e */ /* 0x000fe200030006ff */
[----:B------:R-:W-:Y:S01]  /*a9d0*/  FFMA.FTZ R56, R56, R93, -R173 ;  /* 0x0000005d38387223 */ /* 0x000fe200000108ad */
[----:B------:R-:W-:Y:S01]  /*a9e0*/  F2FP.F16.E4M3.UNPACK_B R91, R41.H1 ;  /* 0x00000029ff5b723e */ /* 0x000fe200030006ff */
[----:B------:R-:W-:-:S02]  /*a9f0*/  HADD2.F32 R41, -RZ, R58.H0_H0 ;  /* 0x2000003aff297230 */ /* 0x000fc40000004100 */
[----:B------:R-:W-:Y:S01]  /*aa00*/  FFMA.FTZ R46, R46, R93, R95 ;  /* 0x0000005d2e2e7223 */ /* 0x000fe2000001005f */
[----:B------:R-:W-:Y:S02]  /*aa10*/  HADD2.F32 R94, -RZ, R92.H0_H0 ;  /* 0x2000005cff5e7230 */ /* 0x000fe40000004100 */
[----:B------:R-:W-:Y:S02]  /*aa20*/  HADD2.F32 R44, -RZ, R91.H0_H0 ;  /* 0x2000005bff2c7230 */ /* 0x000fe40000004100 */
[----:B------:R-:W-:Y:S02]  /*aa30*/  HADD2.F32 R93, -RZ, R57.H0_H0 ;  /* 0x20000039ff5d7230 */ /* 0x000fe40000004100 */
[-C--:B------:R-:W-:Y:S01]  /*aa40*/  FMUL.FTZ R95, R41, R94.reuse ;  /* 0x0000005e295f7220 */ /* 0x080fe20000410000 */
[----:B------:R-:W-:Y:S02]  /*aa50*/  HADD2.F32 R91, -RZ, R91.H1_H1 ;  /* 0x3000005bff5b7230 */ /* 0x000fe40000004100 */
[C---:B------:R-:W-:Y:S01]  /*aa60*/  FMUL.FTZ R94, R44.reuse, R94 ;  /* 0x0000005e2c5e7220 */ /* 0x040fe20000410000 */
[----:B------:R-:W-:-:S03]  /*aa70*/  FFMA.FTZ R44, R44, R93, -R95 ;  /* 0x0000005d2c2c7223 */ /* 0x000fc6000001085f */
[----:B------:R-:W-:Y:S01]  /*aa80*/  FFMA.FTZ R41, R41, R93, R94 ;  /* 0x0000005d29297223 */ /* 0x000fe2000001005e */
[----:B------:R-:W-:Y:S02]  /*aa90*/  HADD2.F32 R93, -RZ, R58.H1_H1 ;  /* 0x3000003aff5d7230 */ /* 0x000fe40000004100 */
[----:B------:R-:W-:Y:S02]  /*aaa0*/  HADD2.F32 R58, -RZ, R92.H1_H1 ;  /* 0x3000005cff3a7230 */ /* 0x000fe40000004100 */
[----:B------:R-:W-:-:S03]  /*aab0*/  HADD2.F32 R92, -RZ, R57.H1_H1 ;  /* 0x30000039ff5c7230 */ /* 0x000fc60000004100 */
[-C--:B------:R-:W-:Y:S01]  /*aac0*/  FMUL.FTZ R94, R93, R58.reuse ;  /* 0x0000003a5d5e7220 */ /* 0x080fe20000410000 */
[----:B------:R-:W-:-:S03]  /*aad0*/  FMUL.FTZ R174, R91, R58 ;  /* 0x0000003a5bae7220 */ /* 0x000fc60000410000 */
[-C--:B------:R-:W-:Y:S01]  /*aae0*/  FFMA.FTZ R58, R91, R92.reuse, -R94 ;  /* 0x0000005c5b3a7223 */ /* 0x080fe2000001085e */
[----:B------:R-:W-:Y:S01]  /*aaf0*/  SHF.R.U32.HI R94, RZ, 0x8, R47 ;  /* 0x00000008ff5e7819 */ /* 0x000fe2000001162f */
[----:B------:R-:W-:Y:S01]  /*ab00*/  FFMA.FTZ R57, R93, R92, R174 ;  /* 0x0000005c5d397223 */ /* 0x000fe200000100ae */
[----:B------:R-:W-:Y:S02]  /*ab10*/  SHF.R.U32.HI R92, RZ, 0x8, R59 ;  /* 0x00000008ff5c7819 */ /* 0x000fe4000001163b */
[----:B------:R-:W-:Y:S01]  /*ab20*/  SHF.R.U32.HI R174, RZ, 0x10, R47 ;  /* 0x00000010ffae7819 */ /* 0x000fe2000001162f */
[----:B------:R-:W-:Y:S01]  /*ab30*/  IMAD.SHL.U32 R94, R94, 0x100, RZ ;  /* 0x000001005e5e7824 */ /* 0x000fe200078e00ff */
[----:B------:R-:W-:Y:S01]  /*ab40*/  LOP3.LUT R91, R59, 0xff0000ff, RZ, 0xc0, !PT ;  /* 0xff0000ff3b5b7812 */ /* 0x000fe200078ec0ff */
[----:B------:R-:W-:Y:S01]  /*ab50*/  IMAD.SHL.U32 R92, R92, 0x100, RZ ;  /* 0x000001005c5c7824 */ /* 0x000fe200078e00ff */
[----:B------:R-:W-:Y:S01]  /*ab60*/  SHF.R.U32.HI R93, RZ, 0x10, R59 ;  /* 0x00000010ff5d7819 */ /* 0x000fe2000001163b */
[----:B------:R-:W-:Y:S01]  /*ab70*/  IMAD.U32 R174, R174, 0x10000, RZ ;  /* 0x00010000aeae7824 */ /* 0x000fe200078e00ff */
[----:B------:R-:W-:Y:S01]  /*ab80*/  LOP3.LUT R59, R47, 0xff0000ff, RZ, 0xc0, !PT ;  /* 0xff0000ff2f3b7812 */ /* 0x000fe200078ec0ff */
[----:B------:R-:W-:Y:S01]  /*ab90*/  IMAD.MOV.U32 R47, RZ, RZ, R55 ;  /* 0x000000ffff2f7224 */ /* 0x000fe200078e0037 */
[----:B------:R-:W-:Y:S01]  /*aba0*/  LOP3.LUT R91, R91, 0xff00, R92, 0xf8, !PT ;  /* 0x0000ff005b5b7812 */ /* 0x000fe200078ef85c */
[----:B------:R-:W-:Y:S01]  /*abb0*/  IMAD.U32 R92, R93, 0x10000, RZ ;  /* 0x000100005d5c7824 */ /* 0x000fe200078e00ff */
[----:B------:R-:W-:-:S02]  /*abc0*/  LOP3.LUT R59, R59, 0xff00, R94, 0xf8, !PT ;  /* 0x0000ff003b3b7812 */ /* 0x000fc400078ef85e */
[----:B------:R-:W-:Y:S02]  /*abd0*/  F2FP.F16.E4M3.UNPACK_B R94, R47 ;  /* 0x0000002fff5e723e */ /* 0x000fe400020006ff */
[----:B------:R-:W-:Y:S02]  /*abe0*/  LOP3.LUT R174, R59, 0xff0000, R174, 0xf8, !PT ;  /* 0x00ff00003bae7812 */ /* 0x000fe400078ef8ae */
[----:B------:R-:W-:Y:S01]  /*abf0*/  LOP3.LUT R175, R91, 0xff0000, R92, 0xf8, !PT ;  /* 0x00ff00005baf7812 */ /* 0x000fe200078ef85c */
[--C-:B------:R-:W-:Y:S01]  /*ac00*/  HADD2.F32 R55, -RZ, R94.reuse.H0_H0 ;  /* 0x2000005eff377230 */ /* 0x100fe20000004100 */
[-C--:B------:R-:W-:Y:S01]  /*ac10*/  F2FP.F16.E4M3.UNPACK_B R95, R174.reuse ;  /* 0x000000aeff5f723e */ /* 0x080fe200020006ff */
[----:B------:R-:W-:Y:S01]  /*ac20*/  HADD2.F32 R94, -RZ, R94.H1_H1 ;  /* 0x3000005eff5e7230 */ /* 0x000fe20000004100 */
[----:B------:R-:W-:Y:S02]  /*ac30*/  F2FP.F16.E4M3.UNPACK_B R93, R43 ;  /* 0x0000002bff5d723e */ /* 0x000fe400020006ff */
[----:B------:R-:W-:Y:S01]  /*ac40*/  F2FP.F16.E4M3.UNPACK_B R173, R175 ;  /* 0x000000afffad723e */ /* 0x000fe200020006ff */
[----:B------:R-:W-:Y:S01]  /*ac50*/  HADD2.F32 R176, -RZ, R95.H0_H0 ;  /* 0x2000005fffb07230 */ /* 0x000fe20000004100 */
[----:B------:R-:W-:Y:S01]  /*ac60*/  F2FP.F16.E4M3.UNPACK_B R91, R47.H1 ;  /* 0x0000002fff5b723e */ /* 0x000fe200030006ff */
[----:B------:R-:W-:Y:S01]  /*ac70*/  HADD2.F32 R59, -RZ, R93.H0_H0 ;  /* 0x2000005dff3b7230 */ /* 0x000fe20000004100 */
[----:B------:R-:W-:Y:S01]  /*ac80*/  F2FP.F16.E4M3.UNPACK_B R174, R174.H1 ;  /* 0x000000aeffae723e */ /* 0x000fe200030006ff */
[----:B------:R-:W-:-:S02]  /*ac90*/  HADD2.F32 R92, -RZ, R173.H0_H0 ;  /* 0x200000adff5c7230 */ /* 0x000fc40000004100 */
[-C--:B------:R-:W-:Y:S01]  /*aca0*/  FMUL.FTZ R178, R55, R176.reuse ;  /* 0x000000b037b27220 */ /* 0x080fe20000410000 */
[----:B------:R-:W-:Y:S01]  /*acb0*/  F2FP.F16.E4M3.UNPACK_B R175, R175.H1 ;  /* 0x000000afffaf723e */ /* 0x000fe200030006ff */
[C---:B------:R-:W-:Y:S01]  /*acc0*/  FMUL.FTZ R176, R59.reuse, R176 ;  /* 0x000000b03bb07220 */ /* 0x040fe20000410000 */
[----:B------:R-:W-:Y:S02]  /*acd0*/  HADD2.F32 R47, -RZ, R91.H0_H0 ;  /* 0x2000005bff2f7230 */ /* 0x000fe40000004100 */
[-C--:B------:R-:W-:Y:S01]  /*ace0*/  FFMA.FTZ R59, R59, R92.reuse, -R178 ;  /* 0x0000005c3b3b7223 */ /* 0x080fe200000108b2 */
[----:B------:R-:W-:Y:S02]  /*acf0*/  HADD2.F32 R177, -RZ, R174.H0_H0 ;  /* 0x200000aeffb17230 */ /* 0x000fe40000004100 */
[----:B------:R-:W-:Y:S01]  /*ad00*/  FFMA.FTZ R55, R55, R92, R176 ;  /* 0x0000005c37377223 */ /* 0x000fe200000100b0 */
[----:B------:R-:W-:Y:S01]  /*ad10*/  F2FP.F16.E4M3.UNPACK_B R92, R43.H1 ;  /* 0x0000002bff5c723e */ /* 0x000fe200030006ff */
[----:B------:R-:W-:Y:S01]  /*ad20*/  HADD2.F32 R176, -RZ, R175.H0_H0 ;  /* 0x200000afffb07230 */ /* 0x000fe20000004100 */
[----:B------:R-:W-:Y:S01]  /*ad30*/  F2FP.SATFINITE.E4M3.F32.PACK_AB_MERGE_C R44, R58, R44, RZ ;  /* 0x0000002c3a2c723e */ /* 0x000fe200048070ff */
[----:B------:R-:W-:Y:S01]  /*ad40*/  FMUL.FTZ R178, R47, R177 ;  /* 0x000000b12fb27220 */ /* 0x000fe20000410000 */
[----:B------:R-:W-:Y:S01]  /*ad50*/  HADD2.F32 R91, -RZ, R91.H1_H1 ;  /* 0x3000005bff5b7230 */ /* 0x000fe20000004100 */
[----:B------:R-:W-:Y:S01]  /*ad60*/  F2FP.SATFINITE.E4M3.F32.PACK_AB_MERGE_C R57, R57, R41, RZ ;  /* 0x000000293939723e */ /* 0x000fe200048070ff */
[----:B------:R-:W-:Y:S01]  /*ad70*/  HADD2.F32 R43, -RZ, R92.H0_H0 ;  /* 0x2000005cff2b7230 */ /* 0x000fe20000004100 */
[----:B------:R-:W-:Y:S01]  /*ad80*/  F2FP.SATFINITE.E4M3.F32.PACK_AB_MERGE_C R41, R53, R56, R44 ;  /* 0x000000383529723e */ /* 0x000fe2000480702c */
[----:B------:R-:W-:Y:S01]  /*ad90*/  HADD2.F32 R174, -RZ, R174.H1_H1 ;  /* 0x300000aeffae7230 */ /* 0x000fe20000004100 */
[----:B------:R-:W-:-:S02]  /*ada0*/  F2FP.SATFINITE.E4M3.F32.PACK_AB_MERGE_C R53, R45, R46, R57 ;  /* 0x0000002e2d35723e */ /* 0x000fc40004807039 */
[C---:B------:R-:W-:Y:S01]  /*adb0*/  FMUL.FTZ R177, R43.reuse, R177 ;  /* 0x000000b12bb17220 */ /* 0x040fe20000410000 */
[----:B------:R-:W-:Y:S01]  /*adc0*/  FFMA.FTZ R43, R43, R176, -R178 ;  /* 0x000000b02b2b7223 */ /* 0x000fe200000108b2 */
[----:B------:R-:W-:Y:S02]  /*add0*/  F2FP.F16.E4M3.UNPACK_B R178, R170.H1 ;  /* 0x000000aaffb2723e */ /* 0x000fe400030006ff */
[----:B------:R-:W-:Y:S01]  /*ade0*/  FFMA.FTZ R47, R47, R176, R177 ;  /* 0x000000b02f2f7223 */ /* 0x000fe200000100b1 */
[----:B------:R-:W-:Y:S02]  /*adf0*/  HADD2.F32 R177, -RZ, R92.H1_H1 ;  /* 0x3000005cffb17230 */ /* 0x000fe40000004100 */
[----:B------:R-:W-:Y:S01]  /*ae00*/  FMUL.FTZ R92, R91, R174 ;  /* 0x000000ae5b5c7220 */ /* 0x000fe20000410000 */
[----:B------:R-:W-:Y:S01]  /*ae10*/  HADD2.F32 R176, -RZ, R175.H1_H1 ;  /* 0x300000afffb07230 */ /* 0x000fe20000004100 */
[----:B------:R-:W-:Y:S01]  /*ae20*/  F2FP.F16.E4M3.UNPACK_B R170, R170 ;  /* 0x000000aaffaa723e */ /* 0x000fe200020006ff */
[----:B------:R-:W-:-:S02]  /*ae30*/  HADD2.F32 R175, -RZ, R95.H1_H1 ;  /* 0x3000005fffaf7230 */ /* 0x000fc40000004100 */
[C---:B------:R-:W-:Y:S01]  /*ae40*/  FMUL.FTZ R174, R177.reuse, R174 ;  /* 0x000000aeb1ae7220 */ /* 0x040fe20000410000 */
[----:B------:R-:W-:Y:S02]  /*ae50*/  HADD2.F32 R95, -RZ, R173.H1_H1 ;  /* 0x300000adff5f7230 */ /* 0x000fe40000004100 */
[----:B------:R-:W-:Y:S01]  /*ae60*/  FFMA.FTZ R92, R177, R176, -R92 ;  /* 0x000000b0b15c7223 */ /* 0x000fe2000001085c */
[----:B------:R-:W-:Y:S01]  /*ae70*/  F2FP.F16.E4M3.UNPACK_B R173, R172.H1 ;  /* 0x000000acffad723e */ /* 0x000fe200030006ff */
[----:B------:R-:W-:Y:S01]  /*ae80*/  FFMA.FTZ R91, R91, R176, R174 ;  /* 0x000000b05b5b7223 */ /* 0x000fe200000100ae */
[----:B------:R-:W-:Y:S02]  /*ae90*/  HADD2.F32 R176, -RZ, R93.H1_H1 ;  /* 0x3000005dffb07230 */ /* 0x000fe40000004100 */
[----:B------:R-:W-:Y:S01]  /*aea0*/  FMUL.FTZ R93, R94, R175 ;  /* 0x000000af5e5d7220 */ /* 0x000fe20000410000 */
[----:B------:R-:W-:Y:S01]  /*aeb0*/  IMAD.MOV.U32 R174, RZ, RZ, R52 ;  /* 0x000000ffffae7224 */ /* 0x000fe200078e0034 */
[----:B------:R-:W-:Y:S01]  /*aec0*/  F2FP.F16.E4M3.UNPACK_B R172, R172 ;  /* 0x000000acffac723e */ /* 0x000fe200020006ff */
[----:B------:R-:W-:-:S02]  /*aed0*/  HADD2.F32 R182, -RZ, R173.H0_H0 ;  /* 0x200000adffb67230 */ /* 0x000fc40000004100 */
[C---:B------:R-:W-:Y:S01]  /*aee0*/  FMUL.FTZ R52, R176.reuse, R175 ;  /* 0x000000afb0347220 */ /* 0x040fe20000410000 */
[-C--:B------:R-:W-:Y:S01]  /*aef0*/  FFMA.FTZ R93, R176, R95.reuse, -R93 ;  /* 0x0000005fb05d7223 */ /* 0x080fe2000001085d */
[----:B------:R-:W-:Y:S01]  /*af00*/  F2FP.F16.E4M3.UNPACK_B R176, R174.H1 ;  /* 0x000000aeffb0723e */ /* 0x000fe200030006ff */
[----:B------:R-:W-:Y:S01]  /*af10*/  HADD2.F32 R180, -RZ, R178.H0_H0 ;  /* 0x200000b2ffb47230 */ /* 0x000fe20000004100 */
[----:B------:R-:W-:Y:S01]  /*af20*/  F2FP.F16.E4M3.UNPACK_B R175, R40.H1 ;  /* 0x00000028ffaf723e */ /* 0x000fe200030006ff */
[----:B------:R-:W-:Y:S01]  /*af30*/  HADD2.F32 R173, -RZ, R173.H1_H1 ;  /* 0x300000adffad7230 */ /* 0x000fe20000004100 */
[----:B------:R-:W-:Y:S01]  /*af40*/  F2FP.F16.E4M3.UNPACK_B R174, R174 ;  /* 0x000000aeffae723e */ /* 0x000fe200020006ff */
[--C-:B------:R-:W-:Y:S01]  /*af50*/  HADD2.F32 R177, -RZ, R176.reuse.H0_H0 ;  /* 0x200000b0ffb17230 */ /* 0x100fe20000004100 */
[----:B------:R-:W-:Y:S01]  /*af60*/  F2FP.F16.E4M3.UNPACK_B R40, R40 ;  /* 0x00000028ff28723e */ /* 0x000fe200020006ff */
[----:B------:R-:W-:Y:S02]  /*af70*/  HADD2.F32 R179, -RZ, R175.H0_H0 ;  /* 0x200000afffb37230 */ /* 0x000fe40000004100 */
[----:B------:R-:W-:Y:S01]  /*af80*/  FFMA.FTZ R52, R94, R95, R52 ;  /* 0x0000005f5e347223 */ /* 0x000fe20000010034 */
[----:B------:R-:W-:-:S02]  /*af90*/  HADD2.F32 R176, -RZ, R176.H1_H1 ;  /* 0x300000b0ffb07230 */ /* 0x000fc40000004100 */
[-C--:B------:R-:W-:Y:S01]  /*afa0*/  FMUL.FTZ R181, R177, R182.reuse ;  /* 0x000000b6b1b57220 */ /* 0x080fe20000410000 */
[----:B------:R-:W-:Y:S02]  /*afb0*/  HADD2.F32 R175, -RZ, R175.H1_H1 ;  /* 0x300000afffaf7230 */ /* 0x000fe40000004100 */
[C---:B------:R-:W-:Y:S01]  /*afc0*/  FMUL.FTZ R182, R179.reuse, R182 ;  /* 0x000000b6b3b67220 */ /* 0x040fe20000410000 */
[----:B------:R-:W-:Y:S02]  /*afd0*/  HADD2.F32 R178, -RZ, R178.H1_H1 ;  /* 0x300000b2ffb27230 */ /* 0x000fe40000004100 */
[-C--:B------:R-:W-:Y:S01]  /*afe0*/  FFMA.FTZ R181, R179, R180.reuse, -R181 ;  /* 0x000000b4b3b57223 */ /* 0x080fe200000108b5 */
[----:B------:R-:W-:Y:S01]  /*aff0*/  F2FP.SATFINITE.E4M3.F32.PACK_AB_MERGE_C R47, R91, R47, RZ ;  /* 0x0000002f5b2f723e */ /* 0x000fe200048070ff */
[----:B------:R-:W-:Y:S01]  /*b000*/  FFMA.FTZ R182, R177, R180, R182 ;  /* 0x000000b4b1b67223 */ /* 0x000fe200000100b6 */
[-C--:B------:R-:W-:Y:S01]  /*b010*/  FMUL.FTZ R177, R176, R173.reuse ;  /* 0x000000adb0b17220 */ /* 0x080fe20000410000 */
[C---:B------:R-:W-:Y:S01]  /*b020*/  FMUL.FTZ R173, R175.reuse, R173 ;  /* 0x000000adafad7220 */ /* 0x040fe20000410000 */
[----:B------:R-:W-:Y:S01]  /*b030*/  HADD2.F32 R180, -RZ, R172.H0_H0 ;  /* 0x200000acffb47230 */ /* 0x000fe20000004100 */
[----:B------:R-:W-:Y:S01]  /*b040*/  F2FP.SATFINITE.E4M3.F32.PACK_AB_MERGE_C R92, R92, R43, RZ ;  /* 0x0000002b5c5c723e */ /* 0x000fe200048070ff */
[-C--:B------:R-:W-:Y:S01]  /*b050*/  FFMA.FTZ R175, R175, R178.reuse, -R177 ;  /* 0x000000b2afaf7223 */ /* 0x080fe200000108b1 */
[----:B------:R-:W-:Y:S01]  /*b060*/  FFMA.FTZ R173, R176, R178, R173 ;  /* 0x000000b2b0ad7223 */ /* 0x000fe200000100ad */
[----:B------:R-:W-:Y:S01]  /*b070*/  HADD2.F32 R176, -RZ, R174.H0_H0 ;  /* 0x200000aeffb07230 */ /* 0x000fe20000004100 */
[----:B------:R-:W-:Y:S01]  /*b080*/  F2FP.SATFINITE.E4M3.F32.PACK_AB_MERGE_C R55, R52, R55, R47 ;  /* 0x000000373437723e */ /* 0x000fe2000480702f */
[----:B------:R-:W-:Y:S01]  /*b090*/  HADD2.F32 R178, -RZ, R40.H0_H0 ;  /* 0x20000028ffb27230 */ /* 0x000fe20000004100 */
[----:B------:R-:W-:Y:S01]  /*b0a0*/  F2FP.SATFINITE.E4M3.F32.PACK_AB_MERGE_C R175, R175, R181, RZ ;  /* 0x000000b5afaf723e */ /* 0x000fe200048070ff */
[----:B------:R-:W-:-:S02]  /*b0b0*/  HADD2.F32 R177, -RZ, R170.H0_H0 ;  /* 0x200000aaffb17230 */ /* 0x000fc40000004100 */
[-C--:B------:R-:W-:Y:S01]  /*b0c0*/  FMUL.FTZ R179, R176, R180.reuse ;  /* 0x000000b4b0b37220 */ /* 0x080fe20000410000 */
[----:B------:R-:W-:Y:S02]  /*b0d0*/  HADD2.F32 R172, -RZ, R172.H1_H1 ;  /* 0x300000acffac7230 */ /* 0x000fe40000004100 */
[C---:B------:R-:W-:Y:S01]  /*b0e0*/  FMUL.FTZ R180, R178.reuse, R180 ;  /* 0x000000b4b2b47220 */ /* 0x040fe20000410000 */
[----:B------:R-:W-:Y:S02]  /*b0f0*/  HADD2.F32 R174, -RZ, R174.H1_H1 ;  /* 0x300000aeffae7230 */ /* 0x000fe40000004100 */
[-C--:B------:R-:W-:Y:S01]  /*b100*/  FFMA.FTZ R179, R178, R177.reuse, -R179 ;  /* 0x000000b1b2b37223 */ /* 0x080fe200000108b3 */
[----:B------:R-:W-:Y:S02]  /*b110*/  HADD2.F32 R40, -RZ, R40.H1_H1 ;  /* 0x30000028ff287230 */ /* 0x000fe40000004100 */
[----:B------:R-:W-:Y:S01]  /*b120*/  FFMA.FTZ R180, R176, R177, R180 ;  /* 0x000000b1b0b47223 */ /* 0x000fe200000100b4 */
[----:B------:R-:W-:-:S02]  /*b130*/  HADD2.F32 R170, -RZ, R170.H1_H1 ;  /* 0x300000aaffaa7230 */ /* 0x000fc40000004100 */
[----:B------:R-:W-:Y:S01]  /*b140*/  FMUL.FTZ R176, R174, R172 ;  /* 0x000000acaeb07220 */ /* 0x000fe20000410000 */
[----:B------:R-:W-:Y:S01]  /*b150*/  F2FP.SATFINITE.E4M3.F32.PACK_AB_MERGE_C R173, R173, R182, RZ ;  /* 0x000000b6adad723e */ /* 0x000fe200048070ff */
[C---:B------:R-:W-:Y:S01]  /*b160*/  FMUL.FTZ R172, R40.reuse, R172 ;  /* 0x000000ac28ac7220 */ /* 0x040fe20000410000 */
[----:B------:R-:W-:Y:S01]  /*b170*/  F2FP.SATFINITE.E4M3.F32.PACK_AB_MERGE_C R43, R93, R59, R92 ;  /* 0x0000003b5d2b723e */ /* 0x000fe2000480705c */
[-C--:B------:R-:W-:Y:S02]  /*b180*/  FFMA.FTZ R176, R40, R170.reuse, -R176 ;  /* 0x000000aa28b07223 */ /* 0x080fe400000108b0 */
[----:B------:R-:W-:Y:S01]  /*b190*/  FFMA.FTZ R40, R174, R170, R172 ;  /* 0x000000aaae287223 */ /* 0x000fe200000100ac */
[----:B------:R-:W-:Y:S01]  /*b1a0*/  IMAD.MOV.U32 R170, RZ, RZ, R42 ;  /* 0x000000ffffaa7224 */ /* 0x000fe200078e002a */
[----:B------:R-:W-:Y:S02]  /*b1b0*/  F2FP.F16.E4M3.UNPACK_B R42, R171.H1 ;  /* 0x000000abff2a723e */ /* 0x000fe400030006ff */
[----:B------:R-:W-:-:S02]  /*b1c0*/  F2FP.F16.E4M3.UNPACK_B R174, R54.H1 ;  /* 0x00000036ffae723e */ /* 0x000fc400030006ff */
[----:B------:R-:W-:Y:S01]  /*b1d0*/  F2FP.F16.E4M3.UNPACK_B R172, R170.H1 ;  /* 0x000000aaffac723e */ /* 0x000fe200030006ff */
[----:B------:R-:W-:Y:S01]  /*b1e0*/  HADD2.F32 R183, -RZ, R42.H0_H0 ;  /* 0x2000002affb77230 */ /* 0x000fe20000004100 */
[----:B------:R-:W-:Y:S01]  /*b1f0*/  F2FP.SATFINITE.E4M3.F32.PACK_AB_MERGE_C R179, R176, R179, R175 ;  /* 0x000000b3b0b3723e */ /* 0x000fe200048070af */
[----:B------:R-:W-:Y:S01]  /*b200*/  HADD2.F32 R175, -RZ, R174.H0_H0 ;  /* 0x200000aeffaf7230 */ /* 0x000fe20000004100 */
[----:B------:R-:W-:Y:S01]  /*b210*/  F2FP.F16.E4M3.UNPACK_B R176, R169.H1 ;  /* 0x000000a9ffb0723e */ /* 0x000fe200030006ff */
[----:B------:R-:W-:Y:S01]  /*b220*/  HADD2.F32 R177, -RZ, R172.H0_H0 ;  /* 0x200000acffb17230 */ /* 0x000fe20000004100 */
[----:B------:R-:W-:Y:S01]  /*b230*/  F2FP.F16.E4M3.UNPACK_B R171, R171 ;  /* 0x000000abffab723e */ /* 0x000fe200020006ff */
[----:B------:R-:W-:Y:S02]  /*b240*/  HADD2.F32 R42, -RZ, R42.H1_H1 ;  /* 0x3000002aff2a7230 */ /* 0x000fe40000004100 */
[----:B------:R-:W-:Y:S01]  /*b250*/  FMUL.FTZ R181, R175, R183 ;  /* 0x000000b7afb57220 */ /* 0x000fe20000410000 */
[----:B------:R-:W-:-:S02]  /*b260*/  HADD2.F32 R178, -RZ, R176.H0_H0 ;  /* 0x200000b0ffb27230 */ /* 0x000fc40000004100 */
[----:B------:R-:W-:Y:S01]  /*b270*/  FMUL.FTZ R183, R177, R183 ;  /* 0x000000b7b1b77220 */ /* 0x000fe20000410000 */
[----:B------:R-:W-:Y:S01]  /*b280*/  HADD2.F32 R174, -RZ, R174.H1_H1 ;  /* 0x300000aeffae7230 */ /* 0x000fe20000004100 */
[----:B------:R-:W-:Y:S01]  /*b290*/  F2FP.F16.E4M3.UNPACK_B R54, R54 ;  /* 0x00000036ff36723e */ /* 0x000fe200020006ff */
[----:B------:R-:W-:Y:S02]  /*b2a0*/  HADD2.F32 R172, -RZ, R172.H1_H1 ;  /* 0x300000acffac7230 */ /* 0x000fe40000004100 */
[----:B------:R-:W-:Y:S01]  /*b2b0*/  FFMA.FTZ R183, R175, R178, R183 ;  /* 0x000000b2afb77223 */ /* 0x000fe200000100b7 */
[----:B------:R-:W-:Y:S02]  /*b2c0*/  HADD2.F32 R176, -RZ, R176.H1_H1 ;  /* 0x300000b0ffb07230 */ /* 0x000fe40000004100 */
[----:B------:R-:W-:Y:S01]  /*b2d0*/  FMUL.FTZ R175, R174, R42 ;  /* 0x0000002aaeaf7220 */ /* 0x000fe20000410000 */
[----:B------:R-:W-:Y:S01]  /*b2e0*/  F2FP.F16.E4M3.UNPACK_B R170, R170 ;  /* 0x000000aaffaa723e */ /* 0x000fe200020006ff */
[C---:B------:R-:W-:Y:S01]  /*b2f0*/  FMUL.FTZ R42, R172.reuse, R42 ;  /* 0x0000002aac2a7220 */ /* 0x040fe20000410000 */
[----:B------:R-:W-:Y:S01]  /*b300*/  FFMA.FTZ R181, R177, R178, -R181 ;  /* 0x000000b2b1b57223 */ /* 0x000fe200000108b5 */
[-C--:B------:R-:W-:Y:S01]  /*b310*/  FFMA.FTZ R172, R172, R176.reuse, -R175 ;  /* 0x000000b0acac7223 */ /* 0x080fe200000108af */
[----:B------:R-:W-:Y:S01]  /*b320*/  F2FP.F16.E4M3.UNPACK_B R169, R169 ;  /* 0x000000a9ffa9723e */ /* 0x000fe200020006ff */
[----:B------:R-:W-:Y:S01]  /*b330*/  FFMA.FTZ R42, R174, R176, R42 ;  /* 0x000000b0ae2a7223 */ /* 0x000fe2000001002a */
[----:B------:R-:W-:Y:S01]  /*b340*/  HADD2.F32 R178, -RZ, R171.H0_H0 ;  /* 0x200000abffb27230 */ /* 0x000fe20000004100 */
[----:B------:R-:W-:Y:S01]  /*b350*/  F2FP.SATFINITE.E4M3.F32.PACK_AB_MERGE_C R180, R40, R180, R173 ;  /* 0x000000b428b4723e */ /* 0x000fe200048070ad */
[----:B------:R-:W-:Y:S01]  /*b360*/  HADD2.F32 R174, -RZ, R54.H0_H0 ;  /* 0x20000036ffae7230 */ /* 0x000fe20000004100 */
[----:B------:R-:W-:Y:S01]  /*b370*/  F2FP.SATFINITE.E4M3.F32.PACK_AB_MERGE_C R172, R172, R181, RZ ;  /* 0x000000b5acac723e */ /* 0x000fe200048070ff */
[----:B------:R-:W-:-:S02]  /*b380*/  HADD2.F32 R176, -RZ, R170.H0_H0 ;  /* 0x200000aaffb07230 */ /* 0x000fc40000004100 */
[----:B------:R-:W-:Y:S02]  /*b390*/  HADD2.F32 R175, -RZ, R169.H0_H0 ;  /* 0x200000a9ffaf7230 */ /* 0x000fe40000004100 */
        /* <DEDUP_REMOVED lines=9> */
[----:B------:R-:W-:Y:S02]  /*b430*/  IMAD.MOV.U32 R40, RZ, RZ, R179 ;  /* 0x000000ffff287224 */ /* 0x000fe400078e00b3 */
[C---:B------:R-:W-:Y:S01]  /*b440*/  FMUL.FTZ R171, R170.reuse, R171 ;  /* 0x000000abaaab7220 */ /* 0x040fe20000410000 */
[----:B------:R-:W-:Y:S02]  /*b450*/  IMAD.MOV.U32 R52, RZ, RZ, R180 ;  /* 0x000000ffff347224 */ /* 0x000fe400078e00b4 */
[-C--:B------:R-:W-:Y:S01]  /*b460*/  FFMA.FTZ R170, R170, R169.reuse, -R175 ;  /* 0x000000a9aaaa7223 */ /* 0x080fe200000108af */
[----:B------:R-:W-:Y:S01]  /*b470*/  FFMA.FTZ R171, R54, R169, R171 ;  /* 0x000000a936ab7223 */ /* 0x000fe200000100ab */
[----:B------:R-:W-:-:S03]  /*b480*/  F2FP.SATFINITE.E4M3.F32.PACK_AB_MERGE_C R54, R42, R183, RZ ;  /* 0x000000b72a36723e */ /* 0x000fc600048070ff */
[----:B------:R-:W-:Y:S02]  /*b490*/  F2FP.SATFINITE.E4M3.F32.PACK_AB_MERGE_C R42, R170, R177, R172 ;  /* 0x000000b1aa2a723e */ /* 0x000fe400048070ac */
[----:B------:R-:W-:-:S07]  /*b4a0*/  F2FP.SATFINITE.E4M3.F32.PACK_AB_MERGE_C R54, R171, R178, R54 ;  /* 0x000000b2ab36723e */ /* 0x000fce0004807036 */
.L_x_1519:
[----:B------:R-:W-:Y:S05]  /*b4b0*/  BSYNC B3 ;  /* 0x0000000000037941 */ /* 0x000fea0003800000 */
.L_x_1518:
        /* <DEDUP_REMOVED lines=10> */
.L_x_1517:
[----:B------:R-:W-:Y:S05]  /*b560*/  BSYNC B2 ;  /* 0x0000000000027941 */ /* 0x000fea0003800000 */
.L_x_1516:
[----:B------:R-:W-:-:S13]  /*b570*/  ISETP.NE.AND P4, PT, R36, RZ, PT ;  /* 0x000000ff2400720c */ /* 0x000fda0003f85270 */
[----:B------:R-:W-:Y:S05]  /*b580*/  @!P4 BRA `(.L_x_1511) ;  /* 0x0000000c00e0c947 */ /* 0x000fea0003800000 */
[----:B01----:R-:W3:Y:S01]  /*b590*/  LDL R40, [R1] ;  /* 0x0000000001287983 */ /* 0x003ee20000100800 */
        /* <DEDUP_REMOVED lines=32> */
[----:B------:R-:W-:Y:S02]  /*b7a0*/  SHF.R.U32.HI R58, RZ, 0x10, R63 ;  /* 0x00000010ff3a7819 */ /* 0x000fe4000001163f */
[----:B------:R-:W-:Y:S01]  /*b7b0*/  LOP3.LUT R59, R59, 0xff00, R40, 0xf8, !PT ;  /* 0x0000ff003b3b7812 */ /* 0x000fe200078ef828 */
[----:B------:R-:W-:Y:S01]  /*b7c0*/  IMAD.SHL.U32 R40, R88, 0x100, RZ ;  /* 0x0000010058287824 */ /* 0x000fe200078e00ff */
[----:B------:R-:W-:Y:S01]  /*b7d0*/  LOP3.LUT R61, R63, 0xff0000ff, RZ, 0xc0, !PT ;  /* 0xff0000ff3f3d7812 */ /* 0x000fe200078ec0ff */
[----:B------:R-:W-:Y:S01]  /*b7e0*/  IMAD.U32 R44, R89, 0x10000, RZ ;  /* 0x00010000592c7824 */ /* 0x000fe200078e00ff */
[----:B------:R-:W-:-:S02]  /*b7f0*/  SHF.R.U32.HI R62, RZ, 0x8, R49 ;  /* 0x00000008ff3e7819 */ /* 0x000fc40000011631 */
[----:B------:R-:W-:Y:S02]  /*b800*/  SHF.R.U32.HI R60, RZ, 0x8, R51 ;  /* 0x00000008ff3c7819 */ /* 0x000fe40000011633 */
[----:B------:R-:W-:Y:S01]  /*b810*/  LOP3.LUT R61, R61, 0xff00, R40, 0xf8, !PT ;  /* 0x0000ff003d3d7812 */ /* 0x000fe200078ef828 */
[----:B------:R-:W-:Y:S01]  /*b820*/  IMAD.U32 R40, R58, 0x10000, RZ ;  /* 0x000100003a287824 */ /* 0x000fe200078e00ff */
[----:B------:R-:W-:Y:S01]  /*b830*/  SHF.R.U32.HI R50, RZ, 0x10, R49 ;  /* 0x00000010ff327819 */ /* 0x000fe20000011631 */
[----:B------:R-:W-:Y:S01]  /*b840*/  IMAD.SHL.U32 R42, R62, 0x100, RZ ;  /* 0x000001003e2a7824 */ /* 0x000fe200078e00ff */
[----:B------:R-:W-:Y:S01]  /*b850*/  LOP3.LUT R63, R49, 0xff0000ff, RZ, 0xc0, !PT ;  /* 0xff0000ff313f7812 */ /* 0x000fe200078ec0ff */
[----:B------:R-:W-:Y:S01]  /*b860*/  IMAD.MOV.U32 R49, RZ, RZ, R46 ;  /* 0x000000ffff317224 */ /* 0x000fe200078e002e */
[----:B------:R-:W-:Y:S01]  /*b870*/  LOP3.LUT R44, R59, 0xff0000, R44, 0xf8, !PT ;  /* 0x00ff00003b2c7812 */ /* 0x000fe200078ef82c */
[----:B------:R-:W-:Y:S01]  /*b880*/  IMAD.SHL.U32 R46, R60, 0x100, RZ ;  /* 0x000001003c2e7824 */ /* 0x000fe200078e00ff */
[----:B------:R-:W-:-:S02]  /*b890*/  SHF.R.U32.HI R57, RZ, 0x10, R51 ;  /* 0x00000010ff397819 */ /* 0x000fc40000011633 */
[----:B------:R-:W-:Y:S02]  /*b8a0*/  F2FP.F16.E4M3.UNPACK_B R62, R164.H1 ;  /* 0x000000a4ff3e723e */ /* 0x000fe400030006ff */
[----:B------:R-:W-:Y:S02]  /*b8b0*/  F2FP.F16.E4M3.UNPACK_B R59, R56.H1 ;  /* 0x00000038ff3b723e */ /* 0x000fe400030006ff */
[----:B------:R-:W-:Y:S02]  /*b8c0*/  LOP3.LUT R51, R51, 0xff0000ff, RZ, 0xc0, !PT ;  /* 0xff0000ff33337812 */ /* 0x000fe400078ec0ff */
[----:B------:R-:W-:Y:S01]  /*b8d0*/  F2FP.F16.E4M3.UNPACK_B R58, R54.H1 ;  /* 0x00000036ff3a723e */ /* 0x000fe200030006ff */
[----:B------:R-:W-:Y:S01]  /*b8e0*/  HADD2.F32 R60, -RZ, R59.H0_H0 ;  /* 0x2000003bff3c7230 */ /* 0x000fe20000004100 */
[----:B------:R-:W-:Y:S02]  /*b8f0*/  LOP3.LUT R40, R61, 0xff0000, R40, 0xf8, !PT ;  /* 0x00ff00003d287812 */ /* 0x000fe400078ef828 */
[----:B------:R-:W-:Y:S01]  /*b900*/  LOP3.LUT R63, R63, 0xff00, R42, 0xf8, !PT ;  /* 0x0000ff003f3f7812 */ /* 0x000fe200078ef82a */
[----:B------:R-:W-:Y:S01]  /*b910*/  HADD2.F32 R42, -RZ, R62.H0_H0 ;  /* 0x2000003eff2a7230 */ /* 0x000fe20000004100 */
[----:B------:R-:W-:-:S02]  /*b920*/  F2FP.F16.E4M3.UNPACK_B R61, R166.H1 ;  /* 0x000000a6ff3d723e */ /* 0x000fc400030006ff */
[----:B------:R-:W-:Y:S01]  /*b930*/  LOP3.LUT R89, R51, 0xff00, R46, 0xf8, !PT ;  /* 0x0000ff0033597812 */ /* 0x000fe200078ef82e */
[--C-:B------:R-:W-:Y:S02]  /*b940*/  HADD2.F32 R51, -RZ, R58.reuse.H0_H0 ;  /* 0x2000003aff337230 */ /* 0x100fe40000004100 */
[----:B------:R-:W-:Y:S01]  /*b950*/  FMUL.FTZ R88, R60, R42 ;  /* 0x0000002a3c587220 */ /* 0x000fe20000410000 */
[----:B------:R-:W-:Y:S01]  /*b960*/  IMAD.U32 R46, R50, 0x10000, RZ ;  /* 0x00010000322e7824 */ /* 0x000fe200078e00ff */
[----:B------:R-:W-:Y:S01]  /*b970*/  F2FP.F16.E4M3.UNPACK_B R164, R164 ;  /* 0x000000a4ffa4723e */ /* 0x000fe200020006ff */
[----:B------:R-:W-:Y:S02]  /*b980*/  IMAD.U32 R50, R57, 0x10000, RZ ;  /* 0x0001000039327824 */ /* 0x000fe400078e00ff */
[----:B------:R-:W-:Y:S01]  /*b990*/  FMUL.FTZ R91, R51, R42 ;  /* 0x0000002a335b7220 */ /* 0x000fe20000410000 */
[--C-:B------:R-:W-:Y:S01]  /*b9a0*/  HADD2.F32 R57, -RZ, R61.reuse.H0_H0 ;  /* 0x2000003dff397230 */ /* 0x100fe20000004100 */
[----:B------:R-:W-:Y:S01]  /*b9b0*/  LOP3.LUT R46, R63, 0xff0000, R46, 0xf8, !PT ;  /* 0x00ff00003f2e7812 */ /* 0x000fe200078ef82e */
[----:B------:R-:W-:Y:S01]  /*b9c0*/  HADD2.F32 R58, -RZ, R58.H1_H1 ;  /* 0x3000003aff3a7230 */ /* 0x000fe20000004100 */
[----:B------:R-:W-:Y:S01]  /*b9d0*/  LOP3.LUT R42, R89, 0xff0000, R50, 0xf8, !PT ;  /* 0x00ff0000592a7812 */ /* 0x000fe200078ef832 */
[----:B------:R-:W-:-:S02]  /*b9e0*/  HADD2.F32 R63, -RZ, R61.H1_H1 ;  /* 0x3000003dff3f7230 */ /* 0x000fc40000004100 */
[-C--:B------:R-:W-:Y:S01]  /*b9f0*/  FFMA.FTZ R50, R51, R57.reuse, -R88 ;  /* 0x0000003933327223 */ /* 0x080fe20000010858 */
[----:B------:R-:W-:Y:S01]  /*ba00*/  FFMA.FTZ R51, R60, R57, R91 ;  /* 0x000000393c337223 */ /* 0x000fe2000001005b */
[----:B------:R-:W-:Y:S01]  /*ba10*/  HADD2.F32 R57, -RZ, R62.H1_H1 ;  /* 0x3000003eff397230 */ /* 0x000fe20000004100 */
[----:B------:R-:W-:Y:S01]  /*ba20*/  F2FP.F16.E4M3.UNPACK_B R60, R56 ;  /* 0x00000038ff3c723e */ /* 0x000fe200020006ff */
[----:B------:R-:W-:Y:S01]  /*ba30*/  HADD2.F32 R62, -RZ, R59.H1_H1 ;  /* 0x3000003bff3e7230 */ /* 0x000fe20000004100 */
[----:B------:R-:W-:Y:S01]  /*ba40*/  F2FP.F16.E4M3.UNPACK_B R59, R54 ;  /* 0x00000036ff3b723e */ /* 0x000fe200020006ff */
[----:B------:R-:W-:Y:S02]  /*ba50*/  HADD2.F32 R88, -RZ, R164.H0_H0 ;  /* 0x200000a4ff587230 */ /* 0x000fe40000004100 */
[-C--:B------:R-:W-:Y:S01]  /*ba60*/  FMUL.FTZ R91, R58, R57.reuse ;  /* 0x000000393a5b7220 */ /* 0x080fe20000410000 */
[----:B------:R-:W-:Y:S01]  /*ba70*/  F2FP.F16.E4M3.UNPACK_B R166, R166 ;  /* 0x000000a6ffa6723e */ /* 0x000fe200020006ff */
[----:B------:R-:W-:Y:S01]  /*ba80*/  FMUL.FTZ R89, R62, R57 ;  /* 0x000000393e597220 */ /* 0x000fe20000410000 */
[----:B------:R-:W-:-:S02]  /*ba90*/  HADD2.F32 R61, -RZ, R60.H0_H0 ;  /* 0x2000003cff3d7230 */ /* 0x000fc40000004100 */
[-C--:B------:R-:W-:Y:S01]  /*baa0*/  FFMA.FTZ R54, R62, R63.reuse, R91 ;  /* 0x0000003f3e367223 */ /* 0x080fe2000001005b */
[--C-:B------:R-:W-:Y:S02]  /*bab0*/  HADD2.F32 R56, -RZ, R59.reuse.H0_H0 ;  /* 0x2000003bff387230 */ /* 0x100fe40000004100 */
[----:B------:R-:W-:Y:S01]  /*bac0*/  FFMA.FTZ R57, R58, R63, -R89 ;  /* 0x0000003f3a397223 */ /* 0x000fe20000010859 */
[----:B------:R-:W-:Y:S02]  /*bad0*/  HADD2.F32 R164, -RZ, R164.H1_H1 ;  /* 0x300000a4ffa47230 */ /* 0x000fe40000004100 */
[-C--:B------:R-:W-:Y:S01]  /*bae0*/  FMUL.FTZ R63, R61, R88.reuse ;  /* 0x000000583d3f7220 */ /* 0x080fe20000410000 */
[----:B------:R-:W-:Y:S02]  /*baf0*/  HADD2.F32 R62, -RZ, R60.H1_H1 ;  /* 0x3000003cff3e7230 */ /* 0x000fe40000004100 */
[----:B------:R-:W-:Y:S01]  /*bb00*/  FMUL.FTZ R88, R56, R88 ;  /* 0x0000005838587220 */ /* 0x000fe20000410000 */
[----:B------:R-:W-:Y:S01]  /*bb10*/  HADD2.F32 R58, -RZ, R166.H0_H0 ;  /* 0x200000a6ff3a7230 */ /* 0x000fe20000004100 */
[----:B------:R-:W-:Y:S01]  /*bb20*/  F2FP.F16.E4M3.UNPACK_B R89, R165.H1 ;  /* 0x000000a5ff59723e */ /* 0x000fe200030006ff */
[----:B------:R-:W-:-:S02]  /*bb30*/  HADD2.F32 R59, -RZ, R59.H1_H1 ;  /* 0x3000003bff3b7230 */ /* 0x000fc40000004100 */
        /* <DEDUP_REMOVED lines=25> */
[----:B------:R-:W-:Y:S01]  /*bcd0*/  FMUL.FTZ R92, R63, R92 ;  /* 0x0000005c3f5c7220 */ /* 0x000fe20000410000 */
[----:B------:R-:W-:Y:S01]  /*bce0*/  F2FP.F16.E4M3.UNPACK_B R88, R49 ;  /* 0x00000031ff58723e */ /* 0x000fe200020006ff */
[----:B------:R-:W-:Y:S01]  /*bcf0*/  HADD2.F32 R49, -RZ, R48.H0_H0 ;  /* 0x20000030ff317230 */ /* 0x000fe20000004100 */
[----:B------:R-:W-:Y:S01]  /*bd00*/  F2FP.F16.E4M3.UNPACK_B R167, R167 ;  /* 0x000000a7ffa7723e */ /* 0x000fe200020006ff */
[----:B------:R-:W-:Y:S01]  /*bd10*/  FFMA.FTZ R93, R89, R90, R92 ;  /* 0x0000005a595d7223 */ /* 0x000fe2000001005c */
[----:B------:R-:W-:-:S02]  /*bd20*/  HADD2.F32 R92, -RZ, R165.H0_H0 ;  /* 0x200000a5ff5c7230 */ /* 0x000fc40000004100 */
[----:B------:R-:W-:Y:S01]  /*bd30*/  FFMA.FTZ R63, R63, R90, -R94 ;  /* 0x0000005a3f3f7223 */ /* 0x000fe2000001085e */
[--C-:B------:R-:W-:Y:S01]  /*bd40*/  HADD2.F32 R89, -RZ, R88.reuse.H0_H0 ;  /* 0x20000058ff597230 */ /* 0x100fe20000004100 */
[----:B------:R-:W-:Y:S01]  /*bd50*/  F2FP.SATFINITE.E4M3.F32.PACK_AB_MERGE_C R50, R57, R50, RZ ;  /* 0x000000323932723e */ /* 0x000fe200048070ff */
[----:B------:R-:W-:Y:S01]  /*bd60*/  HADD2.F32 R165, -RZ, R165.H1_H1 ;  /* 0x300000a5ffa57230 */ /* 0x000fe20000004100 */
[----:B------:R-:W-:Y:S01]  /*bd70*/  F2FP.SATFINITE.E4M3.F32.PACK_AB_MERGE_C R54, R54, R51, RZ ;  /* 0x000000333636723e */ /* 0x000fe200048070ff */
[----:B------:R-:W-:Y:S02]  /*bd80*/  HADD2.F32 R88, -RZ, R88.H1_H1 ;  /* 0x30000058ff587230 */ /* 0x000fe40000004100 */
[-C--:B------:R-:W-:Y:S01]  /*bd90*/  FMUL.FTZ R94, R89, R92.reuse ;  /* 0x0000005c595e7220 */ /* 0x080fe20000410000 */
[----:B------:R-:W-:Y:S02]  /*bda0*/  HADD2.F32 R48, -RZ, R48.H1_H1 ;  /* 0x30000030ff307230 */ /* 0x000fe40000004100 */
[----:B------:R-:W-:Y:S01]  /*bdb0*/  FMUL.FTZ R92, R49, R92 ;  /* 0x0000005c315c7220 */ /* 0x000fe20000410000 */
[----:B------:R-:W-:-:S02]  /*bdc0*/  HADD2.F32 R90, -RZ, R167.H0_H0 ;  /* 0x200000a7ff5a7230 */ /* 0x000fc40000004100 */
[-C--:B------:R-:W-:Y:S01]  /*bdd0*/  FMUL.FTZ R91, R88, R165.reuse ;  /* 0x000000a5585b7220 */ /* 0x080fe20000410000 */
[----:B------:R-:W-:Y:S02]  /*bde0*/  HADD2.F32 R167, -RZ, R167.H1_H1 ;  /* 0x300000a7ffa77230 */ /* 0x000fe40000004100 */
[C---:B------:R-:W-:Y:S01]  /*bdf0*/  FMUL.FTZ R165, R48.reuse, R165 ;  /* 0x000000a530a57220 */ /* 0x040fe20000410000 */
[----:B------:R-:W-:Y:S01]  /*be00*/  F2FP.SATFINITE.E4M3.F32.PACK_AB_MERGE_C R60, R63, R60, RZ ;  /* 0x0000003c3f3c723e */ /* 0x000fe200048070ff */
[----:B------:R-:W-:Y:S01]  /*be10*/  FFMA.FTZ R49, R49, R90, -R94 ;  /* 0x0000005a31317223 */ /* 0x000fe2000001085e */
[----:B------:R-:W-:Y:S01]  /*be20*/  F2FP.SATFINITE.E4M3.F32.PACK_AB_MERGE_C R51, R61, R56, R50 ;  /* 0x000000383d33723e */ /* 0x000fe20004807032 */
[----:B------:R-:W-:Y:S01]  /*be30*/  FFMA.FTZ R48, R48, R167, -R91 ;  /* 0x000000a730307223 */ /* 0x000fe2000001085b */
[----:B------:R-:W-:Y:S01]  /*be40*/  F2FP.F16.E4M3.UNPACK_B R57, R45 ;  /* 0x0000002dff39723e */ /* 0x000fe200020006ff */
[----:B------:R-:W-:Y:S01]  /*be50*/  FFMA.FTZ R92, R89, R90, R92 ;  /* 0x0000005a595c7223 */ /* 0x000fe2000001005c */
[----:B------:R-:W-:Y:S01]  /*be60*/  F2FP.F16.E4M3.UNPACK_B R63, R46 ;  /* 0x0000002eff3f723e */ /* 0x000fe200020006ff */
[----:B------:R-:W-:Y:S01]  /*be70*/  FFMA.FTZ R165, R88, R167, R165 ;  /* 0x000000a758a57223 */ /* 0x000fe200000100a5 */
[----:B------:R-:W-:-:S02]  /*be80*/  F2FP.F16.E4M3.UNPACK_B R56, R41 ;  /* 0x00000029ff38723e */ /* 0x000fc400020006ff */
[----:B------:R-:W-:Y:S02]  /*be90*/  F2FP.SATFINITE.E4M3.F32.PACK_AB_MERGE_C R62, R93, R62, RZ ;  /* 0x0000003e5d3e723e */ /* 0x000fe400048070ff */
        /* <DEDUP_REMOVED lines=90> */
[----:B------:R-:W-:Y:S01]  /*c440*/  F2FP.SATFINITE.E4M3.F32.PACK_AB_MERGE_C R47, R61, R42, R62 ;  /* 0x0000002a3d2f723e */ /* 0x000fe2000480703e */
[----:B------:R-:W-:-:S07]  /*c450*/  IMAD.MOV.U32 R42, RZ, RZ, R49 ;  /* 0x000000ffff2a7224 */ /* 0x000fce00078e0031 */
.L_x_1521:
[----:B------:R-:W-:Y:S05]  /*c460*/  BSYNC B2 ;  /* 0x0000000000027941 */ /* 0x000fea0003800000 */
.L_x_1520:
        /* <DEDUP_REMOVED lines=10> */
.L_x_1511:
[----:B------:R-:W-:Y:S05]  /*c510*/  BSYNC B1 ;  /* 0x0000000000017941 */ /* 0x000fea0003800000 */
.L_x_1510:
[-C--:B01-34-:R-:W-:Y:S02]  /*c520*/  IMAD R40, R145, R130.reuse, RZ ;  /* 0x0000008291287224 */ /* 0x09bfe400078e02ff */
        /* <DEDUP_REMOVED lines=45> */
[----:B------:R-:W-:Y:S01]  /*c800*/  IMAD.MOV.U32 R54, RZ, RZ, R42 ;  /* 0x000000ffff367224 */ /* 0x000fe200078e002a */
[----:B------:R-:W-:Y:S01]  /*c810*/  LOP3.LUT R55, R77, 0xff0000ff, RZ, 0xc0, !PT ;  /* 0xff0000ff4d377812 */ /* 0x000fe200078ec0ff */
[----:B------:R-:W-:Y:S01]  /*c820*/  IMAD.SHL.U32 R42, R62, 0x100, RZ ;  /* 0x000001003e2a7824 */ /* 0x000fe200078e00ff */
[--C-:B------:R-:W-:Y:S01]  /*c830*/  SHF.R.U32.HI R64, RZ, 0x8, R79.reuse ;  /* 0x00000008ff407819 */ /* 0x100fe2000001164f */
[----:B------:R-:W-:Y:S01]  /*c840*/  IMAD.U32 R41, R66, 0x10000, RZ ;  /* 0x0001000042297824 */ /* 0x000fe200078e00ff */
[----:B------:R-:W-:Y:S01]  /*c850*/  LOP3.LUT R59, R65, 0xff0000ff, RZ, 0xc0, !PT ;  /* 0xff0000ff413b7812 */ /* 0x000fe200078ec0ff */
[----:B------:R-:W-:Y:S01]  /*c860*/  IMAD.SHL.U32 R61, R61, 0x100, RZ ;  /* 0x000001003d3d7824 */ /* 0x000fe200078e00ff */
[----:B------:R-:W-:Y:S01]  /*c870*/  SHF.R.U32.HI R63, RZ, 0x10, R79 ;  /* 0x00000010ff3f7819 */ /* 0x000fe2000001164f */
[----:B-1----:R-:W-:Y:S01]  /*c880*/  IMAD.MOV.U32 R58, RZ, RZ, R44 ;  /* 0x000000ffff3a7224 */ /* 0x002fe200078e002c */
[----:B------:R-:W-:Y:S01]  /*c890*/  LOP3.LUT R40, R55, 0xff00, R40, 0xf8, !PT ;  /* 0x0000ff0037287812 */ /* 0x000fe200078ef828 */
[----:B------:R-:W-:Y:S01]  /*c8a0*/  IMAD.SHL.U32 R55, R64, 0x100, RZ ;  /* 0x0000010040377824 */ /* 0x000fe200078e00ff */
[----:B------:R-:W-:-:S02]  /*c8b0*/  LOP3.LUT R60, R67, 0xff0000ff, RZ, 0xc0, !PT ;  /* 0xff0000ff433c7812 */ /* 0x000fc400078ec0ff */
[----:B------:R-:W-:Y:S02]  /*c8c0*/  LOP3.LUT R56, R79, 0xff0000ff, RZ, 0xc0, !PT ;  /* 0xff0000ff4f387812 */ /* 0x000fe400078ec0ff */
[----:B------:R-:W-:Y:S02]  /*c8d0*/  LOP3.LUT R44, R59, 0xff00, R42, 0xf8, !PT ;  /* 0x0000ff003b2c7812 */ /* 0x000fe400078ef82a */
[----:B------:R-:W-:Y:S01]  /*c8e0*/  LOP3.LUT R42, R40, 0xff0000, R41, 0xf8, !PT ;  /* 0x00ff0000282a7812 */ /* 0x000fe200078ef829 */
[----:B------:R-:W-:Y:S01]  /*c8f0*/  IMAD.U32 R40, R63, 0x10000, RZ ;  /* 0x000100003f287824 */ /* 0x000fe200078e00ff */
[----:B------:R-:W-:Y:S02]  /*c900*/  LOP3.LUT R64, R60, 0xff00, R61, 0xf8, !PT ;  /* 0x0000ff003c407812 */ /* 0x000fe400078ef83d */
[----:B------:R-:W-:Y:S02]  /*c910*/  LOP3.LUT R55, R56, 0xff00, R55, 0xf8, !PT ;  /* 0x0000ff0038377812 */ /* 0x000fe400078ef837 */
[----:B------:R-:W-:-:S02]  /*c920*/  F2FP.F16.E4M3.UNPACK_B R63, R158.H1 ;  /* 0x0000009eff3f723e */ /* 0x000fc400030006ff */
        /* <DEDUP_REMOVED lines=77> */
[----:B------:R-:W-:-:S02]  /*ce00*/  HADD2.F32 R63, -RZ, R63.H1_H1 ;  /* 0x3000003fff3f7230 */ /* 0x000fc40000004100 */
[----:B------:R-:W-:Y:S01]  /*ce10*/  FMUL.FTZ R66, R54, R159 ;  /* 0x0000009f36427220 */ /* 0x000fe20000410000 */
[--C-:B------:R-:W-:Y:S02]  /*ce20*/  HADD2.F32 R65, -RZ, R161.reuse.H0_H0 ;  /* 0x200000a1ff417230 */ /* 0x100fe40000004100 */
[----:B------:R-:W-:Y:S01]  /*ce30*/  FMUL.FTZ R77, R64, R67 ;  /* 0x00000043404d7220 */ /* 0x000fe20000410000 */
[----:B------:R-:W-:Y:S02]  /*ce40*/  HADD2.F32 R161, -RZ, R161.H1_H1 ;  /* 0x300000a1ffa17230 */ /* 0x000fe40000004100 */
[C---:B------:R-:W-:Y:S01]  /*ce50*/  FMUL.FTZ R79, R63.reuse, R159 ;  /* 0x0000009f3f4f7220 */ /* 0x040fe20000410000 */
[C---:B------:R-:W-:Y:S01]  /*ce60*/  FMUL.FTZ R67, R46.reuse, R67 ;  /* 0x000000432e437220 */ /* 0x040fe20000410000 */
[----:B------:R-:W-:Y:S01]  /*ce70*/  FFMA.FTZ R77, R46, R65, -R77 ;  /* 0x000000412e4d7223 */ /* 0x000fe2000001084d */
[----:B------:R-:W-:Y:S01]  /*ce80*/  F2FP.F16.E4M3.UNPACK_B R58, R53 ;  /* 0x00000035ff3a723e */ /* 0x000fe200020006ff */
[----:B------:R-:W-:Y:S01]  /*ce90*/  FFMA.FTZ R54, R54, R161, -R79 ;  /* 0x000000a136367223 */ /* 0x000fe2000001084f */
[----:B------:R-:W-:Y:S01]  /*cea0*/  FFMA.FTZ R46, R64, R65, R67 ;  /* 0x00000041402e7223 */ /* 0x000fe20000010043 */
[----:B------:R-:W-:Y:S01]  /*ceb0*/  FFMA.FTZ R161, R63, R161, R66 ;  /* 0x000000a13fa17223 */ /* 0x000fe20000010042 */
[----:B------:R-:W-:-:S02]  /*cec0*/  F2FP.F16.E4M3.UNPACK_B R63, R45 ;  /* 0x0000002dff3f723e */ /* 0x000fc400020006ff */
[----:B------:R-:W-:Y:S02]  /*ced0*/  F2FP.F16.E4M3.UNPACK_B R64, R44 ;  /* 0x0000002cff40723e */ /* 0x000fe400020006ff */
[----:B------:R-:W-:Y:S01]  /*cee0*/  F2FP.SATFINITE.E4M3.F32.PACK_AB_MERGE_C R56, R62, R59, R55 ;  /* 0x0000003b3e38723e */ /* 0x000fe20004807037 */
[--C-:B------:R-:W-:Y:S01]  /*cef0*/  HADD2.F32 R59, -RZ, R63.reuse.H0_H0 ;  /* 0x2000003fff3b7230 */ /* 0x100fe20000004100 */
[----:B------:R-:W-:Y:S01]  /*cf00*/  F2FP.SATFINITE.E4M3.F32.PACK_AB_MERGE_C R55, R61, R60, R57 ;  /* 0x0000003c3d37723e */ /* 0x000fe20004807039 */
[----:B------:R-:W-:Y:S01]  /*cf10*/  HADD2.F32 R60, -RZ, R64.H0_H0 ;  /* 0x20000040ff3c7230 */ /* 0x000fe20000004100 */
[----:B------:R-:W-:Y:S01]  /*cf20*/  F2FP.SATFINITE.E4M3.F32.PACK_AB_MERGE_C R76, R91, R76, RZ ;  /* 0x0000004c5b4c723e */ /* 0x000fe200048070ff */
[----:B------:R-:W-:Y:S01]  /*cf30*/  HADD2.F32 R57, -RZ, R58.H0_H0 ;  /* 0x2000003aff397230 */ /* 0x000fe20000004100 */
[----:B------:R-:W-:Y:S01]  /*cf40*/  F2FP.F16.E4M3.UNPACK_B R61, R42 ;  /* 0x0000002aff3d723e */ /* 0x000fe200020006ff */
[----:B------:R-:W-:Y:S01]  /*cf50*/  HADD2.F32 R63, -RZ, R63.H1_H1 ;  /* 0x3000003fff3f7230 */ /* 0x000fe20000004100 */
[----:B------:R-:W-:Y:S01]  /*cf60*/  F2FP.SATFINITE.E4M3.F32.PACK_AB_MERGE_C R46, R161, R46, R76 ;  /* 0x0000002ea12e723e */ /* 0x000fe2000480704c */
[-C--:B------:R-:W-:Y:S01]  /*cf70*/  FMUL.FTZ R66, R59, R60.reuse ;  /* 0x0000003c3b427220 */ /* 0x080fe20000410000 */
[----:B------:R-:W-:Y:S01]  /*cf80*/  FMUL.FTZ R76, R57, R60 ;  /* 0x0000003c394c7220 */ /* 0x000fe20000410000 */
[----:B------:R-:W-:Y:S01]  /*cf90*/  HADD2.F32 R62, -RZ, R61.H0_H0 ;  /* 0x2000003dff3e7230 */ /* 0x000fe20000004100 */
[----:B------:R-:W-:Y:S01]  /*cfa0*/  F2FP.F16.E4M3.UNPACK_B R53, R53.H1 ;  /* 0x00000035ff35723e */ /* 0x000fe200030006ff */
[----:B------:R-:W-:Y:S01]  /*cfb0*/  HADD2.F32 R64, -RZ, R64.H1_H1 ;  /* 0x30000040ff407230 */ /* 0x000fe20000004100 */
[----:B------:R-:W-:Y:S01]  /*cfc0*/  F2FP.F16.E4M3.UNPACK_B R42, R42.H1 ;  /* 0x0000002aff2a723e */ /* 0x000fe200030006ff */
[----:B------:R-:W-:-:S02]  /*cfd0*/  HADD2.F32 R60, -RZ, R58.H1_H1 ;  /* 0x3000003aff3c7230 */ /* 0x000fc40000004100 */
[-C--:B------:R-:W-:Y:S01]  /*cfe0*/  FFMA.FTZ R57, R57, R62.reuse, -R66 ;  /* 0x0000003e39397223 */ /* 0x080fe20000010842 */
[----:B------:R-:W-:Y:S01]  /*cff0*/  FFMA.FTZ R58, R59, R62, R76 ;  /* 0x0000003e3b3a7223 */ /* 0x000fe2000001004c */
[----:B------:R-:W-:Y:S02]  /*d000*/  HADD2.F32 R61, -RZ, R61.H1_H1 ;  /* 0x3000003dff3d7230 */ /* 0x000fe40000004100 */
[CC--:B------:R-:W-:Y:S01]  /*d010*/  FMUL.FTZ R65, R63.reuse, R64.reuse ;  /* 0x000000403f417220 */ /* 0x0c0fe20000410000 */
[C---:B------:R-:W-:Y:S01]  /*d020*/  FMUL.FTZ R64, R60.reuse, R64 ;  /* 0x000000403c407220 */ /* 0x040fe20000410000 */
[----:B------:R-:W-:Y:S02]  /*d030*/  F2FP.F16.E4M3.UNPACK_B R59, R45.H1 ;  /* 0x0000002dff3b723e */ /* 0x000fe400030006ff */
[----:B------:R-:W-:Y:S01]  /*d040*/  F2FP.F16.E4M3.UNPACK_B R62, R44.H1 ;  /* 0x0000002cff3e723e */ /* 0x000fe200030006ff */
[-C--:B------:R-:W-:Y:S01]  /*d050*/  FFMA.FTZ R60, R60, R61.reuse, -R65 ;  /* 0x0000003d3c3c7223 */ /* 0x080fe20000010841 */
[----:B------:R-:W-:Y:S01]  /*d060*/  FFMA.FTZ R45, R63, R61, R64 ;  /* 0x0000003d3f2d7223 */ /* 0x000fe20000010040 */
[----:B------:R-:W-:Y:S01]  /*d070*/  HADD2.F32 R61, -RZ, R59.H0_H0 ;  /* 0x2000003bff3d7230 */ /* 0x000fe20000004100 */
[----:B------:R-:W-:Y:S01]  /*d080*/  F2FP.SATFINITE.E4M3.F32.PACK_AB_MERGE_C R78, R78, R89, RZ ;  /* 0x000000594e4e723e */ /* 0x000fe200048070ff */
[----:B------:R-:W-:Y:S01]  /*d090*/  HADD2.F32 R63, -RZ, R62.H0_H0 ;  /* 0x2000003eff3f7230 */ /* 0x000fe20000004100 */
[----:B------:R-:W-:Y:S01]  /*d0a0*/  F2FP.F16.E4M3.UNPACK_B R67, R41 ;  /* 0x00000029ff43723e */ /* 0x000fe200020006ff */
[----:B------:R-:W-:Y:S01]  /*d0b0*/  HADD2.F32 R44, -RZ, R53.H0_H0 ;  /* 0x20000035ff2c7230 */ /* 0x000fe20000004100 */
[----:B------:R-:W-:Y:S01]  /*d0c0*/  F2FP.SATFINITE.E4M3.F32.PACK_AB_MERGE_C R54, R54, R77, R78 ;  /* 0x0000004d3636723e */ /* 0x000fe2000480704e */
[----:B------:R-:W-:-:S02]  /*d0d0*/  HADD2.F32 R59, -RZ, R59.H1_H1 ;  /* 0x3000003bff3b7230 */ /* 0x000fc40000004100 */
[-C--:B------:R-:W-:Y:S01]  /*d0e0*/  FMUL.FTZ R65, R61, R63.reuse ;  /* 0x0000003f3d417220 */ /* 0x080fe20000410000 */
[----:B------:R-:W-:Y:S02]  /*d0f0*/  HADD2.F32 R66, -RZ, R62.H1_H1 ;  /* 0x3000003eff427230 */ /* 0x000fe40000004100 */
[C---:B------:R-:W-:Y:S01]  /*d100*/  FMUL.FTZ R76, R44.reuse, R63 ;  /* 0x0000003f2c4c7220 */ /* 0x040fe20000410000 */
[--C-:B------:R-:W-:Y:S02]  /*d110*/  HADD2.F32 R62, -RZ, R42.reuse.H0_H0 ;  /* 0x2000002aff3e7230 */ /* 0x100fe40000004100 */
[----:B------:R-:W-:Y:S02]  /*d120*/  HADD2.F32 R53, -RZ, R53.H1_H1 ;  /* 0x30000035ff357230 */ /* 0x000fe40000004100 */
[----:B------:R-:W-:Y:S01]  /*d130*/  FMUL.FTZ R78, R59, R66 ;  /* 0x000000423b4e7220 */ /* 0x000fe20000410000 */
[----:B------:R-:W-:Y:S02]  /*d140*/  HADD2.F32 R64, -RZ, R42.H1_H1 ;  /* 0x3000002aff407230 */ /* 0x000fe40000004100 */
[-C--:B------:R-:W-:Y:S01]  /*d150*/  FFMA.FTZ R42, R44, R62.reuse, -R65 ;  /* 0x0000003e2c2a7223 */ /* 0x080fe20000010841 */
[----:B------:R-:W-:Y:S01]  /*d160*/  FFMA.FTZ R44, R61, R62, R76 ;  /* 0x0000003e3d2c7223 */ /* 0x000fe2000001004c */
[C---:B------:R-:W-:Y:S01]  /*d170*/  FMUL.FTZ R66, R53.reuse, R66 ;  /* 0x0000004235427220 */ /* 0x040fe20000410000 */
[----:B------:R-:W-:Y:S01]  /*d180*/  F2FP.F16.E4M3.UNPACK_B R61, R47 ;  /* 0x0000002fff3d723e */ /* 0x000fe200020006ff */
[-C--:B------:R-:W-:Y:S01]  /*d190*/  FFMA.FTZ R79, R53, R64.reuse, -R78 ;  /* 0x00000040354f7223 */ /* 0x080fe2000001084e */
[----:B------:R-:W-:Y:S01]  /*d1a0*/  F2FP.F16.E4M3.UNPACK_B R53, R43 ;  /* 0x0000002bff35723e */ /* 0x000fe200020006ff */
[----:B------:R-:W-:Y:S01]  /*d1b0*/  FFMA.FTZ R89, R59, R64, R66 ;  /* 0x000000403b597223 */ /* 0x000fe20000010042 */
[----:B------:R-:W-:Y:S01]  /*d1c0*/  F2FP.F16.E4M3.UNPACK_B R62, R47.H1 ;  /* 0x0000002fff3e723e */ /* 0x000fe200030006ff */
[----:B------:R-:W-:Y:S01]  /*d1d0*/  HADD2.F32 R63, -RZ, R61.H0_H0 ;  /* 0x2000003dff3f7230 */ /* 0x000fe20000004100 */
[----:B------:R-:W-:Y:S01]  /*d1e0*/  F2FP.F16.E4M3.UNPACK_B R76, R41.H1 ;  /* 0x00000029ff4c723e */ /* 0x000fe200030006ff */
[----:B------:R-:W-:Y:S01]  /*d1f0*/  HADD2.F32 R78, -RZ, R67.H0_H0 ;  /* 0x20000043ff4e7230 */ /* 0x000fe20000004100 */
[----:B------:R-:W-:Y:S01]  /*d200*/  F2FP.F16.E4M3.UNPACK_B R43, R43.H1 ;  /* 0x0000002bff2b723e */ /* 0x000fe200030006ff */
[----:B------:R-:W-:Y:S01]  /*d210*/  HADD2.F32 R47, -RZ, R53.H0_H0 ;  /* 0x20000035ff2f7230 */ /* 0x000fe20000004100 */
[-C--:B------:R-:W-:Y:S01]  /*d220*/  F2FP.F16.E4M3.UNPACK_B R41, R40.reuse ;  /* 0x00000028ff29723e */ /* 0x080fe200020006ff */
[----:B------:R-:W-:Y:S01]  /*d230*/  HADD2.F32 R77, -RZ, R76.H0_H0 ;  /* 0x2000004cff4d7230 */ /* 0x000fe20000004100 */
[----:B------:R-:W-:Y:S01]  /*d240*/  F2FP.F16.E4M3.UNPACK_B R64, R40.H1 ;  /* 0x00000028ff40723e */ /* 0x000fe200030006ff */
[----:B------:R-:W-:-:S02]  /*d250*/  HADD2.F32 R40, -RZ, R62.H0_H0 ;  /* 0x2000003eff287230 */ /* 0x000fc40000004100 */
[-C--:B------:R-:W-:Y:S01]  /*d260*/  FMUL.FTZ R88, R63, R78.reuse ;  /* 0x0000004e3f587220 */ /* 0x080fe20000410000 */
[----:B------:R-:W-:Y:S02]  /*d270*/  HADD2.F32 R59, -RZ, R43.H0_H0 ;  /* 0x2000002bff3b7230 */ /* 0x000fe40000004100 */
[----:B------:R-:W-:Y:S01]  /*d280*/  FMUL.FTZ R78, R47, R78 ;  /* 0x0000004e2f4e7220 */ /* 0x000fe20000410000 */
[----:B------:R-:W-:Y:S02]  /*d290*/  HADD2.F32 R66, -RZ, R41.H0_H0 ;  /* 0x20000029ff427230 */ /* 0x000fe40000004100 */
[-C--:B------:R-:W-:Y:S01]  /*d2a0*/  FMUL.FTZ R90, R40, R77.reuse ;  /* 0x0000004d285a7220 */ /* 0x080fe20000410000 */
[----:B------:R-:W-:Y:S02]  /*d2b0*/  HADD2.F32 R65, -RZ, R64.H0_H0 ;  /* 0x20000040ff417230 */ /* 0x000fe40000004100 */
[----:B------:R-:W-:Y:S01]  /*d2c0*/  FMUL.FTZ R77, R59, R77 ;  /* 0x0000004d3b4d7220 */ /* 0x000fe20000410000 */
[----:B------:R-:W-:-:S02]  /*d2d0*/  HADD2.F32 R62, -RZ, R62.H1_H1 ;  /* 0x3000003eff3e7230 */ /* 0x000fc40000004100 */
[-C--:B------:R-:W-:Y:S01]  /*d2e0*/  FFMA.FTZ R88, R47, R66.reuse, -R88 ;  /* 0x000000422f587223 */ /* 0x080fe20000010858 */
[----:B------:R-:W-:Y:S02]  /*d2f0*/  HADD2.F32 R76, -RZ, R76.H1_H1 ;  /* 0x3000004cff4c7230 */ /* 0x000fe40000004100 */
[----:B------:R-:W-:Y:S01]  /*d300*/  FFMA.FTZ R78, R63, R66, R78 ;  /* 0x000000423f4e7223 */ /* 0x000fe2000001004e */
[----:B------:R-:W-:Y:S02]  /*d310*/  HADD2.F32 R43, -RZ, R43.H1_H1 ;  /* 0x3000002bff2b7230 */ /* 0x000fe40000004100 */
[----:B------:R-:W-:Y:S01]  /*d320*/  FFMA.FTZ R77, R40, R65, R77 ;  /* 0x00000041284d7223 */ /* 0x000fe2000001004d */
[----:B------:R-:W-:Y:S02]  /*d330*/  HADD2.F32 R61, -RZ, R61.H1_H1 ;  /* 0x3000003dff3d7230 */ /* 0x000fe40000004100 */
[----:B------:R-:W-:Y:S01]  /*d340*/  FMUL.FTZ R92, R62, R76 ;  /* 0x0000004c3e5c7220 */ /* 0x000fe20000410000 */
[----:B------:R-:W-:-:S02]  /*d350*/  HADD2.F32 R66, -RZ, R67.H1_H1 ;  /* 0x30000043ff427230 */ /* 0x000fc40000004100 */
[----:B------:R-:W-:Y:S01]  /*d360*/  FFMA.FTZ R90, R59, R65, -R90 ;  /* 0x000000413b5a7223 */ /* 0x000fe2000001085a */
[----:B------:R-:W-:Y:S01]  /*d370*/  HADD2.F32 R53, -RZ, R53.H1_H1 ;  /* 0x30000035ff357230 */ /* 0x000fe20000004100 */
[----:B------:R-:W-:Y:S01]  /*d380*/  F2FP.SATFINITE.E4M3.F32.PACK_AB_MERGE_C R42, R79, R42, RZ ;  /* 0x0000002a4f2a723e */ /* 0x000fe200048070ff */
[----:B------:R-:W-:Y:S02]  /*d390*/  HADD2.F32 R40, -RZ, R41.H1_H1 ;  /* 0x30000029ff287230 */ /* 0x000fe40000004100 */
[----:B------:R-:W-:Y:S01]  /*d3a0*/  FMUL.FTZ R41, R43, R76 ;  /* 0x0000004c2b297220 */ /* 0x000fe20000410000 */
[----:B------:R-:W-:Y:S02]  /*d3b0*/  HADD2.F32 R64, -RZ, R64.H1_H1 ;  /* 0x30000040ff407230 */ /* 0x000fe40000004100 */
[-C--:B------:R-:W-:Y:S01]  /*d3c0*/  FMUL.FTZ R76, R61, R66.reuse ;  /* 0x000000423d4c7220 */ /* 0x080fe20000410000 */
        /* <DEDUP_REMOVED lines=14> */
[----:B------:R-:W-:-:S07]  /*d4b0*/  F2FP.SATFINITE.E4M3.F32.PACK_AB_MERGE_C R47, R61, R78, R62 ;  /* 0x0000004e3d2f723e */ /* 0x000fce000480703e */
.L_x_1525:
[----:B------:R-:W-:Y:S05]  /*d4c0*/  BSYNC B2 ;  /* 0x0000000000027941 */ /* 0x000fea0003800000 */
.L_x_1524:
[----:B0-----:R0:W-:Y:S04]  /*d4d0*/  STG.E.128 desc[UR60][R48.64], R40 ;  /* 0x0000002830007986 */ /* 0x0011e8000c101d3c */
[----:B-1----:R0:W-:Y:S02]  /*d4e0*/  @!P2 STG.E.128 desc[UR60][R50.64], R44 ;  /* 0x0000002c3200a986 */ /* 0x0021e4000c101d3c */
.L_x_1523:
[----:B------:R-:W-:Y:S05]  /*d4f0*/  BSYNC B1 ;  /* 0x0000000000017941 */ /* 0x000fea0003800000 */
.L_x_1522:
        /* <DEDUP_REMOVED lines=42> */
[----:B------:R-:W-:Y:S01]  /*d7a0*/  SHF.R.U32.HI R67, RZ, 0x10, R81 ;  /* 0x00000010ff437819 */ /* 0x000fe20000011651 */
[----:B------:R-:W-:Y:S01]  /*d7b0*/  IMAD.MOV.U32 R53, RZ, RZ, R41 ;  /* 0x000000ffff357224 */ /* 0x000fe200078e0029 */
[----:B------:R-:W-:Y:S01]  /*d7c0*/  LOP3.LUT R55, R55, 0xff00, R40, 0xf8, !PT ;  /* 0x0000ff0037377812 */ /* 0x000fe200078ef828 */
[----:B------:R-:W-:Y:S01]  /*d7d0*/  IMAD.SHL.U32 R40, R65, 0x100, RZ ;  /* 0x0000010041287824 */ /* 0x000fe200078e00ff */
[----:B------:R-:W-:Y:S01]  /*d7e0*/  SHF.R.U32.HI R66, RZ, 0x10, R83 ;  /* 0x00000010ff427819 */ /* 0x000fe20000011653 */
[----:B------:R-:W-:Y:S01]  /*d7f0*/  IMAD.SHL.U32 R44, R58, 0x100, RZ ;  /* 0x000001003a2c7824 */ /* 0x000fe200078e00ff */
[----:B------:R-:W-:Y:S01]  /*d800*/  LOP3.LUT R61, R83, 0xff0000ff, RZ, 0xc0, !PT ;  /* 0xff0000ff533d7812 */ /* 0x000fe200078ec0ff */
[----:B------:R-:W-:Y:S01]  /*d810*/  IMAD.U32 R42, R67, 0x10000, RZ ;  /* 0x00010000432a7824 */ /* 0x000fe200078e00ff */
[----:B------:R-:W-:-:S02]  /*d820*/  SHF.R.U32.HI R60, RZ, 0x8, R69 ;  /* 0x00000008ff3c7819 */ /* 0x000fc40000011645 */
[----:B------:R-:W-:Y:S02]  /*d830*/  LOP3.LUT R63, R71, 0xff0000ff, RZ, 0xc0, !PT ;  /* 0xff0000ff473f7812 */ /* 0x000fe400078ec0ff */
[----:B------:R-:W-:Y:S01]  /*d840*/  LOP3.LUT R61, R61, 0xff00, R40, 0xf8, !PT ;  /* 0x0000ff003d3d7812 */ /* 0x000fe200078ef828 */
[----:B------:R-:W-:Y:S01]  /*d850*/  IMAD.U32 R40, R66, 0x10000, RZ ;  /* 0x0001000042287824 */ /* 0x000fe200078e00ff */
[----:B------:R-:W-:Y:S01]  /*d860*/  LOP3.LUT R67, R63, 0xff00, R44, 0xf8, !PT ;  /* 0x0000ff003f437812 */ /* 0x000fe200078ef82c */
[----:B------:R-:W-:Y:S01]  /*d870*/  IMAD.SHL.U32 R41, R60, 0x100, RZ ;  /* 0x000001003c297824 */ /* 0x000fe200078e00ff */
[----:B------:R-:W-:Y:S02]  /*d880*/  LOP3.LUT R56, R69, 0xff0000ff, RZ, 0xc0, !PT ;  /* 0xff0000ff45387812 */ /* 0x000fe400078ec0ff */
[----:B------:R-:W-:Y:S02]  /*d890*/  F2FP.F16.E4M3.UNPACK_B R63, R151.H1 ;  /* 0x00000097ff3f723e */ /* 0x000fe400030006ff */
[----:B------:R-:W-:-:S02]  /*d8a0*/  F2FP.F16.E4M3.UNPACK_B R60, R59.H1 ;  /* 0x0000003bff3c723e */ /* 0x000fc400030006ff */
[----:B------:R-:W-:Y:S02]  /*d8b0*/  F2FP.F16.E4M3.UNPACK_B R58, R57.H1 ;  /* 0x00000039ff3a723e */ /* 0x000fe400030006ff */
[----:B------:R-:W-:Y:S02]  /*d8c0*/  SHF.R.U32.HI R62, RZ, 0x10, R69 ;  /* 0x00000010ff3e7819 */ /* 0x000fe40000011645 */
[----:B------:R-:W-:Y:S02]  /*d8d0*/  LOP3.LUT R40, R61, 0xff0000, R40, 0xf8, !PT ;  /* 0x00ff00003d287812 */ /* 0x000fe400078ef828 */
[----:B------:R-:W-:Y:S01]  /*d8e0*/  LOP3.LUT R65, R56, 0xff00, R41, 0xf8, !PT ;  /* 0x0000ff0038417812 */ /* 0x000fe200078ef829 */
[----:B------:R-:W-:Y:S01]  /*d8f0*/  HADD2.F32 R41, -RZ, R63.H0_H0 ;  /* 0x2000003fff297230 */ /* 0x000fe20000004100 */
[----:B------:R-:W-:Y:S01]  /*d900*/  LOP3.LUT R42, R55, 0xff0000, R42, 0xf8, !PT ;  /* 0x00ff0000372a7812 */ /* 0x000fe200078ef82a */
[----:B------:R-:W-:Y:S01]  /*d910*/  HADD2.F32 R56, -RZ, R60.H0_H0 ;  /* 0x2000003cff387230 */ /* 0x000fe20000004100 */
[----:B------:R-:W-:Y:S01]  /*d920*/  F2FP.F16.E4M3.UNPACK_B R61, R153.H1 ;  /* 0x00000099ff3d723e */ /* 0x000fe200030006ff */
[----:B------:R-:W-:Y:S01]  /*d930*/  HADD2.F32 R55, -RZ, R58.H0_H0 ;  /* 0x2000003aff377230 */ /* 0x000fe20000004100 */
[----:B------:R-:W-:Y:S01]  /*d940*/  SHF.R.U32.HI R64, RZ, 0x10, R71 ;  /* 0x00000010ff407819 */ /* 0x000fe20000011647 */
[----:B------:R-:W-:-:S02]  /*d950*/  IMAD.U32 R44, R62, 0x10000, RZ ;  /* 0x000100003e2c7824 */ /* 0x000fc400078e00ff */
[-C--:B------:R-:W-:Y:S01]  /*d960*/  FMUL.FTZ R66, R56, R41.reuse ;  /* 0x0000002938427220 */ /* 0x080fe20000410000 */
[----:B------:R-:W-:Y:S02]  /*d970*/  HADD2.F32 R62, -RZ, R61.H0_H0 ;  /* 0x2000003dff3e7230 */ /* 0x000fe40000004100 */
        /* <DEDUP_REMOVED lines=69> */
[----:B------:R-:W-:Y:S01]  /*ddd0*/  FMUL.FTZ R65, R46, R65 ;  /* 0x000000412e417220 */ /* 0x000fe20000410000 */
[----:B------:R-:W-:Y:S02]  /*dde0*/  HADD2.F32 R154, -RZ, R154.H1_H1 ;  /* 0x3000009aff9a7230 */ /* 0x000fe40000004100 */
        /* <DEDUP_REMOVED lines=19> */
[----:B------:R-:W-:Y:S01]  /*df20*/  FMUL.FTZ R68, R57, R60 ;  /* 0x0000003c39447220 */ /* 0x000fe20000410000 */
[----:B------:R-:W-:Y:S01]  /*df30*/  F2FP.SATFINITE.E4M3.F32.PACK_AB_MERGE_C R76, R79, R76, RZ ;  /* 0x0000004c4f4c723e */ /* 0x000fe200048070ff */
[----:B------:R-:W-:Y:S01]  /*df40*/  HADD2.F32 R63, -RZ, R63.H1_H1 ;  /* 0x3000003fff3f7230 */ /* 0x000fe20000004100 */
[----:B------:R-:W-:Y:S01]  /*df50*/  F2FP.F16.E4M3.UNPACK_B R53, R53.H1 ;  /* 0x00000035ff35723e */ /* 0x000fe200030006ff */
[----:B------:R-:W-:Y:S01]  /*df60*/  HADD2.F32 R60, -RZ, R58.H1_H1 ;  /* 0x3000003aff3c7230 */ /* 0x000fe20000004100 */
[----:B------:R-:W-:Y:S01]  /*df70*/  F2FP.SATFINITE.E4M3.F32.PACK_AB_MERGE_C R46, R65, R46, R76 ;  /* 0x0000002e412e723e */ /* 0x000fe2000480704c */
        /* <DEDUP_REMOVED lines=8> */
[----:B------:R-:W-:Y:S01]  /*e000*/  HADD2.F32 R44, -RZ, R53.H0_H0 ;  /* 0x20000035ff2c7230 */ /* 0x000fe20000004100 */
[----:B------:R-:W-:Y:S01]  /*e010*/  F2FP.F16.E4M3.UNPACK_B R42, R42.H1 ;  /* 0x0000002aff2a723e */ /* 0x000fe200030006ff */
[----:B------:R-:W-:Y:S02]  /*e020*/  HADD2.F32 R61, -RZ, R59.H0_H0 ;  /* 0x2000003bff3d7230 */ /* 0x000fe40000004100 */
[----:B------:R-:W-:Y:S01]  /*e030*/  FFMA.FTZ R60, R60, R62, -R65 ;  /* 0x0000003e3c3c7223 */ /* 0x000fe20000010841 */
[----:B------:R-:W-:Y:S01]  /*e040*/  HADD2.F32 R64, -RZ, R63.H0_H0 ;  /* 0x2000003fff407230 */ /* 0x000fe20000004100 */
[----:B------:R-:W-:Y:S01]  /*e050*/  F2FP.F16.E4M3.UNPACK_B R65, R41 ;  /* 0x00000029ff41723e */ /* 0x000fe200020006ff */
[----:B------:R-:W-:Y:S02]  /*e060*/  HADD2.F32 R59, -RZ, R59.H1_H1 ;  /* 0x3000003bff3b7230 */ /* 0x000fe40000004100 */
[----:B------:R-:W-:-:S02]  /*e070*/  HADD2.F32 R66, -RZ, R63.H1_H1 ;  /* 0x3000003fff427230 */ /* 0x000fc40000004100 */
[-C--:B------:R-:W-:Y:S01]  /*e080*/  FMUL.FTZ R63, R61, R64.reuse ;  /* 0x000000403d3f7220 */ /* 0x080fe20000410000 */
[----:B------:R-:W-:Y:S02]  /*e090*/  HADD2.F32 R53, -RZ, R53.H1_H1 ;  /* 0x30000035ff357230 */ /* 0x000fe40000004100 */
[----:B------:R-:W-:Y:S01]  /*e0a0*/  FMUL.FTZ R68, R44, R64 ;  /* 0x000000402c447220 */ /* 0x000fe20000410000 */
[--C-:B------:R-:W-:Y:S02]  /*e0b0*/  HADD2.F32 R62, -RZ, R42.reuse.H0_H0 ;  /* 0x2000002aff3e7230 */ /* 0x100fe40000004100 */
[----:B------:R-:W-:Y:S02]  /*e0c0*/  HADD2.F32 R64, -RZ, R42.H1_H1 ;  /* 0x3000002aff407230 */ /* 0x000fe40000004100 */
[-C--:B------:R-:W-:Y:S01]  /*e0d0*/  FMUL.FTZ R42, R59, R66.reuse ;  /* 0x000000423b2a7220 */ /* 0x080fe20000410000 */
[----:B------:R-:W-:Y:S01]  /*e0e0*/  FMUL.FTZ R66, R53, R66 ;  /* 0x0000004235427220 */ /* 0x000fe20000410000 */
[----:B------:R-:W-:Y:S01]  /*e0f0*/  FFMA.FTZ R70, R61, R62, R68 ;  /* 0x0000003e3d467223 */ /* 0x000fe20000010044 */
[----:B------:R-:W-:-:S02]  /*e100*/  HADD2.F32 R67, -RZ, R65.H0_H0 ;  /* 0x20000041ff437230 */ /* 0x000fc40000004100 */
[-C--:B------:R-:W-:Y:S01]  /*e110*/  FFMA.FTZ R76, R53, R64.reuse, -R42 ;  /* 0x00000040354c7223 */ /* 0x080fe2000001082a */
[----:B------:R-:W-:Y:S01]  /*e120*/  F2FP.F16.E4M3.UNPACK_B R53, R47 ;  /* 0x0000002fff35723e */ /* 0x000fe200020006ff */
[----:B------:R-:W-:Y:S01]  /*e130*/  FFMA.FTZ R71, R59, R64, R66 ;  /* 0x000000403b477223 */ /* 0x000fe20000010042 */
[----:B------:R-:W-:Y:S01]  /*e140*/  F2FP.F16.E4M3.UNPACK_B R66, R41.H1 ;  /* 0x00000029ff42723e */ /* 0x000fe200030006ff */
[----:B------:R-:W-:Y:S01]  /*e150*/  FFMA.FTZ R69, R44, R62, -R63 ;  /* 0x0000003e2c457223 */ /* 0x000fe2000001083f */
[----:B------:R-:W-:Y:S01]  /*e160*/  F2FP.F16.E4M3.UNPACK_B R42, R43 ;  /* 0x0000002bff2a723e */ /* 0x000fe200020006ff */
[----:B------:R-:W-:Y:S01]  /*e170*/  HADD2.F32 R61, -RZ, R53.H0_H0 ;  /* 0x20000035ff3d7230 */ /* 0x000fe20000004100 */
[----:B------:R-:W-:Y:S01]  /*e180*/  F2FP.F16.E4M3.UNPACK_B R59, R47.H1 ;  /* 0x0000002fff3b723e */ /* 0x000fe200030006ff */
[----:B------:R-:W-:Y:S01]  /*e190*/  HADD2.F32 R68, -RZ, R66.H0_H0 ;  /* 0x20000042ff447230 */ /* 0x000fe20000004100 */
[-C--:B------:R-:W-:Y:S01]  /*e1a0*/  F2FP.F16.E4M3.UNPACK_B R41, R40.reuse ;  /* 0x00000028ff29723e */ /* 0x080fe200020006ff */
[----:B------:R-:W-:Y:S01]  /*e1b0*/  HADD2.F32 R44, -RZ, R42.H0_H0 ;  /* 0x2000002aff2c7230 */ /* 0x000fe20000004100 */
[----:B------:R-:W-:Y:S01]  /*e1c0*/  F2FP.F16.E4M3.UNPACK_B R43, R43.H1 ;  /* 0x0000002bff2b723e */ /* 0x000fe200030006ff */
[----:B------:R-:W-:Y:S01]  /*e1d0*/  FMUL.FTZ R77, R61, R67 ;  /* 0x000000433d4d7220 */ /* 0x000fe20000410000 */
[----:B------:R-:W-:Y:S01]  /*e1e0*/  F2FP.F16.E4M3.UNPACK_B R62, R40.H1 ;  /* 0x00000028ff3e723e */ /* 0x000fe200030006ff */
[----:B------:R-:W-:-:S02]  /*e1f0*/  HADD2.F32 R40, -RZ, R59.H0_H0 ;  /* 0x2000003bff287230 */ /* 0x000fc40000004100 */
[----:B------:R-:W-:Y:S01]  /*e200*/  FMUL.FTZ R78, R44, R67 ;  /* 0x000000432c4e7220 */ /* 0x000fe20000410000 */
[----:B------:R-:W-:Y:S01]  /*e210*/  HADD2.F32 R63, -RZ, R41.H0_H0 ;  /* 0x20000029ff3f7230 */ /* 0x000fe20000004100 */
[----:B------:R-:W-:Y:S01]  /*e220*/  F2FP.SATFINITE.E4M3.F32.PACK_AB_MERGE_C R69, R76, R69, RZ ;  /* 0x000000454c45723e */ /* 0x000fe200048070ff */
[----:B------:R-:W-:Y:S02]  /*e230*/  HADD2.F32 R47, -RZ, R43.H0_H0 ;  /* 0x2000002bff2f7230 */ /* 0x000fe40000004100 */
[-C--:B------:R-:W-:Y:S01]  /*e240*/  FMUL.FTZ R80, R40, R68.reuse ;  /* 0x0000004428507220 */ /* 0x080fe20000410000 */
[----:B------:R-:W-:Y:S02]  /*e250*/  HADD2.F32 R59, -RZ, R59.H1_H1 ;  /* 0x3000003bff3b7230 */ /* 0x000fe40000004100 */
[----:B------:R-:W-:Y:S01]  /*e260*/  FFMA.FTZ R77, R44, R63, -R77 ;  /* 0x0000003f2c4d7223 */ /* 0x000fe2000001084d */
[----:B------:R-:W-:Y:S02]  /*e270*/  HADD2.F32 R66, -RZ, R66.H1_H1 ;  /* 0x30000042ff427230 */ /* 0x000fe40000004100 */
[----:B------:R-:W-:Y:S01]  /*e280*/  FMUL.FTZ R67, R47, R68 ;  /* 0x000000442f437220 */ /* 0x000fe20000410000 */
[----:B------:R-:W-:-:S02]  /*e290*/  HADD2.F32 R43, -RZ, R43.H1_H1 ;  /* 0x3000002bff2b7230 */ /* 0x000fc40000004100 */
[----:B------:R-:W-:Y:S01]  /*e2a0*/  FFMA.FTZ R78, R61, R63, R78 ;  /* 0x0000003f3d4e7223 */ /* 0x000fe2000001004e */
[----:B------:R-:W-:Y:S02]  /*e2b0*/  HADD2.F32 R64, -RZ, R62.H0_H0 ;  /* 0x2000003eff407230 */ /* 0x000fe40000004100 */
[-C--:B------:R-:W-:Y:S01]  /*e2c0*/  FMUL.FTZ R44, R59, R66.reuse ;  /* 0x000000423b2c7220 */ /* 0x080fe20000410000 */
[----:B------:R-:W-:Y:S02]  /*e2d0*/  HADD2.F32 R53, -RZ, R53.H1_H1 ;  /* 0x30000035ff357230 */ /* 0x000fe40000004100 */
[----:B------:R-:W-:Y:S01]  /*e2e0*/  FMUL.FTZ R66, R43, R66 ;  /* 0x000000422b427220 */ /* 0x000fe20000410000 */
[----:B------:R-:W-:Y:S02]  /*e2f0*/  HADD2.F32 R65, -RZ, R65.H1_H1 ;  /* 0x30000041ff417230 */ /* 0x000fe40000004100 */
[----:B------:R-:W-:Y:S01]  /*e300*/  FFMA.FTZ R80, R47, R64, -R80 ;  /* 0x000000402f507223 */ /* 0x000fe20000010850 */
[----:B------:R-:W-:-:S02]  /*e310*/  HADD2.F32 R42, -RZ, R42.H1_H1 ;  /* 0x3000002aff2a7230 */ /* 0x000fc40000004100 */
[----:B------:R-:W-:Y:S01]  /*e320*/  FFMA.FTZ R67, R40, R64, R67 ;  /* 0x0000004028437223 */ /* 0x000fe20000010043 */
[----:B------:R-:W-:Y:S02]  /*e330*/  HADD2.F32 R62, -RZ, R62.H1_H1 ;  /* 0x3000003eff3e7230 */ /* 0x000fe40000004100 */
[-C--:B------:R-:W-:Y:S01]  /*e340*/  FMUL.FTZ R47, R53, R65.reuse ;  /* 0x00000041352f7220 */ /* 0x080fe20000410000 */
[----:B------:R-:W-:Y:S02]  /*e350*/  HADD2.F32 R41, -RZ, R41.H1_H1 ;  /* 0x30000029ff297230 */ /* 0x000fe40000004100 */
[----:B------:R-:W-:Y:S01]  /*e360*/  FMUL.FTZ R40, R42, R65 ;  /* 0x000000412a287220 */ /* 0x000fe20000410000 */
[----:B------:R-:W-:Y:S01]  /*e370*/  F2FP.SATFINITE.E4M3.F32.PACK_AB_MERGE_C R57, R60, R57, R69 ;  /* 0x000000393c39723e */ /* 0x000fe20004807045 */
[-C--:B------:R-:W-:Y:S01]  /*e380*/  FFMA.FTZ R43, R43, R62.reuse, -R44 ;  /* 0x0000003e2b2b7223 */ /* 0x080fe2000001082c */
[----:B------:R-:W-:Y:S01]  /*e390*/  FFMA.FTZ R66, R59, R62, R66 ;  /* 0x0000003e3b427223 */ /* 0x000fe20000010042 */
[-C--:B------:R-:W-:Y:S01]  /*e3a0*/  FFMA.FTZ R42, R42, R41.reuse, -R47 ;  /* 0x000000292a2a7223 */ /* 0x080fe2000001082f */
[----:B------:R-:W-:Y:S01]  /*e3b0*/  FFMA.FTZ R41, R53, R41, R40 ;  /* 0x0000002935297223 */ /* 0x000fe20000010028 */
[----:B------:R-:W-:Y:S01]  /*e3c0*/  F2FP.SATFINITE.E4M3.F32.PACK_AB_MERGE_C R70, R71, R70, RZ ;  /* 0x000000464746723e */ /* 0x000fe200048070ff */
[----:B------:R-:W-:Y:S01]  /*e3d0*/  IMAD.MOV.U32 R40, RZ, RZ, R56 ;  /* 0x000000ffff287224 */ /* 0x000fe200078e0038 */
[----:B------:R-:W-:Y:S01]  /*e3e0*/  F2FP.SATFINITE.E4M3.F32.PACK_AB_MERGE_C R43, R43, R80, RZ ;  /* 0x000000502b2b723e */ /* 0x000fe200048070ff */
[----:B------:R-:W-:Y:S01]  /*e3f0*/  IMAD.MOV.U32 R44, RZ, RZ, R55 ;  /* 0x000000ffff2c7224 */ /* 0x000fe200078e0037 */
[----:B------:R-:W-:-:S02]  /*e400*/  F2FP.SATFINITE.E4M3.F32.PACK_AB_MERGE_C R66, R66, R67, RZ ;  /* 0x000000434242723e */ /* 0x000fc400048070ff */
[----:B------:R-:W-:Y:S01]  /*e410*/  F2FP.SATFINITE.E4M3.F32.PACK_AB_MERGE_C R43, R42, R77, R43 ;  /* 0x0000004d2a2b723e */ /* 0x000fe2000480702b */
[----:B------:R-:W-:Y:S01]  /*e420*/  IMAD.MOV.U32 R42, RZ, RZ, R54 ;  /* 0x000000ffff2a7224 */ /* 0x000fe200078e0036 */
[----:B------:R-:W-:Y:S01]  /*e430*/  F2FP.SATFINITE.E4M3.F32.PACK_AB_MERGE_C R47, R41, R78, R66 ;  /* 0x0000004e292f723e */ /* 0x000fe20004807042 */
[----:B------:R-:W-:Y:S01]  /*e440*/  IMAD.MOV.U32 R41, RZ, RZ, R57 ;  /* 0x000000ffff297224 */ /* 0x000fe200078e0039 */
[----:B------:R-:W-:-:S07]  /*e450*/  F2FP.SATFINITE.E4M3.F32.PACK_AB_MERGE_C R45, R45, R58, R70 ;  /* 0x0000003a2d2d723e */ /* 0x000fce0004807046 */
.L_x_1529:
[----:B------:R-:W-:Y:S05]  /*e460*/  BSYNC B2 ;  /* 0x0000000000027941 */ /* 0x000fea0003800000 */
.L_x_1528:
[----:B0-----:R3:W-:Y:S04]  /*e470*/  STG.E.128 desc[UR60][R48.64], R40 ;  /* 0x0000002830007986 */ /* 0x0017e8000c101d3c */
[----:B-1----:R3:W-:Y:S02]  /*e480*/  @!P2 STG.E.128 desc[UR60][R50.64], R44 ;  /* 0x0000002c3200a986 */ /* 0x0027e4000c101d3c */
.L_x_1527:
[----:B------:R-:W-:Y:S05]  /*e490*/  BSYNC B1 ;  /* 0x0000000000017941 */ /* 0x000fea0003800000 */
.L_x_1526:
[----:B------:R-:W-:-:S13]  /*e4a0*/  ISETP.NE.AND P2, PT, R36, RZ, PT ;  /* 0x000000ff2400720c */ /* 0x000fda0003f45270 */
[----:B------:R-:W-:Y:S05]  /*e4b0*/  @!P2 BRA `(.L_x_1480) ;  /* 0x0000001000c0a947 */ /* 0x000fea0003800000 */
[----:B0--3--:R-:W3:Y:S01]  /*e4c0*/  LDL R40, [R1] ;  /* 0x0000000001287983 */ /* 0x009ee20000100800 */
        /* <DEDUP_REMOVED lines=31> */
[----:B------:R-:W-:Y:S01]  /*e6c0*/  IMAD.SHL.U32 R55, R55, 0x100, RZ ;  /* 0x0000010037377824 */ /* 0x000fe200078e00ff */
[----:B------:R-:W-:Y:S01]  /*e6d0*/  SHF.R.U32.HI R62, RZ, 0x8, R87 ;  /* 0x00000008ff3e7819 */ /* 0x000fe20000011657 */
[----:B------:R-:W-:Y:S01]  /*e6e0*/  IMAD.MOV.U32 R53, RZ, RZ, R46 ;  /* 0x000000ffff357224 */ /* 0x000fe200078e002e */
[----:B------:R-:W-:Y:S01]  /*e6f0*/  SHF.R.U32.HI R63, RZ, 0x8, R75 ;  /* 0x00000008ff3f7819 */ /* 0x000fe2000001164b */
[----:B------:R-:W-:Y:S01]  /*e700*/  IMAD.MOV.U32 R50, RZ, RZ, R42 ;  /* 0x000000ffff327224 */ /* 0x000fe200078e002a */
[----:B------:R-:W-:Y:S01]  /*e710*/  LOP3.LUT R44, R54, 0xff00, R55, 0xf8, !PT ;  /* 0x0000ff00362c7812 */ /* 0x000fe200078ef837 */
[----:B------:R-:W-:Y:S01]  /*e720*/  IMAD.U32 R55, R66, 0x10000, RZ ;  /* 0x0001000042377824 */ /* 0x000fe200078e00ff */
[----:B------:R-:W-:Y:S01]  /*e730*/  SHF.R.U32.HI R61, RZ, 0x8, R73 ;  /* 0x00000008ff3d7819 */ /* 0x000fe20000011649 */
[----:B------:R-:W-:Y:S01]  /*e740*/  IMAD.SHL.U32 R40, R62, 0x100, RZ ;  /* 0x000001003e287824 */ /* 0x000fe200078e00ff */
[----:B------:R-:W-:Y:S01]  /*e750*/  SHF.R.U32.HI R64, RZ, 0x10, R87 ;  /* 0x00000010ff407819 */ /* 0x000fe20000011657 */
[----:B------:R-:W-:Y:S01]  /*e760*/  IMAD.SHL.U32 R63, R63, 0x100, RZ ;  /* 0x000001003f3f7824 */ /* 0x000fe200078e00ff */
[----:B------:R-:W-:Y:S01]  /*e770*/  LOP3.LUT R57, R87, 0xff0000ff, RZ, 0xc0, !PT ;  /* 0xff0000ff57397812 */ /* 0x000fe200078ec0ff */
[----:B------:R-:W-:Y:S01]  /*e780*/  IMAD.SHL.U32 R61, R61, 0x100, RZ ;  /* 0x000001003d3d7824 */ /* 0x000fe200078e00ff */
[----:B------:R-:W-:-:S02]  /*e790*/  LOP3.LUT R60, R75, 0xff0000ff, RZ, 0xc0, !PT ;  /* 0xff0000ff4b3c7812 */ /* 0x000fc400078ec0ff */
        /* <DEDUP_REMOVED lines=73> */
[--C-:B------:R-:W-:Y:S02]  /*ec30*/  HADD2.F32 R60, -RZ, R147.reuse.H0_H0 ;  /* 0x20000093ff3c7230 */ /* 0x100fe40000004100 */
[----:B------:R-:W-:Y:S01]  /*ec40*/  FFMA.FTZ R63, R56, R61, -R57 ;  /* 0x0000003d383f7223 */ /* 0x000fe20000010839 */
[----:B------:R-:W-:Y:S01]  /*ec50*/  F2FP.F16.E4M3.UNPACK_B R56, R53 ;  /* 0x00000035ff38723e */ /* 0x000fe200020006ff */
[----:B------:R-:W-:Y:S01]  /*ec60*/  HADD2.F32 R53, -RZ, R50.H0_H0 ;  /* 0x20000032ff357230 */ /* 0x000fe20000004100 */
[----:B------:R-:W-:Y:S01]  /*ec70*/  F2FP.F16.E4M3.UNPACK_B R149, R149 ;  /* 0x00000095ff95723e */ /* 0x000fe200020006ff */
        /* <DEDUP_REMOVED lines=10> */
[C---:B------:R-:W-:Y:S01]  /*ed20*/  FMUL.FTZ R60, R53.reuse, R60 ;  /* 0x0000003c353c7220 */ /* 0x040fe20000410000 */
[----:B------:R-:W-:Y:S02]  /*ed30*/  HADD2.F32 R149, -RZ, R149.H1_H1 ;  /* 0x30000095ff957230 */ /* 0x000fe40000004100 */
[-C--:B------:R-:W-:Y:S01]  /*ed40*/  FMUL.FTZ R59, R56, R147.reuse ;  /* 0x00000093383b7220 */ /* 0x080fe20000410000 */
        /* <DEDUP_REMOVED lines=19> */
[----:B------:R-:W-:Y:S01]  /*ee80*/  F2FP.SATFINITE.E4M3.F32.PACK_AB_MERGE_C R50, R147, R60, R70 ;  /* 0x0000003c9332723e */ /* 0x000fe20004807046 */
[----:B------:R-:W-:-:S02]  /*ee90*/  HADD2.F32 R60, -RZ, R58.H1_H1 ;  /* 0x3000003aff3c7230 */ /* 0x000fc40000004100 */
[C---:B------:R-:W-:Y:S01]  /*eea0*/  FMUL.FTZ R64, R56.reuse, R64 ;  /* 0x0000004038407220 */ /* 0x040fe20000410000 */
[-C--:B------:R-:W-:Y:S01]  /*eeb0*/  FFMA.FTZ R56, R56, R62.reuse, -R65 ;  /* 0x0000003e38387223 */ /* 0x080fe20000010841 */
[----:B------:R-:W-:Y:S01]  /*eec0*/  HADD2.F32 R58, -RZ, R57.H1_H1 ;  /* 0x30000039ff3a7230 */ /* 0x000fe20000004100 */
[----:B------:R-:W-:Y:S01]  /*eed0*/  F2FP.F16.E4M3.UNPACK_B R41, R41.H1 ;  /* 0x00000029ff29723e */ /* 0x000fe200030006ff */
[----:B------:R-:W-:Y:S02]  /*eee0*/  HADD2.F32 R61, -RZ, R61.H1_H1 ;  /* 0x3000003dff3d7230 */ /* 0x000fe40000004100 */
[-C--:B------:R-:W-:Y:S01]  /*eef0*/  FMUL.FTZ R65, R60, R63.reuse ;  /* 0x0000003f3c417220 */ /* 0x080fe20000410000 */
[----:B------:R-:W-:Y:S01]  /*ef00*/  FFMA.FTZ R57, R59, R62, R64 ;  /* 0x0000003e3b397223 */ /* 0x000fe20000010040 */
[C---:B------:R-:W-:Y:S01]  /*ef10*/  FMUL.FTZ R63, R58.reuse, R63 ;  /* 0x0000003f3a3f7220 */ /* 0x040fe20000410000 */
[----:B------:R-:W-:Y:S01]  /*ef20*/  F2FP.F16.E4M3.UNPACK_B R59, R45.H1 ;  /* 0x0000002dff3b723e */ /* 0x000fe200030006ff */
[-C--:B------:R-:W-:Y:S01]  /*ef30*/  FFMA.FTZ R67, R58, R61.reuse, -R65 ;  /* 0x0000003d3a437223 */ /* 0x080fe20000010841 */
[----:B------:R-:W-:Y:S01]  /*ef40*/  F2FP.F16.E4M3.UNPACK_B R58, R46.H1 ;  /* 0x0000002eff3a723e */ /* 0x000fe200030006ff */
[----:B------:R-:W-:Y:S01]  /*ef50*/  FFMA.FTZ R66, R60, R61, R63 ;  /* 0x0000003d3c427223 */ /* 0x000fe2000001003f */
[----:B------:R-:W-:Y:S01]  /*ef60*/  HADD2.F32 R45, -RZ, R41.H0_H0 ;  /* 0x20000029ff2d7230 */ /* 0x000fe20000004100 */
[----:B------:R-:W-:Y:S01]  /*ef70*/  F2FP.F16.E4M3.UNPACK_B R44, R44.H1 ;  /* 0x0000002cff2c723e */ /* 0x000fe200030006ff */
[----:B------:R-:W-:Y:S01]  /*ef80*/  HADD2.F32 R46, -RZ, R59.H0_H0 ;  /* 0x2000003bff2e7230 */ /* 0x000fe20000004100 */
[----:B------:R-:W-:Y:S01]  /*ef90*/  F2FP.F16.E4M3.UNPACK_B R63, R42.H1 ;  /* 0x0000002aff3f723e */ /* 0x000fe200030006ff */
[----:B------:R-:W-:-:S02]  /*efa0*/  HADD2.F32 R60, -RZ, R58.H0_H0 ;  /* 0x2000003aff3c7230 */ /* 0x000fc40000004100 */
[----:B------:R-:W-:Y:S02]  /*efb0*/  HADD2.F32 R59, -RZ, R59.H1_H1 ;  /* 0x3000003bff3b7230 */ /* 0x000fe40000004100 */
[----:B------:R-:W-:Y:S02]  /*efc0*/  HADD2.F32 R62, -RZ, R58.H1_H1 ;  /* 0x3000003aff3e7230 */ /* 0x000fe40000004100 */
[-C--:B------:R-:W-:Y:S01]  /*efd0*/  FMUL.FTZ R64, R46, R60.reuse ;  /* 0x0000003c2e407220 */ /* 0x080fe20000410000 */
[----:B------:R-:W-:Y:S02]  /*efe0*/  HADD2.F32 R41, -RZ, R41.H1_H1 ;  /* 0x30000029ff297230 */ /* 0x000fe40000004100 */
[----:B------:R-:W-:Y:S01]  /*eff0*/  FMUL.FTZ R61, R45, R60 ;  /* 0x0000003c2d3d7220 */ /* 0x000fe20000410000 */
[--C-:B------:R-:W-:Y:S02]  /*f000*/  HADD2.F32 R58, -RZ, R44.reuse.H0_H0 ;  /* 0x2000002cff3a7230 */ /* 0x100fe40000004100 */
[----:B------:R-:W-:Y:S01]  /*f010*/  FMUL.FTZ R60, R59, R62 ;  /* 0x0000003e3b3c7220 */ /* 0x000fe20000410000 */
[----:B------:R-:W-:-:S02]  /*f020*/  HADD2.F32 R44, -RZ, R44.H1_H1 ;  /* 0x3000002cff2c7230 */ /* 0x000fc40000004100 */
[----:B------:R-:W-:Y:S01]  /*f030*/  FMUL.FTZ R62, R41, R62 ;  /* 0x0000003e293e7220 */ /* 0x000fe20000410000 */
[----:B------:R-:W-:Y:S01]  /*f040*/  FFMA.FTZ R69, R46, R58, R61 ;  /* 0x0000003a2e457223 */ /* 0x000fe2000001003d */
[----:B------:R-:W-:Y:S02]  /*f050*/  F2FP.F16.E4M3.UNPACK_B R46, R47 ;  /* 0x0000002fff2e723e */ /* 0x000fe400020006ff */
        /* <DEDUP_REMOVED lines=53> */
.L_x_1531:
[----:B------:R-:W-:Y:S05]  /*f3b0*/  BSYNC B1 ;  /* 0x0000000000017941 */ /* 0x000fea0003800000 */
.L_x_1530:
[----:B0-----:R0:W-:Y:S01]  /*f3c0*/  STG.E.128 desc[UR60][R48.64], R40 ;  /* 0x0000002830007986 */ /* 0x0011e2000c101d3c */
[----:B------:R-:W-:-:S13]  /*f3d0*/  ISETP.GE.AND P2, PT, R51, R150, PT ;  /* 0x000000963300720c */ /* 0x000fda0003f46270 */
[----:B------:R-:W-:Y:S05]  /*f3e0*/  @P2 BRA `(.L_x_1480) ;  /* 0x0000000000f42947 */ /* 0x000fea0003800000 */
[--C-:B0-----:R-:W-:Y:S02]  /*f3f0*/  SHF.R.S32.HI R40, RZ, 0x1f, R51.reuse ;  /* 0x0000001fff287819 */ /* 0x101fe40000011433 */
[----:B------:R-:W-:-:S04]  /*f400*/  IADD3 R51, P2, P4, R118, R132, R51 ;  /* 0x0000008476337210 */ /* 0x000fc80007c5e033 */
[----:B------:R-:W-:Y:S02]  /*f410*/  IADD3.X R52, R3, R52, R40, P2, P4 ;  /* 0x0000003403347210 */ /* 0x000fe400017e8428 */
[----:B------:R-:W-:-:S05]  /*f420*/  IADD3 R120, P2, R51, R120, RZ ;  /* 0x0000007833787210 */ /* 0x000fca0007f5e0ff */
[----:B------:R-:W-:-:S05]  /*f430*/  IMAD.X R121, R52, 0x1, R121, P2 ;  /* 0x0000000134797824 */ /* 0x000fca00010e0679 */
[----:B-1----:R0:W-:Y:S01]  /*f440*/  STG.E.128 desc[UR60][R120.64], R44 ;  /* 0x0000002c78007986 */ /* 0x0021e2000c101d3c */
[----:B------:R-:W-:Y:S05]  /*f450*/  BRA `(.L_x_1480) ;  /* 0x0000000000d87947 */ /* 0x000fea0003800000 */
.L_x_1447:
[----:B------:R-:W-:-:S06]  /*f460*/  UISETP.NE.AND UP0, UPT, UR53, 0x3, UPT ;  /* 0x000000033500788c */ /* 0x000fcc000bf05270 */
[----:B------:R-:W-:-:S13]  /*f470*/  PLOP3.LUT P1, PT, PT, PT, UP0, 0x80, 0x0 ;  /* 0x000000000000781c */ /* 0x000fda0003f2f008 */
[----:B------:R-:W-:Y:S05]  /*f480*/  @!P1 BRA `(.L_x_1532) ;  /* 0x0000000000049947 */ /* 0x000fea0003800000 */
[----:B------:R-:W-:Y:S01]  /*f490*/  BPT.TRAP 0x1 ;  /* 0x000000040000795c */ /* 0x000fe20000300000 */
.L_x_1532:
[----:B------:R-:W-:Y:S01]  /*f4a0*/  IMAD R97, R18, 0x8, R16 ;  /* 0x0000000812617824 */ /* 0x000fe200078e0210 */
[----:B------:R-:W-:Y:S01]  /*f4b0*/  SHF.L.U32 R98, R195, 0x1f, RZ ;  /* 0x0000001fc3627819 */ /* 0x000fe200000006ff */
[----:B------:R-:W-:Y:S01]  /*f4c0*/  IMAD R96, R24, -0xa0, R2 ;  /* 0xffffff6018607824 */ /* 0x000fe200078e0202 */
[----:B------:R-:W-:Y:S02]  /*f4d0*/  BSSY B1, `(.L_x_1533) ;  /* 0x0000004000017945 */ /* 0x000fe40003800000 */
[----:B------:R-:W1:Y:S02]  /*f4e0*/  SYNCS.PHASECHK.TRANS64.TRYWAIT P2, [R97+URZ+0x29890], R98 ;  /* 0x02989062610075a7 */ /* 0x000e64000804017f */
[----:B------:R-:W-:Y:S01]  /*f4f0*/  VIMNMX R96, R96, 0xa0, PT ;  /* 0x000000a060607848 */ /* 0x000fe20003fe0100 */
[----:B-1----:R-:W-:Y:S06]  /*f500*/  @!P2 BRA `(.L_x_1534) ;  /* 0x000002440080a947 */ /* 0x002fec0003800000 */
.L_x_1845:
[----:B------:R-:W-:Y:S05]  /*f510*/  BSYNC B1 ;  /* 0x0000000000017941 */ /* 0x000fea0003800000 */
.L_x_1533:
        /* <DEDUP_REMOVED lines=21> */
.L_x_1536:
[----:B------:R-:W-:Y:S05]  /*f670*/  BSYNC B1 ;  /* 0x0000000000017941 */ /* 0x000fea0003800000 */
.L_x_1535:
        /* <DEDUP_REMOVED lines=20> */
.L_x_1480:
[----:B------:R-:W-:Y:S05]  /*f7c0*/  BSYNC B0 ;  /* 0x0000000000007941 */ /* 0x000fea0003800000 */
.L_x_1446:
        /* <DEDUP_REMOVED lines=17> */
.L_x_1538:
[----:B------:R-:W-:Y:S05]  /*f8e0*/  BSYNC B0 ;  /* 0x0000000000007941 */ /* 0x000fea0003800000 */
.L_x_1537:
[----:B------:R-:W1:Y:S01]  /*f8f0*/  SYNCS.PHASECHK.TRANS64.TRYWAIT P1, [R97+URZ+0x298b0], R98 ;  /* 0x0298b062610075a7 */ /* 0x000e62000802017f */
[----:B------:R-:W-:Y:S01]  /*f900*/  ULDC UR42, c[0x0][0x320] ;  /* 0x0000c800002a7ab9 */ /* 0x000fe20000000800 */
[----:B------:R-:W-:Y:S01]  /*f910*/  ULDC.64 UR38, c[0x0][0x328] ;  /* 0x0000ca0000267ab9 */ /* 0x000fe20000000a00 */
[----:B------:R-:W-:Y:S01]  /*f920*/  ULDC.64 UR40, c[0x0][0x318] ;  /* 0x0000c60000287ab9 */ /* 0x000fe20000000a00 */
[----:B------:R-:W-:Y:S01]  /*f930*/  BSSY B0, `(.L_x_1539) ;  /* 0x0000003000007945 */ /* 0x000fe20003800000 */
[----:B------:R-:W-:-:S03]  /*f940*/  IMAD R41, R18, 0x5000, R216 ;  /* 0x0000500012297824 */ /* 0x000fc600078e02d8 */
[----:B-1----:R-:W-:Y:S05]  /*f950*/  @!P1 BRA `(.L_x_1540) ;  /* 0x0000024000809947 */ /* 0x002fea0003800000 */
.L_x_1846:
[----:B------:R-:W-:Y:S05]  /*f960*/  BSYNC B0 ;  /* 0x0000000000007941 */ /* 0x000fea0003800000 */
.L_x_1539:
        /* <DEDUP_REMOVED lines=27> */
.L_x_1542:
[----:B------:R-:W-:Y:S05]  /*fb20*/  BSYNC B0 ;  /* 0x0000000000007941 */ /* 0x000fea0003800000 */
.L_x_1541:
[----:B------:R-:W-:Y:S01]  /*fb30*/  ISETP.GE.AND P1, PT, R221, R96, PT ;  /* 0x00000060dd00720c */ /* 0x000fe20003f26270 */
[----:B------:R-:W-:-:S12]  /*fb40*/  BSSY B0, `(.L_x_1543) ;  /* 0x0000017000007945 */ /* 0x000fd80003800000 */
[----:B------:R-:W-:Y:S05]  /*fb50*/  @P1 BRA `(.L_x_1544) ;  /* 0x0000000000541947 */ /* 0x000fea0003800000 */
[----:B--2---:R-:W-:Y:S01]  /*fb60*/  IADD3 R43, P1, R44, 0x80, RZ ;  /* 0x000000802c2b7810 */ /* 0x004fe20007f3e0ff */
[----:B0-----:R-:W-:Y:S02]  /*fb70*/  IMAD.MOV.U32 R40, RZ, RZ, R116 ;  /* 0x000000ffff287224 */ /* 0x001fe400078e0074 */
[----:B------:R-:W-:Y:S02]  /*fb80*/  IMAD.MOV.U32 R41, RZ, RZ, R33 ;  /* 0x000000ffff297224 */ /* 0x000fe400078e0021 */
[----:B------:R-:W-:Y:S02]  /*fb90*/  IMAD.X R44, RZ, RZ, R45, P1 ;  /* 0x000000ffff2c7224 */ /* 0x000fe400008e062d */
        /* <DEDUP_REMOVED lines=17> */
.L_x_1544:
[----:B------:R-:W-:Y:S05]  /*fcb0*/  BSYNC B0 ;  /* 0x0000000000007941 */ /* 0x000fea0003800000 */
.L_x_1543:
[----:B0-23--:R-:W2:Y:S01]  /*fcc0*/  LDL R40, [R1] ;  /* 0x0000000001287983 */ /* 0x00dea20000100800 */
        /* <DEDUP_REMOVED lines=22> */
.L_x_1441:
[----:B------:R-:W-:Y:S05]  /*fe30*/  @P0 BRA `(.L_x_1546) ;  /* 0x00000000000c0947 */ /* 0x000fea0003800000 */
[----:B------:R-:W0:Y:S01]  /*fe40*/  FENCE.VIEW.ASYNC.G ;  /* 0x00000000000073c6 */ /* 0x000e220000000100 */
[----:B------:R-:W-:Y:S05]  /*fe50*/  WARPSYNC.ALL ;  /* 0x0000000000007948 */ /* 0x000fea0003800000 */
[----:B0-----:R-:W-:Y:S06]  /*fe60*/  BAR.ARV 0xc, 0x180 ;  /* 0x0306000000007b1d */ /* 0x001fec0000002000 */
.L_x_1546:
[----:B------:R-:W-:Y:S01]  /*fe70*/  ULDC.64 UR6, c[0x0][0x998] ;  /* 0x0002660000067ab9 */ /* 0x000fe20000000a00 */
[----:B------:R-:W-:Y:S01]  /*fe80*/  ULDC.64 UR4, c[0x0][0x990] ;  /* 0x0002640000047ab9 */ /* 0x000fe20000000a00 */
[----:B------:R-:W-:Y:S02]  /*fe90*/  ISETP.NE.U32.AND P1, PT, RZ, UR6, PT ;  /* 0x00000006ff007c0c */ /* 0x000fe4000bf25070 */
[----:B------:R-:W-:Y:S02]  /*fea0*/  ISETP.NE.U32.AND P0, PT, RZ, UR4, PT ;  /* 0x00000004ff007c0c */ /* 0x000fe4000bf05070 */
[----:B------:R-:W-:Y:S02]  /*feb0*/  ISETP.NE.AND.EX P1, PT, RZ, UR7, PT, P1 ;  /* 0x00000007ff007c0c */ /* 0x000fe4000bf25310 */
[----:B------:R-:W-:-:S11]  /*fec0*/  ISETP.NE.AND.EX P0, PT, RZ, UR5, PT, P0 ;  /* 0x00000005ff007c0c */ /* 0x000fd6000bf05300 */
[----:B------:R-:W0:Y:S01]  /*fed0*/  @P1 LDC.64 R8, c[0x0][0x9b8] ;  /* 0x00026e00ff081b82 */ /* 0x000e220000000a00 */
[--C-:B------:R-:W-:Y:S02]  /*fee0*/  @P1 SHF.R.S32.HI R5, RZ, 0x1f, R207.reuse ;  /* 0x0000001fff051819 */ /* 0x100fe400000114cf */
[----:B------:R-:W-:Y:S02]  /*fef0*/  @P0 SHF.R.S32.HI R3, RZ, 0x1f, R207 ;  /* 0x0000001fff030819 */ /* 0x000fe400000114cf */
[----:B------:R-:W-:-:S03]  /*ff00*/  @P1 SHF.R.S32.HI R15, RZ, 0x1f, R206 ;  /* 0x0000001fff0f1819 */ /* 0x000fc600000114ce */
[----:B------:R-:W1:Y:S08]  /*ff10*/  @P0 LDC.64 R6, c[0x0][0x9a8] ;  /* 0x00026a00ff060b82 */ /* 0x000e700000000a00 */
[----:B------:R-:W2:Y:S08]  /*ff20*/  @P1 LDC.64 R10, c[0x0][0x9c0] ;  /* 0x00027000ff0a1b82 */ /* 0x000eb00000000a00 */
[----:B------:R-:W3:Y:S01]  /*ff30*/  @P0 LDC.64 R12, c[0x0][0x9b0] ;  /* 0x00026c00ff0c0b82 */ /* 0x000ee20000000a00 */
[----:B0-----:R-:W-:-:S02]  /*ff40*/  @P1 IMAD R2, R5, R8, RZ ;  /* 0x0000000805021224 */ /* 0x001fc400078e02ff */
[----:B------:R-:W-:-:S04]  /*ff50*/  @P1 IMAD.WIDE.U32 R4, R207, R8, RZ ;  /* 0x00000008cf041225 */ /* 0x000fc800078e00ff */
[----:B------:R-:W-:Y:S02]  /*ff60*/  @P1 IMAD R9, R207, R9, R2 ;  /* 0x00000009cf091224 */ /* 0x000fe400078e0202 */
[-C--:B-1----:R-:W-:Y:S02]  /*ff70*/  @P0 IMAD R0, R3, R6.reuse, RZ ;  /* 0x0000000603000224 */ /* 0x082fe400078e02ff */
[----:B------:R-:W-:Y:S01]  /*ff80*/  @P1 IMAD.IADD R5, R5, 0x1, R9 ;  /* 0x0000000105051824 */ /* 0x000fe200078e0209 */
[----:B------:R-:W-:Y:S01]  /*ff90*/  @P0 SHF.R.S32.HI R9, RZ, 0x1f, R206 ;  /* 0x0000001fff090819 */ /* 0x000fe200000114ce */
[C---:B------:R-:W-:Y:S02]  /*ffa0*/  @P0 IMAD R7, R207.reuse, R7, R0 ;  /* 0x00000007cf070224 */ /* 0x040fe400078e0200 */
[----:B------:R-:W-:-:S04]  /*ffb0*/  @P0 IMAD.WIDE.U32 R2, R207, R6, RZ ;  /* 0x00000006cf020225 */ /* 0x000fc800078e00ff */
[----:B--2---:R-:W-:Y:S02]  /*ffc0*/  @P1 IMAD R6, R15, R10, RZ ;  /* 0x0000000a0f061224 */ /* 0x004fe400078e02ff */
[----:B------:R-:W-:Y:S02]  /*ffd0*/  @P0 IMAD.IADD R3, R3, 0x1, R7 ;  /* 0x0000000103030824 */ /* 0x000fe400078e0207 */
[C---:B------:R-:W-:Y:S02]  /*ffe0*/  @P1 IMAD R11, R206.reuse, R11, R6 ;  /* 0x0000000bce0b1224 */ /* 0x040fe400078e0206 */
[----:B---3--:R-:W-:Y:S02]  /*fff0*/  @P0 IMAD R0, R9, R12, RZ ;  /* 0x0000000c09000224 */ /* 0x008fe400078e02ff */
[----:B------:R-:W-:-:S04]  /*10000*/  @P1 IMAD.WIDE.U32 R6, R206, R10, R4 ;  /* 0x0000000ace061225 */ /* 0x000fc800078e0004 */
[----:B------:R-:W-:Y:S01]  /*10010*/  @P0 IMAD R9, R206, R13, R0 ;  /* 0x0000000dce090224 */ /* 0x000fe200078e0200 */
[----:B------:R-:W-:Y:S01]  /*10020*/  @P1 LEA R8, P3, R6, UR6, 0x2 ;  /* 0x0000000606081c11 */ /* 0x000fe2000f8610ff */
[----:B------:R-:W-:Y:S02]  /*10030*/  @P0 IMAD.WIDE.U32 R2, R206, R12, R2 ;  /* 0x0000000cce020225 */ /* 0x000fe400078e0002 */
[----:B------:R-:W0:Y:S02]  /*10040*/  LDC.64 R12, c[0x0][0x9e0] ;  /* 0x00027800ff0c7b82 */ /* 0x000e240000000a00 */
[----:B------:R-:W-:Y:S01]  /*10050*/  @P1 IMAD.IADD R5, R7, 0x1, R11 ;  /* 0x0000000107051824 */ /* 0x000fe200078e020b */
[----:B------:R-:W-:Y:S01]  /*10060*/  @P0 LEA R4, P2, R2, UR4, 0x2 ;  /* 0x0000000402040c11 */ /* 0x000fe2000f8410ff */
[----:B------:R-:W-:Y:S01]  /*10070*/  @P0 IMAD.IADD R3, R3, 0x1, R9 ;  /* 0x0000000103030824 */ /* 0x000fe200078e0209 */
[----:B------:R-:W-:Y:S01]  /*10080*/  ULDC UR4, c[0x0][0x988] ;  /* 0x0002620000047ab9 */ /* 0x000fe20000000800 */
[----:B------:R-:W-:Y:S01]  /*10090*/  IMAD.MOV.U32 R0, RZ, RZ, 0x3f800000 ;  /* 0x3f800000ff007424 */ /* 0x000fe200078e00ff */
[----:B------:R-:W-:-:S02]  /*100a0*/  @P1 LEA.HI.X R9, R6, UR7, R5, 0x2, P3 ;  /* 0x0000000706091c11 */ /* 0x000fc400098f1405 */
[----:B------:R-:W-:Y:S01]  /*100b0*/  @P0 LEA.HI.X R5, R2, UR5, R3, 0x2, P2 ;  /* 0x0000000502050c11 */ /* 0x000fe200090f1403 */
[----:B------:R-:W-:Y:S01]  /*100c0*/  IMAD.MOV.U32 R3, RZ, RZ, 0x3f800000 ;  /* 0x3f800000ff037424 */ /* 0x000fe200078e00ff */
[----:B------:R-:W1:Y:S01]  /*100d0*/  LDC R2, c[0x0][0x448] ;  /* 0x00011200ff027b82 */ /* 0x000e620000000800 */
[----:B------:R-:W2:Y:S04]  /*100e0*/  @P1 LDG.E R0, desc[UR60][R8.64] ;  /* 0x0000003c08001981 */ /* 0x000ea8000c1e1900 */
[----:B------:R-:W2:Y:S01]  /*100f0*/  @P0 LDG.E R3, desc[UR60][R4.64] ;  /* 0x0000003c04030981 */ /* 0x000ea2000c1e1900 */
[----:B------:R-:W-:Y:S01]  /*10100*/  VIADD R7, R201, 0x7f ;  /* 0x0000007fc9077836 */ /* 0x000fe20000000000 */
[----:B0-----:R-:W-:Y:S02]  /*10110*/  ISETP.GE.AND P2, PT, R13, 0x1, PT ;  /* 0x000000010d00780c */ /* 0x001fe40003f46270 */
[----:B-1----:R-:W-:-:S13]  /*10120*/  ISETP.NE.AND P1, PT, R2, 0x1, PT ;  /* 0x000000010200780c */ /* 0x002fda0003f25270 */
[----:B------:R-:W0:Y:S08]  /*10130*/  @P1 LDC R2, c[0x0][0x44c] ;  /* 0x00011300ff021b82 */ /* 0x000e300000000800 */
[----:B------:R-:W1:Y:S01]  /*10140*/  @P1 LDC R11, c[0x0][0x450] ;  /* 0x00011400ff0b1b82 */ /* 0x000e620000000800 */
[----:B0-----:R-:W-:-:S05]  /*10150*/  @P1 IMAD.HI.U32 R2, R7, R2, RZ ;  /* 0x0000000207021227 */ /* 0x001fca00078e00ff */
[----:B-1----:R-:W-:-:S05]  /*10160*/  @P1 SHF.R.U32.HI R7, RZ, R11, R2 ;  /* 0x0000000bff071219 */ /* 0x002fca0000011602 */
[----:B------:R-:W-:Y:S02]  /*10170*/  IMAD.IADD R7, R162, 0x1, R7 ;  /* 0x00000001a2077824 */ /* 0x000fe400078e0207 */
[----:B--2---:R-:W-:Y:S02]  /*10180*/  FMUL.FTZ R0, R3, R0 ;  /* 0x0000000003007220 */ /* 0x004fe40000410000 */
[----:B------:R-:W-:Y:S02]  /*10190*/  IMAD.IADD R3, R7, 0x1, R12 ;  /* 0x0000000107037824 */ /* 0x000fe400078e020c */
[----:B------:R-:W-:Y:S01]  /*101a0*/  FMUL.FTZ R2, R0, UR4 ;  /* 0x0000000400027c20 */ /* 0x000fe20008410000 */
        /* <DEDUP_REMOVED lines=12> */
.L_x_1549:
[----:B------:R-:W-:-:S13]  /*10270*/  ISETP.NE.AND P0, PT, R13, 0x1, PT ;  /* 0x000000010d00780c */ /* 0x000fda0003f05270 */
[----:B------:R-:W0:Y:S02]  /*10280*/  @P0 LDC.64 R4, c[0x0][0x9e8] ;  /* 0x00027a00ff040b82 */ /* 0x000e240000000a00 */
[----:B0-----:R-:W-:-:S05]  /*10290*/  @P0 IMAD.HI.U32 R4, R0, R4, RZ ;  /* 0x0000000400040227 */ /* 0x001fca00078e00ff */
[----:B------:R-:W-:-:S07]  /*102a0*/  @P0 SHF.R.U32.HI R0, RZ, R5, R4 ;  /* 0x00000005ff000219 */ /* 0x000fce0000011604 */
.L_x_1550:
[----:B------:R-:W-:Y:S05]  /*102b0*/  BSYNC B0 ;  /* 0x0000000000007941 */ /* 0x000fea0003800000 */
.L_x_1548:
[----:B------:R-:W-:-:S05]  /*102c0*/  IMAD R0, R0, R13, R13 ;  /* 0x0000000d00007224 */ /* 0x000fca00078e020d */
[----:B------:R-:W-:-:S07]  /*102d0*/  VIMNMX R3, R3, R0, PT ;  /* 0x0000000003037248 */ /* 0x000fce0003fe0100 */
.L_x_1547:
[----:B------:R-:W0:Y:S01]  /*102e0*/  @P1 LDC R0, c[0x0][0x44c] ;  /* 0x00011300ff001b82 */ /* 0x000e220000000800 */
[----:B------:R-:W-:Y:S01]  /*102f0*/  VIADD R3, R3, 0x9f ;  /* 0x0000009f03037836 */ /* 0x000fe20000000000 */
[----:B------:R-:W-:Y:S01]  /*10300*/  ULDC UR4, c[0x0][0x9dc] ;  /* 0x0002770000047ab9 */ /* 0x000fe20000000800 */
[----:B------:R-:W-:Y:S02]  /*10310*/  IMAD.MOV.U32 R5, RZ, RZ, R201 ;  /* 0x000000ffff057224 */ /* 0x000fe400078e00c9 */
[----:B------:R-:W-:-:S03]  /*10320*/  IMAD.HI R3, R3, 0x66666667, RZ ;  /* 0x6666666703037827 */ /* 0x000fc600078e02ff */
[----:B------:R-:W1:Y:S01]  /*10330*/  @P1 LDC R7, c[0x0][0x450] ;  /* 0x00011400ff071b82 */ /* 0x000e620000000800 */
[----:B0-----:R-:W-:Y:S01]  /*10340*/  @P1 IMAD.HI.U32 R4, R201, R0, RZ ;  /* 0x00000000c9041227 */ /* 0x001fe200078e00ff */
[----:B------:R-:W-:-:S04]  /*10350*/  SHF.R.U32.HI R0, RZ, 0x1f, R3 ;  /* 0x0000001fff007819 */ /* 0x000fc80000011603 */
[----:B------:R-:W-:Y:S02]  /*10360*/  LEA.HI.SX32 R0, R3, R0, 0x1a ;  /* 0x0000000003007211 */ /* 0x000fe400078fd2ff */
[----:B-1----:R-:W-:Y:S02]  /*10370*/  @P1 SHF.R.U32.HI R5, RZ, R7, R4 ;  /* 0x00000007ff051219 */ /* 0x002fe40000011604 */
[----:B------:R-:W-:-:S03]  /*10380*/  VIMNMX R163, R163, R0, PT ;  /* 0x00000000a3a37248 */ /* 0x000fc60003fe0100 */
        /* <DEDUP_REMOVED lines=13> */
.L_x_1553:
[----:B------:R-:W-:-:S13]  /*10460*/  ISETP.NE.AND P0, PT, R13, 0x1, PT ;  /* 0x000000010d00780c */ /* 0x000fda0003f05270 */
[----:B------:R-:W0:Y:S02]  /*10470*/  @P0 LDC.64 R4, c[0x0][0x9e8] ;  /* 0x00027a00ff040b82 */ /* 0x000e240000000a00 */
[----:B0-----:R-:W-:-:S05]  /*10480*/  @P0 IMAD.HI.U32 R4, R3, R4, RZ ;  /* 0x0000000403040227 */ /* 0x001fca00078e00ff */
[----:B------:R-:W-:-:S07]  /*10490*/  @P0 SHF.R.U32.HI R3, RZ, R5, R4 ;  /* 0x00000005ff030219 */ /* 0x000fce0000011604 */
.L_x_1554:
[----:B------:R-:W-:Y:S05]  /*104a0*/  BSYNC B0 ;  /* 0x0000000000007941 */ /* 0x000fea0003800000 */
.L_x_1552:
[----:B------:R-:W-:-:S05]  /*104b0*/  IMAD R3, R3, R13, RZ ;  /* 0x0000000d03037224 */ /* 0x000fca00078e02ff */
[----:B------:R-:W-:-:S07]  /*104c0*/  VIMNMX R0, R0, R3, !PT ;  /* 0x0000000300007248 */ /* 0x000fce0007fe0100 */
.L_x_1551:
[----:B------:R-:W-:Y:S01]  /*104d0*/  IMAD.HI R0, R0, 0x66666667, RZ ;  /* 0x6666666700007827 */ /* 0x000fe200078e02ff */
[----:B------:R-:W-:Y:S02]  /*104e0*/  PLOP3.LUT P0, PT, PT, PT, PT, 0x80, 0x0 ;  /* 0x000000000000781c */ /* 0x000fe40003f0f070 */
[----:B------:R-:W-:Y:S02]  /*104f0*/  CS2R R88, SRZ ;  /* 0x0000000000587805 */ /* 0x000fe4000001ff00 */
[----:B------:R-:W-:Y:S02]  /*10500*/  CS2R R86, SRZ ;  /* 0x0000000000567805 */ /* 0x000fe4000001ff00 */
[----:B------:R-:W-:Y:S02]  /*10510*/  CS2R R6, SRZ ;  /* 0x0000000000067805 */ /* 0x000fe4000001ff00 */
[----:B------:R-:W-:Y:S02]  /*10520*/  SHF.R.U32.HI R3, RZ, 0x1f, R0 ;  /* 0x0000001fff037819 */ /* 0x000fe40000011600 */
[----:B------:R-:W-:-:S02]  /*10530*/  CS2R R84, SRZ ;  /* 0x0000000000547805 */ /* 0x000fc4000001ff00 */
[----:B------:R-:W-:Y:S02]  /*10540*/  CS2R R8, SRZ ;  /* 0x0000000000087805 */ /* 0x000fe4000001ff00 */
[----:B------:R-:W-:Y:S02]  /*10550*/  CS2R R4, SRZ ;  /* 0x0000000000047805 */ /* 0x000fe4000001ff00 */
[----:B------:R-:W-:Y:S02]  /*10560*/  LEA.HI.SX32 R3, R0, R3, 0x1a ;  /* 0x0000000300037211 */ /* 0x000fe400078fd2ff */
[----:B------:R-:W-:Y:S02]  /*10570*/  CS2R R78, SRZ ;  /* 0x00000000004e7805 */ /* 0x000fe4000001ff00 */
[----:B------:R-:W-:Y:S02]  /*10580*/  CS2R R76, SRZ ;  /* 0x00000000004c7805 */ /* 0x000fe4000001ff00 */
[----:B------:R-:W-:-:S02]  /*10590*/  CS2R R10, SRZ ;  /* 0x00000000000a7805 */ /* 0x000fc4000001ff00 */
[----:B------:R-:W-:Y:S02]  /*105a0*/  VIMNMX R204, RZ, R3, !PT ;  /* 0x00000003ffcc7248 */ /* 0x000fe40007fe0100 */
[----:B------:R-:W-:Y:S02]  /*105b0*/  CS2R R70, SRZ ;  /* 0x0000000000467805 */ /* 0x000fe4000001ff00 */
[----:B------:R-:W-:Y:S02]  /*105c0*/  CS2R R12, SRZ ;  /* 0x00000000000c7805 */ /* 0x000fe4000001ff00 */
[----:B------:R-:W-:Y:S02]  /*105d0*/  CS2R R68, SRZ ;  /* 0x0000000000447805 */ /* 0x000fe4000001ff00 */
[----:B------:R-:W-:Y:S02]  /*105e0*/  ISETP.GT.AND P1, PT, R163, R204, PT ;  /* 0x000000cca300720c */ /* 0x000fe40003f24270 */
        /* <DEDUP_REMOVED lines=15> */
[----:B------:R-:W-:Y:S02]  /*106e0*/  CS2R R36, SRZ ;  /* 0x0000000000247805 */ /* 0x000fe4000001ff00 */
[----:B------:R-:W-:Y:S02]  /*106f0*/  CS2R R90, SRZ ;  /* 0x00000000005a7805 */ /* 0x000fe4000001ff00 */
[----:B------:R-:W-:Y:S02]  /*10700*/  CS2R R40, SRZ ;  /* 0x0000000000287805 */ /* 0x000fe4000001ff00 */
[----:B------:R-:W-:Y:S02]  /*10710*/  CS2R R48, SRZ ;  /* 0x0000000000307805 */ /* 0x000fe4000001ff00 */
[----:B------:R-:W-:Y:S01]  /*10720*/  CS2R R92, SRZ ;  /* 0x00000000005c7805 */ /* 0x000fe2000001ff00 */
[----:B------:R-:W-:Y:S01]  /*10730*/  IMAD.MOV.U32 R57, RZ, RZ, RZ ;  /* 0x000000ffff397224 */ /* 0x000fe200078e00ff */
[----:B------:R-:W-:Y:S01]  /*10740*/  CS2R R94, SRZ ;  /* 0x00000000005e7805 */ /* 0x000fe2000001ff00 */
[----:B------:R-:W-:Y:S06]  /*10750*/  @!P1 BRA `(.L_x_1555) ;  /* 0x0000019400f89947 */ /* 0x000fec0003800000 */
[----:B------:R-:W-:-:S03]  /*10760*/  UMOV UR4, 0xffffffff ;  /* 0xffffffff00047882 */ /* 0x000fc60000000000 */
[----:B------:R-:W-:Y:S05]  /*10770*/  BRA.DIV UR4, `(.L_x_1556) ;  /* 0x00000236040c7947 */ /* 0x000fea000b800000 */
[----:B------:R-:W0:Y:S02]  /*10780*/  S2R R0, SR_TID.X ;  /* 0x0000000000007919 */ /* 0x000e240000002100 */
[C---:B0-----:R-:W-:Y:S02]  /*10790*/  VIADD R3, R0.reuse, 0xffffff80 ;  /* 0xffffff8000037836 */ /* 0x041fe40000000000 */
[----:B------:R-:W-:-:S05]  /*107a0*/  VIADD R0, R0, 0xffffff80 ;  /* 0xffffff8000007836 */ /* 0x000fca0000000000 */
[----:B------:R-:W-:-:S04]  /*107b0*/  SHF.R.S32.HI R0, RZ, 0x1f, R0 ;  /* 0x0000001fff007819 */ /* 0x000fc80000011400 */
[----:B------:R-:W-:-:S04]  /*107c0*/  LEA.HI R0, R0, R3, RZ, 0x7 ;  /* 0x0000000300007211 */ /* 0x000fc800078f38ff */
[----:B------:R-:W-:-:S05]  /*107d0*/  SHF.R.S32.HI R0, RZ, 0x7, R0 ;  /* 0x00000007ff007819 */ /* 0x000fca0000011400 */
[----:B------:R0:W1:Y:S02]  /*107e0*/  SHFL.IDX PT, R194, R0, RZ, 0x1f ;  /* 0x00001fff00c27589 */ /* 0x00006400000e0000 */
.L_x_1849:
[----:B01----:R-:W-:Y:S01]  /*107f0*/  LEA.HI R0, R194, R194, RZ, 0x1 ;  /* 0x000000c2c2007211 */ /* 0x003fe200078f08ff */
[----:B------:R-:W-:-:S03]  /*10800*/  ULOP3.LUT UP0, URZ, UR52, 0x9f, URZ, 0xc0, !UPT ;  /* 0x0000009f343f7892 */ /* 0x000fc6000f80c03f */
[----:B------:R-:W-:-:S03]  /*10810*/  LOP3.LUT R3, R0, 0x3e, RZ, 0xc0, !PT ;  /* 0x0000003e00037812 */ /* 0x000fc600078ec0ff */
[----:B------:R-:W-:Y:S02]  /*10820*/  PLOP3.LUT P0, PT, PT, PT, UP0, 0x80, 0x0 ;  /* 0x000000000000781c */ /* 0x000fe40003f0f008 */
[----:B------:R-:W-:-:S05]  /*10830*/  IMAD.IADD R3, R194, 0x1, -R3 ;  /* 0x00000001c2037824 */ /* 0x000fca00078e0a03 */
        /* <DEDUP_REMOVED lines=20> */
.L_x_1557:
[----:B------:R-:W-:Y:S02]  /*10980*/  ULDC UR4, c[0x0][0x3f4] ;  /* 0x0000fd0000047ab9 */ /* 0x000fe40000000800 */
[----:B------:R-:W-:-:S13]  /*10990*/  ISETP.LT.AND P0, PT, RZ, UR4, PT ;  /* 0x00000004ff007c0c */ /* 0x000fda000bf01270 */
[----:B------:R-:W-:Y:S05]  /*109a0*/  @P0 BRA `(.L_x_1558) ;  /* 0x0000000000400947 */ /* 0x000fea0003800000 */
[----:B------:R-:W-:-:S04]  /*109b0*/  ULEA.HI UR4, UR43, UR43, URZ, 0x1 ;  /* 0x0000002b2b047291 */ /* 0x000fc8000f8f083f */
[----:B------:R-:W-:-:S04]  /*109c0*/  ULOP3.LUT UR4, UR4, 0xfffffffe, URZ, 0xc0, !UPT ;  /* 0xfffffffe04047892 */ /* 0x000fc8000f8ec03f */
[----:B------:R-:W-:-:S06]  /*109d0*/  UIADD3 UR4, UR43, -UR4, URZ ;  /* 0x800000042b047290 */ /* 0x000fcc000fffe03f */
[----:B------:R-:W-:-:S05]  /*109e0*/  IMAD.U32 R3, RZ, RZ, UR4 ;  /* 0x00000004ff037e24 */ /* 0x000fca000f8e00ff */
[----:B------:R-:W-:-:S04]  /*109f0*/  SHF.L.U32 R3, R3, 0x1f, RZ ;  /* 0x0000001f03037819 */ /* 0x000fc800000006ff */
[----:B------:R0:W1:Y:S03]  /*10a00*/  SYNCS.PHASECHK.TRANS64.TRYWAIT P0, [R16+URZ+0x29800], R3 ;  /* 0x02980003100075a7 */ /* 0x000066000800017f */
[----:B-1----:R-:W-:Y:S05]  /*10a10*/  @!P0 NANOSLEEP.SYNCS 0x989680 ;  /* 0x009896800000895d */ /* 0x002fea0003900000 */
[----:B------:R-:W1:Y:S01]  /*10a20*/  @!P0 SYNCS.PHASECHK.TRANS64 P0, [R16+URZ+0x29800], R3 ;  /* 0x02980003100085a7 */ /* 0x000e62000800007f */
[----:B------:R-:W-:Y:S04]  /*10a30*/  BSSY B0, `(.L_x_1559) ;  /* 0x0000006000007945 */ /* 0x000fe80003800000 */
[----:B-1----:R-:W-:Y:S05]  /*10a40*/  @P0 BRA `(.L_x_1560) ;  /* 0x0000000000100947 */ /* 0x002fea0003800000 */
.L_x_1561:
[----:B-1----:R1:W2:Y:S02]  /*10a50*/  SYNCS.PHASECHK.TRANS64.TRYWAIT P0, [R16+URZ+0x29800], R3 ;  /* 0x02980003100075a7 */ /* 0x0022a4000800017f */
[----:B--2---:R-:W-:Y:S05]  /*10a60*/  @!P0 NANOSLEEP.SYNCS 0x989680 ;  /* 0x009896800000895d */ /* 0x004fea0003900000 */
[----:B------:R-:W2:Y:S02]  /*10a70*/  @!P0 SYNCS.PHASECHK.TRANS64 P0, [R16+URZ+0x29800], R3 ;  /* 0x02980003100085a7 */ /* 0x000ea4000800007f */
[----:B--2---:R-:W-:Y:S05]  /*10a80*/  @!P0 BRA `(.L_x_1561) ;  /* 0xfffffffc00f08947 */ /* 0x004fea000383ffff */
.L_x_1560:
[----:B------:R-:W-:Y:S05]  /*10a90*/  BSYNC B0 ;  /* 0x0000000000007941 */ /* 0x000fea0003800000 */
.L_x_1559:
[----:B------:R-:W-:Y:S05]  /*10aa0*/  BRA `(.L_x_1562) ;  /* 0x0000006c009c7947 */ /* 0x000fea0003800000 */
.L_x_1558:
[----:B------:R-:W-:Y:S01]  /*10ab0*/  ULOP3.LUT UP0, URZ, UR52, 0x1bf, URZ, 0xc0, !UPT ;  /* 0x000001bf343f7892 */ /* 0x000fe2000f80c03f */
[----:B-----5:R-:W-:Y:S01]  /*10ac0*/  SHF.R.S32.HI R0, RZ, 0x1f, R144 ;  /* 0x0000001fff007819 */ /* 0x020fe20000011490 */
[----:B------:R-:W-:Y:S01]  /*10ad0*/  ULDC.64 UR4, c[0x0][0x3f8] ;  /* 0x0000fe0000047ab9 */ /* 0x000fe20000000a00 */
[----:B------:R-:W-:Y:S01]  /*10ae0*/  ULDC.64 UR6, c[0x0][0x408] ;  /* 0x0001020000067ab9 */ /* 0x000fe20000000a00 */
[----:B------:R-:W-:Y:S02]  /*10af0*/  IMAD.WIDE.U32 R24, R144, UR4, RZ ;  /* 0x0000000490187c25 */ /* 0x000fe4000f8e00ff */
[----:B------:R-:W-:Y:S02]  /*10b00*/  PLOP3.LUT P0, PT, PT, PT, UP0, 0x80, 0x0 ;  /* 0x000000000000781c */ /* 0x000fe40003f0f008 */
[C---:B------:R-:W-:Y:S02]  /*10b10*/  IMAD R3, R0.reuse, UR4, RZ ;  /* 0x0000000400037c24 */ /* 0x040fe4000f8e02ff */
[----:B------:R-:W-:-:S02]  /*10b20*/  IMAD R5, R0, UR6, RZ ;  /* 0x0000000600057c24 */ /* 0x000fc4000f8e02ff */
[C---:B------:R-:W-:Y:S02]  /*10b30*/  IMAD R3, R144.reuse, UR5, R3 ;  /* 0x0000000590037c24 */ /* 0x040fe4000f8e0203 */
[C---:B------:R-:W-:Y:S02]  /*10b40*/  IMAD R5, R144.reuse, UR7, R5 ;  /* 0x0000000790057c24 */ /* 0x040fe4000f8e0205 */
[----:B------:R-:W-:-:S04]  /*10b50*/  IMAD.WIDE.U32 R144, R144, UR6, RZ ;  /* 0x0000000690907c25 */ /* 0x000fc8000f8e00ff */
[----:B------:R-:W-:Y:S02]  /*10b60*/  IMAD.IADD R27, R3, 0x1, R25 ;  /* 0x00000001031b7824 */ /* 0x000fe400078e0219 */
[----:B------:R-:W-:Y:S01]  /*10b70*/  IMAD.IADD R29, R5, 0x1, R145 ;  /* 0x00000001051d7824 */ /* 0x000fe200078e0291 */
        /* <DEDUP_REMOVED lines=17> */
.L_x_1563:
[----:B------:R-:W-:Y:S01]  /*10c90*/  ULDC.U8 UR4, c[0x0][0x410] ;  /* 0x0001040000047ab9 */ /* 0x000fe20000000000 */
[----:B------:R-:W-:Y:S01]  /*10ca0*/  BSSY B0, `(.L_x_1564) ;  /* 0x00006bf000007945 */ /* 0x000fe20003800000 */
[----:B------:R-:W-:Y:S01]  /*10cb0*/  ISETP.NE.AND P0, PT, RZ, UR4, PT ;  /* 0x00000004ff007c0c */ /* 0x000fe2000bf05270 */
[----:B------:R-:W-:-:S12]  /*10cc0*/  IMAD.IADD R10, R191, 0x1, R201 ;  /* 0x00000001bf0a7824 */ /* 0x000fd800078e02c9 */
[----:B------:R-:W-:Y:S05]  /*10cd0*/  @!P0 BRA `(.L_x_1565) ;  /* 0x0000003400788947 */ /* 0x000fea0003800000 */
[----:B------:R-:W0:Y:S01]  /*10ce0*/  LDC R21, c[0x0][0x448] ;  /* 0x00011200ff157b82 */ /* 0x000e220000000800 */
[----:B------:R-:W-:Y:S01]  /*10cf0*/  IMAD.MOV.U32 R6, RZ, RZ, R24 ;  /* 0x000000ffff067224 */ /* 0x000fe200078e0018 */
[----:B------:R-:W-:Y:S01]  /*10d00*/  ULDC.64 UR4, c[0x0][0x3f8] ;  /* 0x0000fe0000047ab9 */ /* 0x000fe20000000a00 */
[----:B------:R-:W-:Y:S01]  /*10d10*/  IMAD.MOV.U32 R7, RZ, RZ, R27 ;  /* 0x000000ffff077224 */ /* 0x000fe200078e001b */
[----:B------:R-:W-:Y:S01]  /*10d20*/  ULDC.64 UR6, c[0x0][0x408] ;  /* 0x0001020000067ab9 */ /* 0x000fe20000000a00 */
[----:B------:R-:W-:Y:S01]  /*10d30*/  IMAD.MOV.U32 R8, RZ, RZ, R144 ;  /* 0x000000ffff087224 */ /* 0x000fe200078e0090 */
[----:B------:R-:W-:Y:S01]  /*10d40*/  ULDC.64 UR8, c[0x0][0x400] ;  /* 0x0001000000087ab9 */ /* 0x000fe20000000a00 */
[----:B------:R-:W-:Y:S01]  /*10d50*/  IMAD.MOV.U32 R9, RZ, RZ, R29 ;  /* 0x000000ffff097224 */ /* 0x000fe200078e001d */
[----:B0-----:R-:W-:-:S13]  /*10d60*/  ISETP.NE.AND P0, PT, R21, 0x1, PT ;  /* 0x000000011500780c */ /* 0x001fda0003f05270 */
[----:B------:R-:W0:Y:S08]  /*10d70*/  @P0 LDC R3, c[0x0][0x44c] ;  /* 0x00011300ff030b82 */ /* 0x000e300000000800 */
[----:B------:R-:W1:Y:S01]  /*10d80*/  @P0 LDC R5, c[0x0][0x450] ;  /* 0x00011400ff050b82 */ /* 0x000e620000000800 */
[----:B0-----:R-:W-:-:S04]  /*10d90*/  @P0 IMAD.HI.U32 R0, R10, R3, RZ ;  /* 0x000000030a000227 */ /* 0x001fc800078e00ff */
[----:B------:R-:W-:Y:S01]  /*10da0*/  IMAD.MOV.U32 R3, RZ, RZ, R10 ;  /* 0x000000ffff037224 */ /* 0x000fe200078e000a */
[----:B-1----:R-:W-:-:S04]  /*10db0*/  @P0 SHF.R.U32.HI R3, RZ, R5, R0 ;  /* 0x00000005ff030219 */ /* 0x002fc80000011600 */
[----:B------:R-:W-:Y:S01]  /*10dc0*/  SHF.R.S32.HI R0, RZ, 0x1f, R3 ;  /* 0x0000001fff007819 */ /* 0x000fe20000011403 */
[----:B------:R-:W-:-:S04]  /*10dd0*/  IMAD.WIDE.U32 R6, R3, UR4, R6 ;  /* 0x0000000403067c25 */ /* 0x000fc8000f8e0006 */
[----:B------:R-:W-:Y:S02]  /*10de0*/  IMAD R4, R0, UR4, RZ ;  /* 0x0000000400047c24 */ /* 0x000fe4000f8e02ff */
[----:B------:R-:W-:-:S04]  /*10df0*/  IMAD.WIDE.U32 R8, R3, UR6, R8 ;  /* 0x0000000603087c25 */ /* 0x000fc8000f8e0008 */
[----:B------:R-:W-:Y:S02]  /*10e00*/  IMAD R0, R0, UR6, RZ ;  /* 0x0000000600007c24 */ /* 0x000fe4000f8e02ff */
[C---:B------:R-:W-:Y:S01]  /*10e10*/  IMAD R13, R3.reuse, UR5, R4 ;  /* 0x00000005030d7c24 */ /* 0x040fe2000f8e0204 */
[----:B------:R-:W-:Y:S01]  /*10e20*/  ULDC.64 UR4, c[0x0][0x3e8] ;  /* 0x0000fa0000047ab9 */ /* 0x000fe20000000a00 */
[----:B------:R-:W-:Y:S01]  /*10e30*/  IMAD R3, R3, UR7, R0 ;  /* 0x0000000703037c24 */ /* 0x000fe2000f8e0200 */
[----:B------:R-:W-:Y:S01]  /*10e40*/  IADD3 R5, P0, R6, UR4, RZ ;  /* 0x0000000406057c10 */ /* 0x000fe2000ff1e0ff */
[----:B------:R-:W-:Y:S01]  /*10e50*/  UMOV UR4, 0xffffffff ;  /* 0xffffffff00047882 */ /* 0x000fe20000000000 */
[----:B------:R-:W-:Y:S02]  /*10e60*/  IADD3 R0, P1, R8, UR8, RZ ;  /* 0x0000000808007c10 */ /* 0x000fe4000ff3e0ff */
[----:B------:R-:W-:Y:S02]  /*10e70*/  IADD3.X R13, R7, UR5, R13, P0, !PT ;  /* 0x00000005070d7c10 */ /* 0x000fe400087fe40d */
[----:B------:R-:W-:Y:S01]  /*10e80*/  IADD3.X R7, R9, UR9, R3, P1, !PT ;  /* 0x0000000909077c10 */ /* 0x000fe20008ffe403 */
[----:B------:R-:W-:Y:S08]  /*10e90*/  BRA.DIV UR4, `(.L_x_1566) ;  /* 0x0000022e04887947 */ /* 0x000ff0000b800000 */
[----:B------:R0:W1:Y:S04]  /*10ea0*/  SHFL.IDX PT, R3, R13, RZ, 0x1e1f ;  /* 0x001e1fff0d037589 */ /* 0x00006800000e0000 */
[----:B------:R-:W2:Y:S04]  /*10eb0*/  SHFL.IDX PT, R5, R5, RZ, 0x1e1f ;  /* 0x001e1fff05057589 */ /* 0x000ea800000e0000 */
[----:B------:R-:W3:Y:S04]  /*10ec0*/  SHFL.IDX PT, R7, R7, RZ, 0x1e1f ;  /* 0x001e1fff07077589 */ /* 0x000ee800000e0000 */
[----:B------:R0:W4:Y:S02]  /*10ed0*/  SHFL.IDX PT, R14, R0, RZ, 0x1e1f ;  /* 0x001e1fff000e7589 */ /* 0x00012400000e0000 */
.L_x_1855:
[----:B0-----:R-:W-:Y:S01]  /*10ee0*/  IMAD R0, R192, R21, RZ ;  /* 0x00000015c0007224 */ /* 0x001fe200078e02ff */
[----:B------:R-:W-:Y:S01]  /*10ef0*/  BSSY B1, `(.L_x_1567) ;  /* 0x0000047000017945 */ /* 0x000fe20003800000 */
[----:B------:R-:W-:Y:S02]  /*10f00*/  CS2R R36, SRZ ;  /* 0x0000000000247805 */ /* 0x000fe4000001ff00 */
[----:B------:R-:W-:Y:S02]  /*10f10*/  CS2R R34, SRZ ;  /* 0x0000000000227805 */ /* 0x000fe4000001ff00 */
[----:B------:R-:W-:Y:S02]  /*10f20*/  CS2R R28, SRZ ;  /* 0x00000000001c7805 */ /* 0x000fe4000001ff00 */
[----:B------:R-:W-:Y:S02]  /*10f30*/  ISETP.GE.AND P0, PT, R10, R0, PT ;  /* 0x000000000a00720c */ /* 0x000fe40003f06270 */
        /* <DEDUP_REMOVED lines=19> */
[-C--:B----4-:R-:W-:Y:S02]  /*11070*/  @!P5 IADD3 R10, P1, R188, R14.reuse, RZ ;  /* 0x0000000ebc0ad210 */ /* 0x090fe40007f3e0ff */
[----:B------:R-:W-:Y:S01]  /*11080*/  @!P2 IADD3 R12, P4, R197, R5, RZ ;  /* 0x00000005c50ca210 */ /* 0x000fe20007f9e0ff */
[--C-:B-1----:R-:W-:Y:S02]  /*11090*/  @!P5 IMAD.X R9, R3, 0x1, R4.reuse, P0 ;  /* 0x000000010309d824 */ /* 0x102fe400000e0604 */
[----:B---3--:R-:W-:Y:S01]  /*110a0*/  @!P5 IMAD.X R11, R7, 0x1, R4, P1 ;  /* 0x00000001070bd824 */ /* 0x008fe200008e0604 */
[----:B------:R-:W-:Y:S01]  /*110b0*/  ISETP.GE.AND P1, PT, R199, UR4, PT ;  /* 0x00000004c7007c0c */ /* 0x000fe2000bf26270 */
[----:B------:R-:W-:Y:S01]  /*110c0*/  @!P2 IMAD.X R13, R3, 0x1, R234, P4 ;  /* 0x00000001030da824 */ /* 0x000fe200020e06ea */
[----:B------:R-:W5:Y:S01]  /*110d0*/  @!P5 LD.E.64 R38, desc[UR60][R8.64] ;  /* 0x0000003c0826d980 */ /* 0x000f62000c101b00 */
[----:B------:R-:W-:-:S02]  /*110e0*/  @!P2 IADD3 R20, P0, R197, R14, RZ ;  /* 0x0000000ec514a210 */ /* 0x000fc40007f1e0ff */
[C---:B------:R-:W-:Y:S01]  /*110f0*/  @!P3 IADD3 R40, P4, R196.reuse, R5, RZ ;  /* 0x00000005c428b210 */ /* 0x040fe20007f9e0ff */
[----:B------:R-:W5:Y:S01]  /*11100*/  @!P5 LD.E.64 R36, desc[UR60][R10.64] ;  /* 0x0000003c0a24d980 */ /* 0x000f62000c101b00 */
[----:B------:R-:W-:Y:S02]  /*11110*/  @!P3 IADD3 R42, P5, R196, R14, RZ ;  /* 0x0000000ec42ab210 */ /* 0x000fe40007fbe0ff */
[----:B------:R-:W-:Y:S02]  /*11120*/  CS2R R34, SRZ ;  /* 0x0000000000227805 */ /* 0x000fe4000001ff00 */
[----:B------:R-:W-:Y:S01]  /*11130*/  CS2R R30, SRZ ;  /* 0x00000000001e7805 */ /* 0x000fe2000001ff00 */
[----:B------:R-:W-:Y:S01]  /*11140*/  @!P2 IMAD.X R21, R7, 0x1, R234, P0 ;  /* 0x000000010715a824 */ /* 0x000fe200000e06ea */
[----:B------:R-:W-:Y:S01]  /*11150*/  CS2R R28, SRZ ;  /* 0x00000000001c7805 */ /* 0x000fe2000001ff00 */
[--C-:B------:R-:W-:Y:S01]  /*11160*/  @!P3 IMAD.X R41, R3, 0x1, R233.reuse, P4 ;  /* 0x000000010329b824 */ /* 0x100fe200020e06e9 */
[----:B------:R-:W5:Y:S01]  /*11170*/  @!P2 LD.E.64 R32, desc[UR60][R12.64] ;  /* 0x0000003c0c20a980 */ /* 0x000f62000c101b00 */
[----:B------:R-:W-:Y:S01]  /*11180*/  @!P3 IMAD.X R43, R7, 0x1, R233, P5 ;  /* 0x00000001072bb824 */ /* 0x000fe200028e06e9 */
[----:B------:R-:W-:-:S02]  /*11190*/  ISETP.GE.AND P0, PT, R198, UR4, PT ;  /* 0x00000004c6007c0c */ /* 0x000fc4000bf06270 */
[----:B------:R-:W5:Y:S01]  /*111a0*/  @!P2 LD.E.64 R34, desc[UR60][R20.64] ;  /* 0x0000003c1422a980 */ /* 0x000f62000c101b00 */
[----:B------:R-:W-:Y:S02]  /*111b0*/  ISETP.GE.AND P2, PT, R200, UR4, PT ;  /* 0x00000004c8007c0c */ /* 0x000fe4000bf46270 */
[C---:B------:R-:W-:Y:S01]  /*111c0*/  @!P1 IADD3 R48, P4, R199.reuse, R14, RZ ;  /* 0x0000000ec7309210 */ /* 0x040fe20007f9e0ff */
[----:B------:R0:W5:Y:S04]  /*111d0*/  @!P3 LD.E.64 R30, desc[UR60][R40.64] ;  /* 0x0000003c281eb980 */ /* 0x000168000c101b00 */
[----:B------:R1:W5:Y:S01]  /*111e0*/  @!P3 LD.E.64 R28, desc[UR60][R42.64] ;  /* 0x0000003c2a1cb980 */ /* 0x000362000c101b00 */
[----:B------:R-:W-:Y:S02]  /*111f0*/  @!P1 IADD3 R46, P3, R199, R5, RZ ;  /* 0x00000005c72e9210 */ /* 0x000fe40007f7e0ff */
[----:B------:R-:W-:-:S02]  /*11200*/  CS2R R26, SRZ ;  /* 0x00000000001a7805 */ /* 0x000fc4000001ff00 */
[----:B------:R-:W-:Y:S01]  /*11210*/  CS2R R24, SRZ ;  /* 0x0000000000187805 */ /* 0x000fe2000001ff00 */
[--C-:B------:R-:W-:Y:S01]  /*11220*/  @!P1 IMAD.X R49, R7, 0x1, R232.reuse, P4 ;  /* 0x0000000107319824 */ /* 0x100fe200020e06e8 */
[-C--:B------:R-:W-:Y:S01]  /*11230*/  @!P0 IADD3 R50, P5, R198, R5.reuse, RZ ;  /* 0x00000005c6328210 */ /* 0x080fe20007fbe0ff */
[----:B------:R-:W-:Y:S01]  /*11240*/  @!P1 IMAD.X R47, R3, 0x1, R232, P3 ;  /* 0x00000001032f9824 */ /* 0x000fe200018e06e8 */
[----:B0-----:R-:W-:Y:S02]  /*11250*/  @!P2 IADD3 R40, P3, R200, R5, RZ ;  /* 0x00000005c828a210 */ /* 0x001fe40007f7e0ff */
[----:B------:R-:W-:Y:S01]  /*11260*/  CS2R R12, SRZ ;  /* 0x00000000000c7805 */ /* 0x000fe2000001ff00 */
[----:B------:R1:W5:Y:S01]  /*11270*/  @!P1 LD.E.64 R24, desc[UR60][R48.64] ;  /* 0x0000003c30189980 */ /* 0x000362000c101b00 */
[----:B------:R-:W-:Y:S02]  /*11280*/  CS2R R20, SRZ ;  /* 0x0000000000147805 */ /* 0x000fe4000001ff00 */
[----:B------:R-:W-:-:S02]  /*11290*/  CS2R R10, SRZ ;  /* 0x00000000000a7805 */ /* 0x000fc4000001ff00 */
[----:B------:R-:W-:Y:S01]  /*112a0*/  CS2R R8, SRZ ;  /* 0x0000000000087805 */ /* 0x000fe2000001ff00 */
[----:B------:R1:W5:Y:S01]  /*112b0*/  @!P1 LD.E.64 R26, desc[UR60][R46.64] ;  /* 0x0000003c2e1a9980 */ /* 0x000362000c101b00 */
[-C--:B------:R-:W-:Y:S01]  /*112c0*/  @!P0 IADD3 R4, P1, R198, R14.reuse, RZ ;  /* 0x0000000ec6048210 */ /* 0x080fe20007f3e0ff */
[C-C-:B------:R-:W-:Y:S01]  /*112d0*/  @!P0 IMAD.X R51, R3.reuse, 0x1, R231.reuse, P5 ;  /* 0x0000000103338824 */ /* 0x140fe200028e06e7 */
[----:B------:R-:W-:Y:S01]  /*112e0*/  @!P2 IADD3 R14, P4, R200, R14, RZ ;  /* 0x0000000ec80ea210 */ /* 0x000fe20007f9e0ff */
[--C-:B------:R-:W-:Y:S02]  /*112f0*/  @!P2 IMAD.X R41, R3, 0x1, R230.reuse, P3 ;  /* 0x000000010329a824 */ /* 0x100fe400018e06e6 */
[C---:B------:R-:W-:Y:S01]  /*11300*/  @!P0 IMAD.X R5, R7.reuse, 0x1, R231, P1 ;  /* 0x0000000107058824 */ /* 0x040fe200008e06e7 */
[----:B------:R1:W5:Y:S01]  /*11310*/  @!P0 LD.E.64 R12, desc[UR60][R50.64] ;  /* 0x0000003c320c8980 */ /* 0x000362000c101b00 */
[----:B------:R-:W-:-:S03]  /*11320*/  @!P2 IMAD.X R15, R7, 0x1, R230, P4 ;  /* 0x00000001070fa824 */ /* 0x000fc600020e06e6 */
[----:B------:R1:W5:Y:S04]  /*11330*/  @!P0 LD.E.64 R20, desc[UR60][R4.64] ;  /* 0x0000003c04148980 */ /* 0x000368000c101b00 */
[----:B------:R1:W5:Y:S04]  /*11340*/  @!P2 LD.E.64 R10, desc[UR60][R40.64] ;  /* 0x0000003c280aa980 */ /* 0x000368000c101b00 */
[----:B------:R1:W5:Y:S02]  /*11350*/  @!P2 LD.E.64 R8, desc[UR60][R14.64] ;  /* 0x0000003c0e08a980 */ /* 0x000364000c101b00 */
.L_x_1568:
[----:B------:R-:W-:Y:S05]  /*11360*/  BSYNC B1 ;  /* 0x0000000000017941 */ /* 0x000fea0003800000 */
.L_x_1567:
[----:B------:R-:W-:Y:S01]  /*11370*/  ULEA.HI UR4, UR43, UR43, URZ, 0x1 ;  /* 0x0000002b2b047291 */ /* 0x000fe2000f8f083f */
[----:B------:R-:W-:Y:S01]  /*11380*/  VIADDMNMX R0, R0, -R201, 0x80, PT ;  /* 0x0000008000007446 */ /* 0x000fe200038009c9 */
[----:B------:R-:W-:Y:S02]  /*11390*/  BSSY B1, `(.L_x_1569) ;  /* 0x0000008000017945 */ /* 0x000fe40003800000 */
[----:B------:R-:W-:Y:S01]  /*113a0*/  ULOP3.LUT UR4, UR4, 0xfffffffe, URZ, 0xc0, !UPT ;  /* 0xfffffffe04047892 */ /* 0x000fe2000f8ec03f */
[----:B------:R-:W-:-:S03]  /*113b0*/  ISETP.GE.AND P1, PT, R191, R0, PT ;  /* 0x00000000bf00720c */ /* 0x000fc60003f26270 */
[----:B------:R-:W-:-:S06]  /*113c0*/  UIADD3 UR4, UR43, -UR4, URZ ;  /* 0x800000042b047290 */ /* 0x000fcc000fffe03f */
[----:B-1----:R-:W-:-:S05]  /*113d0*/  IMAD.U32 R3, RZ, RZ, UR4 ;  /* 0x00000004ff037e24 */ /* 0x002fca000f8e00ff */
[----:B------:R-:W-:-:S04]  /*113e0*/  SHF.L.U32 R3, R3, 0x1f, RZ ;  /* 0x0000001f03037819 */ /* 0x000fc800000006ff */
[----:B------:R-:W0:Y:S02]  /*113f0*/  SYNCS.PHASECHK.TRANS64.TRYWAIT P0, [R16+URZ+0x29800], R3 ;  /* 0x02980003100075a7 */ /* 0x000e24000800017f */
[----:B0-----:R-:W-:Y:S05]  /*11400*/  @!P0 BRA `(.L_x_1570) ;  /* 0x0000022800988947 */ /* 0x001fea0003800000 */
.L_x_1856:
[----:B------:R-:W-:Y:S05]  /*11410*/  BSYNC B1 ;  /* 0x0000000000017941 */ /* 0x000fea0003800000 */
.L_x_1569:
[----:B------:R-:W-:Y:S05]  /*11420*/  @P1 BRA `(.L_x_1571) ;  /* 0x0000006400181947 */ /* 0x000fea0003800000 */
[----:B0-----:R-:W0:Y:S01]  /*11430*/  LDC R3, c[0x0][0x3f4] ;  /* 0x0000fd00ff037b82 */ /* 0x001e220000000800 */
[----:B------:R-:W-:Y:S01]  /*11440*/  BSSY B1, `(.L_x_1572) ;  /* 0x000007f000017945 */ /* 0x000fe20003800000 */
[----:B------:R-:W-:Y:S01]  /*11450*/  IMAD.IADD R0, R16, 0x1, R214 ;  /* 0x0000000110007824 */ /* 0x000fe200078e02d6 */
[-C--:B0-----:R-:W-:Y:S02]  /*11460*/  ISETP.GE.AND P0, PT, R188, R3.reuse, PT ;  /* 0x00000003bc00720c */ /* 0x081fe40003f06270 */
[-C--:B------:R-:W-:Y:S02]  /*11470*/  ISETP.GE.AND P1, PT, R197, R3.reuse, PT ;  /* 0x00000003c500720c */ /* 0x080fe40003f26270 */
[-C--:B------:R-:W-:Y:S02]  /*11480*/  ISETP.GE.AND P2, PT, R196, R3.reuse, PT ;  /* 0x00000003c400720c */ /* 0x080fe40003f46270 */
[-C--:B------:R-:W-:Y:S02]  /*11490*/  ISETP.GE.AND P3, PT, R199, R3.reuse, PT ;  /* 0x00000003c700720c */ /* 0x080fe40003f66270 */
[----:B------:R-:W-:-:S02]  /*114a0*/  ISETP.GE.AND P4, PT, R198, R3, PT ;  /* 0x00000003c600720c */ /* 0x000fc40003f86270 */
[----:B------:R-:W-:-:S03]  /*114b0*/  ISETP.GE.AND P5, PT, R200, R3, PT ;  /* 0x00000003c800720c */ /* 0x000fc60003fa6270 */
[----:B------:R-:W-:Y:S10]  /*114c0*/  @P0 BRA `(.L_x_1573) ;  /* 0x0000000400d80947 */ /* 0x000ff40003800000 */
[----:B--23--:R-:W0:Y:S01]  /*114d0*/  LDS.128 R4, [R0+0x14400] ;  /* 0x0144000000047984 */ /* 0x00ce220000000c00 */
[----:B----45:R-:W-:Y:S02]  /*114e0*/  SHF.R.U32.HI R14, RZ, 0x8, R38 ;  /* 0x00000008ff0e7819 */ /* 0x030fe40000011626 */
        /* <DEDUP_REMOVED lines=116> */
.L_x_1573:
[----:B------:R-:W-:Y:S05]  /*11c30*/  BSYNC B1 ;  /* 0x0000000000017941 */ /* 0x000fea0003800000 */
.L_x_1572:
[----:B------:R-:W-:Y:S04]  /*11c40*/  BSSY B1, `(.L_x_1574) ;  /* 0x000007c000017945 */ /* 0x000fe80003800000 */
[----:B------:R-:W-:Y:S05]  /*11c50*/  @P1 BRA `(.L_x_1575) ;  /* 0x0000000400e81947 */ /* 0x000fea0003800000 */
[----:B0-23--:R-:W0:Y:S01]  /*11c60*/  LDS.128 R4, [R223] ;  /* 0x00000000df047984 */ /* 0x00de220000000c00 */
        /* <DEDUP_REMOVED lines=13> */
[----:B----4-:R-:W-:Y:S02]  /*11d40*/  LOP3.LUT R14, R32, 0xff, RZ, 0xc0, !PT ;  /* 0x000000ff200e7812 */ /* 0x010fe400078ec0ff */
        /* <DEDUP_REMOVED lines=107> */
.L_x_1575:
[----:B------:R-:W-:Y:S05]  /*12400*/  BSYNC B1 ;  /* 0x0000000000017941 */ /* 0x000fea0003800000 */
.L_x_1574:
[----:B------:R-:W-:Y:S04]  /*12410*/  BSSY B1, `(.L_x_1576) ;  /* 0x0000078000017945 */ /* 0x000fe80003800000 */
[----:B------:R-:W-:Y:S05]  /*12420*/  @P2 BRA `(.L_x_1577) ;  /* 0x0000000400d82947 */ /* 0x000fea0003800000 */
[----:B0123--:R-:W0:Y:S01]  /*12430*/  LDS.128 R4, [R0+0x16400] ;  /* 0x0164000000047984 */ /* 0x00fe220000000c00 */
        /* <DEDUP_REMOVED lines=117> */
.L_x_1577:
[----:B------:R-:W-:Y:S05]  /*12b90*/  BSYNC B1 ;  /* 0x0000000000017941 */ /* 0x000fea0003800000 */
.L_x_1576:
[----:B------:R-:W-:Y:S04]  /*12ba0*/  BSSY B1, `(.L_x_1578) ;  /* 0x000007c000017945 */ /* 0x000fe80003800000 */
[----:B------:R-:W-:Y:S05]  /*12bb0*/  @P3 BRA `(.L_x_1579) ;  /* 0x0000000400e83947 */ /* 0x000fea0003800000 */
[----:B0123--:R-:W0:Y:S01]  /*12bc0*/  LDS.128 R4, [R223+0x2000] ;  /* 0x00200000df047984 */ /* 0x00fe220000000c00 */
        /* <DEDUP_REMOVED lines=121> */
.L_x_1579:
[----:B------:R-:W-:Y:S05]  /*13360*/  BSYNC B1 ;  /* 0x0000000000017941 */ /* 0x000fea0003800000 */
.L_x_1578:
        /* <DEDUP_REMOVED lines=28> */
[----:B------:R-:W-:-:S02]  /*13530*/  LOP3.LUT R15, R3, 0xff0000, R12, 0xf8, !PT ;  /* 0x00ff0000030f7812 */ /* 0x000fc400078ef80c */
        /* <DEDUP_REMOVED lines=91> */
.L_x_1581:
[----:B------:R-:W-:Y:S05]  /*13af0*/  BSYNC B1 ;  /* 0x0000000000017941 */ /* 0x000fea0003800000 */
.L_x_1580:
[----:B------:R-:W-:Y:S05]  /*13b00*/  @P5 BRA `(.L_x_1571) ;  /* 0x0000003c00605947 */ /* 0x000fea0003800000 */
[----:B0123--:R-:W0:Y:S01]  /*13b10*/  LDS.128 R4, [R223+0x4000] ;  /* 0x00400000df047984 */ /* 0x00fe220000000c00 */
[----:B-----5:R-:W-:Y:S02]  /*13b20*/  SHF.R.U32.HI R12, RZ, 0x8, R11 ;  /* 0x00000008ff0c7819 */ /* 0x020fe4000001160b */
[----:B------:R-:W-:Y:S02]  /*13b30*/  SHF.R.U32.HI R20, RZ, 0x8, R9 ;  /* 0x00000008ff147819 */ /* 0x000fe40000011609 */
[----:B------:R-:W-:Y:S02]  /*13b40*/  LOP3.LUT R13, R11, 0xff, RZ, 0xc0, !PT ;  /* 0x000000ff0b0d7812 */ /* 0x000fe400078ec0ff */
[----:B------:R-:W-:Y:S02]  /*13b50*/  LOP3.LUT R21, R9, 0xff, RZ, 0xc0, !PT ;  /* 0x000000ff09157812 */ /* 0x000fe400078ec0ff */
[----:B------:R-:W-:Y:S02]  /*13b60*/  LOP3.LUT R12, R12, 0xff, RZ, 0xc0, !PT ;  /* 0x000000ff0c0c7812 */ /* 0x000fe400078ec0ff */
[----:B------:R-:W-:-:S02]  /*13b70*/  LOP3.LUT R20, R20, 0xff, RZ, 0xc0, !PT ;  /* 0x000000ff14147812 */ /* 0x000fc400078ec0ff */
[----:B------:R-:W-:Y:S02]  /*13b80*/  SHF.R.U32.HI R0, RZ, 0x8, R10 ;  /* 0x00000008ff007819 */ /* 0x000fe4000001160a */
[----:B----4-:R-:W-:Y:S02]  /*13b90*/  SHF.R.U32.HI R14, RZ, 0x8, R8 ;  /* 0x00000008ff0e7819 */ /* 0x010fe40000011608 */
        /* <DEDUP_REMOVED lines=114> */
.L_x_1565:
[----:B------:R-:W0:Y:S01]  /*142c0*/  LDC R25, c[0x0][0x448] ;  /* 0x00011200ff197b82 */ /* 0x000e220000000800 */
[----:B------:R-:W-:Y:S01]  /*142d0*/  IMAD.MOV.U32 R9, RZ, RZ, R10 ;  /* 0x000000ffff097224 */ /* 0x000fe200078e000a */
[----:B------:R-:W-:Y:S01]  /*142e0*/  ULDC.64 UR4, c[0x0][0x3f8] ;  /* 0x0000fe0000047ab9 */ /* 0x000fe20000000a00 */
[----:B------:R-:W-:Y:S01]  /*142f0*/  IMAD.MOV.U32 R4, RZ, RZ, R24 ;  /* 0x000000ffff047224 */ /* 0x000fe200078e0018 */
[----:B------:R-:W-:Y:S01]  /*14300*/  ULDC.64 UR6, c[0x0][0x408] ;  /* 0x0001020000067ab9 */ /* 0x000fe20000000a00 */
[----:B------:R-:W-:Y:S01]  /*14310*/  IMAD.MOV.U32 R5, RZ, RZ, R27 ;  /* 0x000000ffff057224 */ /* 0x000fe200078e001b */
[----:B------:R-:W-:Y:S01]  /*14320*/  ULDC.64 UR8, c[0x0][0x400] ;  /* 0x0001000000087ab9 */ /* 0x000fe20000000a00 */
[----:B------:R-:W-:Y:S02]  /*14330*/  IMAD.MOV.U32 R6, RZ, RZ, R144 ;  /* 0x000000ffff067224 */ /* 0x000fe400078e0090 */
[----:B------:R-:W-:Y:S01]  /*14340*/  IMAD.MOV.U32 R7, RZ, RZ, R29 ;  /* 0x000000ffff077224 */ /* 0x000fe200078e001d */
[----:B0-----:R-:W-:-:S13]  /*14350*/  ISETP.NE.AND P0, PT, R25, 0x1, PT ;  /* 0x000000011900780c */ /* 0x001fda0003f05270 */
[----:B------:R-:W0:Y:S08]  /*14360*/  @P0 LDC R3, c[0x0][0x44c] ;  /* 0x00011300ff030b82 */ /* 0x000e300000000800 */
[----:B------:R-:W1:Y:S01]  /*14370*/  @P0 LDC R0, c[0x0][0x450] ;  /* 0x00011400ff000b82 */ /* 0x000e620000000800 */
[----:B0-----:R-:W-:-:S05]  /*14380*/  @P0 IMAD.HI.U32 R3, R10, R3, RZ ;  /* 0x000000030a030227 */ /* 0x001fca00078e00ff */
[----:B-1----:R-:W-:-:S04]  /*14390*/  @P0 SHF.R.U32.HI R9, RZ, R0, R3 ;  /* 0x00000000ff090219 */ /* 0x002fc80000011603 */
[----:B------:R-:W-:Y:S01]  /*143a0*/  SHF.R.S32.HI R0, RZ, 0x1f, R9 ;  /* 0x0000001fff007819 */ /* 0x000fe20000011409 */
[----:B------:R-:W-:-:S04]  /*143b0*/  IMAD.WIDE.U32 R4, R9, UR4, R4 ;  /* 0x0000000409047c25 */ /* 0x000fc8000f8e0004 */
[----:B------:R-:W-:Y:S02]  /*143c0*/  IMAD R8, R0, UR4, RZ ;  /* 0x0000000400087c24 */ /* 0x000fe4000f8e02ff */
[----:B------:R-:W-:-:S04]  /*143d0*/  IMAD.WIDE.U32 R6, R9, UR6, R6 ;  /* 0x0000000609067c25 */ /* 0x000fc8000f8e0006 */
[----:B------:R-:W-:Y:S01]  /*143e0*/  IMAD R0, R0, UR6, RZ ;  /* 0x0000000600007c24 */ /* 0x000fe2000f8e02ff */
[----:B------:R-:W-:Y:S01]  /*143f0*/  IADD3 R21, P1, R6, UR8, RZ ;  /* 0x0000000806157c10 */ /* 0x000fe2000ff3e0ff */
[C---:B------:R-:W-:Y:S01]  /*14400*/  IMAD R13, R9.reuse, UR5, R8 ;  /* 0x00000005090d7c24 */ /* 0x040fe2000f8e0208 */
[----:B------:R-:W-:Y:S01]  /*14410*/  ULDC.64 UR4, c[0x0][0x3e8] ;  /* 0x0000fa0000047ab9 */ /* 0x000fe20000000a00 */
[----:B------:R-:W-:Y:S01]  /*14420*/  IMAD R9, R9, UR7, R0 ;  /* 0x0000000709097c24 */ /* 0x000fe2000f8e0200 */
[----:B------:R-:W-:Y:S01]  /*14430*/  IADD3 R3, P0, R4, UR4, RZ ;  /* 0x0000000404037c10 */ /* 0x000fe2000ff1e0ff */
[----:B------:R-:W-:-:S03]  /*14440*/  UMOV UR4, 0xffffffff ;  /* 0xffffffff00047882 */ /* 0x000fc60000000000 */
[----:B------:R-:W-:Y:S02]  /*14450*/  IADD3.X R13, R5, UR5, R13, P0, !PT ;  /* 0x00000005050d7c10 */ /* 0x000fe400087fe40d */
[----:B------:R-:W-:Y:S01]  /*14460*/  IADD3.X R20, R7, UR9, R9, P1, !PT ;  /* 0x0000000907147c10 */ /* 0x000fe20008ffe409 */
[----:B------:R-:W-:Y:S06]  /*14470*/  BRA.DIV UR4, `(.L_x_1582) ;  /* 0x000001fa04907947 */ /* 0x000fec000b800000 */
[----:B------:R0:W1:Y:S04]  /*14480*/  SHFL.IDX PT, R0, R13, RZ, 0x1e1f ;  /* 0x001e1fff0d007589 */ /* 0x00006800000e0000 */
[----:B------:R-:W2:Y:S04]  /*14490*/  SHFL.IDX PT, R3, R3, RZ, 0x1e1f ;  /* 0x001e1fff03037589 */ /* 0x000ea800000e0000 */
[----:B------:R-:W3:Y:S04]  /*144a0*/  SHFL.IDX PT, R20, R20, RZ, 0x1e1f ;  /* 0x001e1fff14147589 */ /* 0x000ee800000e0000 */
[----:B0-----:R-:W4:Y:S02]  /*144b0*/  SHFL.IDX PT, R21, R21, RZ, 0x1e1f ;  /* 0x001e1fff15157589 */ /* 0x001f2400000e0000 */
.L_x_1862:
[----:B------:R-:W-:Y:S01]  /*144c0*/  IMAD R45, R192, R25, RZ ;  /* 0x00000019c02d7224 */ /* 0x000fe200078e02ff */
        /* <DEDUP_REMOVED lines=27> */
[----:B--2---:R-:W-:Y:S01]  /*14680*/  @!P2 IADD3 R36, P3, R22, R3, RZ ;  /* 0x000000031624a210 */ /* 0x004fe20007f7e0ff */
[----:B------:R-:W-:Y:S01]  /*14690*/  @!P1 IMAD.SHL.U32 R42, R226, 0x10, RZ ;  /* 0x00000010e22a9824 */ /* 0x000fe200078e00ff */
[----:B----4-:R-:W-:Y:S01]  /*146a0*/  @!P2 IADD3 R38, P4, R22, R21, RZ ;  /* 0x000000151626a210 */ /* 0x010fe20007f9e0ff */
[----:B------:R-:W-:-:S02]  /*146b0*/  @!P0 IMAD.SHL.U32 R48, R228, 0x10, RZ ;  /* 0x00000010e4308824 */ /* 0x000fc400078e00ff */
[--C-:B-1----:R-:W-:Y:S01]  /*146c0*/  @!P2 IMAD.X R37, R0, 0x1, R5.reuse, P3 ;  /* 0x000000010025a824 */ /* 0x102fe200018e0605 */
[-C--:B------:R-:W-:Y:S01]  /*146d0*/  @!P1 IADD3 R40, P5, R3, R42.reuse, RZ ;  /* 0x0000002a03289210 */ /* 0x080fe20007fbe0ff */
[----:B---3--:R-:W-:Y:S01]  /*146e0*/  @!P2 IMAD.X R39, R20, 0x1, R5, P4 ;  /* 0x000000011427a824 */ /* 0x008fe200020e0605 */
[----:B------:R-:W-:Y:S02]  /*146f0*/  @!P1 SHF.R.S32.HI R5, RZ, 0x1f, R42 ;  /* 0x0000001fff059819 */ /* 0x000fe4000001142a */
[----:B------:R-:W-:Y:S02]  /*14700*/  @!P1 IADD3 R42, P4, R21, R42, RZ ;  /* 0x0000002a152a9210 */ /* 0x000fe40007f9e0ff */
[----:B------:R-:W-:Y:S02]  /*14710*/  CS2R R8, SRZ ;  /* 0x0000000000087805 */ /* 0x000fe4000001ff00 */
[-C--:B------:R-:W-:Y:S01]  /*14720*/  @!P0 IADD3 R46, P3, R3, R48.reuse, RZ ;  /* 0x00000030032e8210 */ /* 0x080fe20007f7e0ff */
[--C-:B------:R-:W-:Y:S01]  /*14730*/  @!P1 IMAD.X R41, R0, 0x1, R5.reuse, P5 ;  /* 0x0000000100299824 */ /* 0x100fe200028e0605 */
[----:B------:R-:W-:Y:S01]  /*14740*/  @!P0 SHF.R.S32.HI R3, RZ, 0x1f, R48 ;  /* 0x0000001fff038819 */ /* 0x000fe20000011430 */
[----:B------:R-:W-:Y:S01]  /*14750*/  @!P1 IMAD.X R43, R20, 0x1, R5, P4 ;  /* 0x00000001142b9824 */ /* 0x000fe200020e0605 */
[----:B------:R-:W-:-:S02]  /*14760*/  @!P0 IADD3 R48, P5, R21, R48, RZ ;  /* 0x0000003015308210 */ /* 0x000fc40007fbe0ff */
[----:B------:R-:W-:Y:S02]  /*14770*/  CS2R R4, SRZ ;  /* 0x0000000000047805 */ /* 0x000fe4000001ff00 */
[----:B------:R-:W-:Y:S02]  /*14780*/  CS2R R10, SRZ ;  /* 0x00000000000a7805 */ /* 0x000fe4000001ff00 */
[----:B------:R-:W-:Y:S02]  /*14790*/  CS2R R32, SRZ ;  /* 0x0000000000207805 */ /* 0x000fe4000001ff00 */
[----:B------:R-:W-:Y:S02]  /*147a0*/  CS2R R34, SRZ ;  /* 0x0000000000227805 */ /* 0x000fe4000001ff00 */
        /* <DEDUP_REMOVED lines=10> */
.L_x_1584:
[----:B------:R-:W-:Y:S05]  /*14850*/  BSYNC B1 ;  /* 0x0000000000017941 */ /* 0x000fea0003800000 */
.L_x_1583:
[----:B------:R-:W-:Y:S01]  /*14860*/  ULEA.HI UR4, UR43, UR43, URZ, 0x1 ;  /* 0x0000002b2b047291 */ /* 0x000fe2000f8f083f */
[----:B-1----:R-:W-:Y:S01]  /*14870*/  VIADDMNMX R0, R45, -R201, 0x80, PT ;  /* 0x000000802d007446 */ /* 0x002fe200038009c9 */
[----:B------:R-:W-:Y:S02]  /*14880*/  BSSY B1, `(.L_x_1585) ;  /* 0x0000008000017945 */ /* 0x000fe40003800000 */
[----:B------:R-:W-:Y:S01]  /*14890*/  ULOP3.LUT UR4, UR4, 0xfffffffe, URZ, 0xc0, !UPT ;  /* 0xfffffffe04047892 */ /* 0x000fe2000f8ec03f */
[----:B------:R-:W-:-:S03]  /*148a0*/  ISETP.GE.AND P1, PT, R191, R0, PT ;  /* 0x00000000bf00720c */ /* 0x000fc60003f26270 */
[----:B------:R-:W-:-:S06]  /*148b0*/  UIADD3 UR4, UR43, -UR4, URZ ;  /* 0x800000042b047290 */ /* 0x000fcc000fffe03f */
[----:B--2---:R-:W-:-:S05]  /*148c0*/  IMAD.U32 R3, RZ, RZ, UR4 ;  /* 0x00000004ff037e24 */ /* 0x004fca000f8e00ff */
[----:B------:R-:W-:-:S04]  /*148d0*/  SHF.L.U32 R3, R3, 0x1f, RZ ;  /* 0x0000001f03037819 */ /* 0x000fc800000006ff */
[----:B------:R-:W1:Y:S02]  /*148e0*/  SYNCS.PHASECHK.TRANS64.TRYWAIT P0, [R16+URZ+0x29800], R3 ;  /* 0x02980003100075a7 */ /* 0x000e64000800017f */
[----:B-1----:R-:W-:Y:S05]  /*148f0*/  @!P0 BRA `(.L_x_1586) ;  /* 0x000001f400e08947 */ /* 0x002fea0003800000 */
.L_x_1863:
[----:B------:R-:W-:Y:S05]  /*14900*/  BSYNC B1 ;  /* 0x0000000000017941 */ /* 0x000fea0003800000 */
.L_x_1585:
[----:B------:R-:W-:Y:S05]  /*14910*/  @P1 BRA `(.L_x_1571) ;  /* 0x0000002c00dc1947 */ /* 0x000fea0003800000 */
[----:B-1----:R-:W1:Y:S01]  /*14920*/  LDC R3, c[0x0][0x3f4] ;  /* 0x0000fd00ff037b82 */ /* 0x002e620000000800 */
[C---:B------:R-:W-:Y:S01]  /*14930*/  VIADD R0, R22.reuse, 0x20 ;  /* 0x0000002016007836 */ /* 0x040fe20000000000 */
[----:B------:R-:W-:Y:S01]  /*14940*/  BSSY B1, `(.L_x_1587) ;  /* 0x00000fc000017945 */ /* 0x000fe20003800000 */
[C---:B---3--:R-:W-:Y:S01]  /*14950*/  VIADD R20, R22.reuse, 0x40 ;  /* 0x0000004016147836 */ /* 0x048fe20000000000 */
[-C--:B-1----:R-:W-:Y:S02]  /*14960*/  ISETP.GE.AND P0, PT, R22, R3.reuse, PT ;  /* 0x000000031600720c */ /* 0x082fe40003f06270 */
[-C--:B------:R-:W-:Y:S02]  /*14970*/  ISETP.GE.AND P1, PT, R0, R3.reuse, PT ;  /* 0x000000030000720c */ /* 0x080fe40003f26270 */
[----:B------:R-:W-:-:S09]  /*14980*/  ISETP.GE.AND P2, PT, R20, R3, PT ;  /* 0x000000031400720c */ /* 0x000fd20003f46270 */
[----:B------:R-:W-:Y:S05]  /*14990*/  @P0 BRA `(.L_x_1588) ;  /* 0x0000000c00d80947 */ /* 0x000fea0003800000 */
[----:B-----5:R-:W-:Y:S02]  /*149a0*/  SHF.R.U32.HI R0, RZ, 0x8, R24 ;  /* 0x00000008ff007819 */ /* 0x020fe40000011618 */
[----:B------:R-:W-:Y:S02]  /*149b0*/  LOP3.LUT R20, R24, 0xff, RZ, 0xc0, !PT ;  /* 0x000000ff18147812 */ /* 0x000fe400078ec0ff */
[----:B----4-:R-:W-:Y:S02]  /*149c0*/  LOP3.LUT R21, R0, 0xff, RZ, 0xc0, !PT ;  /* 0x000000ff00157812 */ /* 0x010fe400078ec0ff */
[----:B------:R-:W-:Y:S02]  /*149d0*/  LEA.HI R0, R3, R227, RZ, 0x1c ;  /* 0x000000e303007211 */ /* 0x000fe400078fe0ff */
[----:B------:R-:W-:Y:S02]  /*149e0*/  PRMT R45, R21, 0x7604, R20 ;  /* 0x00007604152d7816 */ /* 0x000fe40000000014 */
[----:B------:R-:W-:-:S02]  /*149f0*/  SHF.R.S32.HI R21, RZ, 0x1f, R0 ;  /* 0x0000001fff157819 */ /* 0x000fc40000011400 */
[----:B0-----:R-:W-:Y:S02]  /*14a00*/  SHF.R.U32.HI R37, RZ, 0x8, R25 ;  /* 0x00000008ff257819 */ /* 0x001fe40000011619 */
[----:B------:R-:W-:Y:S01]  /*14a10*/  LEA.HI R20, R21, R0, RZ, 0x2 ;  /* 0x0000000015147211 */ /* 0x000fe200078f10ff */
[----:B------:R-:W-:Y:S01]  /*14a20*/  IMAD.SHL.U32 R21, R0, 0x10, RZ ;  /* 0x0000001000157824 */ /* 0x000fe200078e00ff */
[----:B------:R-:W-:Y:S02]  /*14a30*/  SHF.R.U32.HI R39, RZ, 0x8, R26 ;  /* 0x00000008ff277819 */ /* 0x000fe4000001161a */
[----:B------:R-:W-:Y:S01]  /*14a40*/  LOP3.LUT R36, R25, 0xff, RZ, 0xc0, !PT ;  /* 0x000000ff19247812 */ /* 0x000fe200078ec0ff */
[----:B------:R-:W-:Y:S01]  /*14a50*/  IMAD.SHL.U32 R20, R20, 0x800, RZ ;  /* 0x0000080014147824 */ /* 0x000fe200078e00ff */
[----:B------:R-:W-:Y:S02]  /*14a60*/  LOP3.LUT R0, R202, 0x30, R21, 0xf8, !PT ;  /* 0x00000030ca007812 */ /* 0x000fe400078ef815 */
[----:B------:R-:W-:-:S02]  /*14a70*/  LOP3.LUT R38, R26, 0xff, RZ, 0xc0, !PT ;  /* 0x000000ff1a267812 */ /* 0x000fc400078ec0ff */
[----:B------:R-:W-:Y:S02]  /*14a80*/  LOP3.LUT R0, R0, R203, RZ, 0x3c, !PT ;  /* 0x000000cb00007212 */ /* 0x000fe400078e3cff */
[----:B------:R-:W-:Y:S02]  /*14a90*/  LOP3.LUT R21, R20, 0xffffe000, RZ, 0xc0, !PT ;  /* 0xffffe00014157812 */ /* 0x000fe400078ec0ff */
[----:B------:R-:W-:Y:S02]  /*14aa0*/  LOP3.LUT R37, R37, 0xff, RZ, 0xc0, !PT ;  /* 0x000000ff25257812 */ /* 0x000fe400078ec0ff */
[----:B------:R-:W-:Y:S02]  /*14ab0*/  LOP3.LUT R39, R39, 0xff, RZ, 0xc0, !PT ;  /* 0x000000ff27277812 */ /* 0x000fe400078ec0ff */
[----:B------:R-:W-:Y:S02]  /*14ac0*/  IADD3 R21, R0, R208, R21 ;  /* 0x000000d000157210 */ /* 0x000fe40007ffe015 */
[----:B------:R-:W-:-:S02]  /*14ad0*/  PRMT R46, R37, 0x7604, R36 ;  /* 0x00007604252e7816 */ /* 0x000fc40000000024 */
[----:B------:R-:W-:Y:S01]  /*14ae0*/  PRMT R47, R39, 0x7604, R38 ;  /* 0x00007604272f7816 */ /* 0x000fe20000000026 */
[----:B------:R-:W-:Y:S01]  /*14af0*/  IMAD.IADD R0, R16, 0x1, R21 ;  /* 0x0000000110007824 */ /* 0x000fe200078e0215 */
[----:B------:R-:W-:Y:S02]  /*14b00*/  SHF.R.U32.HI R37, RZ, 0x8, R27 ;  /* 0x00000008ff257819 */ /* 0x000fe4000001161b */
[----:B------:R-:W-:Y:S02]  /*14b10*/  SHF.R.U32.HI R39, RZ, 0x8, R4 ;  /* 0x00000008ff277819 */ /* 0x000fe40000011604 */
[----:B------:R-:W-:Y:S02]  /*14b20*/  SHF.R.U32.HI R40, RZ, 0x8, R5 ;  /* 0x00000008ff287819 */ /* 0x000fe40000011605 */
[----:B------:R-:W-:Y:S02]  /*14b30*/  LOP3.LUT R36, R27, 0xff, RZ, 0xc0, !PT ;  /* 0x000000ff1b247812 */ /* 0x000fe400078ec0ff */
[----:B------:R-:W-:-:S02]  /*14b40*/  LOP3.LUT R38, R4, 0xff, RZ, 0xc0, !PT ;  /* 0x000000ff04267812 */ /* 0x000fc400078ec0ff */
[----:B------:R-:W-:Y:S02]  /*14b50*/  LOP3.LUT R37, R37, 0xff, RZ, 0xc0, !PT ;  /* 0x000000ff25257812 */ /* 0x000fe400078ec0ff */
[----:B------:R-:W-:Y:S02]  /*14b60*/  LOP3.LUT R39, R39, 0xff, RZ, 0xc0, !PT ;  /* 0x000000ff27277812 */ /* 0x000fe400078ec0ff */
[----:B------:R-:W-:Y:S02]  /*14b70*/  LOP3.LUT R21, R40, 0xff, RZ, 0xc0, !PT ;  /* 0x000000ff28157812 */ /* 0x000fe400078ec0ff */
[----:B------:R-:W0:Y:S01]  /*14b80*/  LDS.128 R40, [R0+0x14400] ;  /* 0x0144000000287984 */ /* 0x000e220000000c00 */
[----:B------:R-:W-:Y:S02]  /*14b90*/  PRMT R20, R37, 0x7604, R36 ;  /* 0x0000760425147816 */ /* 0x000fe40000000024 */
[----:B------:R-:W-:Y:S02]  /*14ba0*/  PRMT R53, R39, 0x7604, R38 ;  /* 0x0000760427357816 */ /* 0x000fe40000000026 */
[----:B------:R-:W1:Y:S01]  /*14bb0*/  LDS.128 R36, [R237+0x14400] ;  /* 0x01440000ed247984 */ /* 0x000e620000000c00 */
[----:B------:R-:W-:-:S02]  /*14bc0*/  SHF.R.U32.HI R50, RZ, 0x8, R6 ;  /* 0x00000008ff327819 */ /* 0x000fc40000011606 */
[----:B------:R-:W-:Y:S02]  /*14bd0*/  LOP3.LUT R48, R5, 0xff, RZ, 0xc0, !PT ;  /* 0x000000ff05307812 */ /* 0x000fe400078ec0ff */
[----:B------:R-:W-:Y:S02]  /*14be0*/  LOP3.LUT R49, R6, 0xff, RZ, 0xc0, !PT ;  /* 0x000000ff06317812 */ /* 0x000fe400078ec0ff */
[----:B------:R-:W-:Y:S02]  /*14bf0*/  LOP3.LUT R50, R50, 0xff, RZ, 0xc0, !PT ;  /* 0x000000ff32327812 */ /* 0x000fe400078ec0ff */
[----:B------:R-:W-:Y:S02]  /*14c00*/  PRMT R48, R21, 0x7604, R48 ;  /* 0x0000760415307816 */ /* 0x000fe40000000030 */
[----:B------:R-:W-:Y:S02]  /*14c10*/  SHF.R.U32.HI R55, RZ, 0x10, R5 ;  /* 0x00000010ff377819 */ /* 0x000fe40000011605 */
[----:B------:R-:W-:-:S02]  /*14c20*/  SHF.R.U32.HI R21, RZ, 0x10, R25 ;  /* 0x00000010ff157819 */ /* 0x000fc40000011619 */
[----:B------:R-:W-:Y:S01]  /*14c30*/  PRMT R57, R50, 0x7604, R49 ;  /* 0x0000760432397816 */ /* 0x000fe20000000031 */
[----:B------:R-:W-:Y:S01]  /*14c40*/  IMAD.U32 R55, R55, 0x10000, RZ ;  /* 0x0001000037377824 */ /* 0x000fe200078e00ff */
[----:B------:R-:W-:Y:S01]  /*14c50*/  SHF.R.U32.HI R49, RZ, 0x10, R27 ;  /* 0x00000010ff317819 */ /* 0x000fe2000001161b */
[----:B------:R-:W-:Y:S01]  /*14c60*/  IMAD.U32 R21, R21, 0x10000, RZ ;  /* 0x0001000015157824 */ /* 0x000fe200078e00ff */
[----:B------:R-:W-:Y:S02]  /*14c70*/  SHF.R.U32.HI R52, RZ, 0x8, R7 ;  /* 0x00000008ff347819 */ /* 0x000fe40000011607 */
[----:B------:R-:W-:Y:S01]  /*14c80*/  LOP3.LUT R51, R7, 0xff, RZ, 0xc0, !PT ;  /* 0x000000ff07337812 */ /* 0x000fe200078ec0ff */
[----:B------:R-:W-:Y:S01]  /*14c90*/  IMAD.U32 R49, R49, 0x10000, RZ ;  /* 0x0001000031317824 */ /* 0x000fe200078e00ff */
[----:B------:R-:W-:Y:S02]  /*14ca0*/  LOP3.LUT R52, R52, 0xff, RZ, 0xc0, !PT ;  /* 0x000000ff34347812 */ /* 0x000fe400078ec0ff */
[----:B------:R-:W-:-:S02]  /*14cb0*/  LOP3.LUT R55, R48, 0xff0000, R55, 0xf8, !PT ;  /* 0x00ff000030377812 */ /* 0x000fc400078ef837 */
[----:B------:R-:W-:Y:S02]  /*14cc0*/  LOP3.LUT R21, R46, 0xff0000, R21, 0xf8, !PT ;  /* 0x00ff00002e157812 */ /* 0x000fe400078ef815 */
[----:B------:R-:W-:Y:S02]  /*14cd0*/  PRMT R52, R52, 0x7604, R51 ;  /* 0x0000760434347816 */ /* 0x000fe40000000033 */
[----:B------:R-:W-:Y:S02]  /*14ce0*/  SHF.R.U32.HI R59, RZ, 0x10, R7 ;  /* 0x00000010ff3b7819 */ /* 0x000fe40000011607 */
[----:B------:R-:W-:Y:S02]  /*14cf0*/  LOP3.LUT R51, R20, 0xff0000, R49, 0xf8, !PT ;  /* 0x00ff000014337812 */ /* 0x000fe400078ef831 */
[----:B------:R-:W-:Y:S01]  /*14d00*/  LOP3.LUT R47, R47, 0xff0000, R26, 0xf8, !PT ;  /* 0x00ff00002f2f7812 */ /* 0x000fe200078ef81a */
[----:B------:R-:W-:Y:S01]  /*14d10*/  IMAD.U32 R59, R59, 0x10000, RZ ;  /* 0x000100003b3b7824 */ /* 0x000fe200078e00ff */
        /* <DEDUP_REMOVED lines=8> */
[----:B------:R-:W-:Y:S01]  /*14da0*/  F2FP.F16.E4M3.UNPACK_B R26, R50 ;  /* 0x00000032ff1a723e */ /* 0x000fe200020006ff */
[----:B------:R-:W-:Y:S01]  /*14db0*/  HADD2.F32 R58, -RZ, R56.H0_H0 ;  /* 0x20000038ff3a7230 */ /* 0x000fe20000004100 */
[----:B------:R-:W-:Y:S01]  /*14dc0*/  LOP3.LUT R49, R45, 0xff000000, R24, 0xf8, !PT ;  /* 0xff0000002d317812 */ /* 0x000fe200078ef818 */
[----:B------:R-:W-:Y:S01]  /*14dd0*/  HADD2.F32 R5, -RZ, R27.H0_H0 ;  /* 0x2000001bff057230 */ /* 0x000fe20000004100 */
[----:B-1----:R-:W-:Y:S02]  /*14de0*/  F2FP.F16.E4M3.UNPACK_B R24, R37 ;  /* 0x00000025ff18723e */ /* 0x002fe400020006ff */
[----:B------:R-:W-:Y:S01]  /*14df0*/  LOP3.LUT R59, R52, 0xff0000, R59, 0xf8, !PT ;  /* 0x00ff0000343b7812 */ /* 0x000fe200078ef83b */
[----:B------:R-:W-:Y:S02]  /*14e00*/  HADD2.F32 R52, -RZ, R26.H0_H0 ;  /* 0x2000001aff347230 */ /* 0x000fe40000004100 */
[C---:B------:R-:W-:Y:S01]  /*14e10*/  FMUL.FTZ R60, R5.reuse, R58 ;  /* 0x0000003a053c7220 */ /* 0x040fe20000410000 */
[----:B------:R-:W-:Y:S01]  /*14e20*/  HADD2.F32 R25, -RZ, R24.H0_H0 ;  /* 0x20000018ff197230 */ /* 0x000fe20000004100 */
[----:B------:R-:W-:Y:S01]  /*14e30*/  F2FP.F16.E4M3.UNPACK_B R46, R41.H1 ;  /* 0x00000029ff2e723e */ /* 0x000fe200030006ff */
[----:B------:R-:W-:Y:S01]  /*14e40*/  FMUL.FTZ R51, R5, R52 ;  /* 0x0000003405337220 */ /* 0x000fe20000410000 */
[----:B------:R-:W-:-:S02]  /*14e50*/  F2FP.F16.E4M3.UNPACK_B R50, R50.H1 ;  /* 0x00000032ff32723e */ /* 0x000fc400030006ff */
        /* <DEDUP_REMOVED lines=170> */
.L_x_1588:
[----:B------:R-:W-:Y:S05]  /*15900*/  BSYNC B1 ;  /* 0x0000000000017941 */ /* 0x000fea0003800000 */
.L_x_1587:
[----:B------:R-:W-:Y:S04]  /*15910*/  BSSY B1, `(.L_x_1589) ;  /* 0x0000100000017945 */ /* 0x000fe80003800000 */
[----:B------:R-:W-:Y:S05]  /*15920*/  @P1 BRA `(.L_x_1590) ;  /* 0x0000000c00f81947 */ /* 0x000fea0003800000 */
[----:B-1---5:R-:W-:Y:S02]  /*15930*/  SHF.R.U32.HI R0, RZ, 0x8, R28 ;  /* 0x00000008ff007819 */ /* 0x022fe4000001161c */
[----:B------:R-:W-:Y:S02]  /*15940*/  LOP3.LUT R5, R28, 0xff, RZ, 0xc0, !PT ;  /* 0x000000ff1c057812 */ /* 0x000fe400078ec0ff */
[----:B------:R-:W-:Y:S02]  /*15950*/  LOP3.LUT R4, R0, 0xff, RZ, 0xc0, !PT ;  /* 0x000000ff00047812 */ /* 0x000fe400078ec0ff */
[----:B------:R-:W-:Y:S02]  /*15960*/  LEA.HI R0, R3, R226, RZ, 0x1c ;  /* 0x000000e203007211 */ /* 0x000fe400078fe0ff */
[----:B0-----:R-:W-:Y:S02]  /*15970*/  PRMT R37, R4, 0x7604, R5 ;  /* 0x0000760404257816 */ /* 0x001fe40000000005 */
[----:B------:R-:W-:-:S02]  /*15980*/  SHF.R.S32.HI R5, RZ, 0x1f, R0 ;  /* 0x0000001fff057819 */ /* 0x000fc40000011400 */
[----:B------:R-:W-:Y:S02]  /*15990*/  SHF.R.U32.HI R20, RZ, 0x8, R31 ;  /* 0x00000008ff147819 */ /* 0x000fe4000001161f */
[----:B------:R-:W-:Y:S01]  /*159a0*/  LEA.HI R4, R5, R0, RZ, 0x2 ;  /* 0x0000000005047211 */ /* 0x000fe200078f10ff */
[----:B------:R-:W-:Y:S01]  /*159b0*/  IMAD.SHL.U32 R5, R0, 0x10, RZ ;  /* 0x0000001000057824 */ /* 0x000fe200078e00ff */
[----:B------:R-:W-:Y:S02]  /*159c0*/  SHF.R.U32.HI R6, RZ, 0x8, R29 ;  /* 0x00000008ff067819 */ /* 0x000fe4000001161d */
[----:B----4-:R-:W-:Y:S01]  /*159d0*/  LOP3.LUT R21, R31, 0xff, RZ, 0xc0, !PT ;  /* 0x000000ff1f157812 */ /* 0x010fe200078ec0ff */
[----:B------:R-:W-:Y:S01]  /*159e0*/  IMAD.SHL.U32 R4, R4, 0x800, RZ ;  /* 0x0000080004047824 */ /* 0x000fe200078e00ff */
[----:B------:R-:W-:Y:S02]  /*159f0*/  LOP3.LUT R0, R202, 0x30, R5, 0xf8, !PT ;  /* 0x00000030ca007812 */ /* 0x000fe400078ef805 */
[----:B------:R-:W-:-:S02]  /*15a00*/  LOP3.LUT R20, R20, 0xff, RZ, 0xc0, !PT ;  /* 0x000000ff14147812 */ /* 0x000fc400078ec0ff */
[----:B------:R-:W-:Y:S02]  /*15a10*/  SHF.R.U32.HI R24, RZ, 0x8, R8 ;  /* 0x00000008ff187819 */ /* 0x000fe40000011608 */
[----:B------:R-:W-:Y:S02]  /*15a20*/  LOP3.LUT R0, R0, R203, RZ, 0x3c, !PT ;  /* 0x000000cb00007212 */ /* 0x000fe400078e3cff */
[----:B------:R-:W-:Y:S02]  /*15a30*/  LOP3.LUT R5, R4, 0xffffe000, RZ, 0xc0, !PT ;  /* 0xffffe00004057812 */ /* 0x000fe400078ec0ff */
[----:B------:R-:W-:Y:S02]  /*15a40*/  LOP3.LUT R7, R29, 0xff, RZ, 0xc0, !PT ;  /* 0x000000ff1d077812 */ /* 0x000fe400078ec0ff */
[----:B------:R-:W-:Y:S02]  /*15a50*/  LOP3.LUT R6, R6, 0xff, RZ, 0xc0, !PT ;  /* 0x000000ff06067812 */ /* 0x000fe400078ec0ff */
[----:B------:R-:W-:-:S02]  /*15a60*/  PRMT R41, R20, 0x7604, R21 ;  /* 0x0000760414297816 */ /* 0x000fc40000000015 */
[----:B------:R-:W-:Y:S02]  /*15a70*/  LOP3.LUT R25, R8, 0xff, RZ, 0xc0, !PT ;  /* 0x000000ff08197812 */ /* 0x000fe400078ec0ff */
[----:B------:R-:W-:Y:S02]  /*15a80*/  LOP3.LUT R24, R24, 0xff, RZ, 0xc0, !PT ;  /* 0x000000ff18187812 */ /* 0x000fe400078ec0ff */
[----:B------:R-:W-:Y:S02]  /*15a90*/  IADD3 R21, R0, R208, R5 ;  /* 0x000000d000157210 */ /* 0x000fe40007ffe005 */
[----:B------:R-:W-:Y:S02]  /*15aa0*/  PRMT R36, R6, 0x7604, R7 ;  /* 0x0000760406247816 */ /* 0x000fe40000000007 */
[----:B------:R-:W-:Y:S02]  /*15ab0*/  SHF.R.U32.HI R0, RZ, 0x8, R9 ;  /* 0x00000008ff007819 */ /* 0x000fe40000011609 */
[----:B------:R-:W-:-:S02]  /*15ac0*/  SHF.R.U32.HI R6, RZ, 0x8, R30 ;  /* 0x00000008ff067819 */ /* 0x000fc4000001161e */
[----:B------:R-:W-:Y:S02]  /*15ad0*/  PRMT R45, R24, 0x7604, R25 ;  /* 0x00007604182d7816 */ /* 0x000fe40000000019 */
[----:B------:R-:W-:Y:S02]  /*15ae0*/  LOP3.LUT R25, R9, 0xff, RZ, 0xc0, !PT ;  /* 0x000000ff09197812 */ /* 0x000fe400078ec0ff */
[----:B------:R-:W-:Y:S02]  /*15af0*/  SHF.R.U32.HI R24, RZ, 0x8, R11 ;  /* 0x00000008ff187819 */ /* 0x000fe4000001160b */
[----:B------:R-:W-:Y:S02]  /*15b00*/  LOP3.LUT R0, R0, 0xff, RZ, 0xc0, !PT ;  /* 0x000000ff00007812 */ /* 0x000fe400078ec0ff */
[----:B------:R-:W-:Y:S02]  /*15b10*/  LOP3.LUT R7, R30, 0xff, RZ, 0xc0, !PT ;  /* 0x000000ff1e077812 */ /* 0x000fe400078ec0ff */
[----:B------:R-:W-:-:S02]  /*15b20*/  LOP3.LUT R6, R6, 0xff, RZ, 0xc0, !PT ;  /* 0x000000ff06067812 */ /* 0x000fc400078ec0ff */
[----:B------:R-:W-:Y:S02]  /*15b30*/  SHF.R.U32.HI R20, RZ, 0x8, R10 ;  /* 0x00000008ff147819 */ /* 0x000fe4000001160a */
[----:B------:R-:W-:Y:S02]  /*15b40*/  LOP3.LUT R27, R10, 0xff, RZ, 0xc0, !PT ;  /* 0x000000ff0a1b7812 */ /* 0x000fe400078ec0ff */
[----:B------:R-:W-:Y:S02]  /*15b50*/  LOP3.LUT R24, R24, 0xff, RZ, 0xc0, !PT ;  /* 0x000000ff18187812 */ /* 0x000fe400078ec0ff */
[----:B------:R-:W-:Y:S01]  /*15b60*/  PRMT R49, R0, 0x7604, R25 ;  /* 0x0000760400317816 */ /* 0x000fe20000000019 */
[----:B------:R-:W-:Y:S01]  /*15b70*/  IMAD.IADD R0, R16, 0x1, R21 ;  /* 0x0000000110007824 */ /* 0x000fe200078e0215 */
[----:B------:R-:W-:Y:S02]  /*15b80*/  LOP3.LUT R20, R20, 0xff, RZ, 0xc0, !PT ;  /* 0x000000ff14147812 */ /* 0x000fe400078ec0ff */
[----:B------:R-:W-:-:S02]  /*15b90*/  LOP3.LUT R43, R11, 0xff, RZ, 0xc0, !PT ;  /* 0x000000ff0b2b7812 */ /* 0x000fc400078ec0ff */
[----:B------:R-:W-:Y:S02]  /*15ba0*/  PRMT R39, R6, 0x7604, R7 ;  /* 0x0000760406277816 */ /* 0x000fe40000000007 */
[----:B------:R-:W0:Y:S01]  /*15bb0*/  LDS.128 R4, [R236+0x14400] ;  /* 0x01440000ec047984 */ /* 0x000e220000000c00 */
[----:B------:R-:W-:Y:S02]  /*15bc0*/  PRMT R51, R20, 0x7604, R27 ;  /* 0x0000760414337816 */ /* 0x000fe4000000001b */
[----:B------:R-:W-:Y:S02]  /*15bd0*/  PRMT R53, R24, 0x7604, R43 ;  /* 0x0000760418357816 */ /* 0x000fe4000000002b */
[----:B------:R-:W1:Y:S01]  /*15be0*/  LDS.128 R24, [R0+0x14400] ;  /* 0x0144000000187984 */ /* 0x000e620000000c00 */
[----:B------:R-:W-:Y:S02]  /*15bf0*/  SHF.R.U32.HI R20, RZ, 0x10, R28 ;  /* 0x00000010ff147819 */ /* 0x000fe4000001161c */
[----:B------:R-:W-:-:S02]  /*15c00*/  SHF.R.U32.HI R21, RZ, 0x10, R29 ;  /* 0x00000010ff157819 */ /* 0x000fc4000001161d */
[----:B------:R-:W-:Y:S02]  /*15c10*/  SHF.R.U32.HI R38, RZ, 0x10, R30 ;  /* 0x00000010ff267819 */ /* 0x000fe4000001161e */
[----:B------:R-:W-:Y:S02]  /*15c20*/  LOP3.LUT R20, R20, 0xff, RZ, 0xc0, !PT ;  /* 0x000000ff14147812 */ /* 0x000fe400078ec0ff */
[----:B------:R-:W-:Y:S02]  /*15c30*/  LOP3.LUT R21, R21, 0xff, RZ, 0xc0, !PT ;  /* 0x000000ff15157812 */ /* 0x000fe400078ec0ff */
[----:B------:R-:W-:Y:S02]  /*15c40*/  SHF.R.U32.HI R40, RZ, 0x10, R31 ;  /* 0x00000010ff287819 */ /* 0x000fe4000001161f */
[----:B------:R-:W-:Y:S02]  /*15c50*/  LOP3.LUT R38, R38, 0xff, RZ, 0xc0, !PT ;  /* 0x000000ff26267812 */ /* 0x000fe400078ec0ff */
[----:B------:R-:W-:-:S02]  /*15c60*/  PRMT R37, R20, 0x7054, R37 ;  /* 0x0000705414257816 */ /* 0x000fc40000000025 */
[----:B------:R-:W-:Y:S02]  /*15c70*/  PRMT R21, R21, 0x7054, R36 ;  /* 0x0000705415157816 */ /* 0x000fe40000000024 */
[----:B------:R-:W-:Y:S02]  /*15c80*/  LOP3.LUT R40, R40, 0xff, RZ, 0xc0, !PT ;  /* 0x000000ff28287812 */ /* 0x000fe400078ec0ff */
[----:B------:R-:W-:Y:S02]  /*15c90*/  PRMT R39, R38, 0x7054, R39 ;  /* 0x0000705426277816 */ /* 0x000fe40000000027 */
[----:B------:R-:W-:Y:S02]  /*15ca0*/  SHF.R.U32.HI R20, RZ, 0x10, R8 ;  /* 0x00000010ff147819 */ /* 0x000fe40000011608 */
[----:B------:R-:W-:Y:S02]  /*15cb0*/  SHF.R.U32.HI R36, RZ, 0x10, R9 ;  /* 0x00000010ff247819 */ /* 0x000fe40000011609 */
[----:B------:R-:W-:-:S02]  /*15cc0*/  SHF.R.U32.HI R38, RZ, 0x10, R10 ;  /* 0x00000010ff267819 */ /* 0x000fc4000001160a */
[----:B------:R-:W-:Y:S02]  /*15cd0*/  PRMT R43, R40, 0x7054, R41 ;  /* 0x00007054282b7816 */ /* 0x000fe40000000029 */
        /* <DEDUP_REMOVED lines=10> */
[----:B------:R-:W-:-:S02]  /*15d80*/  LOP3.LUT R47, R47, 0xff000000, R8, 0xf8, !PT ;  /* 0xff0000002f2f7812 */ /* 0x000fc400078ef808 */
[----:B------:R-:W-:Y:S02]  /*15d90*/  LOP3.LUT R49, R49, 0xff000000, R9, 0xf8, !PT ;  /* 0xff00000031317812 */ /* 0x000fe400078ef809 */
[----:B------:R-:W-:Y:S02]  /*15da0*/  PRMT R53, R40, 0x7054, R53 ;  /* 0x0000705428357816 */ /* 0x000fe40000000035 */
[----:B------:R-:W-:Y:S02]  /*15db0*/  LOP3.LUT R8, R51, 0xff000000, R10, 0xf8, !PT ;  /* 0xff00000033087812 */ /* 0x000fe400078ef80a */
[-C--:B0-----:R-:W-:Y:S02]  /*15dc0*/  F2FP.F16.E4M3.UNPACK_B R29, R7.reuse ;  /* 0x00000007ff1d723e */ /* 0x081fe400020006ff */
[----:B------:R-:W-:Y:S02]  /*15dd0*/  F2FP.F16.E4M3.UNPACK_B R30, R7.H1 ;  /* 0x00000007ff1e723e */ /* 0x000fe400030006ff */
[----:B------:R-:W-:-:S02]  /*15de0*/  LOP3.LUT R40, R37, 0xff000000, R28, 0xf8, !PT ;  /* 0xff00000025287812 */ /* 0x000fc400078ef81c */
[-C--:B------:R-:W-:Y:S02]  /*15df0*/  F2FP.F16.E4M3.UNPACK_B R7, R4.reuse ;  /* 0x00000004ff07723e */ /* 0x080fe400020006ff */
[----:B------:R-:W-:Y:S02]  /*15e00*/  F2FP.F16.E4M3.UNPACK_B R10, R4.H1 ;  /* 0x00000004ff0a723e */ /* 0x000fe400030006ff */
[----:B------:R-:W-:Y:S02]  /*15e10*/  LOP3.LUT R45, R43, 0xff000000, R31, 0xf8, !PT ;  /* 0xff0000002b2d7812 */ /* 0x000fe400078ef81f */
[-C--:B------:R-:W-:Y:S02]  /*15e20*/  F2FP.F16.E4M3.UNPACK_B R4, R6.reuse ;  /* 0x00000006ff04723e */ /* 0x080fe400020006ff */
[----:B------:R-:W-:Y:S02]  /*15e30*/  F2FP.F16.E4M3.UNPACK_B R28, R6.H1 ;  /* 0x00000006ff1c723e */ /* 0x000fe400030006ff */
[----:B------:R-:W-:-:S02]  /*15e40*/  F2FP.F16.E4M3.UNPACK_B R43, R49 ;  /* 0x00000031ff2b723e */ /* 0x000fc400020006ff */
[----:B-1----:R-:W-:Y:S02]  /*15e50*/  F2FP.F16.E4M3.UNPACK_B R6, R25 ;  /* 0x00000019ff06723e */ /* 0x002fe400020006ff */
[----:B------:R-:W-:Y:S01]  /*15e60*/  F2FP.F16.E4M3.UNPACK_B R42, R41 ;  /* 0x00000029ff2a723e */ /* 0x000fe200020006ff */
[----:B------:R-:W-:Y:S01]  /*15e70*/  HADD2.F32 R48, -RZ, R43.H0_H0 ;  /* 0x2000002bff307230 */ /* 0x000fe20000004100 */
[----:B------:R-:W-:Y:S02]  /*15e80*/  LOP3.LUT R53, R53, 0xff000000, R11, 0xf8, !PT ;  /* 0xff00000035357812 */ /* 0x000fe400078ef80b */
[-C--:B------:R-:W-:Y:S01]  /*15e90*/  F2FP.F16.E4M3.UNPACK_B R11, R5.reuse ;  /* 0x00000005ff0b723e */ /* 0x080fe200020006ff */
[----:B------:R-:W-:Y:S01]  /*15ea0*/  HADD2.F32 R46, -RZ, R42.H0_H0 ;  /* 0x2000002aff2e7230 */ /* 0x000fe20000004100 */
[----:B------:R-:W-:Y:S01]  /*15eb0*/  F2FP.F16.E4M3.UNPACK_B R21, R5.H1 ;  /* 0x00000005ff15723e */ /* 0x000fe200030006ff */
[----:B------:R-:W-:Y:S01]  /*15ec0*/  HADD2.F32 R5, -RZ, R6.H0_H0 ;  /* 0x20000006ff057230 */ /* 0x000fe20000004100 */
[----:B------:R-:W-:Y:S01]  /*15ed0*/  F2FP.F16.E4M3.UNPACK_B R31, R25.H1 ;  /* 0x00000019ff1f723e */ /* 0x000fe200030006ff */
[--C-:B------:R-:W-:Y:S01]  /*15ee0*/  HADD2.F32 R9, -RZ, R11.reuse.H0_H0 ;  /* 0x2000000bff097230 */ /* 0x100fe20000004100 */
[-C--:B------:R-:W-:Y:S01]  /*15ef0*/  F2FP.F16.E4M3.UNPACK_B R38, R27.reuse ;  /* 0x0000001bff26723e */ /* 0x080fe200020006ff */
[----:B------:R-:W-:Y:S01]  /*15f00*/  HADD2.F32 R42, -RZ, R42.H1_H1 ;  /* 0x3000002aff2a7230 */ /* 0x000fe20000004100 */
[----:B------:R-:W-:Y:S01]  /*15f10*/  F2FP.F16.E4M3.UNPACK_B R39, R27.H1 ;  /* 0x0000001bff27723e */ /* 0x000fe200030006ff */
[C---:B------:R-:W-:Y:S01]  /*15f20*/  FMUL.FTZ R51, R5.reuse, R46 ;  /* 0x0000002e05337220 */ /* 0x040fe20000410000 */
[-C--:B------:R-:W-:Y:S01]  /*15f30*/  F2FP.F16.E4M3.UNPACK_B R25, R24.reuse ;  /* 0x00000018ff19723e */ /* 0x080fe200020006ff */
[----:B------:R-:W-:Y:S01]  /*15f40*/  HADD2.F32 R6, -RZ, R6.H1_H1 ;  /* 0x30000006ff067230 */ /* 0x000fe20000004100 */
        /* <DEDUP_REMOVED lines=9> */
[----:B------:R-:W-:-:S02]  /*15fe0*/  HADD2.F32 R46, -RZ, R43.H1_H1 ;  /* 0x3000002bff2e7230 */ /* 0x000fc40000004100 */
[C---:B------:R-:W-:Y:S01]  /*15ff0*/  FMUL.FTZ R55, R6.reuse, R42 ;  /* 0x0000002a06377220 */ /* 0x040fe20000410000 */
[----:B------:R-:W-:Y:S02]  /*16000*/  HADD2.F32 R51, -RZ, R49.H0_H0 ;  /* 0x20000031ff337230 */ /* 0x000fe40000004100 */
[----:B------:R-:W-:Y:S02]  /*16010*/  HADD2.F32 R26, -RZ, R31.H0_H0 ;  /* 0x2000001fff1a7230 */ /* 0x000fe40000004100 */
[-C--:B------:R-:W-:Y:S01]  /*16020*/  FMUL.FTZ R48, R6, R46.reuse ;  /* 0x0000002e06307220 */ /* 0x080fe20000410000 */
[----:B------:R-:W-:Y:S02]  /*16030*/  HADD2.F32 R43, -RZ, R41.H0_H0 ;  /* 0x20000029ff2b7230 */ /* 0x000fe40000004100 */
[----:B------:R-:W-:Y:S01]  /*16040*/  FFMA.FTZ R50, R11, R46, R55 ;  /* 0x0000002e0b327223 */ /* 0x000fe20000010037 */
[----:B------:R-:W-:Y:S02]  /*16050*/  HADD2.F32 R24, -RZ, R21.H0_H0 ;  /* 0x20000015ff187230 */ /* 0x000fe40000004100 */
[----:B------:R-:W-:Y:S01]  /*16060*/  FMUL.FTZ R57, R26, R51 ;  /* 0x000000331a397220 */ /* 0x000fe20000410000 */
[----:B------:R-:W-:-:S02]  /*16070*/  HADD2.F32 R46, -RZ, R49.H1_H1 ;  /* 0x30000031ff2e7230 */ /* 0x000fc40000004100 */
[-C--:B------:R-:W-:Y:S01]  /*16080*/  FMUL.FTZ R26, R26, R43.reuse ;  /* 0x0000002b1a1a7220 */ /* 0x080fe20000410000 */
[----:B------:R-:W-:Y:S02]  /*16090*/  HADD2.F32 R31, -RZ, R31.H1_H1 ;  /* 0x3000001fff1f7230 */ /* 0x000fe40000004100 */
[C---:B------:R-:W-:Y:S01]  /*160a0*/  FFMA.FTZ R57, R24.reuse, R43, -R57 ;  /* 0x0000002b18397223 */ /* 0x040fe20000010839 */
[----:B------:R-:W-:Y:S01]  /*160b0*/  F2FP.F16.E4M3.UNPACK_B R43, R53 ;  /* 0x00000035ff2b723e */ /* 0x000fe200020006ff */
[----:B------:R-:W-:Y:S01]  /*160c0*/  FFMA.FTZ R51, R24, R51, R26 ;  /* 0x0000003318337223 */ /* 0x000fe2000001001a */
[----:B------:R-:W-:Y:S01]  /*160d0*/  HADD2.F32 R26, -RZ, R41.H1_H1 ;  /* 0x30000029ff1a7230 */ /* 0x000fe20000004100 */
[----:B------:R-:W-:Y:S01]  /*160e0*/  F2FP.F16.E4M3.UNPACK_B R41, R45 ;  /* 0x0000002dff29723e */ /* 0x000fe200020006ff */
[----:B------:R-:W-:Y:S01]  /*160f0*/  FFMA.FTZ R6, R11, R42, -R48 ;  /* 0x0000002a0b067223 */ /* 0x000fe20000010830 */
[----:B------:R-:W-:Y:S02]  /*16100*/  HADD2.F32 R48, -RZ, R43.H0_H0 ;  /* 0x2000002bff307230 */ /* 0x000fe40000004100 */
[----:B------:R-:W-:Y:S01]  /*16110*/  FMUL.FTZ R52, R31, R46 ;  /* 0x0000002e1f347220 */ /* 0x000fe20000410000 */
[----:B------:R-:W-:-:S02]  /*16120*/  HADD2.F32 R24, -RZ, R38.H0_H0 ;  /* 0x20000026ff187230 */ /* 0x000fc40000004100 */
[----:B------:R-:W-:Y:S01]  /*16130*/  FMUL.FTZ R31, R31, R26 ;  /* 0x0000001a1f1f7220 */ /* 0x000fe20000410000 */
[----:B------:R-:W-:Y:S01]  /*16140*/  HADD2.F32 R21, -RZ, R21.H1_H1 ;  /* 0x30000015ff157230 */ /* 0x000fe20000004100 */
[----:B------:R-:W-:Y:S01]  /*16150*/  F2FP.F16.E4M3.UNPACK_B R53, R53.H1 ;  /* 0x00000035ff35723e */ /* 0x000fe200030006ff */
[----:B------:R-:W-:Y:S02]  /*16160*/  HADD2.F32 R42, -RZ, R41.H0_H0 ;  /* 0x20000029ff2a7230 */ /* 0x000fe40000004100 */
[C---:B------:R-:W-:Y:S01]  /*16170*/  FMUL.FTZ R54, R24.reuse, R48 ;  /* 0x0000003018367220 */ /* 0x040fe20000410000 */
[----:B------:R-:W-:Y:S02]  /*16180*/  HADD2.F32 R11, -RZ, R29.H0_H0 ;  /* 0x2000001dff0b7230 */ /* 0x000fe40000004100 */
[----:B------:R-:W-:Y:S01]  /*16190*/  FFMA.FTZ R52, R21, R26, -R52 ;  /* 0x0000001a15347223 */ /* 0x000fe20000010834 */
[----:B------:R-:W-:Y:S02]  /*161a0*/  HADD2.F32 R43, -RZ, R43.H1_H1 ;  /* 0x3000002bff2b7230 */ /* 0x000fe40000004100 */
[----:B------:R-:W-:Y:S01]  /*161b0*/  FMUL.FTZ R49, R24, R42 ;  /* 0x0000002a18317220 */ /* 0x000fe20000410000 */
[----:B------:R-:W-:-:S02]  /*161c0*/  HADD2.F32 R38, -RZ, R38.H1_H1 ;  /* 0x30000026ff267230 */ /* 0x000fc40000004100 */
[----:B------:R-:W-:Y:S01]  /*161d0*/  FFMA.FTZ R46, R21, R46, R31 ;  /* 0x0000002e152e7223 */ /* 0x000fe2000001001f */
[----:B------:R-:W-:Y:S01]  /*161e0*/  HADD2.F32 R41, -RZ, R41.H1_H1 ;  /* 0x30000029ff297230 */ /* 0x000fe20000004100 */
[----:B------:R-:W-:Y:S01]  /*161f0*/  F2FP.F16.E4M3.UNPACK_B R45, R45.H1 ;  /* 0x0000002dff2d723e */ /* 0x000fe200030006ff */
[----:B------:R-:W-:Y:S02]  /*16200*/  HADD2.F32 R26, -RZ, R53.H0_H0 ;  /* 0x20000035ff1a7230 */ /* 0x000fe40000004100 */
[C---:B------:R-:W-:Y:S01]  /*16210*/  FFMA.FTZ R54, R11.reuse, R42, -R54 ;  /* 0x0000002a0b367223 */ /* 0x040fe20000010836 */
[----:B------:R-:W-:Y:S02]  /*16220*/  HADD2.F32 R21, -RZ, R39.H0_H0 ;  /* 0x20000027ff157230 */ /* 0x000fe40000004100 */
[----:B------:R-:W-:Y:S01]  /*16230*/  FFMA.FTZ R49, R11, R48, R49 ;  /* 0x000000300b317223 */ /* 0x000fe20000010031 */
[----:B------:R-:W-:Y:S02]  /*16240*/  HADD2.F32 R29, -RZ, R29.H1_H1 ;  /* 0x3000001dff1d7230 */ /* 0x000fe40000004100 */
[----:B------:R-:W-:Y:S01]  /*16250*/  FMUL.FTZ R42, R38, R43 ;  /* 0x0000002b262a7220 */ /* 0x000fe20000410000 */
[----:B------:R-:W-:-:S02]  /*16260*/  HADD2.F32 R24, -RZ, R45.H0_H0 ;  /* 0x2000002dff187230 */ /* 0x000fc40000004100 */
[-C--:B------:R-:W-:Y:S01]  /*16270*/  FMUL.FTZ R38, R38, R41.reuse ;  /* 0x0000002926267220 */ /* 0x080fe20000410000 */
[----:B------:R-:W-:Y:S02]  /*16280*/  HADD2.F32 R11, -RZ, R30.H0_H0 ;  /* 0x2000001eff0b7230 */ /* 0x000fe40000004100 */
[----:B------:R-:W-:Y:S01]  /*16290*/  FMUL.FTZ R56, R21, R26 ;  /* 0x0000001a15387220 */ /* 0x000fe20000410000 */
[C---:B------:R-:W-:Y:S01]  /*162a0*/  FFMA.FTZ R55, R29.reuse, R41, -R42 ;  /* 0x000000291d377223 */ /* 0x040fe2000001082a */
[----:B------:R-:W-:Y:S01]  /*162b0*/  FFMA.FTZ R48, R29, R43, R38 ;  /* 0x0000002b1d307223 */ /* 0x000fe20000010026 */
[-C--:B------:R-:W-:Y:S01]  /*162c0*/  FMUL.FTZ R21, R21, R24.reuse ;  /* 0x0000001815157220 */ /* 0x080fe20000410000 */
[C---:B------:R-:W-:Y:S01]  /*162d0*/  FFMA.FTZ R56, R11.reuse, R24, -R56 ;  /* 0x000000180b387223 */ /* 0x040fe20000010838 */
[-C--:B------:R-:W-:Y:S01]  /*162e0*/  F2FP.F16.E4M3.UNPACK_B R29, R47.reuse.H1 ;  /* 0x0000002fff1d723e */ /* 0x080fe200030006ff */
[----:B------:R-:W-:Y:S01]  /*162f0*/  HADD2.F32 R45, -RZ, R45.H1_H1 ;  /* 0x3000002dff2d7230 */ /* 0x000fe20000004100 */
[----:B------:R-:W-:Y:S01]  /*16300*/  F2FP.F16.E4M3.UNPACK_B R24, R40.H1 ;  /* 0x00000028ff18723e */ /* 0x000fe200030006ff */
[----:B------:R-:W-:Y:S01]  /*16310*/  FFMA.FTZ R58, R11, R26, R21 ;  /* 0x0000001a0b3a7223 */ /* 0x000fe20000010015 */
[----:B------:R-:W-:Y:S01]  /*16320*/  HADD2.F32 R21, -RZ, R27.H0_H0 ;  /* 0x2000001bff157230 */ /* 0x000fe20000004100 */
[----:B------:R-:W-:Y:S01]  /*16330*/  F2FP.F16.E4M3.UNPACK_B R47, R47 ;  /* 0x0000002fff2f723e */ /* 0x000fe200020006ff */
[----:B------:R-:W-:Y:S01]  /*16340*/  HADD2.F32 R38, -RZ, R29.H0_H0 ;  /* 0x2000001dff267230 */ /* 0x000fe20000004100 */
[----:B------:R-:W-:Y:S01]  /*16350*/  F2FP.F16.E4M3.UNPACK_B R40, R40 ;  /* 0x00000028ff28723e */ /* 0x000fe200020006ff */
[----:B------:R-:W-:Y:S01]  /*16360*/  HADD2.F32 R26, -RZ, R24.H0_H0 ;  /* 0x20000018ff1a7230 */ /* 0x000fe20000004100 */
[----:B------:R-:W-:Y:S01]  /*16370*/  F2FP.SATFINITE.E4M3.F32.PACK_AB_MERGE_C R52, R52, R57, RZ ;  /* 0x000000393434723e */ /* 0x000fe200048070ff */
[----:B------:R-:W-:-:S02]  /*16380*/  HADD2.F32 R53, -RZ, R53.H1_H1 ;  /* 0x30000035ff357230 */ /* 0x000fc40000004100 */
[C---:B------:R-:W-:Y:S01]  /*16390*/  FMUL.FTZ R42, R21.reuse, R38 ;  /* 0x00000026152a7220 */ /* 0x040fe20000410000 */
[----:B------:R-:W-:Y:S02]  /*163a0*/  HADD2.F32 R39, -RZ, R39.H1_H1 ;  /* 0x30000027ff277230 */ /* 0x000fe40000004100 */
[----:B------:R-:W-:Y:S01]  /*163b0*/  FMUL.FTZ R21, R21, R26 ;  /* 0x0000001a15157220 */ /* 0x000fe20000410000 */
[----:B------:R-:W-:Y:S01]  /*163c0*/  HADD2.F32 R11, -RZ, R10.H0_H0 ;  /* 0x2000000aff0b7230 */ /* 0x000fe20000004100 */
[----:B------:R-:W-:Y:S01]  /*163d0*/  F2FP.SATFINITE.E4M3.F32.PACK_AB_MERGE_C R46, R46, R51, RZ ;  /* 0x000000332e2e723e */ /* 0x000fe200048070ff */
[----:B------:R-:W-:Y:S02]  /*163e0*/  HADD2.F32 R29, -RZ, R29.H1_H1 ;  /* 0x3000001dff1d7230 */ /* 0x000fe40000004100 */
[C---:B------:R-:W-:Y:S01]  /*163f0*/  FMUL.FTZ R31, R39.reuse, R53 ;  /* 0x00000035271f7220 */ /* 0x040fe20000410000 */
[----:B------:R-:W-:Y:S02]  /*16400*/  HADD2.F32 R27, -RZ, R27.H1_H1 ;  /* 0x3000001bff1b7230 */ /* 0x000fe40000004100 */
[----:B------:R-:W-:Y:S01]  /*16410*/  FMUL.FTZ R60, R39, R45 ;  /* 0x0000002d273c7220 */ /* 0x000fe20000410000 */
[----:B------:R-:W-:-:S02]  /*16420*/  HADD2.F32 R30, -RZ, R30.H1_H1 ;  /* 0x3000001eff1e7230 */ /* 0x000fc40000004100 */
[----:B------:R-:W-:Y:S01]  /*16430*/  FFMA.FTZ R38, R11, R38, R21 ;  /* 0x000000260b267223 */ /* 0x000fe20000010015 */
[----:B------:R-:W-:Y:S02]  /*16440*/  HADD2.F32 R24, -RZ, R24.H1_H1 ;  /* 0x30000018ff187230 */ /* 0x000fe40000004100 */
[----:B------:R-:W-:Y:S01]  /*16450*/  FMUL.FTZ R21, R27, R29 ;  /* 0x0000001d1b157220 */ /* 0x000fe20000410000 */
[----:B------:R-:W-:Y:S02]  /*16460*/  HADD2.F32 R10, -RZ, R10.H1_H1 ;  /* 0x3000000aff0a7230 */ /* 0x000fe40000004100 */
[C---:B------:R-:W-:Y:S01]  /*16470*/  FFMA.FTZ R45, R30.reuse, R45, -R31 ;  /* 0x0000002d1e2d7223 */ /* 0x040fe2000001081f */
[----:B------:R-:W-:Y:S01]  /*16480*/  FFMA.FTZ R53, R30, R53, R60 ;  /* 0x000000351e357223 */ /* 0x000fe2000001003c */
[----:B------:R-:W-:Y:S01]  /*16490*/  FFMA.FTZ R42, R11, R26, -R42 ;  /* 0x0000001a0b2a7223 */ /* 0x000fe2000001082a */
[----:B------:R-:W-:Y:S01]  /*164a0*/  FMUL.FTZ R30, R27, R24 ;  /* 0x000000181b1e7220 */ /* 0x000fe20000410000 */
[----:B------:R-:W-:-:S02]  /*164b0*/  HADD2.F32 R26, -RZ, R47.H0_H0 ;  /* 0x2000002fff1a7230 */ /* 0x000fc40000004100 */
[C---:B------:R-:W-:Y:S01]  /*164c0*/  FFMA.FTZ R39, R10.reuse, R24, -R21 ;  /* 0x000000180a277223 */ /* 0x040fe20000010815 */
[----:B------:R-:W-:Y:S02]  /*164d0*/  HADD2.F32 R11, -RZ, R25.H0_H0 ;  /* 0x20000019ff0b7230 */ /* 0x000fe40000004100 */
[----:B------:R-:W-:Y:S01]  /*164e0*/  FFMA.FTZ R41, R10, R29, R30 ;  /* 0x0000001d0a297223 */ /* 0x000fe2000001001e */
[--C-:B------:R-:W-:Y:S01]  /*164f0*/  HADD2.F32 R21, -RZ, R40.reuse.H0_H0 ;  /* 0x20000028ff157230 */ /* 0x100fe20000004100 */
[----:B------:R-:W-:Y:S01]  /*16500*/  F2FP.SATFINITE.E4M3.F32.PACK_AB_MERGE_C R5, R6, R5, R52 ;  /* 0x000000050605723e */ /* 0x000fe20004807034 */
[----:B------:R-:W-:Y:S02]  /*16510*/  HADD2.F32 R10, -RZ, R7.H0_H0 ;  /* 0x20000007ff0a7230 */ /* 0x000fe40000004100 */
[C---:B------:R-:W-:Y:S01]  /*16520*/  FMUL.FTZ R27, R11.reuse, R26 ;  /* 0x0000001a0b1b7220 */ /* 0x040fe20000410000 */
[----:B------:R-:W-:Y:S02]  /*16530*/  HADD2.F32 R25, -RZ, R25.H1_H1 ;  /* 0x30000019ff197230 */ /* 0x000fe40000004100 */
[----:B------:R-:W-:Y:S01]  /*16540*/  FMUL.FTZ R11, R11, R21 ;  /* 0x000000150b0b7220 */ /* 0x000fe20000410000 */
[----:B------:R-:W-:-:S02]  /*16550*/  HADD2.F32 R40, -RZ, R40.H1_H1 ;  /* 0x30000028ff287230 */ /* 0x000fc40000004100 */
[C---:B------:R-:W-:Y:S01]  /*16560*/  FFMA.FTZ R29, R10.reuse, R21, -R27 ;  /* 0x000000150a1d7223 */ /* 0x040fe2000001081b */
[----:B------:R-:W-:Y:S01]  /*16570*/  HADD2.F32 R24, -RZ, R47.H1_H1 ;  /* 0x3000002fff187230 */ /* 0x000fe20000004100 */
[----:B------:R-:W-:Y:S01]  /*16580*/  F2FP.F16.E4M3.UNPACK_B R27, R8.H1 ;  /* 0x00000008ff1b723e */ /* 0x000fe200030006ff */
[----:B------:R-:W-:Y:S02]  /*16590*/  HADD2.F32 R7, -RZ, R7.H1_H1 ;  /* 0x30000007ff077230 */ /* 0x000fe40000004100 */
[----:B------:R-:W-:Y:S01]  /*165a0*/  FFMA.FTZ R26, R10, R26, R11 ;  /* 0x0000001a0a1a7223 */ /* 0x000fe2000001000b */
[----:B------:R-:W-:Y:S01]  /*165b0*/  F2FP.F16.E4M3.UNPACK_B R11, R20.H1 ;  /* 0x00000014ff0b723e */ /* 0x000fe200030006ff */
[C---:B------:R-:W-:Y:S01]  /*165c0*/  FMUL.FTZ R21, R25.reuse, R40 ;  /* 0x0000002819157220 */ /* 0x040fe20000410000 */
[----:B------:R-:W-:Y:S01]  /*165d0*/  FMUL.FTZ R30, R25, R24 ;  /* 0x00000018191e7220 */ /* 0x000fe20000410000 */
[----:B------:R-:W-:Y:S01]  /*165e0*/  HADD2.F32 R25, -RZ, R27.H0_H0 ;  /* 0x2000001bff197230 */ /* 0x000fe20000004100 */
[----:B------:R-:W-:Y:S01]  /*165f0*/  F2FP.F16.E4M3.UNPACK_B R20, R20 ;  /* 0x00000014ff14723e */ /* 0x000fe200020006ff */
[----:B------:R-:W-:-:S02]  /*16600*/  HADD2.F32 R10, -RZ, R37.H0_H0 ;  /* 0x20000025ff0a7230 */ /* 0x000fc40000004100 */
[C---:B------:R-:W-:Y:S01]  /*16610*/  FFMA.FTZ R31, R7.reuse, R24, R21 ;  /* 0x00000018071f7223 */ /* 0x040fe20000010015 */
[--C-:B------:R-:W-:Y:S02]  /*16620*/  HADD2.F32 R21, -RZ, R11.reuse.H0_H0 ;  /* 0x2000000bff157230 */ /* 0x100fe40000004100 */
[----:B------:R-:W-:Y:S01]  /*16630*/  FFMA.FTZ R30, R7, R40, -R30 ;  /* 0x00000028071e7223 */ /* 0x000fe2000001081e */
[----:B------:R-:W-:Y:S02]  /*16640*/  HADD2.F32 R7, -RZ, R28.H0_H0 ;  /* 0x2000001cff077230 */ /* 0x000fe40000004100 */
[C---:B------:R-:W-:Y:S01]  /*16650*/  FMUL.FTZ R24, R10.reuse, R25 ;  /* 0x000000190a187220 */ /* 0x040fe20000410000 */
[----:B------:R-:W-:Y:S02]  /*16660*/  HADD2.F32 R11, -RZ, R11.H1_H1 ;  /* 0x3000000bff0b7230 */ /* 0x000fe40000004100 */
[----:B------:R-:W-:Y:S01]  /*16670*/  FMUL.FTZ R10, R10, R21 ;  /* 0x000000150a0a7220 */ /* 0x000fe20000410000 */
[----:B------:R-:W-:-:S02]  /*16680*/  HADD2.F32 R27, -RZ, R27.H1_H1 ;  /* 0x3000001bff1b7230 */ /* 0x000fc40000004100 */
[----:B------:R-:W-:Y:S01]  /*16690*/  FFMA.FTZ R40, R7, R21, -R24 ;  /* 0x0000001507287223 */ /* 0x000fe20000010818 */
[----:B------:R-:W-:Y:S01]  /*166a0*/  HADD2.F32 R37, -RZ, R37.H1_H1 ;  /* 0x30000025ff257230 */ /* 0x000fe20000004100 */
[----:B------:R-:W-:Y:S01]  /*166b0*/  F2FP.SATFINITE.E4M3.F32.PACK_AB_MERGE_C R9, R50, R9, R46 ;  /* 0x000000093209723e */ /* 0x000fe2000480702e */
[----:B------:R-:W-:-:S03]  /*166c0*/  HADD2.F32 R28, -RZ, R28.H1_H1 ;  /* 0x3000001cff1c7230 */ /* 0x000fc60000004100 */
[C---:B------:R-:W-:Y:S01]  /*166d0*/  FMUL.FTZ R21, R37.reuse, R27 ;  /* 0x0000001b25157220 */ /* 0x040fe20000410000 */
[----:B------:R-:W-:Y:S01]  /*166e0*/  FMUL.FTZ R24, R37, R11 ;  /* 0x0000000b25187220 */ /* 0x000fe20000410000 */
[----:B------:R-:W-:Y:S01]  /*166f0*/  FFMA.FTZ R37, R7, R25, R10 ;  /* 0x0000001907257223 */ /* 0x000fe2000001000a */
[----:B------:R-:W-:Y:S01]  /*16700*/  F2FP.F16.E4M3.UNPACK_B R7, R8 ;  /* 0x00000008ff07723e */ /* 0x000fe200020006ff */
[C---:B------:R-:W-:Y:S01]  /*16710*/  FFMA.FTZ R43, R28.reuse, R11, -R21 ;  /* 0x0000000b1c2b7223 */ /* 0x040fe20000010815 */
[--C-:B------:R-:W-:Y:S02]  /*16720*/  HADD2.F32 R10, -RZ, R20.reuse.H0_H0 ;  /* 0x20000014ff0a7230 */ /* 0x100fe40000004100 */
[----:B------:R-:W-:Y:S01]  /*16730*/  FFMA.FTZ R28, R28, R27, R24 ;  /* 0x0000001b1c1c7223 */ /* 0x000fe20000010018 */
[----:B------:R-:W-:Y:S02]  /*16740*/  HADD2.F32 R11, -RZ, R20.H1_H1 ;  /* 0x30000014ff0b7230 */ /* 0x000fe40000004100 */
[----:B------:R-:W-:Y:S01]  /*16750*/  HADD2.F32 R8, -RZ, R36.H0_H0 ;  /* 0x20000024ff087230 */ /* 0x000fe20000004100 */
[----:B------:R-:W-:Y:S01]  /*16760*/  F2FP.SATFINITE.E4M3.F32.PACK_AB_MERGE_C R40, R43, R40, RZ ;  /* 0x000000282b28723e */ /* 0x000fe200048070ff */
[--C-:B------:R-:W-:Y:S01]  /*16770*/  HADD2.F32 R20, -RZ, R7.reuse.H0_H0 ;  /* 0x20000007ff147230 */ /* 0x100fe20000004100 */
[----:B------:R-:W-:Y:S01]  /*16780*/  F2FP.SATFINITE.E4M3.F32.PACK_AB_MERGE_C R28, R28, R37, RZ ;  /* 0x000000251c1c723e */ /* 0x000fe200048070ff */
[----:B------:R-:W-:-:S02]  /*16790*/  HADD2.F32 R21, -RZ, R7.H1_H1 ;  /* 0x30000007ff157230 */ /* 0x000fc40000004100 */
[C---:B------:R-:W-:Y:S01]  /*167a0*/  FMUL.FTZ R25, R8.reuse, R10 ;  /* 0x0000000a08197220 */ /* 0x040fe20000410000 */
[----:B------:R-:W-:Y:S02]  /*167b0*/  HADD2.F32 R36, -RZ, R36.H1_H1 ;  /* 0x30000024ff247230 */ /* 0x000fe40000004100 */
[----:B------:R-:W-:Y:S01]  /*167c0*/  FMUL.FTZ R24, R8, R20 ;  /* 0x0000001408187220 */ /* 0x000fe20000410000 */
[--C-:B------:R-:W-:Y:S01]  /*167d0*/  HADD2.F32 R7, -RZ, R4.reuse.H0_H0 ;  /* 0x20000004ff077230 */ /* 0x100fe20000004100 */
[----:B------:R-:W-:Y:S01]  /*167e0*/  F2FP.SATFINITE.E4M3.F32.PACK_AB_MERGE_C R8, R41, R38, RZ ;  /* 0x000000262908723e */ /* 0x000fe200048070ff */
[----:B------:R-:W-:Y:S02]  /*167f0*/  HADD2.F32 R4, -RZ, R4.H1_H1 ;  /* 0x30000004ff047230 */ /* 0x000fe40000004100 */
[C---:B------:R-:W-:Y:S01]  /*16800*/  FMUL.FTZ R27, R36.reuse, R21 ;  /* 0x00000015241b7220 */ /* 0x040fe20000410000 */
        /* <DEDUP_REMOVED lines=8> */
[----:B------:R-:W-:Y:S02]  /*16890*/  F2FP.SATFINITE.E4M3.F32.PACK_AB_MERGE_C R7, R55, R54, R7 ;  /* 0x000000363707723e */ /* 0x000fe40004807007 */
[----:B------:R-:W-:Y:S02]  /*168a0*/  F2FP.SATFINITE.E4M3.F32.PACK_AB_MERGE_C R4, R30, R29, R4 ;  /* 0x0000001d1e04723e */ /* 0x000fe40004807004 */
[----:B------:R-:W-:Y:S02]  /*168b0*/  F2FP.SATFINITE.E4M3.F32.PACK_AB_MERGE_C R6, R27, R24, R40 ;  /* 0x000000181b06723e */ /* 0x000fe40004807028 */
[----:B------:R-:W-:-:S02]  /*168c0*/  F2FP.SATFINITE.E4M3.F32.PACK_AB_MERGE_C R11, R48, R49, R11 ;  /* 0x00000031300b723e */ /* 0x000fc4000480700b */
[----:B------:R-:W-:Y:S01]  /*168d0*/  F2FP.SATFINITE.E4M3.F32.PACK_AB_MERGE_C R8, R31, R26, R8 ;  /* 0x0000001a1f08723e */ /* 0x000fe20004807008 */
[----:B------:R2:W-:Y:S01]  /*168e0*/  STS.128 [R236+0x14400], R4 ;  /* 0x01440004ec007388 */ /* 0x0005e20000000c00 */
[----:B------:R-:W-:-:S05]  /*168f0*/  F2FP.SATFINITE.E4M3.F32.PACK_AB_MERGE_C R10, R21, R10, R28 ;  /* 0x0000000a150a723e */ /* 0x000fca000480701c */
[----:B------:R2:W-:Y:S02]  /*16900*/  STS.128 [R0+0x14400], R8 ;  /* 0x0144000800007388 */ /* 0x0005e40000000c00 */
.L_x_1590:
[----:B------:R-:W-:Y:S05]  /*16910*/  BSYNC B1 ;  /* 0x0000000000017941 */ /* 0x000fea0003800000 */
.L_x_1589:
[----:B------:R-:W-:Y:S05]  /*16920*/  @P2 BRA `(.L_x_1571) ;  /* 0x0000000c00d82947 */ /* 0x000fea0003800000 */
[----:B-12--5:R-:W-:Y:S02]  /*16930*/  SHF.R.U32.HI R4, RZ, 0x8, R32 ;  /* 0x00000008ff047819 */ /* 0x026fe40000011620 */
[----:B------:R-:W-:Y:S02]  /*16940*/  LOP3.LUT R0, R32, 0xff, RZ, 0xc0, !PT ;  /* 0x000000ff20007812 */ /* 0x000fe400078ec0ff */
[----:B------:R-:W-:Y:S02]  /*16950*/  SHF.R.U32.HI R8, RZ, 0x8, R34 ;  /* 0x00000008ff087819 */ /* 0x000fe40000011622 */
[----:B------:R-:W-:Y:S02]  /*16960*/  LOP3.LUT R5, R4, 0xff, RZ, 0xc0, !PT ;  /* 0x000000ff04057812 */ /* 0x000fe400078ec0ff */
[----:B------:R-:W-:Y:S02]  /*16970*/  LEA.HI R3, R3, R228, RZ, 0x1c ;  /* 0x000000e403037211 */ /* 0x000fe400078fe0ff */
[----:B------:R-:W-:-:S02]  /*16980*/  LOP3.LUT R4, R34, 0xff, RZ, 0xc0, !PT ;  /* 0x000000ff22047812 */ /* 0x000fc400078ec0ff */
[----:B------:R-:W-:Y:S02]  /*16990*/  LOP3.LUT R9, R8, 0xff, RZ, 0xc0, !PT ;  /* 0x000000ff08097812 */ /* 0x000fe400078ec0ff */
[----:B----4-:R-:W-:Y:S02]  /*169a0*/  PRMT R21, R5, 0x7604, R0 ;  /* 0x0000760405157816 */ /* 0x010fe40000000000 */
        /* <DEDUP_REMOVED lines=23> */
[----:B------:R-:W1:Y:S01]  /*16b20*/  LDS.128 R8, [R0+0x14400] ;  /* 0x0144000000087984 */ /* 0x000e620000000c00 */
[----:B------:R-:W-:Y:S02]  /*16b30*/  PRMT R24, R6, 0x7604, R5 ;  /* 0x0000760406187816 */ /* 0x000fe40000000005 */
[----:B------:R-:W-:Y:S01]  /*16b40*/  SHF.R.U32.HI R30, RZ, 0x8, R15 ;  /* 0x00000008ff1e7819 */ /* 0x000fe2000001160f */
[----:B------:R-:W2:Y:S01]  /*16b50*/  LDS.128 R4, [R235+0x14400] ;  /* 0x01440000eb047984 */ /* 0x000ea20000000c00 */
[----:B------:R-:W-:-:S02]  /*16b60*/  LOP3.LUT R29, R15, 0xff, RZ, 0xc0, !PT ;  /* 0x000000ff0f1d7812 */ /* 0x000fc400078ec0ff */
[----:B------:R-:W-:Y:S02]  /*16b70*/  LOP3.LUT R30, R30, 0xff, RZ, 0xc0, !PT ;  /* 0x000000ff1e1e7812 */ /* 0x000fe400078ec0ff */
[----:B------:R-:W-:Y:S02]  /*16b80*/  LOP3.LUT R26, R13, 0xff, RZ, 0xc0, !PT ;  /* 0x000000ff0d1a7812 */ /* 0x000fe400078ec0ff */
[----:B------:R-:W-:Y:S02]  /*16b90*/  SHF.R.U32.HI R28, RZ, 0x8, R14 ;  /* 0x00000008ff1c7819 */ /* 0x000fe4000001160e */
[----:B------:R-:W-:Y:S02]  /*16ba0*/  PRMT R30, R30, 0x7604, R29 ;  /* 0x000076041e1e7816 */ /* 0x000fe4000000001d */
[----:B------:R-:W-:Y:S02]  /*16bb0*/  PRMT R26, R3, 0x7604, R26 ;  /* 0x00007604031a7816 */ /* 0x000fe4000000001a */
[----:B------:R-:W-:-:S02]  /*16bc0*/  SHF.R.U32.HI R29, RZ, 0x10, R13 ;  /* 0x00000010ff1d7819 */ /* 0x000fc4000001160d */
[----:B------:R-:W-:Y:S02]  /*16bd0*/  LOP3.LUT R27, R14, 0xff, RZ, 0xc0, !PT ;  /* 0x000000ff0e1b7812 */ /* 0x000fe400078ec0ff */
[----:B------:R-:W-:Y:S01]  /*16be0*/  LOP3.LUT R28, R28, 0xff, RZ, 0xc0, !PT ;  /* 0x000000ff1c1c7812 */ /* 0x000fe200078ec0ff */
[----:B------:R-:W-:Y:S01]  /*16bf0*/  IMAD.U32 R29, R29, 0x10000, RZ ;  /* 0x000100001d1d7824 */ /* 0x000fe200078e00ff */
[----:B------:R-:W-:Y:S02]  /*16c00*/  SHF.R.U32.HI R3, RZ, 0x10, R33 ;  /* 0x00000010ff037819 */ /* 0x000fe40000011621 */
[----:B0-----:R-:W-:Y:S02]  /*16c10*/  PRMT R39, R28, 0x7604, R27 ;  /* 0x000076041c277816 */ /* 0x001fe4000000001b */
[----:B------:R-:W-:Y:S01]  /*16c20*/  SHF.R.U32.HI R27, RZ, 0x10, R35 ;  /* 0x00000010ff1b7819 */ /* 0x000fe20000011623 */
[----:B------:R-:W-:Y:S01]  /*16c30*/  IMAD.U32 R3, R3, 0x10000, RZ ;  /* 0x0001000003037824 */ /* 0x000fe200078e00ff */
[----:B------:R-:W-:-:S02]  /*16c40*/  SHF.R.U32.HI R41, RZ, 0x10, R15 ;  /* 0x00000010ff297819 */ /* 0x000fc4000001160f */
[--C-:B------:R-:W-:Y:S01]  /*16c50*/  LOP3.LUT R21, R21, 0xff0000, R32.reuse, 0xf8, !PT ;  /* 0x00ff000015157812 */ /* 0x100fe200078ef820 */
[----:B------:R-:W-:Y:S01]  /*16c60*/  IMAD.U32 R27, R27, 0x10000, RZ ;  /* 0x000100001b1b7824 */ /* 0x000fe200078e00ff */
[----:B------:R-:W-:Y:S01]  /*16c70*/  LOP3.LUT R37, R26, 0xff0000, R29, 0xf8, !PT ;  /* 0x00ff00001a257812 */ /* 0x000fe200078ef81d */
[----:B------:R-:W-:Y:S01]  /*16c80*/  IMAD.U32 R41, R41, 0x10000, RZ ;  /* 0x0001000029297824 */ /* 0x000fe200078e00ff */
[----:B------:R-:W-:Y:S02]  /*16c90*/  LOP3.LUT R3, R20, 0xff0000, R3, 0xf8, !PT ;  /* 0x00ff000014037812 */ /* 0x000fe400078ef803 */
[----:B------:R-:W-:Y:S02]  /*16ca0*/  LOP3.LUT R29, R21, 0xff000000, R32, 0xf8, !PT ;  /* 0xff000000151d7812 */ /* 0x000fe400078ef820 */
[----:B------:R-:W-:Y:S02]  /*16cb0*/  LOP3.LUT R37, R37, 0xff000000, R13, 0xf8, !PT ;  /* 0xff00000025257812 */ /* 0x000fe400078ef80d */
[----:B------:R-:W-:-:S02]  /*16cc0*/  LOP3.LUT R25, R25, 0xff0000, R34, 0xf8, !PT ;  /* 0x00ff000019197812 */ /* 0x000fc400078ef822 */
[----:B------:R-:W-:Y:S02]  /*16cd0*/  LOP3.LUT R32, R3, 0xff000000, R33, 0xf8, !PT ;  /* 0xff00000003207812 */ /* 0x000fe400078ef821 */
[----:B------:R-:W-:Y:S02]  /*16ce0*/  LOP3.LUT R27, R24, 0xff0000, R27, 0xf8, !PT ;  /* 0x00ff0000181b7812 */ /* 0x000fe400078ef81b */
[----:B------:R-:W-:Y:S02]  /*16cf0*/  LOP3.LUT R31, R31, 0xff0000, R12, 0xf8, !PT ;  /* 0x00ff00001f1f7812 */ /* 0x000fe400078ef80c */
[----:B------:R-:W-:Y:S02]  /*16d00*/  LOP3.LUT R41, R30, 0xff0000, R41, 0xf8, !PT ;  /* 0x00ff00001e297812 */ /* 0x000fe400078ef829 */
[----:B------:R-:W-:Y:S02]  /*16d10*/  F2FP.F16.E4M3.UNPACK_B R36, R37 ;  /* 0x00000025ff24723e */ /* 0x000fe400020006ff */
[----:B-1----:R-:W-:-:S02]  /*16d20*/  F2FP.F16.E4M3.UNPACK_B R21, R9 ;  /* 0x00000009ff15723e */ /* 0x002fc400020006ff */
        /* <DEDUP_REMOVED lines=182> */
.L_x_1571:
[----:B------:R-:W-:Y:S05]  /*17890*/  BSYNC B0 ;  /* 0x0000000000007941 */ /* 0x000fea0003800000 */
.L_x_1564:
        /* <DEDUP_REMOVED lines=8> */
.L_x_1562:
[----:B------:R-:W-:Y:S01]  /*17920*/  IMAD.U32 R205, RZ, RZ, UR53 ;  /* 0x00000035ffcd7e24 */ /* 0x000fe2000f8e00ff */
[----:B------:R-:W-:-:S04]  /*17930*/  LOP3.LUT R17, R17, 0xfffffff7, RZ, 0xc0, !PT ;  /* 0xfffffff711117812 */ /* 0x000fc800078ec0ff */
[----:B------:R-:W-:-:S13]  /*17940*/  ISETP.NE.AND P0, PT, R205, 0x3, PT ;  /* 0x00000003cd00780c */ /* 0x000fda0003f05270 */
[----:B------:R-:W-:Y:S01]  /*17950*/  @P0 LOP3.LUT R17, R17, 0x8, RZ, 0xfc, !PT ;  /* 0x0000000811110812 */ /* 0x000fe200078efcff */
[----:B------:R-:W-:Y:S06]  /*17960*/  @!P0 BRA `(.L_x_1591) ;  /* 0x0000000000048947 */ /* 0x000fec0003800000 */
[----:B------:R-:W-:Y:S01]  /*17970*/  BPT.TRAP 0x1 ;  /* 0x000000040000795c */ /* 0x000fe20000300000 */
.L_x_1591:
[----:B0-23-5:R-:W-:Y:S01]  /*17980*/  IMAD R7, R190, 0x8, R16 ;  /* 0x00000008be077824 */ /* 0x02dfe200078e0210 */
[----:B------:R-:W-:-:S04]  /*17990*/  SHF.L.U32 R0, R19, 0x1f, RZ ;  /* 0x0000001f13007819 */ /* 0x000fc800000006ff */
[----:B------:R0:W2:Y:S01]  /*179a0*/  SYNCS.PHASECHK.TRANS64.TRYWAIT P1, [R7+URZ+0x29830], R0 ;  /* 0x02983000070075a7 */ /* 0x0000a2000802017f */
[----:B------:R-:W-:Y:S05]  /*179b0*/  @!P0 BRA `(.L_x_1592) ;  /* 0x0000000000048947 */ /* 0x000fea0003800000 */
[----:B------:R-:W-:Y:S01]  /*179c0*/  BPT.TRAP 0x1 ;  /* 0x000000040000795c */ /* 0x000fe20000300000 */
.L_x_1592:
[----:B-1----:R-:W1:Y:S02]  /*179d0*/  S2R R3, SR_TID.X ;  /* 0x0000000000037919 */ /* 0x002e640000002100 */
[----:B-1----:R-:W-:-:S04]  /*179e0*/  LOP3.LUT R3, R3, 0x7f, RZ, 0xc0, !PT ;  /* 0x0000007f03037812 */ /* 0x002fc800078ec0ff */
[----:B------:R-:W-:Y:S01]  /*179f0*/  ISETP.NE.AND P0, PT, R3, RZ, PT ;  /* 0x000000ff0300720c */ /* 0x000fe20003f05270 */
[----:B--2---:R-:W-:-:S12]  /*17a00*/  @P1 BRA `(.L_x_1593) ;  /* 0x0000000000081947 */ /* 0x004fd80003800000 */
[----:B------:R-:W1:Y:S02]  /*17a10*/  SYNCS.PHASECHK.TRANS64.TRYWAIT P1, [R7+URZ+0x29830], R0 ;  /* 0x02983000070075a7 */ /* 0x000e64000802017f */
[----:B-1----:R-:W-:Y:S05]  /*17a20*/  @!P1 BRA `(.L_x_1594) ;  /* 0x000001c400a89947 */ /* 0x002fea0003800000 */
.L_x_1593:
[----:B------:R-:W-:Y:S05]  /*17a30*/  WARPSYNC.ALL ;  /* 0x0000000000007948 */ /* 0x000fea0003800000 */
[----:B01----:R-:W-:Y:S01]  /*17a40*/  VIADD R0, R16, 0x1a400 ;  /* 0x0001a40010007836 */ /* 0x003fe20000000000 */
[----:B------:R-:W-:Y:S01]  /*17a50*/  R2UR UR24, R44 ;  /* 0x000000002c1872ca */ /* 0x000fe200000e0000 */
[----:B------:R-:W-:Y:S01]  /*17a60*/  IMAD.MOV.U32 R5, RZ, RZ, -0x7fffffe0 ;  /* 0x80000020ff057424 */ /* 0x000fe200078e00ff */
[----:B------:R-:W-:Y:S01]  /*17a70*/  WARPGROUP.ARRIVE ;  /* 0x00000000000079c5 */ /* 0x000fe20000000000 */
[----:B------:R-:W-:Y:S01]  /*17a80*/  UMOV UR25, 0x80000020 ;  /* 0x8000002000197882 */ /* 0x000fe20000000000 */
[----:B------:R-:W-:Y:S01]  /*17a90*/  SHF.R.U32.HI R0, RZ, 0x4, R0 ;  /* 0x00000004ff007819 */ /* 0x000fe20000011600 */
[----:B------:R-:W-:Y:S01]  /*17aa0*/  IMAD.MOV.U32 R11, RZ, RZ, -0x7fffffe0 ;  /* 0x80000020ff0b7424 */ /* 0x000fe200078e00ff */
[----:B------:R-:W-:Y:S01]  /*17ab0*/  R2UR UR27, R5 ;  /* 0x00000000051b72ca */ /* 0x000fe200000e0000 */
[----:B------:R-:W-:Y:S01]  /*17ac0*/  UMOV UR13, UR25 ;  /* 0x00000019000d7c82 */ /* 0x000fe20008000000 */
[----:B------:R-:W-:Y:S01]  /*17ad0*/  LOP3.LUT R0, R0, 0x3fff, RZ, 0xc0, !PT ;  /* 0x00003fff00007812 */ /* 0x000fe200078ec0ff */
[----:B------:R-:W-:Y:S01]  /*17ae0*/  IMAD.MOV.U32 R13, RZ, RZ, -0x7fffffe0 ;  /* 0x80000020ff0d7424 */ /* 0x000fe200078e00ff */
[----:B------:R-:W-:Y:S01]  /*17af0*/  R2UR UR15, R11 ;  /* 0x000000000b0f72ca */ /* 0x000fe200000e0000 */
[----:B------:R-:W-:Y:S01]  /*17b00*/  UMOV UR9, UR25 ;  /* 0x0000001900097c82 */ /* 0x000fe20008000000 */
[----:B------:R-:W-:Y:S01]  /*17b10*/  LOP3.LUT R8, R0, 0x10000, RZ, 0xfc, !PT ;  /* 0x0001000000087812 */ /* 0x000fe200078efcff */
[----:B------:R-:W-:Y:S01]  /*17b20*/  ULOP3.LUT UR24, UR24, 0x10000, URZ, 0xfc, !UPT ;  /* 0x0001000018187892 */ /* 0x000fe2000f8efc3f */
[----:B------:R-:W-:Y:S01]  /*17b30*/  R2UR UR11, R13 ;  /* 0x000000000d0b72ca */ /* 0x000fe200000e0000 */
[----:B------:R-:W-:Y:S01]  /*17b40*/  UMOV UR5, UR25 ;  /* 0x0000001900057c82 */ /* 0x000fe20008000000 */
[----:B------:R-:W-:Y:S01]  /*17b50*/  R2UR UR7, R11 ;  /* 0x000000000b0772ca */ /* 0x000fe200000e0000 */
[----:B------:R-:W-:Y:S01]  /*17b60*/  IMAD R4, R190, 0x780, R8 ;  /* 0x00000780be047824 */ /* 0x000fe200078e0208 */
[----:B------:R-:W-:Y:S01]  /*17b70*/  R2UR UR19, R13 ;  /* 0x000000000d1372ca */ /* 0x000fe200000e0000 */
[----:B------:R-:W-:Y:S01]  /*17b80*/  UMOV UR17, UR25 ;  /* 0x0000001900117c82 */ /* 0x000fe20008000000 */
[----:B------:R-:W-:Y:S01]  /*17b90*/  UMOV UR12, UR24 ;  /* 0x00000018000c7c82 */ /* 0x000fe20008000000 */
[C---:B------:R-:W-:Y:S01]  /*17ba0*/  VIADD R10, R4.reuse, 0x80 ;  /* 0x00000080040a7836 */ /* 0x040fe20000000000 */
[C---:B------:R-:W-:Y:S01]  /*17bb0*/  R2UR UR26, R4.reuse ;  /* 0x00000000041a72ca */ /* 0x040fe200000e0000 */
[----:B------:R-:W-:Y:S01]  /*17bc0*/  VIADD R12, R4, 0x100 ;  /* 0x00000100040c7836 */ /* 0x000fe20000000000 */
[----:B------:R-:W-:Y:S01]  /*17bd0*/  UMOV UR8, UR24 ;  /* 0x0000001800087c82 */ /* 0x000fe20008000000 */
[----:B------:R-:W-:Y:S01]  /*17be0*/  UMOV UR4, UR24 ;  /* 0x0000001800047c82 */ /* 0x000fe20008000000 */
[----:B------:R-:W-:Y:S01]  /*17bf0*/  R2UR UR14, R10 ;  /* 0x000000000a0e72ca */ /* 0x000fe200000e0000 */
[----:B------:R-:W-:Y:S01]  /*17c00*/  VIADD R10, R4, 0x180 ;  /* 0x00000180040a7836 */ /* 0x000fe20000000000 */
[----:B------:R-:W-:Y:S01]  /*17c10*/  R2UR UR10, R12 ;  /* 0x000000000c0a72ca */ /* 0x000fe200000e0000 */
[----:B------:R-:W-:Y:S01]  /*17c20*/  VIADD R12, R4, 0x200 ;  /* 0x00000200040c7836 */ /* 0x000fe20000000000 */
[----:B------:R-:W-:Y:S01]  /*17c30*/  UMOV UR16, UR24 ;  /* 0x0000001800107c82 */ /* 0x000fe20008000000 */
[----:B------:R-:W-:Y:S01]  /*17c40*/  IMAD.MOV.U32 R11, RZ, RZ, -0x7fffffe0 ;  /* 0x80000020ff0b7424 */ /* 0x000fe200078e00ff */
[----:B------:R-:W-:Y:S01]  /*17c50*/  R2UR UR6, R10 ;  /* 0x000000000a0672ca */ /* 0x000fe200000e0000 */
[----:B------:R-:W-:Y:S01]  /*17c60*/  VIADD R10, R4, 0x2 ;  /* 0x00000002040a7836 */ /* 0x000fe20000000000 */
[----:B------:R-:W-:Y:S01]  /*17c70*/  R2UR UR18, R12 ;  /* 0x000000000c1272ca */ /* 0x000fe200000e0000 */
[----:B------:R-:W-:Y:S01]  /*17c80*/  QGMMA.64x32x32.F32.E4M3.E4M3 R88, gdesc[UR24], RZ, !UPT, gsb0 ;  /* 0x00600000185879f3 */ /* 0x000fe2000c0008ff */
[----:B------:R-:W-:Y:S01]  /*17c90*/  VIADD R12, R4, 0x82 ;  /* 0x00000082040c7836 */ /* 0x000fe20000000000 */
[----:B------:R-:W0:Y:S01]  /*17ca0*/  LDC R225, c[0x0][0x448] ;  /* 0x00011200ffe17b82 */ /* 0x000e220000000800 */
[----:B------:R-:W-:Y:S01]  /*17cb0*/  IMAD.MOV.U32 R13, RZ, RZ, -0x7fffffe0 ;  /* 0x80000020ff0d7424 */ /* 0x000fe200078e00ff */
[----:B------:R-:W-:Y:S01]  /*17cc0*/  LOP3.LUT R17, R17, 0xffffffdf, RZ, 0xc0, !PT ;  /* 0xffffffdf11117812 */ /* 0x000fe200078ec0ff */
[----:B------:R-:W-:-:S02]  /*17cd0*/  IMAD.MOV.U32 R5, RZ, RZ, -0x7fffffe0 ;  /* 0x80000020ff057424 */ /* 0x000fc400078e00ff */
[----:B------:R-:W-:Y:S02]  /*17ce0*/  IMAD.IADD R3, R212, 0x1, R201 ;  /* 0x00000001d4037824 */ /* 0x000fe400078e02c9 */
[----:B------:R-:W-:-:S04]  /*17cf0*/  IMAD.MOV.U32 R104, RZ, RZ, -0xa0 ;  /* 0xffffff60ff687424 */ /* 0x000fc800078e00ff */
[----:B------:R-:W-:Y:S01]  /*17d00*/  IMAD R104, R163, R104, 0xa1 ;  /* 0x000000a1a3687424 */ /* 0x000fe200078e0268 */
[----:B0-----:R-:W-:-:S13]  /*17d10*/  ISETP.NE.AND P1, PT, R225, 0x1, PT ;  /* 0x00000001e100780c */ /* 0x001fda0003f25270 */
[----:B------:R-:W0:Y:S01]  /*17d20*/  @P1 LDC R0, c[0x0][0x44c] ;  /* 0x00011300ff001b82 */ /* 0x000e220000000800 */
[----:B------:R-:W-:-:S04]  /*17d30*/  @P1 LOP3.LUT R17, R17, 0x20, RZ, 0xfc, !PT ;  /* 0x0000002011111812 */ /* 0x000fc800078efcff */
[----:B------:R-:W-:Y:S01]  /*17d40*/  LOP3.LUT R17, R17, 0xffffffef, RZ, 0xc0, !PT ;  /* 0xffffffef11117812 */ /* 0x000fe200078ec0ff */
[----:B------:R-:W-:Y:S02]  /*17d50*/  WARPGROUP.DEPBAR.LE gsb0, 0x0 ;  /* 0x00008000000079c5 */ /* 0x000fe40000010000 */
[----:B------:R-:W-:Y:S01]  /*17d60*/  WARPGROUP.ARRIVE ;  /* 0x00000000000079c5 */ /* 0x000fe20000000000 */
[----:B0-----:R-:W-:-:S05]  /*17d70*/  @P1 IMAD.HI.U32 R0, R3, R0, RZ ;  /* 0x0000000003001227 */ /* 0x001fca00078e00ff */
[----:B------:R-:W-:Y:S03]  /*17d80*/  QGMMA.64x32x32.F32.E4M3.E4M3 R72, gdesc[UR12], RZ, !UPT, gsb0 ;  /* 0x006000000c4879f3 */ /* 0x000fe6000c0008ff */
[----:B------:R-:W-:Y:S02]  /*17d90*/  WARPGROUP.DEPBAR.LE gsb0, 0x0 ;  /* 0x00008000000079c5 */ /* 0x000fe40000010000 */
[----:B------:R-:W-:-:S06]  /*17da0*/  WARPGROUP.ARRIVE ;  /* 0x00000000000079c5 */ /* 0x000fcc0000000000 */
[----:B------:R-:W-:Y:S03]  /*17db0*/  QGMMA.64x32x32.F32.E4M3.E4M3 R56, gdesc[UR8], RZ, !UPT, gsb0 ;  /* 0x00600000083879f3 */ /* 0x000fe6000c0008ff */
[----:B------:R-:W-:Y:S02]  /*17dc0*/  WARPGROUP.DEPBAR.LE gsb0, 0x0 ;  /* 0x00008000000079c5 */ /* 0x000fe40000010000 */
[----:B------:R-:W-:-:S06]  /*17dd0*/  WARPGROUP.ARRIVE ;  /* 0x00000000000079c5 */ /* 0x000fcc0000000000 */
[----:B------:R-:W-:Y:S01]  /*17de0*/  QGMMA.64x32x32.F32.E4M3.E4M3 R40, gdesc[UR4], RZ, !UPT, gsb0 ;  /* 0x00600000042879f3 */ /* 0x000fe2000c0008ff */
[----:B------:R-:W-:Y:S01]  /*17df0*/  R2UR UR6, R10 ;  /* 0x000000000a0672ca */ /* 0x000fe200000e0000 */
[----:B------:R-:W-:Y:S01]  /*17e00*/  UIADD3 UR4, UR24, 0x2, URZ ;  /* 0x0000000218047890 */ /* 0x000fe2000fffe03f */
[----:B------:R-:W-:Y:S01]  /*17e10*/  R2UR UR7, R11 ;  /* 0x000000000b0772ca */ /* 0x000fe200000e0000 */
[----:B------:R-:W-:Y:S01]  /*17e20*/  UMOV UR5, 0x80000020 ;  /* 0x8000002000057882 */ /* 0x000fe20000000000 */
[----:B------:R-:W-:Y:S01]  /*17e30*/  VIADD R10, R4, 0x102 ;  /* 0x00000102040a7836 */ /* 0x000fe20000000000 */
[----:B------:R-:W-:Y:S01]  /*17e40*/  UMOV UR13, UR5 ;  /* 0x00000005000d7c82 */ /* 0x000fe20008000000 */
[----:B------:R-:W-:Y:S01]  /*17e50*/  IMAD.MOV.U32 R11, RZ, RZ, -0x7fffffe0 ;  /* 0x80000020ff0b7424 */ /* 0x000fe200078e00ff */
[----:B------:R-:W-:Y:S01]  /*17e60*/  UMOV UR9, UR5 ;  /* 0x0000000500097c82 */ /* 0x000fe20008000000 */
[----:B------:R-:W-:Y:S01]  /*17e70*/  UMOV UR12, UR4 ;  /* 0x00000004000c7c82 */ /* 0x000fe20008000000 */
[----:B------:R-:W-:Y:S01]  /*17e80*/  R2UR UR14, R10 ;  /* 0x000000000a0e72ca */ /* 0x000fe200000e0000 */
[----:B------:R-:W-:Y:S01]  /*17e90*/  UMOV UR8, UR4 ;  /* 0x0000000400087c82 */ /* 0x000fe20008000000 */
[----:B------:R-:W-:Y:S01]  /*17ea0*/  R2UR UR15, R11 ;  /* 0x000000000b0f72ca */ /* 0x000fe200000e0000 */
[----:B------:R-:W-:-:S02]  /*17eb0*/  VIADD R10, R4, 0x202 ;  /* 0x00000202040a7836 */ /* 0x000fc40000000000 */
        /* <DEDUP_REMOVED lines=10> */
[----:B------:R-:W-:Y:S01]  /*17f60*/  R2UR UR10, R12 ;  /* 0x000000000c0a72ca */ /* 0x000fe200000e0000 */
[----:B------:R-:W-:Y:S01]  /*17f70*/  VIADD R12, R4, 0x300 ;  /* 0x00000300040c7836 */ /* 0x000fe20000000000 */
[----:B------:R-:W-:Y:S01]  /*17f80*/  R2UR UR11, R13 ;  /* 0x000000000d0b72ca */ /* 0x000fe200000e0000 */
[----:B------:R-:W-:-:S03]  /*17f90*/  IMAD.MOV.U32 R13, RZ, RZ, -0x7fffffe0 ;  /* 0x80000020ff0d7424 */ /* 0x000fc600078e00ff */
        /* <DEDUP_REMOVED lines=40> */
[----:B------:R-:W-:Y:S01]  /*18220*/  UMOV UR12, UR8 ;  /* 0x00000008000c7c82 */ /* 0x000fe20008000000 */
[----:B------:R-:W-:Y:S01]  /*18230*/  UMOV UR13, UR9 ;  /* 0x00000009000d7c82 */ /* 0x000fe20008000000 */
[----:B------:R-:W-:-:S02]  /*18240*/  VIADD R10, R4, 0x480 ;  /* 0x00000480040a7836 */ /* 0x000fc40000000000 */
[----:B------:R-:W-:Y:S01]  /*18250*/  IMAD.MOV.U32 R11, RZ, RZ, -0x7fffffe0 ;  /* 0x80000020ff0b7424 */ /* 0x000fe200078e00ff */
[----:B------:R-:W-:Y:S02]  /*18260*/  WARPGROUP.DEPBAR.LE gsb0, 0x0 ;  /* 0x00008000000079c5 */ /* 0x000fe40000010000 */
[----:B------:R-:W-:-:S06]  /*18270*/  WARPGROUP.ARRIVE ;  /* 0x00000000000079c5 */ /* 0x000fcc0000000000 */
[----:B------:R-:W-:Y:S01]  /*18280*/  QGMMA.64x32x32.F32.E4M3.E4M3 R24, gdesc[UR4], R24, gsb0 ;  /* 0x00600000041879f3 */ /* 0x000fe20008000818 */
[----:B------:R-:W-:Y:S02]  /*18290*/  ULDC UR6, c[0x0][0x9dc] ;  /* 0x0002770000067ab9 */ /* 0x000fe40000000800 */
        /* <DEDUP_REMOVED lines=102> */
[----:B------:R-:W-:-:S03]  /*18900*/  VIADD R104, R104, 0xffffffff ;  /* 0xffffffff68687836 */ /* 0x000fc60000000000 */
[----:B------:R-:W-:Y:S01]  /*18910*/  IADD3 R135, -R192, R12, R193 ;  /* 0x0000000cc0877210 */ /* 0x000fe20007ffe1c1 */
[----:B------:R-:W-:Y:S01]  /*18920*/  VIADD R12, R12, 0xffffffff ;  /* 0xffffffff0c0c7836 */ /* 0x000fe20000000000 */
        /* <DEDUP_REMOVED lines=17> */
[----:B------:R-:W-:Y:S01]  /*18a40*/  VIADD R4, R4, 0x702 ;  /* 0x0000070204047836 */ /* 0x000fe20000000000 */
[----:B------:R-:W0:Y:S01]  /*18a50*/  LDC.64 R10, c[0x0][0x9e0] ;  /* 0x00027800ff0a7b82 */ /* 0x000e220000000a00 */
[----:B------:R-:W-:-:S02]  /*18a60*/  WARPGROUP.DEPBAR.LE gsb0, 0x0 ;  /* 0x00008000000079c5 */ /* 0x000fc40000010000 */
[----:B------:R-:W-:-:S06]  /*18a70*/  WARPGROUP.ARRIVE ;  /* 0x00000000000079c5 */ /* 0x000fcc0000000000 */
[----:B------:R-:W-:Y:S03]  /*18a80*/  QGMMA.64x32x32.F32.E4M3.E4M3 R24, gdesc[UR16], R24, gsb0 ;  /* 0x00600000101879f3 */ /* 0x000fe60008000818 */
[----:B------:R-:W-:Y:S02]  /*18a90*/  WARPGROUP.DEPBAR.LE gsb0, 0x0 ;  /* 0x00008000000079c5 */ /* 0x000fe40000010000 */
[----:B------:R-:W-:-:S06]  /*18aa0*/  WARPGROUP.ARRIVE ;  /* 0x00000000000079c5 */ /* 0x000fcc0000000000 */
[----:B------:R-:W-:Y:S01]  /*18ab0*/  QGMMA.64x32x32.F32.E4M3.E4M3 R88, gdesc[UR20], R88, gsb0 ;  /* 0x00600000145879f3 */ /* 0x000fe20008000858 */
[----:B------:R-:W-:Y:S02]  /*18ac0*/  R2UR UR22, R4 ;  /* 0x00000000041672ca */ /* 0x000fe400000e0000 */
[----:B------:R-:W-:Y:S02]  /*18ad0*/  R2UR UR23, R5 ;  /* 0x00000000051772ca */ /* 0x000fe400000e0000 */
[----:B------:R-:W1:Y:S02]  /*18ae0*/  @P1 LDC R5, c[0x0][0x450] ;  /* 0x00011400ff051b82 */ /* 0x000e640000000800 */
[----:B-1----:R-:W-:Y:S01]  /*18af0*/  @P1 SHF.R.U32.HI R3, RZ, R5, R0 ;  /* 0x00000005ff031219 */ /* 0x002fe20000011600 */
[----:B------:R-:W-:Y:S01]  /*18b00*/  @!P0 VIADD R0, R7, 0x29840 ;  /* 0x0002984007008836 */ /* 0x000fe20000000000 */
[----:B0-----:R-:W-:Y:S01]  /*18b10*/  ISETP.GE.AND P1, PT, R11, 0x1, PT ;  /* 0x000000010b00780c */ /* 0x001fe20003f26270 */
[----:B------:R-:W-:-:S02]  /*18b20*/  IMAD.U32 R7, RZ, RZ, UR6 ;  /* 0x00000006ff077e24 */ /* 0x000fc4000f8e00ff */
[----:B------:R-:W0:Y:S01]  /*18b30*/  SHFL.IDX PT, R9, R3, RZ, 0x1c1f ;  /* 0x001c1fff03097589 */ /* 0x000e2200000e0000 */
[----:B------:R-:W-:Y:S02]  /*18b40*/  @!P0 PRMT R0, RZ, 0x654, R0 ;  /* 0x00000654ff008816 */ /* 0x000fe40000000000 */
[----:B------:R-:W-:-:S05]  /*18b50*/  LOP3.LUT R6, RZ, R7, RZ, 0x33, !PT ;  /* 0x00000007ff067212 */ /* 0x000fca00078e33ff */
[C---:B------:R-:W-:Y:S02]  /*18b60*/  IMAD.IADD R6, R135.reuse, 0x1, R6 ;  /* 0x0000000187067824 */ /* 0x040fe400078e0206 */
[----:B------:R-:W-:Y:S01]  /*18b70*/  IMAD.IADD R135, R135, 0x1, R10 ;  /* 0x0000000187877824 */ /* 0x000fe200078e020a */
[----:B------:R-:W-:Y:S01]  /*18b80*/  @P1 LOP3.LUT R17, R17, 0x10, RZ, 0xfc, !PT ;  /* 0x0000001011111812 */ /* 0x000fe200078efcff */
[----:B0-----:R-:W-:Y:S01]  /*18b90*/  IMAD.IADD R20, R6, 0x1, R9 ;  /* 0x0000000106147824 */ /* 0x001fe200078e0209 */
        /* <DEDUP_REMOVED lines=17> */
[----:B----4-:R-:W-:Y:S01]  /*18cb0*/  VIADDMNMX R14, R9, R135, R0, PT ;  /* 0x00000087090e7246 */ /* 0x010fe20003800100 */
[----:B------:R-:W-:Y:S06]  /*18cc0*/  @!P1 BRA `(.L_x_1595) ;  /* 0x00000000004c9947 */ /* 0x000fec0003800000 */
[----:B------:R-:W-:Y:S01]  /*18cd0*/  IADD3 R9, -R192, R193, R9 ;  /* 0x000000c1c0097210 */ /* 0x000fe20007ffe109 */
[----:B------:R-:W-:Y:S03]  /*18ce0*/  BSSY B0, `(.L_x_1596) ;  /* 0x000000e000007945 */ /* 0x000fe60003800000 */
        /* <DEDUP_REMOVED lines=9> */
.L_x_1597:
[----:B------:R-:W-:-:S13]  /*18d80*/  ISETP.NE.AND P1, PT, R11, 0x1, PT ;  /* 0x000000010b00780c */ /* 0x000fda0003f25270 */
[----:B------:R-:W0:Y:S02]  /*18d90*/  @P1 LDC.64 R4, c[0x0][0x9e8] ;  /* 0x00027a00ff041b82 */ /* 0x000e240000000a00 */
[----:B0-----:R-:W-:-:S05]  /*18da0*/  @P1 IMAD.HI.U32 R4, R9, R4, RZ ;  /* 0x0000000409041227 */ /* 0x001fca00078e00ff */
[----:B------:R-:W-:-:S07]  /*18db0*/  @P1 SHF.R.U32.HI R9, RZ, R5, R4 ;  /* 0x00000005ff091219 */ /* 0x000fce0000011604 */
.L_x_1598:
[----:B------:R-:W-:Y:S05]  /*18dc0*/  BSYNC B0 ;  /* 0x0000000000007941 */ /* 0x000fea0003800000 */
.L_x_1596:
[----:B------:R-:W-:-:S05]  /*18dd0*/  IMAD R9, R9, R11, R12 ;  /* 0x0000000b09097224 */ /* 0x000fca00078e020c */
[----:B------:R-:W-:Y:S02]  /*18de0*/  VIMNMX R20, R20, R9, !PT ;  /* 0x0000000914147248 */ /* 0x000fe40007fe0100 */
[----:B------:R-:W-:-:S07]  /*18df0*/  VIADDMNMX R14, R9, R11, R14, PT ;  /* 0x0000000b090e7246 */ /* 0x000fce000380010e */
.L_x_1595:
[C---:B------:R-:W-:Y:S01]  /*18e00*/  ISETP.GE.AND P1, PT, R104.reuse, 0x2, PT ;  /* 0x000000026800780c */ /* 0x040fe20003f26270 */
[----:B------:R-:W0:Y:S01]  /*18e10*/  SHFL.IDX PT, R3, R3, 0x1, 0x1c1f ;  /* 0x003c1f0003037f89 */ /* 0x000e2200000e0000 */
[----:B------:R-:W-:Y:S02]  /*18e20*/  ISETP.GE.AND P2, PT, R104, 0x9, PT ;  /* 0x000000096800780c */ /* 0x000fe40003f46270 */
[----:B------:R-:W-:Y:S02]  /*18e30*/  P2R R112, PR, RZ, 0x2 ;  /* 0x00000002ff707803 */ /* 0x000fe40000000000 */
[----:B------:R-:W-:Y:S02]  /*18e40*/  ISETP.GT.AND P1, PT, R20, 0x1, !P1 ;  /* 0x000000011400780c */ /* 0x000fe40004f24270 */
[----:B------:R-:W-:Y:S02]  /*18e50*/  P2R R110, PR, RZ, 0x4 ;  /* 0x00000004ff6e7803 */ /* 0x000fe40000000000 */
[----:B------:R-:W-:-:S02]  /*18e60*/  ISETP.LT.OR P1, PT, R14, 0x2, P1 ;  /* 0x000000020e00780c */ /* 0x000fc40000f21670 */
[----:B------:R-:W-:Y:S02]  /*18e70*/  ISETP.GE.AND P4, PT, R104, 0x29, PT ;  /* 0x000000296800780c */ /* 0x000fe40003f86270 */
[----:B------:R-:W-:Y:S02]  /*18e80*/  FSEL R89, R89, -INF , !P1 ;  /* 0xff80000059597808 */ /* 0x000fe40004800000 */
[----:B------:R-:W-:Y:S02]  /*18e90*/  ISETP.GT.AND P1, PT, R20, 0x8, !P2 ;  /* 0x000000081400780c */ /* 0x000fe40005724270 */
[----:B------:R-:W-:Y:S02]  /*18ea0*/  ISETP.GE.AND P2, PT, R104, 0xa, PT ;  /* 0x0000000a6800780c */ /* 0x000fe40003f46270 */
[----:B------:R-:W-:Y:S02]  /*18eb0*/  ISETP.LT.OR P1, PT, R14, 0x9, P1 ;  /* 0x000000090e00780c */ /* 0x000fe40000f21670 */
[----:B------:R-:W-:-:S02]  /*18ec0*/  P2R R128, PR, RZ, 0x10 ;  /* 0x00000010ff807803 */ /* 0x000fc40000000000 */
[----:B------:R-:W-:Y:S01]  /*18ed0*/  FSEL R21, R92, -INF , !P1 ;  /* 0xff8000005c157808 */ /* 0x000fe20004800000 */
[----:B0-----:R-:W-:Y:S01]  /*18ee0*/  IMAD.IADD R6, R6, 0x1, R3 ;  /* 0x0000000106067824 */ /* 0x001fe200078e0203 */
        /* <DEDUP_REMOVED lines=8> */
[----:B------:R-:W-:Y:S02]  /*18f70*/  ISETP.GE.AND P2, PT, R104, 0x12, PT ;  /* 0x000000126800780c */ /* 0x000fe40003f46270 */
[----:B------:R-:W-:Y:S02]  /*18f80*/  FSEL R15, R96, -INF , !P1 ;  /* 0xff800000600f7808 */ /* 0x000fe40004800000 */
[----:B------:R-:W-:-:S02]  /*18f90*/  ISETP.GT.AND P1, PT, R20, 0x11, !P2 ;  /* 0x000000111400780c */ /* 0x000fc40005724270 */
[----:B------:R-:W-:Y:S02]  /*18fa0*/  P2R R96, PR, RZ, 0x4 ;  /* 0x00000004ff607803 */ /* 0x000fe40000000000 */
[----:B------:R-:W-:Y:S02]  /*18fb0*/  ISETP.LT.OR P1, PT, R14, 0x12, P1 ;  /* 0x000000120e00780c */ /* 0x000fe40000f21670 */
[----:B------:R-:W-:Y:S02]  /*18fc0*/  ISETP.GE.AND P2, PT, R104, 0x19, PT ;  /* 0x000000196800780c */ /* 0x000fe40003f46270 */
[----:B------:R-:W-:Y:S02]  /*18fd0*/  FSEL R97, R97, -INF , !P1 ;  /* 0xff80000061617808 */ /* 0x000fe40004800000 */
[----:B------:R-:W-:Y:S02]  /*18fe0*/  ISETP.GT.AND P1, PT, R20, 0x18, !P2 ;  /* 0x000000181400780c */ /* 0x000fe40005724270 */
[----:B------:R-:W-:-:S02]  /*18ff0*/  P2R R108, PR, RZ, 0x4 ;  /* 0x00000004ff6c7803 */ /* 0x000fc40000000000 */
[----:B------:R-:W-:Y:S02]  /*19000*/  ISETP.LT.OR P1, PT, R14, 0x19, P1 ;  /* 0x000000190e00780c */ /* 0x000fe40000f21670 */
[----:B------:R-:W-:Y:S02]  /*19010*/  ISETP.GE.AND P2, PT, R104, 0x1a, PT ;  /* 0x0000001a6800780c */ /* 0x000fe40003f46270 */
[----:B------:R-:W-:Y:S02]  /*19020*/  FSEL R13, R100, -INF , !P1 ;  /* 0xff800000640d7808 */ /* 0x000fe40004800000 */
[----:B------:R-:W-:Y:S02]  /*19030*/  ISETP.GT.AND P1, PT, R20, 0x19, !P2 ;  /* 0x000000191400780c */ /* 0x000fe40005724270 */
[----:B------:R-:W-:Y:S02]  /*19040*/  P2R R100, PR, RZ, 0x4 ;  /* 0x00000004ff647803 */ /* 0x000fe40000000000 */
[----:B------:R-:W-:-:S02]  /*19050*/  ISETP.LT.OR P1, PT, R14, 0x1a, P1 ;  /* 0x0000001a0e00780c */ /* 0x000fc40000f21670 */
[C---:B------:R-:W-:Y:S02]  /*19060*/  ISETP.GE.AND P6, PT, R104.reuse, 0x7a, PT ;  /* 0x0000007a6800780c */ /* 0x040fe40003fc6270 */
[----:B------:R-:W-:Y:S02]  /*19070*/  FSEL R101, R101, -INF , !P1 ;  /* 0xff80000065657808 */ /* 0x000fe40004800000 */
[----:B------:R-:W-:Y:S02]  /*19080*/  ISETP.GE.AND P1, PT, R104, 0x21, PT ;  /* 0x000000216800780c */ /* 0x000fe40003f26270 */
[----:B------:R-:W-:Y:S02]  /*19090*/  VIADDMNMX R0, R3, R135, R0, PT ;  /* 0x0000008703007246 */ /* 0x000fe40003800100 */
[----:B------:R-:W-:-:S04]  /*190a0*/  ISETP.GT.AND P2, PT, R20, 0x20, !P1 ;  /* 0x000000201400780c */ /* 0x000fc80004f44270 */
        /* <DEDUP_REMOVED lines=147> */
[----:B------:R-:W-:-:S04]  /*199e0*/  ISETP.GT.AND P5, PT, R20, RZ, !P4 ;  /* 0x000000ff1400720c */ /* 0x000fc800067a4270 */
[----:B------:R-:W-:-:S04]  /*199f0*/  ISETP.LT.OR P5, PT, R14, 0x1, P5 ;  /* 0x000000010e00780c */ /* 0x000fc80002fa1670 */
[----:B------:R-:W-:Y:S02]  /*19a00*/  FSEL R88, R88, -INF , !P5 ;  /* 0xff80000058587808 */ /* 0x000fe40006800000 */
[----:B------:R-:W-:-:S04]  /*19a10*/  ISETP.GE.AND P5, PT, R104, 0x9a, PT ;  /* 0x0000009a6800780c */ /* 0x000fc80003fa6270 */
[----:B------:R-:W-:Y:S02]  /*19a20*/  P2R R24, PR, RZ, 0x20 ;  /* 0x00000020ff187803 */ /* 0x000fe40000000000 */
[----:B------:R-:W-:-:S04]  /*19a30*/  ISETP.GT.AND P5, PT, R20, 0x99, !P5 ;  /* 0x000000991400780c */ /* 0x000fc80006fa4270 */
[----:B------:R-:W-:-:S04]  /*19a40*/  ISETP.LT.OR P5, PT, R14, 0x9a, P5 ;  /* 0x0000009a0e00780c */ /* 0x000fc80002fa1670 */
[----:B------:R-:W-:Y:S02]  /*19a50*/  FSEL R37, R37, -INF , !P5 ;  /* 0xff80000025257808 */ /* 0x000fe40006800000 */
[----:B------:R-:W-:-:S13]  /*19a60*/  ISETP.GE.AND P5, PT, R11, 0x1, PT ;  /* 0x000000010b00780c */ /* 0x000fda0003fa6270 */
[----:B------:R-:W-:Y:S05]  /*19a70*/  @!P5 BRA `(.L_x_1599) ;  /* 0x00000000004cd947 */ /* 0x000fea0003800000 */
        /* <DEDUP_REMOVED lines=11> */
.L_x_1601:
[----:B------:R-:W-:-:S13]  /*19b30*/  ISETP.NE.AND P5, PT, R11, 0x1, PT ;  /* 0x000000010b00780c */ /* 0x000fda0003fa5270 */
[----:B------:R-:W0:Y:S02]  /*19b40*/  @P5 LDC.64 R4, c[0x0][0x9e8] ;  /* 0x00027a00ff045b82 */ /* 0x000e240000000a00 */
[----:B0-----:R-:W-:-:S05]  /*19b50*/  @P5 IMAD.HI.U32 R4, R3, R4, RZ ;  /* 0x0000000403045227 */ /* 0x001fca00078e00ff */
[----:B------:R-:W-:-:S07]  /*19b60*/  @P5 SHF.R.U32.HI R3, RZ, R5, R4 ;  /* 0x00000005ff035219 */ /* 0x000fce0000011604 */
.L_x_1602:
[----:B------:R-:W-:Y:S05]  /*19b70*/  BSYNC B0 ;  /* 0x0000000000007941 */ /* 0x000fea0003800000 */
.L_x_1600:
[----:B------:R-:W-:-:S05]  /*19b80*/  IMAD R3, R3, R11, R12 ;  /* 0x0000000b03037224 */ /* 0x000fca00078e020c */
[----:B------:R-:W-:Y:S02]  /*19b90*/  VIMNMX R6, R6, R3, !PT ;  /* 0x0000000306067248 */ /* 0x000fe40007fe0100 */
[----:B------:R-:W-:-:S07]  /*19ba0*/  VIADDMNMX R0, R3, R11, R0, PT ;  /* 0x0000000b03007246 */ /* 0x000fce0003800100 */
.L_x_1599:
[C---:B------:R-:W-:Y:S02]  /*19bb0*/  ISETP.GT.AND P1, PT, R6.reuse, 0x20, !P1 ;  /* 0x000000200600780c */ /* 0x040fe40004f24270 */
[----:B------:R-:W-:Y:S02]  /*19bc0*/  ISETP.GT.AND P2, PT, R6, 0x21, !P2 ;  /* 0x000000210600780c */ /* 0x000fe40005744270 */
[C---:B------:R-:W-:Y:S02]  /*19bd0*/  ISETP.LT.OR P1, PT, R0.reuse, 0x21, P1 ;  /* 0x000000210000780c */ /* 0x040fe40000f21670 */
[----:B------:R-:W-:Y:S02]  /*19be0*/  ISETP.LT.OR P2, PT, R0, 0x22, P2 ;  /* 0x000000220000780c */ /* 0x000fe40001741670 */
[----:B------:R-:W-:Y:S02]  /*19bf0*/  FSEL R5, R74, -INF , !P1 ;  /* 0xff8000004a057808 */ /* 0x000fe40004800000 */
[----:B------:R-:W-:-:S02]  /*19c00*/  ISETP.NE.AND P1, PT, R128, RZ, PT ;  /* 0x000000ff8000720c */ /* 0x000fc40003f25270 */
[----:B------:R-:W-:Y:S02]  /*19c10*/  FSEL R75, R75, -INF , !P2 ;  /* 0xff8000004b4b7808 */ /* 0x000fe40005000000 */
[----:B------:R-:W-:Y:S02]  /*19c20*/  ISETP.GT.AND P1, PT, R6, 0x28, !P1 ;  /* 0x000000280600780c */ /* 0x000fe40004f24270 */
[----:B------:R-:W-:Y:S02]  /*19c30*/  ISETP.NE.AND P2, PT, R130, RZ, PT ;  /* 0x000000ff8200720c */ /* 0x000fe40003f45270 */
[----:B------:R-:W-:Y:S02]  /*19c40*/  ISETP.LT.OR P1, PT, R0, 0x29, P1 ;  /* 0x000000290000780c */ /* 0x000fe40000f21670 */
[----:B------:R-:W-:Y:S02]  /*19c50*/  ISETP.NE.AND P5, PT, R136, RZ, PT ;  /* 0x000000ff8800720c */ /* 0x000fe40003fa5270 */
        /* <DEDUP_REMOVED lines=8> */
[----:B------:R-:W-:Y:S02]  /*19ce0*/  ISETP.GT.AND P1, PT, R6, 0x30, !P2 ;  /* 0x000000300600780c */ /* 0x000fe40005724270 */
[----:B------:R-:W-:Y:S02]  /*19cf0*/  ISETP.NE.AND P2, PT, R137, RZ, PT ;  /* 0x000000ff8900720c */ /* 0x000fe40003f45270 */
        /* <DEDUP_REMOVED lines=93> */
[----:B------:R-:W-:Y:S01]  /*1a2d0*/  ISETP.GT.AND P4, PT, R6, RZ, !P4 ;  /* 0x000000ff0600720c */ /* 0x000fe20006784270 */
[----:B------:R-:W0:Y:S01]  /*1a2e0*/  SHFL.BFLY PT, R3, R4, 0x2, 0x1f ;  /* 0x0c401f0004037f89 */ /* 0x000e2200000e0000 */
[----:B------:R-:W-:Y:S02]  /*1a2f0*/  FSEL R151, R46, -INF , !P1 ;  /* 0xff8000002e977808 */ /* 0x000fe40004800000 */
[----:B------:R-:W-:Y:S02]  /*1a300*/  ISETP.NE.AND P1, PT, R64, RZ, PT ;  /* 0x000000ff4000720c */ /* 0x000fe40003f25270 */
[----:B------:R-:W-:Y:S02]  /*1a310*/  ISETP.LT.OR P4, PT, R0, 0x1, P4 ;  /* 0x000000010000780c */ /* 0x000fe40002781670 */
[----:B------:R-:W-:Y:S02]  /*1a320*/  ISETP.GT.AND P1, PT, R6, 0x69, !P1 ;  /* 0x000000690600780c */ /* 0x000fe40004f24270 */
[----:B------:R-:W-:-:S02]  /*1a330*/  FSEL R90, R90, -INF , !P4 ;  /* 0xff8000005a5a7808 */ /* 0x000fc40006000000 */
[----:B------:R-:W-:Y:S02]  /*1a340*/  ISETP.LT.OR P1, PT, R0, 0x6a, P1 ;  /* 0x0000006a0000780c */ /* 0x000fe40000f21670 */
[----:B------:R-:W-:Y:S02]  /*1a350*/  ISETP.GT.AND P6, PT, R6, 0x79, !P6 ;  /* 0x000000790600780c */ /* 0x000fe400077c4270 */
[----:B------:R-:W-:Y:S02]  /*1a360*/  FSEL R47, R47, -INF , !P1 ;  /* 0xff8000002f2f7808 */ /* 0x000fe40004800000 */
[----:B------:R-:W-:Y:S02]  /*1a370*/  ISETP.NE.AND P1, PT, R60, RZ, PT ;  /* 0x000000ff3c00720c */ /* 0x000fe40003f25270 */
[----:B------:R-:W-:Y:S02]  /*1a380*/  ISETP.NE.AND P4, PT, R44, RZ, PT ;  /* 0x000000ff2c00720c */ /* 0x000fe40003f85270 */
[----:B------:R-:W-:-:S02]  /*1a390*/  ISETP.GT.AND P1, PT, R6, 0x70, !P1 ;  /* 0x000000700600780c */ /* 0x000fc40004f24270 */
[C---:B------:R-:W-:Y:S02]  /*1a3a0*/  ISETP.LT.OR P6, PT, R0.reuse, 0x7a, P6 ;  /* 0x0000007a0000780c */ /* 0x040fe400037c1670 */
[----:B------:R-:W-:Y:S02]  /*1a3b0*/  ISETP.LT.OR P1, PT, R0, 0x71, P1 ;  /* 0x000000710000780c */ /* 0x000fe40000f21670 */
[----:B0-----:R-:W-:Y:S02]  /*1a3c0*/  FMNMX.FTZ R12, R4, R3, !PT ;  /* 0x00000003040c7209 */ /* 0x001fe40007810000 */
[----:B------:R-:W-:Y:S02]  /*1a3d0*/  FSEL R153, R50, -INF , !P1 ;  /* 0xff80000032997808 */ /* 0x000fe40004800000 */
[----:B------:R-:W-:Y:S01]  /*1a3e0*/  ISETP.NE.AND P1, PT, R56, RZ, PT ;  /* 0x000000ff3800720c */ /* 0x000fe20003f25270 */
[----:B------:R-:W0:Y:S01]  /*1a3f0*/  SHFL.BFLY PT, R3, R12, 0x1, 0x1f ;  /* 0x0c201f000c037f89 */ /* 0x000e2200000e0000 */
[----:B------:R-:W-:-:S02]  /*1a400*/  FSEL R55, R55, -INF , !P6 ;  /* 0xff80000037377808 */ /* 0x000fc40007000000 */
[----:B------:R-:W-:Y:S02]  /*1a410*/  ISETP.GT.AND P1, PT, R6, 0x71, !P1 ;  /* 0x000000710600780c */ /* 0x000fe40004f24270 */
[----:B------:R-:W-:Y:S02]  /*1a420*/  ISETP.NE.AND P6, PT, R52, RZ, PT ;  /* 0x000000ff3400720c */ /* 0x000fe40003fc5270 */
[----:B------:R-:W-:Y:S02]  /*1a430*/  ISETP.LT.OR P1, PT, R0, 0x72, P1 ;  /* 0x000000720000780c */ /* 0x000fe40000f21670 */
[----:B------:R-:W-:Y:S02]  /*1a440*/  ISETP.GT.AND P3, PT, R6, 0x98, !P3 ;  /* 0x000000980600780c */ /* 0x000fe40005f64270 */
[----:B------:R-:W-:Y:S02]  /*1a450*/  FSEL R51, R51, -INF , !P1 ;  /* 0xff80000033337808 */ /* 0x000fe40004800000 */
[----:B------:R-:W-:-:S02]  /*1a460*/  ISETP.NE.AND P1, PT, R48, RZ, PT ;  /* 0x000000ff3000720c */ /* 0x000fc40003f25270 */
[----:B------:R-:W-:Y:S02]  /*1a470*/  ISETP.LT.OR P3, PT, R0, 0x99, P3 ;  /* 0x000000990000780c */ /* 0x000fe40001f61670 */
[----:B------:R-:W-:-:S04]  /*1a480*/  ISETP.GT.AND P1, PT, R6, 0x78, !P1 ;  /* 0x000000780600780c */ /* 0x000fc80004f24270 */
[----:B------:R-:W-:Y:S02]  /*1a490*/  ISETP.LT.OR P1, PT, R0, 0x79, P1 ;  /* 0x000000790000780c */ /* 0x000fe40000f21670 */
[----:B0-----:R-:W-:Y:S02]  /*1a4a0*/  FMNMX.FTZ R3, R12, R3, !PT ;  /* 0x000000030c037209 */ /* 0x001fe40007810000 */
[----:B------:R-:W-:Y:S02]  /*1a4b0*/  FSEL R155, R54, -INF , !P1 ;  /* 0xff800000369b7808 */ /* 0x000fe40004800000 */
[----:B------:R-:W-:Y:S01]  /*1a4c0*/  ISETP.GT.AND P1, PT, R6, 0x1, !P2 ;  /* 0x000000010600780c */ /* 0x000fe20005724270 */
[----:B------:R-:W-:-:S01]  /*1a4d0*/  FFMA.FTZ R171, R2, R3, -8 ;  /* 0xc100000002ab7423 */ /* 0x000fc20000010003 */
        /* <DEDUP_REMOVED lines=40> */
[----:B------:R-:W-:Y:S02]  /*1a760*/  ISETP.GT.AND P1, PT, R6, 0x90, !P5 ;  /* 0x000000900600780c */ /* 0x000fe40006f24270 */
[----:B------:R-:W-:Y:S02]  /*1a770*/  ISETP.NE.AND P5, PT, R28, RZ, PT ;  /* 0x000000ff1c00720c */ /* 0x000fe40003fa5270 */
[----:B------:R-:W-:-:S04]  /*1a780*/  ISETP.LT.OR P1, PT, R0, 0x91, P1 ;  /* 0x000000910000780c */ /* 0x000fc80000f21670 */
[----:B------:R-:W-:Y:S02]  /*1a790*/  FSEL R99, R34, -INF , !P1 ;  /* 0xff80000022637808 */ /* 0x000fe40004800000 */
[----:B------:R-:W-:-:S04]  /*1a7a0*/  FSETP.NEU.FTZ.AND P1, PT, R3, -INF , PT ;  /* 0xff8000000300780b */ /* 0x000fc80003f3d000 */
[----:B------:R-:W-:Y:S02]  /*1a7b0*/  FSEL R171, R171, RZ, P1 ;  /* 0x000000ffabab7208 */ /* 0x000fe40000800000 */
[----:B------:R-:W-:Y:S02]  /*1a7c0*/  ISETP.GT.AND P1, PT, R6, 0x91, !P5 ;  /* 0x000000910600780c */ /* 0x000fe40006f24270 */
[----:B------:R-:W-:Y:S01]  /*1a7d0*/  ISETP.NE.AND P5, PT, R24, RZ, PT ;  /* 0x000000ff1800720c */ /* 0x000fe20003fa5270 */
[----:B------:R-:W-:-:S01]  /*1a7e0*/  FFMA.FTZ R30, R2, R73, -R171 ;  /* 0x00000049021e7223 */ /* 0x000fc200000108ab */
[----:B------:R-:W-:Y:S01]  /*1a7f0*/  FMNMX.FTZ R24, R90, R159, !PT ;  /* 0x0000009f5a187209 */ /* 0x000fe20007810000 */
[----:B------:R-:W-:-:S01]  /*1a800*/  FFMA.FTZ R73, R2, R77, -R171 ;  /* 0x0000004d02497223 */ /* 0x000fc200000108ab */
[----:B------:R-:W-:Y:S01]  /*1a810*/  ISETP.LT.OR P1, PT, R0, 0x92, P1 ;  /* 0x000000920000780c */ /* 0x000fe20000f21670 */
[----:B------:R-:W-:-:S01]  /*1a820*/  FFMA.FTZ R77, R2, R81, -R171 ;  /* 0x00000051024d7223 */ /* 0x000fc200000108ab */
[----:B------:R-:W-:Y:S01]  /*1a830*/  FMNMX.FTZ R24, R157, R24, !PT ;  /* 0x000000189d187209 */ /* 0x000fe20007810000 */
[----:B------:R-:W-:-:S01]  /*1a840*/  FFMA.FTZ R81, R2, R85, -R171 ;  /* 0x0000005502517223 */ /* 0x000fc200000108ab */
[----:B------:R-:W-:Y:S01]  /*1a850*/  FSEL R35, R35, -INF , !P1 ;  /* 0xff80000023237808 */ /* 0x000fe20004800000 */
[----:B------:R-:W-:-:S01]  /*1a860*/  FFMA.FTZ R85, R2, R41, -R171 ;  /* 0x0000002902557223 */ /* 0x000fc200000108ab */
[----:B------:R-:W-:Y:S01]  /*1a870*/  FMNMX.FTZ R24, R161, R24, !PT ;  /* 0x00000018a1187209 */ /* 0x000fe20007810000 */
[----:B------:R-:W-:-:S01]  /*1a880*/  FFMA.FTZ R12, R2, R21, -R171 ;  /* 0x00000015020c7223 */ /* 0x000fc200000108ab */
[----:B------:R-:W-:Y:S01]  /*1a890*/  ISETP.GT.AND P1, PT, R6, 0x99, !P5 ;  /* 0x000000990600780c */ /* 0x000fe20006f24270 */
[----:B------:R-:W-:-:S01]  /*1a8a0*/  FFMA.FTZ R21, R2, R93, -R171 ;  /* 0x0000005d02157223 */ /* 0x000fc200000108ab */
[----:B------:R-:W-:Y:S01]  /*1a8b0*/  FMNMX.FTZ R26, R165, R24, !PT ;  /* 0x00000018a51a7209 */ /* 0x000fe20007810000 */
[----:B------:R-:W-:-:S01]  /*1a8c0*/  FFMA.FTZ R14, R2, R15, -R171 ;  /* 0x0000000f020e7223 */ /* 0x000fc200000108ab */
[----:B------:R0:W-:Y:S01]  /*1a8d0*/  MUFU.EX2 R24, R30 ;  /* 0x0000001e00187308 */ /* 0x0001e20000000800 */
[----:B------:R-:W-:Y:S01]  /*1a8e0*/  ISETP.LT.OR P1, PT, R0, 0x9a, P1 ;  /* 0x0000009a0000780c */ /* 0x000fe20000f21670 */
[C-C-:B------:R-:W-:Y:S01]  /*1a8f0*/  FFMA.FTZ R15, R2.reuse, R97, -R171.reuse ;  /* 0x00000061020f7223 */ /* 0x140fe200000108ab */
[----:B------:R-:W-:Y:S01]  /*1a900*/  FMNMX.FTZ R26, R167, R26, !PT ;  /* 0x0000001aa71a7209 */ /* 0x000fe20007810000 */
[--C-:B------:R-:W-:Y:S01]  /*1a910*/  FFMA.FTZ R89, R2, R89, -R171.reuse ;  /* 0x0000005902597223 */ /* 0x100fe200000108ab */
[----:B------:R-:W-:Y:S01]  /*1a920*/  FSEL R41, R38, -INF , !P3 ;  /* 0xff80000026297808 */ /* 0x000fe20005800000 */
[C-C-:B------:R-:W-:Y:S01]  /*1a930*/  FFMA.FTZ R88, R2.reuse, R88, -R171.reuse ;  /* 0x0000005802587223 */ /* 0x140fe200000108ab */
[----:B------:R-:W-:Y:S01]  /*1a940*/  FMNMX.FTZ R28, R169, R26, !PT ;  /* 0x0000001aa91c7209 */ /* 0x000fe20007810000 */
[----:B------:R-:W-:Y:S01]  /*1a950*/  MUFU.EX2 R12, R12 ;  /* 0x0000000c000c7308 */ /* 0x000fe20000000800 */
[----:B------:R-:W-:Y:S01]  /*1a960*/  FSEL R39, R39, -INF , !P1 ;  /* 0xff80000027277808 */ /* 0x000fe20004800000 */
[C-C-:B------:R-:W-:Y:S01]  /*1a970*/  FFMA.FTZ R13, R2.reuse, R13, -R171.reuse ;  /* 0x0000000d020d7223 */ /* 0x140fe200000108ab */
[----:B------:R-:W-:Y:S01]  /*1a980*/  FMNMX.FTZ R28, R103, R28, !PT ;  /* 0x0000001c671c7209 */ /* 0x000fe20007810000 */
[C-C-:B------:R-:W-:Y:S01]  /*1a990*/  FFMA.FTZ R20, R2.reuse, R101, -R171.reuse ;  /* 0x0000006502147223 */ /* 0x140fe200000108ab */
[----:B------:R-:W-:-:S01]  /*1a9a0*/  FFMA.FTZ R105, R2, R105, -R171 ;  /* 0x0000006902697223 */ /* 0x000fc200000108ab */
[C-C-:B------:R-:W-:Y:S01]  /*1a9b0*/  FFMA.FTZ R9, R2.reuse, R9, -R171.reuse ;  /* 0x0000000902097223 */ /* 0x140fe200000108ab */
[----:B------:R-:W-:Y:S01]  /*1a9c0*/  FMNMX.FTZ R28, R5, R28, !PT ;  /* 0x0000001c051c7209 */ /* 0x000fe20007810000 */
[----:B------:R-:W-:Y:S01]  /*1a9d0*/  MUFU.EX2 R4, R88 ;  /* 0x0000005800047308 */ /* 0x000fe20000000800 */
[----:B------:R-:W-:-:S01]  /*1a9e0*/  FFMA.FTZ R107, R2, R107, -R171 ;  /* 0x0000006b026b7223 */ /* 0x000fc200000108ab */
[C-C-:B------:R-:W-:Y:S01]  /*1a9f0*/  FFMA.FTZ R109, R2.reuse, R109, -R171.reuse ;  /* 0x0000006d026d7223 */ /* 0x140fe200000108ab */
[----:B------:R-:W-:Y:S01]  /*1aa00*/  FMNMX.FTZ R28, R75, R28, !PT ;  /* 0x0000001c4b1c7209 */ /* 0x000fe20007810000 */
[C-C-:B------:R-:W-:Y:S01]  /*1aa10*/  FFMA.FTZ R111, R2.reuse, R111, -R171.reuse ;  /* 0x0000006f026f7223 */ /* 0x140fe200000108ab */
[----:B------:R-:W-:-:S01]  /*1aa20*/  FFMA.FTZ R57, R2, R57, -R171 ;  /* 0x0000003902397223 */ /* 0x000fc200000108ab */
[C-C-:B------:R-:W-:Y:S01]  /*1aa30*/  FFMA.FTZ R61, R2.reuse, R61, -R171.reuse ;  /* 0x0000003d023d7223 */ /* 0x140fe200000108ab */
[----:B0-----:R-:W-:Y:S01]  /*1aa40*/  FMNMX.FTZ R30, R135, R28, !PT ;  /* 0x0000001c871e7209 */ /* 0x001fe20007810000 */
[----:B------:R-:W-:Y:S01]  /*1aa50*/  MUFU.EX2 R89, R89 ;  /* 0x0000005900597308 */ /* 0x000fe20000000800 */
[----:B------:R-:W-:-:S01]  /*1aa60*/  FFMA.FTZ R113, R2, R113, -R171 ;  /* 0x0000007102717223 */ /* 0x000fc200000108ab */
[C-C-:B------:R-:W-:Y:S01]  /*1aa70*/  FFMA.FTZ R69, R2.reuse, R69, -R171.reuse ;  /* 0x0000004502457223 */ /* 0x140fe200000108ab */
[----:B------:R-:W-:Y:S01]  /*1aa80*/  FMNMX.FTZ R30, R79, R30, !PT ;  /* 0x0000001e4f1e7209 */ /* 0x000fe20007810000 */
[C-C-:B------:R-:W-:Y:S01]  /*1aa90*/  FFMA.FTZ R117, R2.reuse, R117, -R171.reuse ;  /* 0x0000007502757223 */ /* 0x140fe200000108ab */
[----:B------:R-:W-:-:S01]  /*1aaa0*/  FFMA.FTZ R115, R2, R115, -R171 ;  /* 0x0000007302737223 */ /* 0x000fc200000108ab */
[C-C-:B------:R-:W-:Y:S01]  /*1aab0*/  FFMA.FTZ R65, R2.reuse, R65, -R171.reuse ;  /* 0x0000004102417223 */ /* 0x140fe200000108ab */
[----:B------:R-:W-:Y:S01]  /*1aac0*/  FMNMX.FTZ R30, R137, R30, !PT ;  /* 0x0000001e891e7209 */ /* 0x000fe20007810000 */
[----:B------:R-:W0:Y:S01]  /*1aad0*/  MUFU.EX2 R21, R21 ;  /* 0x0000001500157308 */ /* 0x000e220000000800 */
[----:B------:R-:W-:-:S01]  /*1aae0*/  FFMA.FTZ R6, R2, R121, -R171 ;  /* 0x0000007902067223 */ /* 0x000fc200000108ab */
        /* <DEDUP_REMOVED lines=8> */
[----:B------:R-:W-:Y:S01]  /*1ab70*/  ISETP.NE.AND P5, PT, R225, 0x1, PT ;  /* 0x00000001e100780c */ /* 0x000fe20003fa5270 */
[----:B------:R-:W-:-:S01]  /*1ab80*/  FFMA.FTZ R48, R2, R129, -R171 ;  /* 0x0000008102307223 */ /* 0x000fc200000108ab */
[----:B------:R-:W-:Y:S01]  /*1ab90*/  FMNMX.FTZ R32, R87, R32, !PT ;  /* 0x0000002057207209 */ /* 0x000fe20007810000 */
[----:B------:R-:W-:-:S01]  /*1aba0*/  FFMA.FTZ R29, R2, R29, -R171 ;  /* 0x0000001d021d7223 */ /* 0x000fc200000108ab */
[C-C-:B------:R-:W-:Y:S01]  /*1abb0*/  FFMA.FTZ R46, R2.reuse, R127, -R171.reuse ;  /* 0x0000007f022e7223 */ /* 0x140fe200000108ab */
[----:B------:R-:W-:-:S01]  /*1abc0*/  FFMA.FTZ R25, R2, R25, -R171 ;  /* 0x0000001902197223 */ /* 0x000fc200000108ab */
[----:B------:R-:W-:Y:S01]  /*1abd0*/  FMNMX.FTZ R32, R141, R32, !PT ;  /* 0x000000208d207209 */ /* 0x000fe20007810000 */
[----:B------:R-:W-:Y:S01]  /*1abe0*/  MUFU.EX2 R15, R15 ;  /* 0x0000000f000f7308 */ /* 0x000fe20000000800 */
[----:B0-----:R-:W-:Y:S01]  /*1abf0*/  F2FP.SATFINITE.E4M3.F32.PACK_AB_MERGE_C R184, R21, R12, RZ ;  /* 0x0000000c15b8723e */ /* 0x001fe200048070ff */
[C-C-:B------:R-:W-:Y:S01]  /*1ac00*/  FFMA.FTZ R33, R2.reuse, R33, -R171.reuse ;  /* 0x0000002102217223 */ /* 0x140fe200000108ab */
[----:B------:R-:W-:Y:S01]  /*1ac10*/  FMNMX.FTZ R32, R59, R32, !PT ;  /* 0x000000203b207209 */ /* 0x000fe20007810000 */
[----:B------:R-:W-:Y:S01]  /*1ac20*/  FFMA.FTZ R50, R2, R131, -R171 ;  /* 0x0000008302327223 */ /* 0x000fe200000108ab */
[----:B------:R-:W-:-:S02]  /*1ac30*/  F2FP.SATFINITE.E4M3.F32.PACK_AB_MERGE_C R184, R89, R4, R184 ;  /* 0x0000000459b8723e */ /* 0x000fc400048070b8 */
[----:B------:R-:W-:Y:S01]  /*1ac40*/  FMNMX.FTZ R34, R143, R32, !PT ;  /* 0x000000208f227209 */ /* 0x000fe20007810000 */
[----:B------:R-:W-:Y:S03]  /*1ac50*/  MUFU.EX2 R13, R13 ;  /* 0x0000000d000d7308 */ /* 0x000fe60000000800 */
[----:B------:R-:W-:-:S04]  /*1ac60*/  FMNMX.FTZ R34, R63, R34, !PT ;  /* 0x000000223f227209 */ /* 0x000fc80007810000 */
[----:B------:R-:W-:Y:S01]  /*1ac70*/  FMNMX.FTZ R34, R145, R34, !PT ;  /* 0x0000002291227209 */ /* 0x000fe20007810000 */
[----:B------:R-:W0:Y:S03]  /*1ac80*/  MUFU.EX2 R20, R20 ;  /* 0x0000001400147308 */ /* 0x000e260000000800 */
[----:B------:R-:W-:-:S04]  /*1ac90*/  FMNMX.FTZ R34, R67, R34, !PT ;  /* 0x0000002243227209 */ /* 0x000fc80007810000 */
[----:B------:R-:W-:Y:S01]  /*1aca0*/  FMNMX.FTZ R36, R147, R34, !PT ;  /* 0x0000002293247209 */ /* 0x000fe20007810000 */
[----:B------:R-:W-:Y:S03]  /*1acb0*/  MUFU.EX2 R26, R105 ;  /* 0x00000069001a7308 */ /* 0x000fe60000000800 */
[----:B------:R-:W-:-:S04]  /*1acc0*/  FMNMX.FTZ R36, R71, R36, !PT ;  /* 0x0000002447247209 */ /* 0x000fc80007810000 */
[----:B------:R-:W-:Y:S01]  /*1acd0*/  FMNMX.FTZ R36, R149, R36, !PT ;  /* 0x0000002495247209 */ /* 0x000fe20007810000 */
[----:B------:R-:W-:Y:S01]  /*1ace0*/  MUFU.EX2 R9, R9 ;  /* 0x0000000900097308 */ /* 0x000fe20000000800 */
[----:B0-----:R-:W-:Y:S02]  /*1acf0*/  F2FP.SATFINITE.E4M3.F32.PACK_AB_MERGE_C R186, R20, R13, RZ ;  /* 0x0000000d14ba723e */ /* 0x001fe400048070ff */
[----:B------:R-:W-:Y:S02]  /*1ad00*/  FMNMX.FTZ R36, R43, R36, !PT ;  /* 0x000000242b247209 */ /* 0x000fe40007810000 */
[----:B------:R-:W-:Y:S02]  /*1ad10*/  F2FP.SATFINITE.E4M3.F32.PACK_AB_MERGE_C R186, R15, R14, R186 ;  /* 0x0000000e0fba723e */ /* 0x000fe400048070ba */
        /* <DEDUP_REMOVED lines=23> */
[----:B------:R-:W-:Y:S01]  /*1ae90*/  FMNMX.FTZ R0, R39, R44, !PT ;  /* 0x0000002c27007209 */ /* 0x000fe20007810000 */
[----:B------:R-:W-:-:S01]  /*1aea0*/  FFMA.FTZ R44, R2, R125, -R171 ;  /* 0x0000007d022c7223 */ /* 0x000fc200000108ab */
[----:B------:R-:W-:-:S03]  /*1aeb0*/  F2FP.SATFINITE.E4M3.F32.PACK_AB_MERGE_C R182, R77, R28, R182 ;  /* 0x0000001c4db6723e */ /* 0x000fc600048070b6 */
[----:B------:R-:W0:Y:S01]  /*1aec0*/  SHFL.BFLY PT, R93, R0, 0x2, 0x1f ;  /* 0x0c401f00005d7f89 */ /* 0x000e2200000e0000 */
[----:B------:R-:W-:Y:S08]  /*1aed0*/  MUFU.EX2 R34, R113 ;  /* 0x0000007100227308 */ /* 0x000ff00000000800 */
[----:B------:R-:W1:Y:S08]  /*1aee0*/  MUFU.EX2 R61, R61 ;  /* 0x0000003d003d7308 */ /* 0x000e700000000800 */
[----:B------:R-:W-:Y:S01]  /*1aef0*/  MUFU.EX2 R40, R117 ;  /* 0x0000007500287308 */ /* 0x000fe20000000800 */
[----:B0-----:R-:W-:-:S07]  /*1af00*/  FMNMX.FTZ R52, R0, R93, !PT ;  /* 0x0000005d00347209 */ /* 0x001fce0007810000 */
[----:B------:R-:W0:Y:S01]  /*1af10*/  MUFU.EX2 R69, R69 ;  /* 0x0000004500457308 */ /* 0x000e220000000800 */
[----:B-1----:R-:W-:Y:S01]  /*1af20*/  F2FP.SATFINITE.E4M3.F32.PACK_AB_MERGE_C R176, R61, R34, RZ ;  /* 0x000000223db0723e */ /* 0x002fe200048070ff */
[----:B------:R-:W-:Y:S01]  /*1af30*/  FFMA.FTZ R93, R2, R133, -R171 ;  /* 0x00000085025d7223 */ /* 0x000fe200000108ab */
[----:B------:R-:W1:Y:S02]  /*1af40*/  SHFL.BFLY PT, R97, R52, 0x1, 0x1f ;  /* 0x0c201f0034617f89 */ /* 0x000e6400000e0000 */
[----:B------:R-:W-:-:S03]  /*1af50*/  F2FP.SATFINITE.E4M3.F32.PACK_AB_MERGE_C R176, R57, R32, R176 ;  /* 0x0000002039b0723e */ /* 0x000fc600048070b0 */
[----:B------:R-:W-:Y:S08]  /*1af60*/  MUFU.EX2 R36, R115 ;  /* 0x0000007300247308 */ /* 0x000ff00000000800 */
[----:B------:R-:W2:Y:S01]  /*1af70*/  MUFU.EX2 R65, R65 ;  /* 0x0000004100417308 */ /* 0x000ea20000000800 */
[----:B0-----:R-:W-:-:S07]  /*1af80*/  F2FP.SATFINITE.E4M3.F32.PACK_AB_MERGE_C R178, R69, R40, RZ ;  /* 0x0000002845b2723e */ /* 0x001fce00048070ff */
[----:B------:R-:W-:Y:S01]  /*1af90*/  MUFU.EX2 R6, R6 ;  /* 0x0000000600067308 */ /* 0x000fe20000000800 */
[----:B-1----:R-:W-:Y:S01]  /*1afa0*/  FMNMX.FTZ R0, R52, R97, !PT ;  /* 0x0000006134007209 */ /* 0x002fe20007810000 */
[----:B------:R-:W-:-:S03]  /*1afb0*/  FFMA.FTZ R52, R2, R37, -R171 ;  /* 0x0000002502347223 */ /* 0x000fc600000108ab */
[----:B------:R-:W-:Y:S01]  /*1afc0*/  FSETP.NEU.FTZ.AND P1, PT, R0, -INF , PT ;  /* 0xff8000000000780b */ /* 0x000fe20003f3d000 */
[----:B------:R-:W-:-:S01]  /*1afd0*/  FFMA.FTZ R54, R2, R0, -8 ;  /* 0xc100000002367423 */ /* 0x000fc20000010000 */
[----:B--2---:R-:W-:Y:S01]  /*1afe0*/  F2FP.SATFINITE.E4M3.F32.PACK_AB_MERGE_C R178, R65, R36, R178 ;  /* 0x0000002441b2723e */ /* 0x004fe200048070b2 */
[----:B------:R-:W-:Y:S03]  /*1aff0*/  MUFU.EX2 R45, R45 ;  /* 0x0000002d002d7308 */ /* 0x000fe60000000800 */
[----:B------:R-:W-:-:S05]  /*1b000*/  FSEL R54, R54, RZ, P1 ;  /* 0x000000ff36367208 */ /* 0x000fca0000800000 */
[C-C-:B------:R-:W-:Y:S01]  /*1b010*/  FFMA.FTZ R37, R2.reuse, R90, -R54.reuse ;  /* 0x0000005a02257223 */ /* 0x140fe20000010836 */
[----:B------:R-:W-:-:S01]  /*1b020*/  FFMA.FTZ R56, R2, R159, -R54 ;  /* 0x0000009f02387223 */ /* 0x000fc20000010836 */
[C-C-:B------:R-:W-:Y:S01]  /*1b030*/  FFMA.FTZ R58, R2.reuse, R157, -R54.reuse ;  /* 0x0000009d023a7223 */ /* 0x140fe20000010836 */
[----:B------:R-:W-:-:S01]  /*1b040*/  FFMA.FTZ R76, R2, R67, -R54 ;  /* 0x00000043024c7223 */ /* 0x000fc20000010836 */
[----:B------:R-:W-:Y:S01]  /*1b050*/  FADD.FTZ R67, R4, R89 ;  /* 0x0000005904437221 */ /* 0x000fe20000010000 */
[----:B------:R-:W-:-:S01]  /*1b060*/  FFMA.FTZ R101, R2, R161, -R54 ;  /* 0x000000a102657223 */ /* 0x000fc20000010836 */
[----:B------:R-:W-:Y:S01]  /*1b070*/  MUFU.EX2 R37, R37 ;  /* 0x0000002500257308 */ /* 0x000fe20000000800 */
[----:B------:R-:W-:-:S01]  /*1b080*/  FFMA.FTZ R60, R2, R165, -R54 ;  /* 0x000000a5023c7223 */ /* 0x000fc20000010836 */
[----:B------:R-:W-:Y:S01]  /*1b090*/  FADD.FTZ R78, R12, R67 ;  /* 0x000000430c4e7221 */ /* 0x000fe20000010000 */
[----:B------:R-:W-:-:S01]  /*1b0a0*/  FFMA.FTZ R97, R2, R167, -R54 ;  /* 0x000000a702617223 */ /* 0x000fc20000010836 */
[C-C-:B------:R-:W-:Y:S01]  /*1b0b0*/  FFMA.FTZ R62, R2.reuse, R169, -R54.reuse ;  /* 0x000000a9023e7223 */ /* 0x140fe20000010836 */
[----:B------:R-:W-:-:S01]  /*1b0c0*/  FFMA.FTZ R103, R2, R103, -R54 ;  /* 0x0000006702677223 */ /* 0x000fc20000010836 */
[----:B------:R-:W-:Y:S01]  /*1b0d0*/  FADD.FTZ R105, R21, R78 ;  /* 0x0000004e15697221 */ /* 0x000fe20000010000 */
[----:B------:R-:W-:-:S01]  /*1b0e0*/  FFMA.FTZ R78, R2, R71, -R54 ;  /* 0x00000047024e7223 */ /* 0x000fc20000010836 */
[----:B------:R-:W0:Y:S01]  /*1b0f0*/  MUFU.EX2 R56, R56 ;  /* 0x0000003800387308 */ /* 0x000e220000000800 */
[----:B------:R-:W-:-:S01]  /*1b100*/  FFMA.FTZ R5, R2, R5, -R54 ;  /* 0x0000000502057223 */ /* 0x000fc20000010836 */
[----:B------:R-:W-:Y:S01]  /*1b110*/  FADD.FTZ R80, R14, R105 ;  /* 0x000000690e507221 */ /* 0x000fe20000010000 */
[----:B------:R-:W-:-:S01]  /*1b120*/  FFMA.FTZ R64, R2, R75, -R54 ;  /* 0x0000004b02407223 */ /* 0x000fc20000010836 */
[C-C-:B------:R-:W-:Y:S01]  /*1b130*/  FFMA.FTZ R66, R2.reuse, R135, -R54.reuse ;  /* 0x0000008702427223 */ /* 0x140fe20000010836 */
[----:B------:R-:W-:-:S01]  /*1b140*/  FFMA.FTZ R79, R2, R79, -R54 ;  /* 0x0000004f024f7223 */ /* 0x000fc20000010836 */
[----:B------:R-:W-:Y:S01]  /*1b150*/  FADD.FTZ R80, R15, R80 ;  /* 0x000000500f507221 */ /* 0x000fe20000010000 */
[----:B------:R-:W-:-:S01]  /*1b160*/  FFMA.FTZ R68, R2, R137, -R54 ;  /* 0x0000008902447223 */ /* 0x000fc20000010836 */
[----:B------:R-:W1:Y:S01]  /*1b170*/  MUFU.EX2 R58, R58 ;  /* 0x0000003a003a7308 */ /* 0x000e620000000800 */
[----:B------:R-:W-:-:S01]  /*1b180*/  FFMA.FTZ R75, R2, R83, -R54 ;  /* 0x00000053024b7223 */ /* 0x000fc20000010836 */
        /* <DEDUP_REMOVED lines=23> */
[----:B--2---:R-:W-:-:S01]  /*1b300*/  FADD.FTZ R105, R101, R80 ;  /* 0x0000005065697221 */ /* 0x004fc20000010000 */
        /* <DEDUP_REMOVED lines=12> */
[----:B------:R-:W-:-:S02]  /*1b3d0*/  F2FP.SATFINITE.E4M3.F32.PACK_AB_MERGE_C R58, R101, R58, RZ ;  /* 0x0000003a653a723e */ /* 0x000fc400048070ff */
[----:B------:R-:W0:Y:S01]  /*1b3e0*/  MUFU.EX2 R103, R103 ;  /* 0x0000006700677308 */ /* 0x000e220000000800 */
[----:B-1----:R-:W-:-:S01]  /*1b3f0*/  FADD.FTZ R21, R97, R80 ;  /* 0x0000005061157221 */ /* 0x002fc20000010000 */
[----:B------:R-:W-:Y:S01]  /*1b400*/  FADD.FTZ R80, R26, R107 ;  /* 0x0000006b1a507221 */ /* 0x000fe20000010000 */
[----:B------:R-:W-:-:S03]  /*1b410*/  F2FP.SATFINITE.E4M3.F32.PACK_AB_MERGE_C R185, R56, R37, R58 ;  /* 0x0000002538b9723e */ /* 0x000fc6000480703a */
[----:B------:R-:W-:Y:S02]  /*1b420*/  FADD.FTZ R13, R73, R80 ;  /* 0x00000050490d7221 */ /* 0x000fe40000010000 */
[----:B------:R-:W1:Y:S01]  /*1b430*/  MUFU.EX2 R5, R5 ;  /* 0x0000000500057308 */ /* 0x000e620000000800 */
[----:B--2---:R-:W-:-:S01]  /*1b440*/  FADD.FTZ R20, R62, R21 ;  /* 0x000000153e147221 */ /* 0x004fc20000010000 */
[----:B------:R-:W-:-:S04]  /*1b450*/  FADD.FTZ R26, R28, R13 ;  /* 0x0000000d1c1a7221 */ /* 0x000fc80000010000 */
[----:B------:R-:W-:Y:S02]  /*1b460*/  FADD.FTZ R21, R77, R26 ;  /* 0x0000001a4d157221 */ /* 0x000fe40000010000 */
[----:B------:R-:W2:Y:S01]  /*1b470*/  MUFU.EX2 R64, R64 ;  /* 0x0000004000407308 */ /* 0x000ea20000000800 */
[----:B0-----:R-:W-:-:S01]  /*1b480*/  FADD.FTZ R20, R103, R20 ;  /* 0x0000001467147221 */ /* 0x001fc20000010000 */
[----:B------:R-:W-:Y:S01]  /*1b490*/  FADD.FTZ R26, R30, R21 ;  /* 0x000000151e1a7221 */ /* 0x000fe20000010000 */
[----:B------:R-:W-:-:S03]  /*1b4a0*/  F2FP.SATFINITE.E4M3.F32.PACK_AB_MERGE_C R62, R103, R62, RZ ;  /* 0x0000003e673e723e */ /* 0x000fc600048070ff */
[----:B------:R-:W-:Y:S01]  /*1b4b0*/  FADD.FTZ R81, R81, R26 ;  /* 0x0000001a51517221 */ /* 0x000fe20000010000 */
[----:B------:R-:W-:Y:S01]  /*1b4c0*/  F2FP.SATFINITE.E4M3.F32.PACK_AB_MERGE_C R187, R97, R60, R62 ;  /* 0x0000003c61bb723e */ /* 0x000fe2000480703e */
[----:B------:R-:W0:Y:S01]  /*1b4d0*/  MUFU.EX2 R66, R66 ;  /* 0x0000004200427308 */ /* 0x000e220000000800 */
[----:B-1----:R-:W-:-:S01]  /*1b4e0*/  FADD.FTZ R13, R5, R20 ;  /* 0x00000014050d7221 */ /* 0x002fc20000010000 */
[----:B------:R-:W-:-:S06]  /*1b4f0*/  FADD.FTZ R24, R32, R81 ;  /* 0x0000005120187221 */ /* 0x000fcc0000010000 */
[----:B------:R-:W1:Y:S01]  /*1b500*/  MUFU.EX2 R79, R79 ;  /* 0x0000004f004f7308 */ /* 0x000e620000000800 */
[----:B--2---:R-:W-:-:S07]  /*1b510*/  FADD.FTZ R13, R64, R13 ;  /* 0x0000000d400d7221 */ /* 0x004fce0000010000 */
[----:B------:R-:W2:Y:S01]  /*1b520*/  MUFU.EX2 R68, R68 ;  /* 0x0000004400447308 */ /* 0x000ea20000000800 */
[----:B0-----:R-:W-:-:S01]  /*1b530*/  FADD.FTZ R20, R66, R13 ;  /* 0x0000000d42147221 */ /* 0x001fc20000010000 */
[----:B------:R-:W-:-:S04]  /*1b540*/  FADD.FTZ R13, R57, R24 ;  /* 0x00000018390d7221 */ /* 0x000fc80000010000 */
[----:B------:R-:W-:Y:S01]  /*1b550*/  FADD.FTZ R34, R34, R13 ;  /* 0x0000000d22227221 */ /* 0x000fe20000010000 */
[----:B------:R-:W-:Y:S01]  /*1b560*/  F2FP.SATFINITE.E4M3.F32.PACK_AB_MERGE_C R13, R45, R6, RZ ;  /* 0x000000062d0d723e */ /* 0x000fe200048070ff */
[----:B------:R-:W0:Y:S01]  /*1b570*/  MUFU.EX2 R75, R75 ;  /* 0x0000004b004b7308 */ /* 0x000e220000000800 */
[----:B-1----:R-:W-:-:S01]  /*1b580*/  FADD.FTZ R9, R79, R20 ;  /* 0x000000144f097221 */ /* 0x002fc20000010000 */
[----:B------:R-:W-:Y:S01]  /*1b590*/  FADD.FTZ R61, R61, R34 ;  /* 0x000000223d3d7221 */ /* 0x000fe20000010000 */
[----:B------:R-:W-:-:S03]  /*1b5a0*/  F2FP.SATFINITE.E4M3.F32.PACK_AB_MERGE_C R66, R79, R66, RZ ;  /* 0x000000424f42723e */ /* 0x000fc600048070ff */
[----:B------:R-:W-:Y:S01]  /*1b5b0*/  FADD.FTZ R24, R36, R61 ;  /* 0x0000003d24187221 */ /* 0x000fe20000010000 */
[----:B------:R-:W-:Y:S01]  /*1b5c0*/  F2FP.SATFINITE.E4M3.F32.PACK_AB_MERGE_C R181, R64, R5, R66 ;  /* 0x0000000540b5723e */ /* 0x000fe20004807042 */
[----:B------:R-:W1:Y:S01]  /*1b5d0*/  MUFU.EX2 R70, R70 ;  /* 0x0000004600467308 */ /* 0x000e620000000800 */
[----:B--2---:R-:W-:-:S01]  /*1b5e0*/  FADD.FTZ R20, R68, R9 ;  /* 0x0000000944147221 */ /* 0x004fc20000010000 */
[----:B------:R-:W-:-:S04]  /*1b5f0*/  FADD.FTZ R65, R65, R24 ;  /* 0x0000001841417221 */ /* 0x000fc80000010000 */
[----:B------:R-:W-:Y:S02]  /*1b600*/  FADD.FTZ R40, R40, R65 ;  /* 0x0000004128287221 */ /* 0x000fe40000010000 */
[----:B------:R-:W2:Y:S01]  /*1b610*/  MUFU.EX2 R83, R83 ;  /* 0x0000005300537308 */ /* 0x000ea20000000800 */
[----:B0-----:R-:W-:-:S01]  /*1b620*/  FADD.FTZ R9, R75, R20 ;  /* 0x000000144b097221 */ /* 0x001fc20000010000 */
[----:B------:R-:W-:-:S06]  /*1b630*/  FADD.FTZ R69, R69, R40 ;  /* 0x0000002845457221 */ /* 0x000fcc0000010000 */
        /* <DEDUP_REMOVED lines=20> */
[----:B------:R-:W-:Y:S01]  /*1b780*/  MUFU.EX2 R42, R119 ;  /* 0x00000077002a7308 */ /* 0x000fe20000000800 */
[----:B0-----:R-:W-:-:S07]  /*1b790*/  FADD.FTZ R9, R67, R26 ;  /* 0x0000001a43097221 */ /* 0x001fce0000010000 */
[----:B------:R-:W0:Y:S01]  /*1b7a0*/  MUFU.EX2 R85, R85 ;  /* 0x0000005500557308 */ /* 0x000e220000000800 */
[----:B-1----:R-:W-:-:S01]  /*1b7b0*/  FADD.FTZ R26, R78, R9 ;  /* 0x000000094e1a7221 */ /* 0x002fc20000010000 */
[----:B------:R-:W-:-:S04]  /*1b7c0*/  F2FP.SATFINITE.E4M3.F32.PACK_AB_MERGE_C R67, R78, R67, RZ ;  /* 0x000000434e43723e */ /* 0x000fc800048070ff */
[----:B------:R-:W-:Y:S02]  /*1b7d0*/  F2FP.SATFINITE.E4M3.F32.PACK_AB_MERGE_C R179, R76, R63, R67 ;  /* 0x0000003f4cb3723e */ /* 0x000fe40004807043 */
        /* <DEDUP_REMOVED lines=9> */
[----:B------:R-:W-:Y:S01]  /*1b870*/  MUFU.EX2 R44, R44 ;  /* 0x0000002c002c7308 */ /* 0x000fe20000000800 */
[----:B--2---:R-:W-:-:S01]  /*1b880*/  FADD.FTZ R26, R12, R9 ;  /* 0x000000090c1a7221 */ /* 0x004fc20000010000 */
[----:B------:R-:W1:Y:S06]  /*1b890*/  @P5 LDC R28, c[0x0][0x44c] ;  /* 0x00011300ff1c5b82 */ /* 0x000e6c0000000800 */
[----:B------:R-:W2:Y:S01]  /*1b8a0*/  MUFU.EX2 R53, R53 ;  /* 0x0000003500357308 */ /* 0x000ea20000000800 */
[----:B0-----:R-:W-:-:S07]  /*1b8b0*/  FADD.FTZ R9, R151, R26 ;  /* 0x0000001a97097221 */ /* 0x001fce0000010000 */
[----:B------:R-:W0:Y:S08]  /*1b8c0*/  MUFU.EX2 R14, R47 ;  /* 0x0000002f000e7308 */ /* 0x000e300000000800 */
[----:B------:R-:W-:Y:S01]  /*1b8d0*/  MUFU.EX2 R38, R38 ;  /* 0x0000002600267308 */ /* 0x000fe20000000800 */
[----:B--2---:R-:W-:Y:S01]  /*1b8e0*/  F2FP.SATFINITE.E4M3.F32.PACK_AB_MERGE_C R13, R53, R44, RZ ;  /* 0x0000002c350d723e */ /* 0x004fe200048070ff */
[----:B-1----:R-:W-:-:S06]  /*1b8f0*/  @P5 IMAD.HI.U32 R28, R201, R28, RZ ;  /* 0x0000001cc91c5227 */ /* 0x002fcc00078e00ff */
[----:B------:R-:W1:Y:S01]  /*1b900*/  MUFU.EX2 R49, R49 ;  /* 0x0000003100317308 */ /* 0x000e620000000800 */
[----:B0-----:R-:W-:-:S01]  /*1b910*/  FADD.FTZ R9, R14, R9 ;  /* 0x000000090e097221 */ /* 0x001fc20000010000 */
[----:B------:R-:W-:-:S04]  /*1b920*/  F2FP.SATFINITE.E4M3.F32.PACK_AB_MERGE_C R151, R14, R151, RZ ;  /* 0x000000970e97723e */ /* 0x000fc800048070ff */
[----:B------:R-:W-:Y:S02]  /*1b930*/  F2FP.SATFINITE.E4M3.F32.PACK_AB_MERGE_C R173, R12, R71, R151 ;  /* 0x000000470cad723e */ /* 0x000fe40004807097 */
[----:B------:R-:W0:Y:S08]  /*1b940*/  MUFU.EX2 R4, R4 ;  /* 0x0000000400047308 */ /* 0x000e300000000800 */
[----:B------:R-:W2:Y:S01]  /*1b950*/  MUFU.EX2 R51, R51 ;  /* 0x0000003300337308 */ /* 0x000ea20000000800 */
[C---:B-1----:R-:W-:Y:S01]  /*1b960*/  F2FP.SATFINITE.E4M3.F32.PACK_AB_MERGE_C R174, R49.reuse, R38, R13 ;  /* 0x0000002631ae723e */ /* 0x042fe2000480700d */
[----:B------:R-:W-:Y:S01]  /*1b970*/  FADD.FTZ R38, R38, R45 ;  /* 0x0000002d26267221 */ /* 0x000fe20000010000 */
[----:B------:R-:W1:Y:S03]  /*1b980*/  @P5 LDC R13, c[0x0][0x450] ;  /* 0x00011400ff0d5b82 */ /* 0x000e660000000800 */
[----:B------:R-:W-:-:S02]  /*1b990*/  FADD.FTZ R49, R49, R38 ;  /* 0x0000002631317221 */ /* 0x000fc40000010000 */
[----:B------:R-:W3:Y:S01]  /*1b9a0*/  MUFU.EX2 R155, R155 ;  /* 0x0000009b009b7308 */ /* 0x000ee20000000800 */
[----:B0-----:R-:W-:-:S01]  /*1b9b0*/  FADD.FTZ R14, R4, R9 ;  /* 0x00000009040e7221 */ /* 0x001fc20000010000 */
[----:B------:R-:W-:-:S04]  /*1b9c0*/  FADD.FTZ R44, R44, R49 ;  /* 0x000000312c2c7221 */ /* 0x000fc80000010000 */
[----:B------:R-:W-:Y:S02]  /*1b9d0*/  FADD.FTZ R53, R53, R44 ;  /* 0x0000002c35357221 */ /* 0x000fe40000010000 */
[----:B------:R-:W-:Y:S01]  /*1b9e0*/  MUFU.EX2 R48, R48 ;  /* 0x0000003000307308 */ /* 0x000fe20000000800 */
[----:B--2---:R-:W-:-:S07]  /*1b9f0*/  FADD.FTZ R26, R51, R14 ;  /* 0x0000000e331a7221 */ /* 0x004fce0000010000 */
[----:B------:R-:W0:Y:S01]  /*1ba00*/  MUFU.EX2 R29, R29 ;  /* 0x0000001d001d7308 */ /* 0x000e220000000800 */
[----:B---3--:R-:W-:-:S07]  /*1ba10*/  FADD.FTZ R5, R155, R26 ;  /* 0x0000001a9b057221 */ /* 0x008fce0000010000 */
[----:B------:R-:W2:Y:S08]  /*1ba20*/  MUFU.EX2 R20, R55 ;  /* 0x0000003700147308 */ /* 0x000eb00000000800 */
[----:B------:R-:W-:Y:S01]  /*1ba30*/  MUFU.EX2 R46, R46 ;  /* 0x0000002e002e7308 */ /* 0x000fe20000000800 */
[----:B0-----:R-:W-:-:S07]  /*1ba40*/  F2FP.SATFINITE.E4M3.F32.PACK_AB_MERGE_C R9, R29, R48, RZ ;  /* 0x000000301d09723e */ /* 0x001fce00048070ff */
[----:B------:R-:W0:Y:S01]  /*1ba50*/  MUFU.EX2 R25, R25 ;  /* 0x0000001900197308 */ /* 0x000e220000000800 */
[C---:B--2---:R-:W-:Y:S01]  /*1ba60*/  F2FP.SATFINITE.E4M3.F32.PACK_AB_MERGE_C R155, R20.reuse, R155, RZ ;  /* 0x0000009b149b723e */ /* 0x044fe200048070ff */
[----:B------:R-:W-:-:S03]  /*1ba70*/  FADD.FTZ R20, R20, R5 ;  /* 0x0000000514147221 */ /* 0x000fc60000010000 */
[----:B------:R-:W-:-:S03]  /*1ba80*/  F2FP.SATFINITE.E4M3.F32.PACK_AB_MERGE_C R175, R51, R4, R155 ;  /* 0x0000000433af723e */ /* 0x000fc6000480709b */
[----:B------:R-:W2:Y:S08]  /*1ba90*/  MUFU.EX2 R91, R91 ;  /* 0x0000005b005b7308 */ /* 0x000eb00000000800 */
[----:B------:R-:W3:Y:S01]  /*1baa0*/  MUFU.EX2 R24, R27 ;  /* 0x0000001b00187308 */ /* 0x000ee20000000800 */
[----:B0-----:R-:W-:Y:S01]  /*1bab0*/  F2FP.SATFINITE.E4M3.F32.PACK_AB_MERGE_C R168, R25, R46, R9 ;  /* 0x0000002e19a8723e */ /* 0x001fe20004807009 */
[----:B------:R-:W-:Y:S01]  /*1bac0*/  FADD.FTZ R46, R46, R53 ;  /* 0x000000352e2e7221 */ /* 0x000fe20000010000 */
[----:B------:R-:W-:Y:S01]  /*1bad0*/  IMAD.MOV.U32 R9, RZ, RZ, R201 ;  /* 0x000000ffff097224 */ /* 0x000fe200078e00c9 */
[----:B-1----:R-:W-:-:S02]  /*1bae0*/  @P5 SHF.R.U32.HI R9, RZ, R13, R28 ;  /* 0x0000000dff095219 */ /* 0x002fc4000001161c */
[----:B------:R-:W-:-:S01]  /*1baf0*/  FADD.FTZ R25, R25, R46 ;  /* 0x0000002e19197221 */ /* 0x000fc20000010000 */
[----:B------:R-:W-:Y:S01]  /*1bb00*/  ISETP.GE.AND P5, PT, R11, 0x1, PT ;  /* 0x000000010b00780c */ /* 0x000fe20003fa6270 */
[----:B------:R-:W0:Y:S01]  /*1bb10*/  MUFU.EX2 R95, R95 ;  /* 0x0000005f005f7308 */ /* 0x000e220000000800 */
[----:B--2---:R-:W-:-:S01]  /*1bb20*/  FADD.FTZ R5, R91, R20 ;  /* 0x000000145b057221 */ /* 0x004fc20000010000 */
[----:B------:R-:W-:Y:S01]  /*1bb30*/  FADD.FTZ R48, R48, R25 ;  /* 0x0000001930307221 */ /* 0x000fe20000010000 */
[----:B------:R-:W-:-:S03]  /*1bb40*/  IMAD.IADD R13, R156, 0x1, R9 ;  /* 0x000000019c0d7824 */ /* 0x000fc600078e0209 */
[----:B------:R-:W-:Y:S01]  /*1bb50*/  FADD.FTZ R29, R29, R48 ;  /* 0x000000301d1d7221 */ /* 0x000fe20000010000 */
[----:B------:R-:W-:Y:S01]  /*1bb60*/  IMAD.IADD R10, R13, 0x1, R10 ;  /* 0x000000010d0a7824 */ /* 0x000fe200078e020a */
[----:B------:R-:W-:Y:S01]  /*1bb70*/  MUFU.EX2 R33, R33 ;  /* 0x0000002100217308 */ /* 0x000fe20000000800 */
[----:B---3--:R-:W-:-:S07]  /*1bb80*/  FADD.FTZ R26, R24, R5 ;  /* 0x00000005181a7221 */ /* 0x008fce0000010000 */
        /* <DEDUP_REMOVED lines=37> */
.L_x_1605:
[----:B------:R-:W-:-:S13]  /*1bde0*/  ISETP.NE.AND P1, PT, R11, 0x1, PT ;  /* 0x000000010b00780c */ /* 0x000fda0003f25270 */
[----:B------:R-:W0:Y:S02]  /*1bdf0*/  @P1 LDC.64 R12, c[0x0][0x9e8] ;  /* 0x00027a00ff0c1b82 */ /* 0x000e240000000a00 */
[----:B0-----:R-:W-:-:S05]  /*1be00*/  @P1 IMAD.HI.U32 R12, R9, R12, RZ ;  /* 0x0000000c090c1227 */ /* 0x001fca00078e00ff */
[----:B------:R-:W-:-:S07]  /*1be10*/  @P1 SHF.R.U32.HI R9, RZ, R13, R12 ;  /* 0x0000000dff091219 */ /* 0x000fce000001160c */
.L_x_1606:
[----:B------:R-:W-:Y:S05]  /*1be20*/  BSYNC B0 ;  /* 0x0000000000007941 */ /* 0x000fea0003800000 */
.L_x_1604:
[----:B------:R-:W-:-:S05]  /*1be30*/  IMAD R9, R9, R11, R11 ;  /* 0x0000000b09097224 */ /* 0x000fca00078e020b */
[----:B------:R-:W-:-:S07]  /*1be40*/  VIMNMX R10, R10, R9, PT ;  /* 0x000000090a0a7248 */ /* 0x000fce0003fe0100 */
.L_x_1603:
[----:B------:R-:W-:Y:S01]  /*1be50*/  IMAD.HI R10, R10, 0x66666667, RZ ;  /* 0x666666670a0a7827 */ /* 0x000fe200078e02ff */
[----:B------:R-:W-:Y:S01]  /*1be60*/  ULDC UR55, c[0x0][0x9e4] ;  /* 0x0002790000377ab9 */ /* 0x000fe20000000800 */
[----:B------:R-:W-:Y:S01]  /*1be70*/  ULDC UR54, c[0x0][0x9e4] ;  /* 0x0002790000367ab9 */ /* 0x000fe20000000800 */
[----:B------:R-:W-:Y:S01]  /*1be80*/  ULDC UR56, c[0x0][0x9dc] ;  /* 0x0002770000387ab9 */ /* 0x000fe20000000800 */
[----:B------:R-:W-:Y:S01]  /*1be90*/  ULDC UR58, c[0x0][0x9dc] ;  /* 0x00027700003a7ab9 */ /* 0x000fe20000000800 */
[----:B------:R-:W-:Y:S01]  /*1bea0*/  SHF.R.U32.HI R9, RZ, 0x1f, R10 ;  /* 0x0000001fff097819 */ /* 0x000fe2000001160a */
[----:B------:R-:W-:Y:S01]  /*1beb0*/  ULDC UR59, c[0x0][0x9e0] ;  /* 0x00027800003b7ab9 */ /* 0x000fe20000000800 */
[----:B------:R-:W-:Y:S01]  /*1bec0*/  ULDC UR57, c[0x0][0x9e0] ;  /* 0x0002780000397ab9 */ /* 0x000fe20000000800 */
[----:B------:R-:W-:Y:S02]  /*1bed0*/  CS2R R86, SRZ ;  /* 0x0000000000567805 */ /* 0x000fe4000001ff00 */
[----:B------:R-:W-:-:S02]  /*1bee0*/  LEA.HI.SX32 R9, R10, R9, 0x1a ;  /* 0x000000090a097211 */ /* 0x000fc400078fd2ff */
[----:B------:R-:W-:Y:S02]  /*1bef0*/  CS2R R84, SRZ ;  /* 0x0000000000547805 */ /* 0x000fe4000001ff00 */
[----:B------:R-:W-:Y:S02]  /*1bf00*/  CS2R R82, SRZ ;  /* 0x0000000000527805 */ /* 0x000fe4000001ff00 */
[----:B------:R-:W-:Y:S02]  /*1bf10*/  CS2R R80, SRZ ;  /* 0x0000000000507805 */ /* 0x000fe4000001ff00 */
[----:B------:R-:W-:Y:S02]  /*1bf20*/  VIMNMX R9, R204, R9, !PT ;  /* 0x00000009cc097248 */ /* 0x000fe40007fe0100 */
[----:B------:R-:W-:Y:S02]  /*1bf30*/  CS2R R78, SRZ ;  /* 0x00000000004e7805 */ /* 0x000fe4000001ff00 */
[----:B------:R-:W-:-:S02]  /*1bf40*/  CS2R R76, SRZ ;  /* 0x00000000004c7805 */ /* 0x000fc4000001ff00 */
[----:B------:R-:W-:Y:S02]  /*1bf50*/  CS2R R74, SRZ ;  /* 0x00000000004a7805 */ /* 0x000fe4000001ff00 */
[----:B------:R-:W-:Y:S02]  /*1bf60*/  ISETP.GE.AND P1, PT, R4, R9, PT ;  /* 0x000000090400720c */ /* 0x000fe40003f26270 */
        /* <DEDUP_REMOVED lines=26> */
[----:B------:R-:W-:-:S07]  /*1c110*/  IMAD.MOV.U32 R87, RZ, RZ, RZ ;  /* 0x000000ffff577224 */ /* 0x000fce00078e00ff */
.L_x_1626:
[----:B------:R-:W-:Y:S01]  /*1c120*/  VIADD R10, R190, 0x1 ;  /* 0x00000001be0a7836 */ /* 0x000fe20000000000 */
[----:B------:R-:W-:Y:S05]  /*1c130*/  YIELD ;  /* 0x0000000000007946 */ /* 0x000fea0003800000 */
[----:B------:R-:W-:-:S04]  /*1c140*/  ISETP.NE.AND P1, PT, R10, 0x2, PT ;  /* 0x000000020a00780c */ /* 0x000fc80003f25270 */
[----:B------:R-:W-:Y:S02]  /*1c150*/  SEL R12, RZ, 0x1, P1 ;  /* 0x00000001ff0c7807 */ /* 0x000fe40000800000 */
[----:B------:R-:W-:Y:S02]  /*1c160*/  SEL R10, R10, RZ, P1 ;  /* 0x000000ff0a0a7207 */ /* 0x000fe40000800000 */
[----:B------:R-:W-:Y:S02]  /*1c170*/  ISETP.NE.AND P1, PT, R194, RZ, PT ;  /* 0x000000ffc200720c */ /* 0x000fe40003f25270 */
[----:B------:R-:W-:-:S11]  /*1c180*/  LOP3.LUT R11, R19, R12, RZ, 0x3c, !PT ;  /* 0x0000000c130b7212 */ /* 0x000fd600078e3cff */
[----:B------:R-:W-:Y:S05]  /*1c190*/  @P1 BRA `(.L_x_1608) ;  /* 0x0000000000341947 */ /* 0x000fea0003800000 */
[----:B------:R-:W-:-:S13]  /*1c1a0*/  ISETP.NE.AND P3, PT, R205, 0x3, PT ;  /* 0x00000003cd00780c */ /* 0x000fda0003f65270 */
[----:B------:R-:W-:Y:S05]  /*1c1b0*/  @!P3 BRA `(.L_x_1609) ;  /* 0x000000000004b947 */ /* 0x000fea0003800000 */
[----:B------:R-:W-:Y:S01]  /*1c1c0*/  BPT.TRAP 0x1 ;  /* 0x000000040000795c */ /* 0x000fe20000300000 */
.L_x_1609:
[----:B------:R-:W-:Y:S01]  /*1c1d0*/  IMAD R12, R10, 0x8, R16 ;  /* 0x000000080a0c7824 */ /* 0x000fe200078e0210 */
[----:B------:R-:W-:-:S04]  /*1c1e0*/  SHF.L.U32 R7, R11, 0x1f, RZ ;  /* 0x0000001f0b077819 */ /* 0x000fc800000006ff */
[----:B------:R0:W1:Y:S01]  /*1c1f0*/  SYNCS.PHASECHK.TRANS64.TRYWAIT P2, [R12+URZ+0x29830], R7 ;  /* 0x029830070c0075a7 */ /* 0x000062000804017f */
[----:B------:R-:W-:Y:S05]  /*1c200*/  @!P3 BRA `(.L_x_1610) ;  /* 0x000000000004b947 */ /* 0x000fea0003800000 */
[----:B------:R-:W-:Y:S01]  /*1c210*/  BPT.TRAP 0x1 ;  /* 0x000000040000795c */ /* 0x000fe20000300000 */
.L_x_1610:
[----:B------:R-:W-:Y:S04]  /*1c220*/  BSSY B0, `(.L_x_1608) ;  /* 0x0000004000007945 */ /* 0x000fe80003800000 */
[----:B-1----:R-:W-:Y:S05]  /*1c230*/  @P2 BRA `(.L_x_1611) ;  /* 0x0000000000082947 */ /* 0x002fea0003800000 */
[----:B------:R-:W1:Y:S02]  /*1c240*/  SYNCS.PHASECHK.TRANS64.TRYWAIT P2, [R12+URZ+0x29830], R7 ;  /* 0x029830070c0075a7 */ /* 0x000e64000804017f */
[----:B-1----:R-:W-:Y:S05]  /*1c250*/  @!P2 BRA `(.L_x_1612) ;  /* 0x0000017c00b0a947 */ /* 0x002fea0003800000 */
.L_x_1611:
[----:B------:R-:W-:Y:S05]  /*1c260*/  BSYNC B0 ;  /* 0x0000000000007941 */ /* 0x000fea0003800000 */
.L_x_1608:
[----:B01----:R-:W0:Y:S01]  /*1c270*/  S2R R7, SR_TID.X ;  /* 0x0000000000077919 */ /* 0x003e220000002100 */
[----:B------:R-:W-:Y:S05]  /*1c280*/  WARPSYNC.ALL ;  /* 0x0000000000007948 */ /* 0x000fea0003800000 */
[----:B------:R-:W-:Y:S01]  /*1c290*/  IMAD R12, R10, 0x780, R8 ;  /* 0x000007800a0c7824 */ /* 0x000fe200078e0208 */
[----:B------:R-:W-:Y:S01]  /*1c2a0*/  UMOV UR48, UR24 ;  /* 0x0000001800307c82 */ /* 0x000fe20008000000 */
[----:B------:R-:W-:Y:S01]  /*1c2b0*/  IMAD.MOV.U32 R13, RZ, RZ, -0x7fffffe0 ;  /* 0x80000020ff0d7424 */ /* 0x000fe200078e00ff */
[----:B------:R-:W-:Y:S01]  /*1c2c0*/  UMOV UR49, UR25 ;  /* 0x0000001900317c82 */ /* 0x000fe20008000000 */
[C---:B------:R-:W-:Y:S01]  /*1c2d0*/  VIADD R14, R12.reuse, 0x80 ;  /* 0x000000800c0e7836 */ /* 0x040fe20000000000 */
[----:B------:R-:W-:Y:S01]  /*1c2e0*/  R2UR UR50, R12 ;  /* 0x000000000c3272ca */ /* 0x000fe200000e0000 */
[----:B------:R-:W-:Y:S01]  /*1c2f0*/  IMAD.MOV.U32 R15, RZ, RZ, -0x7fffffe0 ;  /* 0x80000020ff0f7424 */ /* 0x000fe200078e00ff */
[----:B------:R-:W-:Y:S01]  /*1c300*/  R2UR UR51, R13 ;  /* 0x000000000d3372ca */ /* 0x000fe200000e0000 */
[----:B------:R-:W-:Y:S01]  /*1c310*/  UMOV UR44, UR24 ;  /* 0x00000018002c7c82 */ /* 0x000fe20008000000 */
[----:B------:R-:W-:Y:S01]  /*1c320*/  R2UR UR46, R14 ;  /* 0x000000000e2e72ca */ /* 0x000fe200000e0000 */
[----:B------:R-:W-:Y:S01]  /*1c330*/  UMOV UR45, UR25 ;  /* 0x00000019002d7c82 */ /* 0x000fe20008000000 */
[----:B------:R-:W-:Y:S01]  /*1c340*/  R2UR UR47, R15 ;  /* 0x000000000f2f72ca */ /* 0x000fe200000e0000 */
[C---:B------:R-:W-:Y:S01]  /*1c350*/  VIADD R88, R12.reuse, 0x100 ;  /* 0x000001000c587836 */ /* 0x040fe20000000000 */
[----:B------:R-:W-:Y:S01]  /*1c360*/  UMOV UR28, UR24 ;  /* 0x00000018001c7c82 */ /* 0x000fe20008000000 */
[----:B------:R-:W-:Y:S01]  /*1c370*/  IMAD.MOV.U32 R89, RZ, RZ, -0x7fffffe0 ;  /* 0x80000020ff597424 */ /* 0x000fe200078e00ff */
[----:B------:R-:W-:Y:S01]  /*1c380*/  UMOV UR29, UR25 ;  /* 0x00000019001d7c82 */ /* 0x000fe20008000000 */
[----:B------:R-:W-:Y:S01]  /*1c390*/  VIADD R20, R12, 0x180 ;  /* 0x000001800c147836 */ /* 0x000fe20000000000 */
[----:B------:R-:W-:Y:S01]  /*1c3a0*/  R2UR UR26, R88 ;  /* 0x00000000581a72ca */ /* 0x000fe200000e0000 */
[----:B------:R-:W-:Y:S01]  /*1c3b0*/  IMAD.MOV.U32 R21, RZ, RZ, -0x7fffffe0 ;  /* 0x80000020ff157424 */ /* 0x000fe200078e00ff */
[----:B------:R-:W-:Y:S01]  /*1c3c0*/  R2UR UR27, R89 ;  /* 0x00000000591b72ca */ /* 0x000fe200000e0000 */
[----:B------:R-:W-:Y:S01]  /*1c3d0*/  VIADD R14, R12, 0x200 ;  /* 0x000002000c0e7836 */ /* 0x000fe20000000000 */
[----:B------:R-:W-:Y:S01]  /*1c3e0*/  R2UR UR30, R20 ;  /* 0x00000000141e72ca */ /* 0x000fe200000e0000 */
[----:B------:R-:W-:Y:S01]  /*1c3f0*/  VIADD R88, R12, 0x2 ;  /* 0x000000020c587836 */ /* 0x000fe20000000000 */
[----:B------:R-:W-:Y:S01]  /*1c400*/  R2UR UR31, R21 ;  /* 0x00000000151f72ca */ /* 0x000fe200000e0000 */
[----:B------:R-:W-:Y:S01]  /*1c410*/  UMOV UR32, UR24 ;  /* 0x0000001800207c82 */ /* 0x000fe20008000000 */
[----:B------:R-:W-:Y:S01]  /*1c420*/  R2UR UR34, R14 ;  /* 0x000000000e2272ca */ /* 0x000fe200000e0000 */
[----:B------:R-:W-:Y:S01]  /*1c430*/  UMOV UR33, UR25 ;  /* 0x0000001900217c82 */ /* 0x000fe20008000000 */
[----:B0-----:R-:W-:Y:S01]  /*1c440*/  SHF.R.U32.HI R7, RZ, 0x7, R7 ;  /* 0x00000007ff077819 */ /* 0x001fe20000011607 */
[----:B------:R-:W-:Y:S01]  /*1c450*/  VIADD R20, R12, 0x82 ;  /* 0x000000820c147836 */ /* 0x000fe20000000000 */
[----:B------:R-:W-:Y:S01]  /*1c460*/  R2UR UR35, R15 ;  /* 0x000000000f2372ca */ /* 0x000fe200000e0000 */
[----:B------:R-:W-:Y:S01]  /*1c470*/  IMAD.MOV.U32 R21, RZ, RZ, -0x7fffffe0 ;  /* 0x80000020ff157424 */ /* 0x000fe200078e00ff */
[----:B------:R-:W-:Y:S01]  /*1c480*/  R2UR UR6, R88 ;  /* 0x00000000580672ca */ /* 0x000fe200000e0000 */
[----:B------:R-:W-:Y:S01]  /*1c490*/  VIADD R7, R7, 0x8 ;  /* 0x0000000807077836 */ /* 0x000fe20000000000 */
[----:B------:R-:W-:Y:S01]  /*1c4a0*/  R2UR UR7, R89 ;  /* 0x00000000590772ca */ /* 0x000fe200000e0000 */
[----:B------:R-:W-:-:S02]  /*1c4b0*/  VIADD R14, R12, 0x102 ;  /* 0x000001020c0e7836 */ /* 0x000fc40000000000 */
[----:B------:R-:W-:Y:S01]  /*1c4c0*/  IMAD.MOV.U32 R15, RZ, RZ, -0x7fffffe0 ;  /* 0x80000020ff0f7424 */ /* 0x000fe200078e00ff */
[----:B------:R0:W-:Y:S01]  /*1c4d0*/  BAR.SYNC.DEFER_BLOCKING R7, 0x100 ;  /* 0x000400070000751d */ /* 0x0001e20000010000 */
[----:B------:R-:W-:-:S05]  /*1c4e0*/  IMAD.MOV.U32 R13, RZ, RZ, -0x7fffffe0 ;  /* 0x80000020ff0d7424 */ /* 0x000fca00078e00ff */
        /* <DEDUP_REMOVED lines=188> */
[C---:B------:R-:W-:Y:S02]  /*1d0b0*/  VIADD R14, R12.reuse, 0x682 ;  /* 0x000006820c0e7836 */ /* 0x040fe40000000000 */
[----:B------:R-:W-:Y:S02]  /*1d0c0*/  IMAD.MOV.U32 R15, RZ, RZ, -0x7fffffe0 ;  /* 0x80000020ff0f7424 */ /* 0x000fe400078e00ff */
[----:B------:R-:W-:Y:S01]  /*1d0d0*/  VIADD R12, R12, 0x702 ;  /* 0x000007020c0c7836 */ /* 0x000fe20000000000 */
[----:B------:R-:W-:-:S02]  /*1d0e0*/  WARPGROUP.DEPBAR.LE gsb0, 0x0 ;  /* 0x00008000000079c5 */ /* 0x000fc40000010000 */
        /* <DEDUP_REMOVED lines=30> */
[----:B------:R-:W-:-:S13]  /*1d2d0*/  ISETP.NE.AND P2, PT, R205, 0x3, PT ;  /* 0x00000003cd00780c */ /* 0x000fda0003f45270 */
[----:B------:R-:W-:Y:S05]  /*1d2e0*/  @!P2 BRA `(.L_x_1614) ;  /* 0x000000000004a947 */ /* 0x000fea0003800000 */
[----:B------:R-:W-:Y:S01]  /*1d2f0*/  BPT.TRAP 0x1 ;  /* 0x000000040000795c */ /* 0x000fe20000300000 */
.L_x_1614:
[----:B------:R-:W-:Y:S01]  /*1d300*/  SHF.L.U32 R7, R19, 0x1f, RZ ;  /* 0x0000001f13077819 */ /* 0x000fe200000006ff */
[----:B------:R-:W-:-:S04]  /*1d310*/  IMAD R12, R190, 0x8, R16 ;  /* 0x00000008be0c7824 */ /* 0x000fc800078e0210 */
[----:B------:R0:W1:Y:S01]  /*1d320*/  SYNCS.PHASECHK.TRANS64.TRYWAIT P1, [R12+URZ+0x29850], R7 ;  /* 0x029850070c0075a7 */ /* 0x000062000802017f */
[----:B------:R-:W-:Y:S05]  /*1d330*/  @!P2 BRA `(.L_x_1615) ;  /* 0x000000000004a947 */ /* 0x000fea0003800000 */
[----:B------:R-:W-:Y:S01]  /*1d340*/  BPT.TRAP 0x1 ;  /* 0x000000040000795c */ /* 0x000fe20000300000 */
.L_x_1615:
[----:B-1----:R-:W-:Y:S05]  /*1d350*/  @P1 BRA `(.L_x_1613) ;  /* 0x0000000000081947 */ /* 0x002fea0003800000 */
[----:B------:R-:W1:Y:S02]  /*1d360*/  SYNCS.PHASECHK.TRANS64.TRYWAIT P1, [R12+URZ+0x29850], R7 ;  /* 0x029850070c0075a7 */ /* 0x000e64000802017f */
[----:B-1----:R-:W-:Y:S05]  /*1d370*/  @!P1 BRA `(.L_x_1616) ;  /* 0x0000016c007c9947 */ /* 0x002fea0003800000 */
.L_x_1613:
[----:B01----:R-:W-:Y:S01]  /*1d380*/  VIADD R7, R16, 0x400 ;  /* 0x0000040010077836 */ /* 0x003fe20000000000 */
[----:B------:R-:W-:Y:S05]  /*1d390*/  WARPSYNC.ALL ;  /* 0x0000000000007948 */ /* 0x000fea0003800000 */
[----:B------:R-:W-:Y:S01]  /*1d3a0*/  SHF.R.U32.HI R7, RZ, 0x4, R7 ;  /* 0x00000004ff077819 */ /* 0x000fe20000011607 */
[----:B------:R-:W-:Y:S01]  /*1d3b0*/  IMAD.MOV.U32 R13, RZ, RZ, -0x3ffffff0 ;  /* 0xc0000010ff0d7424 */ /* 0x000fe200078e00ff */
[----:B------:R-:W-:Y:S01]  /*1d3c0*/  WARPGROUP.ARRIVE ;  /* 0x00000000000079c5 */ /* 0x000fe20000000000 */
[----:B------:R-:W-:Y:S01]  /*1d3d0*/  IMAD.MOV.U32 R15, RZ, RZ, -0x3ffffff0 ;  /* 0xc0000010ff0f7424 */ /* 0x000fe200078e00ff */
[----:B------:R-:W-:-:S04]  /*1d3e0*/  LOP3.LUT R7, R7, 0x3fff, RZ, 0xc0, !PT ;  /* 0x00003fff07077812 */ /* 0x000fc800078ec0ff */
[----:B------:R-:W0:Y:S01]  /*1d3f0*/  S2R R19, SR_TID.X ;  /* 0x0000000000137919 */ /* 0x000e220000002100 */
[----:B------:R-:W-:Y:S01]  /*1d400*/  R2UR UR7, R13 ;  /* 0x000000000d0772ca */ /* 0x000fe200000e0000 */
[----:B------:R-:W-:Y:S01]  /*1d410*/  IMAD.MOV.U32 R13, RZ, RZ, -0x3ffffff0 ;  /* 0xc0000010ff0d7424 */ /* 0x000fe200078e00ff */
[----:B------:R-:W-:Y:S02]  /*1d420*/  LOP3.LUT R7, R7, 0x10000, RZ, 0xfc, !PT ;  /* 0x0001000007077812 */ /* 0x000fe400078efcff */
[----:B------:R-:W-:Y:S02]  /*1d430*/  ISETP.NE.AND P2, PT, R225, 0x1, PT ;  /* 0x00000001e100780c */ /* 0x000fe40003f45270 */
[----:B------:R-:W-:Y:S01]  /*1d440*/  LOP3.LUT P1, RZ, R17, 0x10, RZ, 0xc0, !PT ;  /* 0x0000001011ff7812 */ /* 0x000fe2000782c0ff */
[----:B------:R-:W-:-:S04]  /*1d450*/  IMAD R12, R190, 0x500, R7 ;  /* 0x00000500be0c7824 */ /* 0x000fc800078e0207 */
[C---:B------:R-:W-:Y:S01]  /*1d460*/  VIADD R14, R12.reuse, 0x100 ;  /* 0x000001000c0e7836 */ /* 0x040fe20000000000 */
[----:B------:R-:W-:-:S05]  /*1d470*/  R2UR UR6, R12 ;  /* 0x000000000c0672ca */ /* 0x000fca00000e0000 */
[----:B------:R-:W1:Y:S08]  /*1d480*/  @P2 LDC R7, c[0x0][0x44c] ;  /* 0x00011300ff072b82 */ /* 0x000e700000000800 */
[----:B------:R-:W-:Y:S01]  /*1d490*/  QGMMA.64x128x32.F32.E4M3.E4M3 R24, R184, gdesc[UR4], R24, gsb0 ;  /* 0x01e00004b8187df3 */ /* 0x000fe20008000818 */
[----:B------:R-:W-:Y:S01]  /*1d4a0*/  R2UR UR6, R14 ;  /* 0x000000000e0672ca */ /* 0x000fe200000e0000 */
[----:B------:R-:W-:Y:S01]  /*1d4b0*/  VIADD R14, R12, 0x200 ;  /* 0x000002000c0e7836 */ /* 0x000fe20000000000 */
[----:B------:R-:W-:Y:S01]  /*1d4c0*/  R2UR UR7, R15 ;  /* 0x000000000f0772ca */ /* 0x000fe200000e0000 */
[----:B------:R-:W-:Y:S01]  /*1d4d0*/  IMAD.MOV.U32 R15, RZ, RZ, -0x3ffffff0 ;  /* 0xc0000010ff0f7424 */ /* 0x000fe200078e00ff */
[----:B0-----:R-:W-:Y:S01]  /*1d4e0*/  SHF.R.U32.HI R19, RZ, 0x7, R19 ;  /* 0x00000007ff137819 */ /* 0x001fe20000011613 */
[----:B------:R-:W-:-:S02]  /*1d4f0*/  WARPGROUP.DEPBAR.LE gsb0, 0x0 ;  /* 0x00008000000079c5 */ /* 0x000fc40000010000 */
[----:B------:R-:W-:-:S08]  /*1d500*/  WARPGROUP.ARRIVE ;  /* 0x00000000000079c5 */ /* 0x000fd00000000000 */
[----:B------:R-:W-:Y:S01]  /*1d510*/  QGMMA.64x128x32.F32.E4M3.E4M3 R24, R180, gdesc[UR4], R24, gsb0 ;  /* 0x01e00004b4187df3 */ /* 0x000fe20008000818 */
[----:B------:R-:W-:Y:S01]  /*1d520*/  R2UR UR6, R14 ;  /* 0x000000000e0672ca */ /* 0x000fe200000e0000 */
[C---:B------:R-:W-:Y:S01]  /*1d530*/  VIADD R14, R12.reuse, 0x300 ;  /* 0x000003000c0e7836 */ /* 0x040fe20000000000 */
[----:B------:R-:W-:Y:S01]  /*1d540*/  R2UR UR7, R15 ;  /* 0x000000000f0772ca */ /* 0x000fe200000e0000 */
[----:B------:R-:W-:Y:S02]  /*1d550*/  IMAD.MOV.U32 R15, RZ, RZ, -0x3ffffff0 ;  /* 0xc0000010ff0f7424 */ /* 0x000fe400078e00ff */
[----:B------:R-:W-:Y:S01]  /*1d560*/  VIADD R12, R12, 0x400 ;  /* 0x000004000c0c7836 */ /* 0x000fe20000000000 */
[----:B------:R-:W-:Y:S02]  /*1d570*/  WARPGROUP.DEPBAR.LE gsb0, 0x0 ;  /* 0x00008000000079c5 */ /* 0x000fe40000010000 */
[----:B------:R-:W-:-:S07]  /*1d580*/  WARPGROUP.ARRIVE ;  /* 0x00000000000079c5 */ /* 0x000fce0000000000 */
[----:B------:R-:W-:Y:S01]  /*1d590*/  QGMMA.64x128x32.F32.E4M3.E4M3 R24, R176, gdesc[UR4], R24, gsb0 ;  /* 0x01e00004b0187df3 */ /* 0x000fe20008000818 */
[----:B------:R-:W-:Y:S02]  /*1d5a0*/  R2UR UR6, R14 ;  /* 0x000000000e0672ca */ /* 0x000fe400000e0000 */
[----:B------:R-:W-:Y:S01]  /*1d5b0*/  R2UR UR7, R15 ;  /* 0x000000000f0772ca */ /* 0x000fe200000e0000 */
[----:B------:R-:W-:Y:S02]  /*1d5c0*/  WARPGROUP.DEPBAR.LE gsb0, 0x0 ;  /* 0x00008000000079c5 */ /* 0x000fe40000010000 */
[----:B------:R-:W-:-:S10]  /*1d5d0*/  WARPGROUP.ARRIVE ;  /* 0x00000000000079c5 */ /* 0x000fd40000000000 */
[----:B------:R-:W-:Y:S01]  /*1d5e0*/  QGMMA.64x128x32.F32.E4M3.E4M3 R24, R172, gdesc[UR4], R24, gsb0 ;  /* 0x01e00004ac187df3 */ /* 0x000fe20008000818 */
[----:B------:R-:W-:Y:S02]  /*1d5f0*/  R2UR UR6, R12 ;  /* 0x000000000c0672ca */ /* 0x000fe400000e0000 */
[----:B------:R-:W-:Y:S02]  /*1d600*/  R2UR UR7, R13 ;  /* 0x000000000d0772ca */ /* 0x000fe400000e0000 */
[----:B------:R-:W0:Y:S01]  /*1d610*/  @P2 LDC R13, c[0x0][0x450] ;  /* 0x00011400ff0d2b82 */ /* 0x000e220000000800 */
[----:B------:R-:W-:Y:S02]  /*1d620*/  WARPGROUP.DEPBAR.LE gsb0, 0x0 ;  /* 0x00008000000079c5 */ /* 0x000fe40000010000 */
[----:B------:R-:W-:-:S08]  /*1d630*/  WARPGROUP.ARRIVE ;  /* 0x00000000000079c5 */ /* 0x000fd00000000000 */
[----:B------:R-:W-:Y:S03]  /*1d640*/  QGMMA.64x128x32.F32.E4M3.E4M3 R24, R168, gdesc[UR4], R24, gsb0 ;  /* 0x01e00004a8187df3 */ /* 0x000fe60008000818 */
[----:B------:R-:W-:Y:S02]  /*1d650*/  WARPGROUP.DEPBAR.LE gsb0, 0x0 ;  /* 0x00008000000079c5 */ /* 0x000fe40000010000 */
[----:B------:R-:W-:Y:S02]  /*1d660*/  IMAD.IADD R168, R212, 0x1, R201 ;  /* 0x00000001d4a87824 */ /* 0x000fe400078e02c9 */
[----:B------:R-:W-:Y:S02]  /*1d670*/  IMAD R170, R4, -0xa0, RZ ;  /* 0xffffff6004aa7824 */ /* 0x000fe400078e02ff */
[----:B-1----:R-:W-:-:S04]  /*1d680*/  @P2 IMAD.HI.U32 R12, R168, R7, RZ ;  /* 0x00000007a80c2227 */ /* 0x002fc800078e00ff */
[----:B------:R-:W-:Y:S01]  /*1d690*/  @!P0 IMAD R7, R10, 0x8, R16 ;  /* 0x000000080a078824 */ /* 0x000fe200078e0210 */
[----:B0-----:R-:W-:Y:S01]  /*1d6a0*/  @P2 SHF.R.U32.HI R168, RZ, R13, R12 ;  /* 0x0000000dffa82219 */ /* 0x001fe2000001160c */
[----:B------:R-:W-:Y:S01]  /*1d6b0*/  VIADD R14, R170, 0x1 ;  /* 0x00000001aa0e7836 */ /* 0x000fe20000000000 */
[----:B------:R-:W-:Y:S01]  /*1d6c0*/  IADD3 R12, -R19, 0xb, RZ ;  /* 0x0000000b130c7810 */ /* 0x000fe20007ffe1ff */
[----:B------:R-:W-:Y:S02]  /*1d6d0*/  @!P0 VIADD R7, R7, 0x29840 ;  /* 0x0002984007078836 */ /* 0x000fe40000000000 */
[----:B------:R-:W0:Y:S01]  /*1d6e0*/  SHFL.IDX PT, R169, R168, RZ, 0x1c1f ;  /* 0x001c1fffa8a97589 */ /* 0x000e2200000e0000 */
[----:B------:R-:W-:Y:S02]  /*1d6f0*/  IMAD R14, R211, -0x2, R14 ;  /* 0xfffffffed30e7824 */ /* 0x000fe400078e020e */
[----:B------:R-:W-:Y:S01]  /*1d700*/  @!P0 PRMT R7, RZ, 0x654, R7 ;  /* 0x00000654ff078816 */ /* 0x000fe20000000007 */
[----:B------:R1:W-:Y:S06]  /*1d710*/  BAR.ARV R12, 0x100 ;  /* 0x0004000c0000751d */ /* 0x0003ec0000002000 */
[----:B------:R2:W-:Y:S01]  /*1d720*/  @!P0 SYNCS.ARRIVE.TRANS64.RED.A1T0 RZ, [R7+URZ], RZ ;  /* 0x000000ff07ff89a7 */ /* 0x0005e2000810043f */
[----:B------:R-:W-:Y:S01]  /*1d730*/  IADD3 R20, -R192, R14, R193 ;  /* 0x0000000ec0147210 */ /* 0x000fe20007ffe1c1 */
[----:B------:R-:W-:-:S02]  /*1d740*/  VIADD R14, R14, 0xffffffff ;  /* 0xffffffff0e0e7836 */ /* 0x000fc40000000000 */
[----:B--2---:R-:W-:-:S05]  /*1d750*/  IMAD.U32 R7, RZ, RZ, UR56 ;  /* 0x00000038ff077e24 */ /* 0x004fca000f8e00ff */
[----:B------:R-:W-:-:S05]  /*1d760*/  LOP3.LUT R21, RZ, R7, RZ, 0x33, !PT ;  /* 0x00000007ff157212 */ /* 0x000fca00078e33ff */
[----:B------:R-:W-:Y:S02]  /*1d770*/  IMAD.IADD R21, R21, 0x1, R20 ;  /* 0x0000000115157824 */ /* 0x000fe400078e0214 */
[----:B------:R-:W-:Y:S02]  /*1d780*/  VIADD R20, R20, UR59 ;  /* 0x0000003b14147c36 */ /* 0x000fe40008000000 */
[--C-:B0-----:R-:W-:Y:S02]  /*1d790*/  IMAD.IADD R15, R21, 0x1, R169.reuse ;  /* 0x00000001150f7824 */ /* 0x101fe400078e02a9 */
[----:B------:R-:W-:Y:S01]  /*1d7a0*/  IMAD.IADD R19, R20, 0x1, R169 ;  /* 0x0000000114137824 */ /* 0x000fe200078e02a9 */
[----:B-1----:R-:W-:Y:S06]  /*1d7b0*/  @!P1 BRA `(.L_x_1617) ;  /* 0x0000000000549947 */ /* 0x002fec0003800000 */
        /* <DEDUP_REMOVED lines=12> */
.L_x_1619:
[----:B------:R-:W-:-:S05]  /*1d880*/  IMAD.U32 R171, RZ, RZ, UR55 ;  /* 0x00000037ffab7e24 */ /* 0x000fca000f8e00ff */
[----:B------:R-:W-:-:S13]  /*1d890*/  ISETP.NE.AND P1, PT, R171, 0x1, PT ;  /* 0x00000001ab00780c */ /* 0x000fda0003f25270 */
[----:B------:R-:W0:Y:S02]  /*1d8a0*/  @P1 LDC.64 R12, c[0x0][0x9e8] ;  /* 0x00027a00ff0c1b82 */ /* 0x000e240000000a00 */
[----:B0-----:R-:W-:-:S05]  /*1d8b0*/  @P1 IMAD.HI.U32 R12, R169, R12, RZ ;  /* 0x0000000ca90c1227 */ /* 0x001fca00078e00ff */
[----:B------:R-:W-:-:S07]  /*1d8c0*/  @P1 SHF.R.U32.HI R169, RZ, R13, R12 ;  /* 0x0000000dffa91219 */ /* 0x000fce000001160c */
.L_x_1620:
[----:B------:R-:W-:Y:S05]  /*1d8d0*/  BSYNC B0 ;  /* 0x0000000000007941 */ /* 0x000fea0003800000 */
.L_x_1618:
[----:B------:R-:W-:-:S05]  /*1d8e0*/  IMAD R12, R169, R171, R14 ;  /* 0x000000aba90c7224 */ /* 0x000fca00078e020e */
[----:B------:R-:W-:Y:S02]  /*1d8f0*/  VIADDMNMX R19, R12, R171, R19, PT ;  /* 0x000000ab0c137246 */ /* 0x000fe40003800113 */
[----:B------:R-:W-:-:S07]  /*1d900*/  VIMNMX R15, R15, R12, !PT ;  /* 0x0000000c0f0f7248 */ /* 0x000fce0007fe0100 */
.L_x_1617:
[----:B------:R-:W2:Y:S01]  /*1d910*/  LDL.LU R172, [R1] ;  /* 0x0000000001ac7983 */ /* 0x000ea20000300800 */
[C---:B------:R-:W-:Y:S02]  /*1d920*/  ISETP.GE.AND P1, PT, R170.reuse, 0x2, PT ;  /* 0x00000002aa00780c */ /* 0x040fe40003f26270 */
[C---:B------:R-:W-:Y:S02]  /*1d930*/  ISETP.GE.AND P2, PT, R170.reuse, 0x9, PT ;  /* 0x00000009aa00780c */ /* 0x040fe40003f46270 */
[----:B------:R-:W-:Y:S02]  /*1d940*/  LOP3.LUT R17, R17, 0xfffffffe, RZ, 0xc0, !PT ;  /* 0xfffffffe11117812 */ /* 0x000fe400078ec0ff */
[----:B------:R-:W-:Y:S02]  /*1d950*/  ISETP.GE.AND P3, PT, R170, 0x22, PT ;  /* 0x00000022aa00780c */ /* 0x000fe40003f66270 */
[----:B--2---:R-:W-:-:S05]  /*1d960*/  LOP3.LUT R172, R172, 0xefffffff, RZ, 0xc0, !PT ;  /* 0xefffffffacac7812 */ /* 0x004fca00078ec0ff */
[----:B------:R-:W-:Y:S02]  /*1d970*/  @P1 LOP3.LUT R172, R172, 0x10000000, RZ, 0xfc, !PT ;  /* 0x10000000acac1812 */ /* 0x000fe400078efcff */
[----:B------:R-:W-:Y:S02]  /*1d980*/  ISETP.GT.AND P1, PT, R15, 0x1, !P1 ;  /* 0x000000010f00780c */ /* 0x000fe40004f24270 */
[----:B------:R-:W-:Y:S02]  /*1d990*/  LOP3.LUT R172, R172, 0xdfffffff, RZ, 0xc0, !PT ;  /* 0xdfffffffacac7812 */ /* 0x000fe400078ec0ff */
[----:B------:R-:W-:Y:S02]  /*1d9a0*/  ISETP.LT.OR P1, PT, R19, 0x2, P1 ;  /* 0x000000021300780c */ /* 0x000fe40000f21670 */
[----:B------:R-:W-:Y:S02]  /*1d9b0*/  @P2 LOP3.LUT R172, R172, 0x20000000, RZ, 0xfc, !PT ;  /* 0x20000000acac2812 */ /* 0x000fe400078efcff */
[----:B------:R-:W-:-:S02]  /*1d9c0*/  FSEL R153, R153, -INF , !P1 ;  /* 0xff80000099997808 */ /* 0x000fc40004800000 */
[----:B------:R-:W-:Y:S02]  /*1d9d0*/  ISETP.GT.AND P1, PT, R15, 0x8, !P2 ;  /* 0x000000080f00780c */ /* 0x000fe40005724270 */
[----:B------:R-:W-:Y:S02]  /*1d9e0*/  ISETP.GE.AND P2, PT, R170, 0xa, PT ;  /* 0x0000000aaa00780c */ /* 0x000fe40003f46270 */
[----:B------:R-:W-:Y:S02]  /*1d9f0*/  ISETP.LT.OR P1, PT, R19, 0x9, P1 ;  /* 0x000000091300780c */ /* 0x000fe40000f21670 */
[----:B------:R-:W-:Y:S02]  /*1da00*/  LOP3.LUT R172, R172, 0xbfffffff, RZ, 0xc0, !PT ;  /* 0xbfffffffacac7812 */ /* 0x000fe400078ec0ff */
[----:B------:R-:W-:Y:S02]  /*1da10*/  FSEL R169, R156, -INF , !P1 ;  /* 0xff8000009ca97808 */ /* 0x000fe40004800000 */
[----:B------:R-:W-:-:S04]  /*1da20*/  ISETP.GT.AND P1, PT, R15, 0x9, !P2 ;  /* 0x000000090f00780c */ /* 0x000fc80005724270 */
[----:B------:R-:W-:Y:S02]  /*1da30*/  ISETP.LT.OR P1, PT, R19, 0xa, P1 ;  /* 0x0000000a1300780c */ /* 0x000fe40000f21670 */
[----:B------:R-:W-:Y:S02]  /*1da40*/  @P2 LOP3.LUT R172, R172, 0x40000000, RZ, 0xfc, !PT ;  /* 0x40000000acac2812 */ /* 0x000fe400078efcff */
[----:B------:R-:W-:Y:S02]  /*1da50*/  ISETP.GE.AND P2, PT, R170, 0x11, PT ;  /* 0x00000011aa00780c */ /* 0x000fe40003f46270 */
[----:B------:R-:W-:Y:S02]  /*1da60*/  LOP3.LUT R172, R172, 0x7fffffff, RZ, 0xc0, !PT ;  /* 0x7fffffffacac7812 */ /* 0x000fe400078ec0ff */
[----:B------:R-:W-:Y:S02]  /*1da70*/  FSEL R157, R157, -INF , !P1 ;  /* 0xff8000009d9d7808 */ /* 0x000fe40004800000 */
[----:B------:R-:W-:-:S04]  /*1da80*/  ISETP.GT.AND P1, PT, R15, 0x10, !P2 ;  /* 0x000000100f00780c */ /* 0x000fc80005724270 */
[----:B------:R-:W-:-:S03]  /*1da90*/  ISETP.LT.OR P1, PT, R19, 0x11, P1 ;  /* 0x000000111300780c */ /* 0x000fc60000f21670 */
[----:B------:R-:W-:Y:S02]  /*1daa0*/  @P2 LOP3.LUT R172, R172, 0x80000000, RZ, 0xfc, !PT ;  /* 0x80000000acac2812 */ /* 0x000fe400078efcff */
[----:B------:R-:W-:Y:S02]  /*1dab0*/  ISETP.GE.AND P2, PT, R170, 0x12, PT ;  /* 0x00000012aa00780c */ /* 0x000fe40003f46270 */
[----:B------:R-:W-:Y:S02]  /*1dac0*/  FSEL R171, R160, -INF , !P1 ;  /* 0xff800000a0ab7808 */ /* 0x000fe40004800000 */
[----:B------:R-:W-:Y:S02]  /*1dad0*/  ISETP.GT.AND P1, PT, R15, 0x11, !P2 ;  /* 0x000000110f00780c */ /* 0x000fe40005724270 */
[----:B------:R-:W-:Y:S02]  /*1dae0*/  LOP3.LUT R172, R172, 0xfffffffd, RZ, 0xc0, !PT ;  /* 0xfffffffdacac7812 */ /* 0x000fe400078ec0ff */
[----:B------:R-:W-:-:S02]  /*1daf0*/  ISETP.LT.OR P1, PT, R19, 0x12, P1 ;  /* 0x000000121300780c */ /* 0x000fc40000f21670 */
[----:B------:R-:W-:Y:S02]  /*1db00*/  @P3 LOP3.LUT R172, R172, 0x2, RZ, 0xfc, !PT ;  /* 0x00000002acac3812 */ /* 0x000fe400078efcff */
[----:B------:R-:W-:Y:S02]  /*1db10*/  FSEL R161, R161, -INF , !P1 ;  /* 0xff800000a1a17808 */ /* 0x000fe40004800000 */
[----:B------:R-:W-:Y:S02]  /*1db20*/  @P2 LOP3.LUT R17, R17, 0x1, RZ, 0xfc, !PT ;  /* 0x0000000111112812 */ /* 0x000fe400078efcff */
[----:B------:R-:W-:Y:S02]  /*1db30*/  ISETP.GE.AND P2, PT, R170, 0x19, PT ;  /* 0x00000019aa00780c */ /* 0x000fe40003f46270 */
[----:B------:R-:W-:Y:S02]  /*1db40*/  LOP3.LUT R17, R17, 0xfffffffb, RZ, 0xc0, !PT ;  /* 0xfffffffb11117812 */ /* 0x000fe400078ec0ff */
[----:B------:R-:W-:-:S02]  /*1db50*/  ISETP.GT.AND P1, PT, R15, 0x18, !P2 ;  /* 0x000000180f00780c */ /* 0x000fc40005724270 */
[----:B------:R-:W-:Y:S02]  /*1db60*/  LOP3.LUT R172, R172, 0xfffffffb, RZ, 0xc0, !PT ;  /* 0xfffffffbacac7812 */ /* 0x000fe400078ec0ff */
[----:B------:R-:W-:-:S04]  /*1db70*/  ISETP.LT.OR P1, PT, R19, 0x19, P1 ;  /* 0x000000191300780c */ /* 0x000fc80000f21670 */
[----:B------:R-:W-:Y:S02]  /*1db80*/  FSEL R173, R164, -INF , !P1 ;  /* 0xff800000a4ad7808 */ /* 0x000fe40004800000 */
[----:B------:R-:W-:Y:S02]  /*1db90*/  @P2 LOP3.LUT R17, R17, 0x4, RZ, 0xfc, !PT ;  /* 0x0000000411112812 */ /* 0x000fe400078efcff */
[----:B------:R-:W-:Y:S02]  /*1dba0*/  ISETP.GE.AND P2, PT, R170, 0x1a, PT ;  /* 0x0000001aaa00780c */ /* 0x000fe40003f46270 */
[----:B------:R-:W-:Y:S02]  /*1dbb0*/  LOP3.LUT R17, R17, 0xfffffffd, RZ, 0xc0, !PT ;  /* 0xfffffffd11117812 */ /* 0x000fe400078ec0ff */
[----:B------:R-:W-:-:S04]  /*1dbc0*/  ISETP.GT.AND P1, PT, R15, 0x19, !P2 ;  /* 0x000000190f00780c */ /* 0x000fc80005724270 */
[----:B------:R-:W-:-:S04]  /*1dbd0*/  ISETP.LT.OR P1, PT, R19, 0x1a, P1 ;  /* 0x0000001a1300780c */ /* 0x000fc80000f21670 */
[----:B------:R-:W-:Y:S02]  /*1dbe0*/  FSEL R165, R165, -INF , !P1 ;  /* 0xff800000a5a57808 */ /* 0x000fe40004800000 */
[----:B------:R-:W-:Y:S02]  /*1dbf0*/  ISETP.GE.AND P1, PT, R170, 0x21, PT ;  /* 0x00000021aa00780c */ /* 0x000fe40003f26270 */
[----:B------:R-:W-:Y:S02]  /*1dc00*/  @P2 LOP3.LUT R17, R17, 0x2, RZ, 0xfc, !PT ;  /* 0x0000000211112812 */ /* 0x000fe400078efcff */
[----:B------:R-:W-:-:S04]  /*1dc10*/  ISETP.GT.AND P2, PT, R15, 0x20, !P1 ;  /* 0x000000200f00780c */ /* 0x000fc80004f44270 */
[----:B------:R-:W-:-:S04]  /*1dc20*/  ISETP.LT.OR P2, PT, R19, 0x21, P2 ;  /* 0x000000211300780c */ /* 0x000fc80001741670 */
[----:B------:R-:W-:Y:S02]  /*1dc30*/  FSEL R175, R136, -INF , !P2 ;  /* 0xff80000088af7808 */ /* 0x000fe40005000000 */
[----:B------:R-:W-:Y:S02]  /*1dc40*/  ISETP.GT.AND P2, PT, R15, 0x21, !P3 ;  /* 0x000000210f00780c */ /* 0x000fe40005f44270 */
[----:B------:R-:W-:Y:S02]  /*1dc50*/  ISETP.GE.AND P3, PT, R170, 0x29, PT ;  /* 0x00000029aa00780c */ /* 0x000fe40003f66270 */
[----:B------:R-:W-:-:S04]  /*1dc60*/  ISETP.LT.OR P2, PT, R19, 0x22, P2 ;  /* 0x000000221300780c */ /* 0x000fc80001741670 */
        /* <DEDUP_REMOVED lines=138> */
[----:B------:R-:W-:Y:S02]  /*1e510*/  LOP3.LUT R172, R172, 0xfdffffff, RZ, 0xc0, !PT ;  /* 0xfdffffffacac7812 */ /* 0x000fe400078ec0ff */
[----:B------:R-:W-:-:S04]  /*1e520*/  ISETP.GT.AND P2, PT, R15, 0x81, !P3 ;  /* 0x000000810f00780c */ /* 0x000fc80005f44270 */
[----:B------:R-:W-:-:S03]  /*1e530*/  ISETP.LT.OR P2, PT, R19, 0x82, P2 ;  /* 0x000000821300780c */ /* 0x000fc60001741670 */
[----:B------:R-:W-:Y:S02]  /*1e540*/  @P3 LOP3.LUT R172, R172, 0x2000000, RZ, 0xfc, !PT ;  /* 0x02000000acac3812 */ /* 0x000fe400078efcff */
[----:B------:R-:W-:Y:S02]  /*1e550*/  ISETP.GE.AND P3, PT, R170, 0x89, PT ;  /* 0x00000089aa00780c */ /* 0x000fe40003f66270 */
[----:B------:R-:W-:Y:S02]  /*1e560*/  FSEL R89, R89, -INF , !P2 ;  /* 0xff80000059597808 */ /* 0x000fe40005000000 */
[----:B------:R-:W-:Y:S02]  /*1e570*/  ISETP.GT.AND P2, PT, R15, 0x88, !P3 ;  /* 0x000000880f00780c */ /* 0x000fe40005f44270 */
[----:B------:R-:W-:Y:S02]  /*1e580*/  LOP3.LUT R172, R172, 0xfeffffff, RZ, 0xc0, !PT ;  /* 0xfeffffffacac7812 */ /* 0x000fe400078ec0ff */
[----:B------:R-:W-:-:S04]  /*1e590*/  ISETP.LT.OR P2, PT, R19, 0x89, P2 ;  /* 0x000000891300780c */ /* 0x000fc80001741670 */
[----:B------:R-:W-:Y:S02]  /*1e5a0*/  FSEL R92, R92, -INF , !P2 ;  /* 0xff8000005c5c7808 */ /* 0x000fe40005000000 */
[----:B------:R-:W-:Y:S02]  /*1e5b0*/  ISETP.GE.AND P2, PT, R170, 0x8a, PT ;  /* 0x0000008aaa00780c */ /* 0x000fe40003f46270 */
[----:B------:R-:W-:Y:S02]  /*1e5c0*/  @P3 LOP3.LUT R172, R172, 0x1000000, RZ, 0xfc, !PT ;  /* 0x01000000acac3812 */ /* 0x000fe400078efcff */
[----:B------:R-:W-:Y:S02]  /*1e5d0*/  ISETP.GT.AND P3, PT, R15, 0x89, !P2 ;  /* 0x000000890f00780c */ /* 0x000fe40005764270 */
[----:B------:R-:W-:Y:S02]  /*1e5e0*/  LOP3.LUT R172, R172, 0xfffffffe, RZ, 0xc0, !PT ;  /* 0xfffffffeacac7812 */ /* 0x000fe400078ec0ff */
        /* <DEDUP_REMOVED lines=14> */
[----:B------:R-:W-:-:S13]  /*1e6d0*/  ISETP.GE.AND P6, PT, R170, 0x1, PT ;  /* 0x00000001aa00780c */ /* 0x000fda0003fc6270 */
[----:B------:R-:W-:Y:S02]  /*1e6e0*/  @P6 LOP3.LUT R172, R172, 0x1, RZ, 0xfc, !PT ;  /* 0x00000001acac6812 */ /* 0x000fe400078efcff */
[----:B------:R-:W-:Y:S02]  /*1e6f0*/  ISETP.GT.AND P6, PT, R15, RZ, !P6 ;  /* 0x000000ff0f00720c */ /* 0x000fe400077c4270 */
[----:B------:R-:W-:Y:S02]  /*1e700*/  LOP3.LUT R172, R172, 0xf7ffffff, RZ, 0xc0, !PT ;  /* 0xf7ffffffacac7812 */ /* 0x000fe400078ec0ff */
[----:B------:R-:W-:-:S04]  /*1e710*/  ISETP.LT.OR P6, PT, R19, 0x1, P6 ;  /* 0x000000011300780c */ /* 0x000fc800037c1670 */
[----:B------:R-:W-:Y:S02]  /*1e720*/  FSEL R152, R152, -INF , !P6 ;  /* 0xff80000098987808 */ /* 0x000fe40007000000 */
[----:B------:R-:W-:-:S13]  /*1e730*/  ISETP.GE.AND P6, PT, R170, 0x9a, PT ;  /* 0x0000009aaa00780c */ /* 0x000fda0003fc6270 */
[----:B------:R-:W-:Y:S02]  /*1e740*/  @P6 LOP3.LUT R172, R172, 0x8000000, RZ, 0xfc, !PT ;  /* 0x08000000acac6812 */ /* 0x000fe400078efcff */
[----:B------:R-:W-:Y:S02]  /*1e750*/  ISETP.GT.AND P6, PT, R15, 0x99, !P6 ;  /* 0x000000990f00780c */ /* 0x000fe400077c4270 */
[----:B------:R-:W0:Y:S02]  /*1e760*/  SHFL.IDX PT, R15, R168, 0x1, 0x1c1f ;  /* 0x003c1f00a80f7f89 */ /* 0x000e2400000e0000 */
[----:B------:R-:W-:Y:S02]  /*1e770*/  ISETP.LT.OR P6, PT, R19, 0x9a, P6 ;  /* 0x0000009a1300780c */ /* 0x000fe400037c1670 */
[----:B------:R1:W-:Y:S02]  /*1e780*/  STL [R1], R172 ;  /* 0x000000ac01007387 */ /* 0x0003e40000100800 */
[----:B------:R-:W-:-:S02]  /*1e790*/  FSEL R101, R101, -INF , !P6 ;  /* 0xff80000065657808 */ /* 0x000fc40007000000 */
[----:B------:R-:W-:Y:S01]  /*1e7a0*/  LOP3.LUT P6, RZ, R17, 0x10, RZ, 0xc0, !PT ;  /* 0x0000001011ff7812 */ /* 0x000fe200078cc0ff */
[--C-:B0-----:R-:W-:Y:S02]  /*1e7b0*/  IMAD.IADD R20, R20, 0x1, R15.reuse ;  /* 0x0000000114147824 */ /* 0x101fe400078e020f */
[----:B------:R-:W-:-:S10]  /*1e7c0*/  IMAD.IADD R21, R21, 0x1, R15 ;  /* 0x0000000115157824 */ /* 0x000fd400078e020f */
[----:B-1----:R-:W-:Y:S05]  /*1e7d0*/  @!P6 BRA `(.L_x_1621) ;  /* 0x000000000054e947 */ /* 0x002fea0003800000 */
        /* <DEDUP_REMOVED lines=12> */
.L_x_1623:
[----:B------:R-:W-:-:S05]  /*1e8a0*/  IMAD.U32 R19, RZ, RZ, UR55 ;  /* 0x00000037ff137e24 */ /* 0x000fca000f8e00ff */
[----:B------:R-:W-:-:S13]  /*1e8b0*/  ISETP.NE.AND P6, PT, R19, 0x1, PT ;  /* 0x000000011300780c */ /* 0x000fda0003fc5270 */
[----:B------:R-:W0:Y:S02]  /*1e8c0*/  @P6 LDC.64 R12, c[0x0][0x9e8] ;  /* 0x00027a00ff0c6b82 */ /* 0x000e240000000a00 */
[----:B0-----:R-:W-:-:S05]  /*1e8d0*/  @P6 IMAD.HI.U32 R12, R15, R12, RZ ;  /* 0x0000000c0f0c6227 */ /* 0x001fca00078e00ff */
[----:B------:R-:W-:-:S07]  /*1e8e0*/  @P6 SHF.R.U32.HI R15, RZ, R13, R12 ;  /* 0x0000000dff0f6219 */ /* 0x000fce000001160c */
.L_x_1624:
[----:B------:R-:W-:Y:S05]  /*1e8f0*/  BSYNC B0 ;  /* 0x0000000000007941 */ /* 0x000fea0003800000 */
.L_x_1622:
[----:B------:R-:W-:-:S05]  /*1e900*/  IMAD R14, R15, R19, R14 ;  /* 0x000000130f0e7224 */ /* 0x000fca00078e020e */
[----:B------:R-:W-:Y:S02]  /*1e910*/  VIADDMNMX R20, R14, R19, R20, PT ;  /* 0x000000130e147246 */ /* 0x000fe40003800114 */
[----:B------:R-:W-:-:S07]  /*1e920*/  VIMNMX R21, R21, R14, !PT ;  /* 0x0000000e15157248 */ /* 0x000fce0007fe0100 */
.L_x_1621:
[----:B------:R-:W-:Y:S02]  /*1e930*/  ISETP.GT.AND P1, PT, R21, 0x20, !P1 ;  /* 0x000000201500780c */ /* 0x000fe40004f24270 */
[----:B------:R-:W-:Y:S02]  /*1e940*/  LOP3.LUT P6, RZ, R172, 0x20000, RZ, 0xc0, !PT ;  /* 0x00020000acff7812 */ /* 0x000fe400078cc0ff */
[----:B------:R-:W-:Y:S02]  /*1e950*/  ISETP.LT.OR P1, PT, R20, 0x21, P1 ;  /* 0x000000211400780c */ /* 0x000fe40000f21670 */
[----:B------:R-:W-:Y:S02]  /*1e960*/  FMNMX.FTZ R14, R152, R3, !PT ;  /* 0x00000003980e7209 */ /* 0x000fe40007810000 */
[----:B------:R-:W-:Y:S02]  /*1e970*/  FSEL R13, R138, -INF , !P1 ;  /* 0xff8000008a0d7808 */ /* 0x000fe40004800000 */
[----:B------:R-:W-:-:S02]  /*1e980*/  LOP3.LUT P1, RZ, R172, 0x2, RZ, 0xc0, !PT ;  /* 0x00000002acff7812 */ /* 0x000fc4000782c0ff */
[----:B------:R-:W-:Y:S02]  /*1e990*/  FMNMX.FTZ R14, R153, R14, !PT ;  /* 0x0000000e990e7209 */ /* 0x000fe40007810000 */
[----:B------:R-:W-:Y:S02]  /*1e9a0*/  ISETP.GT.AND P1, PT, R21, 0x21, !P1 ;  /* 0x000000211500780c */ /* 0x000fe40004f24270 */
[----:B------:R-:W-:Y:S02]  /*1e9b0*/  FMNMX.FTZ R14, R169, R14, !PT ;  /* 0x0000000ea90e7209 */ /* 0x000fe40007810000 */
[----:B------:R-:W-:Y:S02]  /*1e9c0*/  ISETP.LT.OR P1, PT, R20, 0x22, P1 ;  /* 0x000000221400780c */ /* 0x000fe40000f21670 */
[----:B------:R-:W-:Y:S02]  /*1e9d0*/  FMNMX.FTZ R14, R157, R14, !PT ;  /* 0x0000000e9d0e7209 */ /* 0x000fe40007810000 */
[----:B------:R-:W-:-:S02]  /*1e9e0*/  FSEL R139, R139, -INF , !P1 ;  /* 0xff8000008b8b7808 */ /* 0x000fc40004800000 */
[----:B------:R-:W-:Y:S02]  /*1e9f0*/  LOP3.LUT P1, RZ, R172, 0x4, RZ, 0xc0, !PT ;  /* 0x00000004acff7812 */ /* 0x000fe4000782c0ff */
[----:B------:R-:W-:Y:S02]  /*1ea00*/  FMNMX.FTZ R14, R171, R14, !PT ;  /* 0x0000000eab0e7209 */ /* 0x000fe40007810000 */
[----:B------:R-:W-:Y:S02]  /*1ea10*/  ISETP.GT.AND P1, PT, R21, 0x28, !P1 ;  /* 0x000000281500780c */ /* 0x000fe40004f24270 */
[----:B------:R-:W-:Y:S02]  /*1ea20*/  FMNMX.FTZ R14, R161, R14, !PT ;  /* 0x0000000ea10e7209 */ /* 0x000fe40007810000 */
[----:B------:R-:W-:Y:S02]  /*1ea30*/  ISETP.LT.OR P1, PT, R20, 0x29, P1 ;  /* 0x000000291400780c */ /* 0x000fe40000f21670 */
[----:B------:R-:W-:-:S02]  /*1ea40*/  FMNMX.FTZ R14, R173, R14, !PT ;  /* 0x0000000ead0e7209 */ /* 0x000fc40007810000 */
[----:B------:R-:W-:Y:S02]  /*1ea50*/  FSEL R15, R142, -INF , !P1 ;  /* 0xff8000008e0f7808 */ /* 0x000fe40004800000 */
[----:B------:R-:W-:Y:S02]  /*1ea60*/  LOP3.LUT P1, RZ, R172, 0x8, RZ, 0xc0, !PT ;  /* 0x00000008acff7812 */ /* 0x000fe4000782c0ff */
[----:B------:R-:W-:Y:S02]  /*1ea70*/  FMNMX.FTZ R14, R165, R14, !PT ;  /* 0x0000000ea50e7209 */ /* 0x000fe40007810000 */
[----:B------:R-:W-:Y:S02]  /*1ea80*/  ISETP.GT.AND P1, PT, R21, 0x29, !P1 ;  /* 0x000000291500780c */ /* 0x000fe40004f24270 */
[----:B------:R-:W-:Y:S02]  /*1ea90*/  FMNMX.FTZ R14, R175, R14, !PT ;  /* 0x0000000eaf0e7209 */ /* 0x000fe40007810000 */
[----:B------:R-:W-:-:S02]  /*1eaa0*/  ISETP.LT.OR P1, PT, R20, 0x2a, P1 ;  /* 0x0000002a1400780c */ /* 0x000fc40000f21670 */
[----:B------:R-:W-:Y:S02]  /*1eab0*/  FMNMX.FTZ R14, R137, R14, !PT ;  /* 0x0000000e890e7209 */ /* 0x000fe40007810000 */
[----:B------:R-:W-:Y:S02]  /*1eac0*/  FSEL R143, R143, -INF , !P1 ;  /* 0xff8000008f8f7808 */ /* 0x000fe40004800000 */
[----:B------:R-:W-:Y:S02]  /*1ead0*/  LOP3.LUT P1, RZ, R172, 0x10, RZ, 0xc0, !PT ;  /* 0x00000010acff7812 */ /* 0x000fe4000782c0ff */
[----:B------:R-:W-:Y:S02]  /*1eae0*/  FMNMX.FTZ R14, R177, R14, !PT ;  /* 0x0000000eb10e7209 */ /* 0x000fe40007810000 */
[----:B------:R-:W-:Y:S02]  /*1eaf0*/  ISETP.GT.AND P1, PT, R21, 0x30, !P1 ;  /* 0x000000301500780c */ /* 0x000fe40004f24270 */
[----:B------:R-:W-:-:S02]  /*1eb00*/  FMNMX.FTZ R14, R141, R14, !PT ;  /* 0x0000000e8d0e7209 */ /* 0x000fc40007810000 */
[----:B------:R-:W-:Y:S02]  /*1eb10*/  ISETP.LT.OR P1, PT, R20, 0x31, P1 ;  /* 0x000000311400780c */ /* 0x000fe40000f21670 */
[----:B------:R-:W-:Y:S02]  /*1eb20*/  FMNMX.FTZ R14, R179, R14, !PT ;  /* 0x0000000eb30e7209 */ /* 0x000fe40007810000 */
[----:B------:R-:W-:Y:S02]  /*1eb30*/  FSEL R19, R146, -INF , !P1 ;  /* 0xff80000092137808 */ /* 0x000fe40004800000 */
[----:B------:R-:W-:Y:S02]  /*1eb40*/  LOP3.LUT P1, RZ, R172, 0x800000, RZ, 0xc0, !PT ;  /* 0x00800000acff7812 */ /* 0x000fe4000782c0ff */
[----:B------:R-:W-:Y:S02]  /*1eb50*/  FMNMX.FTZ R14, R145, R14, !PT ;  /* 0x0000000e910e7209 */ /* 0x000fe40007810000 */
[----:B------:R-:W-:-:S02]  /*1eb60*/  ISETP.GT.AND P1, PT, R21, 0x31, !P1 ;  /* 0x000000311500780c */ /* 0x000fc40004f24270 */
[----:B------:R-:W-:Y:S02]  /*1eb70*/  FMNMX.FTZ R14, R181, R14, !PT ;  /* 0x0000000eb50e7209 */ /* 0x000fe40007810000 */
[----:B------:R-:W-:Y:S02]  /*1eb80*/  ISETP.LT.OR P1, PT, R20, 0x32, P1 ;  /* 0x000000321400780c */ /* 0x000fe40000f21670 */
[----:B------:R-:W-:Y:S02]  /*1eb90*/  FMNMX.FTZ R14, R149, R14, !PT ;  /* 0x0000000e950e7209 */ /* 0x000fe40007810000 */
[----:B------:R-:W-:Y:S02]  /*1eba0*/  FSEL R147, R147, -INF , !P1 ;  /* 0xff80000093937808 */ /* 0x000fe40004800000 */
[----:B------:R-:W-:Y:S02]  /*1ebb0*/  LOP3.LUT P1, RZ, R172, 0x400000, RZ, 0xc0, !PT ;  /* 0x00400000acff7812 */ /* 0x000fe4000782c0ff */
[----:B------:R-:W-:-:S02]  /*1ebc0*/  FMNMX.FTZ R14, R183, R14, !PT ;  /* 0x0000000eb70e7209 */ /* 0x000fc40007810000 */
[----:B------:R-:W-:Y:S02]  /*1ebd0*/  ISETP.GT.AND P1, PT, R21, 0x38, !P1 ;  /* 0x000000381500780c */ /* 0x000fe40004f24270 */
[----:B------:R-:W-:Y:S02]  /*1ebe0*/  FMNMX.FTZ R14, R121, R14, !PT ;  /* 0x0000000e790e7209 */ /* 0x000fe40007810000 */
        /* <DEDUP_REMOVED lines=8> */
[----:B------:R-:W-:Y:S02]  /*1ec70*/  ISETP.GT.AND P2, PT, R21, 0x89, !P2 ;  /* 0x000000891500780c */ /* 0x000fe40005744270 */
[----:B------:R-:W-:-:S02]  /*1ec80*/  FSEL R151, R151, -INF , !P1 ;  /* 0xff80000097977808 */ /* 0x000fc40004800000 */
[----:B------:R-:W-:Y:S02]  /*1ec90*/  LOP3.LUT P1, RZ, R172, 0x100000, RZ, 0xc0, !PT ;  /* 0x00100000acff7812 */ /* 0x000fe4000782c0ff */
[C---:B------:R-:W-:Y:S02]  /*1eca0*/  ISETP.LT.OR P2, PT, R20.reuse, 0x8a, P2 ;  /* 0x0000008a1400780c */ /* 0x040fe40001741670 */
[C---:B------:R-:W-:Y:S02]  /*1ecb0*/  ISETP.GT.AND P1, PT, R21.reuse, 0x40, !P1 ;  /* 0x000000401500780c */ /* 0x040fe40004f24270 */
[----:B------:R-:W-:Y:S02]  /*1ecc0*/  ISETP.GT.AND P3, PT, R21, 0x90, !P3 ;  /* 0x000000901500780c */ /* 0x000fe40005f64270 */
[----:B------:R-:W-:Y:S02]  /*1ecd0*/  ISETP.LT.OR P1, PT, R20, 0x41, P1 ;  /* 0x000000411400780c */ /* 0x000fe40000f21670 */
[----:B------:R-:W-:-:S02]  /*1ece0*/  FSEL R95, R95, -INF , !P2 ;  /* 0xff8000005f5f7808 */ /* 0x000fc40005000000 */
[----:B------:R-:W-:Y:S02]  /*1ecf0*/  FSEL R122, R122, -INF , !P1 ;  /* 0xff8000007a7a7808 */ /* 0x000fe40004800000 */
[----:B------:R-:W-:Y:S02]  /*1ed00*/  LOP3.LUT P1, RZ, R172, 0x80000, RZ, 0xc0, !PT ;  /* 0x00080000acff7812 */ /* 0x000fe4000782c0ff */
[C---:B------:R-:W-:Y:S02]  /*1ed10*/  ISETP.LT.OR P3, PT, R20.reuse, 0x91, P3 ;  /* 0x000000911400780c */ /* 0x040fe40001f61670 */
[C---:B------:R-:W-:Y:S02]  /*1ed20*/  ISETP.GT.AND P1, PT, R21.reuse, 0x41, !P1 ;  /* 0x000000411500780c */ /* 0x040fe40004f24270 */
[----:B------:R-:W-:Y:S02]  /*1ed30*/  ISETP.GT.AND P4, PT, R21, 0x91, !P4 ;  /* 0x000000911500780c */ /* 0x000fe40006784270 */
[----:B------:R-:W-:-:S02]  /*1ed40*/  ISETP.LT.OR P1, PT, R20, 0x42, P1 ;  /* 0x000000421400780c */ /* 0x000fc40000f21670 */
[----:B------:R-:W-:Y:S02]  /*1ed50*/  FSEL R98, R98, -INF , !P3 ;  /* 0xff80000062627808 */ /* 0x000fe40005800000 */
[----:B------:R-:W-:Y:S02]  /*1ed60*/  FSEL R123, R123, -INF , !P1 ;  /* 0xff8000007b7b7808 */ /* 0x000fe40004800000 */
[----:B------:R-:W-:Y:S02]  /*1ed70*/  LOP3.LUT P1, RZ, R172, 0x40000, RZ, 0xc0, !PT ;  /* 0x00040000acff7812 */ /* 0x000fe4000782c0ff */
[----:B------:R-:W-:Y:S02]  /*1ed80*/  ISETP.LT.OR P4, PT, R20, 0x92, P4 ;  /* 0x000000921400780c */ /* 0x000fe40002781670 */
[C---:B------:R-:W-:Y:S02]  /*1ed90*/  ISETP.GT.AND P1, PT, R21.reuse, 0x48, !P1 ;  /* 0x000000481500780c */ /* 0x040fe40004f24270 */
[----:B------:R-:W-:-:S02]  /*1eda0*/  ISETP.GT.AND P5, PT, R21, 0x98, !P5 ;  /* 0x000000981500780c */ /* 0x000fc40006fa4270 */
[----:B------:R-:W-:Y:S02]  /*1edb0*/  ISETP.LT.OR P1, PT, R20, 0x49, P1 ;  /* 0x000000491400780c */ /* 0x000fe40000f21670 */
[----:B------:R-:W-:Y:S02]  /*1edc0*/  FSEL R99, R99, -INF , !P4 ;  /* 0xff80000063637808 */ /* 0x000fe40006000000 */
[----:B------:R-:W-:Y:S02]  /*1edd0*/  FSEL R126, R126, -INF , !P1 ;  /* 0xff8000007e7e7808 */ /* 0x000fe40004800000 */
[----:B------:R-:W-:Y:S02]  /*1ede0*/  ISETP.GT.AND P1, PT, R21, 0x49, !P6 ;  /* 0x000000491500780c */ /* 0x000fe40007724270 */
[----:B------:R-:W-:Y:S02]  /*1edf0*/  LOP3.LUT P6, RZ, R172, 0x40, RZ, 0xc0, !PT ;  /* 0x00000040acff7812 */ /* 0x000fe400078cc0ff */
[----:B------:R-:W-:-:S02]  /*1ee00*/  ISETP.LT.OR P1, PT, R20, 0x4a, P1 ;  /* 0x0000004a1400780c */ /* 0x000fc40000f21670 */
[----:B------:R-:W-:Y:S02]  /*1ee10*/  ISETP.LT.OR P5, PT, R20, 0x99, P5 ;  /* 0x000000991400780c */ /* 0x000fe40002fa1670 */
[----:B------:R-:W-:Y:S02]  /*1ee20*/  FSEL R127, R127, -INF , !P1 ;  /* 0xff8000007f7f7808 */ /* 0x000fe40004800000 */
[----:B------:R-:W-:Y:S02]  /*1ee30*/  LOP3.LUT P1, RZ, R172, 0x10000, RZ, 0xc0, !PT ;  /* 0x00010000acff7812 */ /* 0x000fe4000782c0ff */
[----:B------:R-:W-:Y:S02]  /*1ee40*/  FSEL R102, R102, -INF , !P5 ;  /* 0xff80000066667808 */ /* 0x000fe40006800000 */
[----:B------:R-:W-:Y:S02]  /*1ee50*/  ISETP.GT.AND P1, PT, R21, 0x50, !P1 ;  /* 0x000000501500780c */ /* 0x000fe40004f24270 */
[----:B------:R-:W-:-:S02]  /*1ee60*/  ISETP.NE.AND P3, PT, R205, 0x3, PT ;  /* 0x00000003cd00780c */ /* 0x000fc40003f65270 */
[----:B------:R-:W-:-:S04]  /*1ee70*/  ISETP.LT.OR P1, PT, R20, 0x51, P1 ;  /* 0x000000511400780c */ /* 0x000fc80000f21670 */
[----:B------:R-:W-:Y:S02]  /*1ee80*/  FSEL R130, R130, -INF , !P1 ;  /* 0xff80000082827808 */ /* 0x000fe40004800000 */
[----:B------:R-:W-:-:S04]  /*1ee90*/  LOP3.LUT P1, RZ, R172, 0x8000, RZ, 0xc0, !PT ;  /* 0x00008000acff7812 */ /* 0x000fc8000782c0ff */
[----:B------:R-:W-:-:S04]  /*1eea0*/  ISETP.GT.AND P1, PT, R21, 0x51, !P1 ;  /* 0x000000511500780c */ /* 0x000fc80004f24270 */
        /* <DEDUP_REMOVED lines=34> */
[----:B------:R-:W-:Y:S02]  /*1f0d0*/  ISETP.GT.AND P1, PT, R21, 0x78, !P6 ;  /* 0x000000781500780c */ /* 0x000fe40007724270 */
[----:B------:R-:W-:Y:S02]  /*1f0e0*/  LOP3.LUT P6, RZ, R172, 0x1000000, RZ, 0xc0, !PT ;  /* 0x01000000acff7812 */ /* 0x000fe400078cc0ff */
        /* <DEDUP_REMOVED lines=42> */
[----:B------:R-:W-:Y:S02]  /*1f390*/  FMNMX.FTZ R91, R129, R14, !PT ;  /* 0x0000000e815b7209 */ /* 0x000fe40007810000 */
[----:B------:R-:W-:Y:S02]  /*1f3a0*/  ISETP.GT.AND P1, PT, R21, 0x88, !P6 ;  /* 0x000000881500780c */ /* 0x000fe40007724270 */
[----:B------:R-:W-:Y:S02]  /*1f3b0*/  FMNMX.FTZ R14, R132, R91, !PT ;  /* 0x0000005b840e7209 */ /* 0x000fe40007810000 */
[----:B------:R-:W-:Y:S02]  /*1f3c0*/  ISETP.LT.OR P1, PT, R20, 0x89, P1 ;  /* 0x000000891400780c */ /* 0x000fe40000f21670 */
[----:B------:R-:W-:-:S02]  /*1f3d0*/  FMNMX.FTZ R91, R133, R14, !PT ;  /* 0x0000000e855b7209 */ /* 0x000fc40007810000 */
[----:B------:R-:W-:Y:S02]  /*1f3e0*/  LOP3.LUT P6, RZ, R172, 0x1, RZ, 0xc0, !PT ;  /* 0x00000001acff7812 */ /* 0x000fe400078cc0ff */
[----:B------:R-:W-:Y:S02]  /*1f3f0*/  FMNMX.FTZ R14, R104, R91, !PT ;  /* 0x0000005b680e7209 */ /* 0x000fe40007810000 */
[----:B------:R-:W-:Y:S02]  /*1f400*/  FSEL R94, R94, -INF , !P1 ;  /* 0xff8000005e5e7808 */ /* 0x000fe40004800000 */
[----:B------:R-:W-:Y:S02]  /*1f410*/  FMNMX.FTZ R91, R105, R14, !PT ;  /* 0x0000000e695b7209 */ /* 0x000fe40007810000 */
[----:B------:R-:W-:Y:S02]  /*1f420*/  ISETP.GT.AND P1, PT, R21, RZ, !P6 ;  /* 0x000000ff1500720c */ /* 0x000fe40007724270 */
[----:B------:R-:W-:-:S02]  /*1f430*/  FMNMX.FTZ R14, R108, R91, !PT ;  /* 0x0000005b6c0e7209 */ /* 0x000fc40007810000 */
[----:B------:R-:W-:Y:S02]  /*1f440*/  ISETP.LT.OR P1, PT, R20, 0x1, P1 ;  /* 0x000000011400780c */ /* 0x000fe40000f21670 */
[----:B------:R-:W-:Y:S02]  /*1f450*/  FMNMX.FTZ R91, R109, R14, !PT ;  /* 0x0000000e6d5b7209 */ /* 0x000fe40007810000 */
[----:B------:R-:W-:Y:S02]  /*1f460*/  FSEL R154, R154, -INF , !P1 ;  /* 0xff8000009a9a7808 */ /* 0x000fe40004800000 */
[----:B------:R-:W-:Y:S02]  /*1f470*/  FMNMX.FTZ R14, R112, R91, !PT ;  /* 0x0000005b700e7209 */ /* 0x000fe40007810000 */
[----:B------:R-:W-:Y:S02]  /*1f480*/  FMNMX.FTZ R140, R154, R0, !PT ;  /* 0x000000009a8c7209 */ /* 0x000fe40007810000 */
[----:B------:R-:W-:-:S02]  /*1f490*/  FMNMX.FTZ R91, R113, R14, !PT ;  /* 0x0000000e715b7209 */ /* 0x000fc40007810000 */
[----:B------:R-:W-:Y:S02]  /*1f4a0*/  LOP3.LUT P6, RZ, R172, 0x8000000, RZ, 0xc0, !PT ;  /* 0x08000000acff7812 */ /* 0x000fe400078cc0ff */
[----:B------:R-:W-:Y:S02]  /*1f4b0*/  FMNMX.FTZ R14, R116, R91, !PT ;  /* 0x0000005b740e7209 */ /* 0x000fe40007810000 */
[----:B------:R-:W-:Y:S02]  /*1f4c0*/  ISETP.GT.AND P2, PT, R21, 0x99, !P6 ;  /* 0x000000991500780c */ /* 0x000fe40007744270 */
[----:B------:R-:W-:Y:S02]  /*1f4d0*/  FMNMX.FTZ R91, R117, R14, !PT ;  /* 0x0000000e755b7209 */ /* 0x000fe40007810000 */
[----:B------:R-:W-:Y:S02]  /*1f4e0*/  ISETP.LT.OR P2, PT, R20, 0x9a, P2 ;  /* 0x0000009a1400780c */ /* 0x000fe40001741670 */
[----:B------:R-:W-:-:S04]  /*1f4f0*/  FMNMX.FTZ R14, R88, R91, !PT ;  /* 0x0000005b580e7209 */ /* 0x000fc80007810000 */
[----:B------:R-:W-:-:S04]  /*1f500*/  FMNMX.FTZ R91, R89, R14, !PT ;  /* 0x0000000e595b7209 */ /* 0x000fc80007810000 */
[----:B------:R-:W-:-:S04]  /*1f510*/  FMNMX.FTZ R14, R92, R91, !PT ;  /* 0x0000005b5c0e7209 */ /* 0x000fc80007810000 */
[----:B------:R-:W-:-:S04]  /*1f520*/  FMNMX.FTZ R91, R93, R14, !PT ;  /* 0x0000000e5d5b7209 */ /* 0x000fc80007810000 */
[----:B------:R-:W-:-:S04]  /*1f530*/  FMNMX.FTZ R14, R96, R91, !PT ;  /* 0x0000005b600e7209 */ /* 0x000fc80007810000 */
[----:B------:R-:W-:-:S04]  /*1f540*/  FMNMX.FTZ R91, R97, R14, !PT ;  /* 0x0000000e615b7209 */ /* 0x000fc80007810000 */
[----:B------:R-:W-:-:S04]  /*1f550*/  FMNMX.FTZ R14, R100, R91, !PT ;  /* 0x0000005b640e7209 */ /* 0x000fc80007810000 */
[----:B------:R-:W-:-:S05]  /*1f560*/  FMNMX.FTZ R120, R101, R14, !PT ;  /* 0x0000000e65787209 */ /* 0x000fca0007810000 */
[----:B------:R-:W0:Y:S02]  /*1f570*/  SHFL.BFLY PT, R91, R120, 0x2, 0x1f ;  /* 0x0c401f00785b7f89 */ /* 0x000e2400000e0000 */
[----:B0-----:R-:W-:-:S05]  /*1f580*/  FMNMX.FTZ R124, R120, R91, !PT ;  /* 0x0000005b787c7209 */ /* 0x001fca0007810000 */
[----:B------:R-:W0:Y:S02]  /*1f590*/  SHFL.BFLY PT, R91, R124, 0x1, 0x1f ;  /* 0x0c201f007c5b7f89 */ /* 0x000e2400000e0000 */
[----:B0-----:R-:W-:-:S04]  /*1f5a0*/  FMNMX.FTZ R91, R124, R91, !PT ;  /* 0x0000005b7c5b7209 */ /* 0x001fc80007810000 */
[----:B------:R-:W-:Y:S01]  /*1f5b0*/  FSETP.NEU.FTZ.AND P1, PT, R91, -INF , PT ;  /* 0xff8000005b00780b */ /* 0x000fe20003f3d000 */
[----:B------:R-:W-:-:S05]  /*1f5c0*/  FFMA.FTZ R14, R2, R91, -8 ;  /* 0xc1000000020e7423 */ /* 0x000fca000001005b */
[----:B------:R-:W-:-:S05]  /*1f5d0*/  FSEL R14, R14, RZ, P1 ;  /* 0x000000ff0e0e7208 */ /* 0x000fca0000800000 */
[C-C-:B------:R-:W-:Y:S01]  /*1f5e0*/  FFMA.FTZ R124, R2.reuse, R169, -R14.reuse ;  /* 0x000000a9027c7223 */ /* 0x140fe2000001080e */
[----:B------:R-:W-:Y:S01]  /*1f5f0*/  FMNMX.FTZ R169, R155, R140, !PT ;  /* 0x0000008c9ba97209 */ /* 0x000fe20007810000 */
[C-C-:B------:R-:W-:Y:S01]  /*1f600*/  FFMA.FTZ R152, R2.reuse, R152, -R14.reuse ;  /* 0x0000009802987223 */ /* 0x140fe2000001080e */
[----:B------:R-:W-:-:S01]  /*1f610*/  FFMA.FTZ R160, R2, R109, -R14 ;  /* 0x0000006d02a07223 */ /* 0x000fc2000001080e */
[----:B------:R-:W-:Y:S01]  /*1f620*/  FSEL R109, R103, -INF , !P2 ;  /* 0xff800000676d7808 */ /* 0x000fe20005000000 */
[----:B------:R-:W-:-:S01]  /*1f630*/  FFMA.FTZ R164, R2, R112, -R14 ;  /* 0x0000007002a47223 */ /* 0x000fc2000001080e */
[----:B------:R-:W-:Y:S01]  /*1f640*/  FMNMX.FTZ R140, R158, R169, !PT ;  /* 0x000000a99e8c7209 */ /* 0x000fe20007810000 */
[----:B------:R0:W-:Y:S01]  /*1f650*/  MUFU.EX2 R120, R152 ;  /* 0x0000009800787308 */ /* 0x0001e20000000800 */
[----:B------:R-:W-:-:S01]  /*1f660*/  FFMA.FTZ R112, R2, R116, -R14 ;  /* 0x0000007402707223 */ /* 0x000fc2000001080e */
[----:B------:R-:W-:Y:S01]  /*1f670*/  FSEL R116, R91, RZ, P1 ;  /* 0x000000ff5b747208 */ /* 0x000fe20000800000 */
[----:B------:R-:W-:-:S01]  /*1f680*/  FFMA.FTZ R153, R2, R153, -R14 ;  /* 0x0000009902997223 */ /* 0x000fc2000001080e */
[----:B------:R-:W-:Y:S01]  /*1f690*/  FMNMX.FTZ R169, R159, R140, !PT ;  /* 0x0000008c9fa97209 */ /* 0x000fe20007810000 */
[----:B------:R-:W-:-:S01]  /*1f6a0*/  FFMA.FTZ R157, R2, R157, -R14 ;  /* 0x0000009d029d7223 */ /* 0x000fc2000001080e */
[----:B------:R-:W-:Y:S01]  /*1f6b0*/  FFMA.FTZ R128, R2, R171, -R14 ;  /* 0x000000ab02807223 */ /* 0x000fe2000001080e */
[----:B------:R-:W-:-:S01]  /*1f6c0*/  FADD.FTZ R3, -R116, R3 ;  /* 0x0000000374037221 */ /* 0x000fc20000010100 */
[----:B------:R-:W-:Y:S01]  /*1f6d0*/  FMNMX.FTZ R142, R162, R169, !PT ;  /* 0x000000a9a28e7209 */ /* 0x000fe20007810000 */
[----:B------:R-:W-:Y:S01]  /*1f6e0*/  MUFU.EX2 R103, R160 ;  /* 0x000000a000677308 */ /* 0x000fe20000000800 */
[----:B------:R-:W-:-:S01]  /*1f6f0*/  FFMA.FTZ R161, R2, R161, -R14 ;  /* 0x000000a102a17223 */ /* 0x000fc2000001080e */
[C-C-:B------:R-:W-:Y:S01]  /*1f700*/  FFMA.FTZ R136, R2.reuse, R173, -R14.reuse ;  /* 0x000000ad02887223 */ /* 0x140fe2000001080e */
[----:B------:R-:W-:Y:S01]  /*1f710*/  FMNMX.FTZ R169, R163, R142, !PT ;  /* 0x0000008ea3a97209 */ /* 0x000fe20007810000 */
[C-C-:B------:R-:W-:Y:S01]  /*1f720*/  FFMA.FTZ R165, R2.reuse, R165, -R14.reuse ;  /* 0x000000a502a57223 */ /* 0x140fe2000001080e */
[----:B------:R-:W-:-:S01]  /*1f730*/  FFMA.FTZ R138, R2, R175, -R14 ;  /* 0x000000af028a7223 */ /* 0x000fc2000001080e */
[--C-:B------:R-:W-:Y:S01]  /*1f740*/  FFMA.FTZ R137, R2, R137, -R14.reuse ;  /* 0x0000008902897223 */ /* 0x100fe2000001080e */
[----:B------:R-:W-:Y:S01]  /*1f750*/  FMNMX.FTZ R142, R166, R169, !PT ;  /* 0x000000a9a68e7209 */ /* 0x000fe20007810000 */
[C-C-:B------:R-:W-:Y:S01]  /*1f760*/  FFMA.FTZ R177, R2.reuse, R177, -R14.reuse ;  /* 0x000000b102b17223 */ /* 0x140fe2000001080e */
[----:B------:R-:W-:-:S01]  /*1f770*/  FFMA.FTZ R141, R2, R141, -R14 ;  /* 0x0000008d028d7223 */ /* 0x000fc2000001080e */
[C-C-:B------:R-:W-:Y:S01]  /*1f780*/  FFMA.FTZ R179, R2.reuse, R179, -R14.reuse ;  /* 0x000000b302b37223 */ /* 0x140fe2000001080e */
        /* <DEDUP_REMOVED lines=31> */
[C---:B------:R-:W-:Y:S01]  /*1f980*/  FFMA.FTZ R101, R2.reuse, R101, -R14 ;  /* 0x0000006502657223 */ /* 0x040fe2000001080e */
[----:B------:R-:W-:Y:S01]  /*1f990*/  FMNMX.FTZ R169, R151, R146, !PT ;  /* 0x0000009297a97209 */ /* 0x000fe20007810000 */
[----:B------:R-:W-:Y:S01]  /*1f9a0*/  FMUL.FTZ R3, R2, R3 ;  /* 0x0000000302037220 */ /* 0x000fe20000410000 */
[----:B------:R-:W-:Y:S02]  /*1f9b0*/  MUFU.EX2 R153, R153 ;  /* 0x0000009900997308 */ /* 0x000fe40000000800 */
[----:B------:R-:W-:-:S04]  /*1f9c0*/  FMNMX.FTZ R148, R122, R169, !PT ;  /* 0x000000a97a947209 */ /* 0x000fc80007810000 */
[----:B------:R-:W-:Y:S02]  /*1f9d0*/  FMNMX.FTZ R169, R123, R148, !PT ;  /* 0x000000947ba97209 */ /* 0x000fe40007810000 */
[----:B------:R-:W1:Y:S02]  /*1f9e0*/  MUFU.EX2 R3, R3 ;  /* 0x0000000300037308 */ /* 0x000e640000000800 */
[----:B------:R-:W-:-:S04]  /*1f9f0*/  FMNMX.FTZ R148, R126, R169, !PT ;  /* 0x000000a97e947209 */ /* 0x000fc80007810000 */
[----:B------:R-:W-:Y:S02]  /*1fa00*/  FMNMX.FTZ R169, R127, R148, !PT ;  /* 0x000000947fa97209 */ /* 0x000fe40007810000 */
[----:B------:R-:W-:Y:S02]  /*1fa10*/  MUFU.EX2 R124, R124 ;  /* 0x0000007c007c7308 */ /* 0x000fe40000000800 */
[----:B0-----:R-:W-:-:S04]  /*1fa20*/  FMNMX.FTZ R152, R130, R169, !PT ;  /* 0x000000a982987209 */ /* 0x001fc80007810000 */
[----:B------:R-:W-:Y:S02]  /*1fa30*/  FMNMX.FTZ R169, R131, R152, !PT ;  /* 0x0000009883a97209 */ /* 0x000fe40007810000 */
[----:B------:R-:W-:Y:S01]  /*1fa40*/  MUFU.EX2 R157, R157 ;  /* 0x0000009d009d7308 */ /* 0x000fe20000000800 */
[----:B-1----:R-:W-:-:S01]  /*1fa50*/  FFMA.FTZ R6, R3, R6, R120 ;  /* 0x0000000603067223 */ /* 0x002fc20000010078 */
        /* <DEDUP_REMOVED lines=26> */
[----:B------:R-:W-:Y:S03]  /*1fc00*/  MUFU.EX2 R142, R179 ;  /* 0x000000b3008e7308 */ /* 0x000fe60000000800 */
[----:B------:R-:W0:Y:S05]  /*1fc10*/  SHFL.BFLY PT, R156, R21, 0x2, 0x1f ;  /* 0x0c401f00159c7f89 */ /* 0x000e2a00000e0000 */
[----:B------:R-:W-:Y:S08]  /*1fc20*/  MUFU.EX2 R145, R145 ;  /* 0x0000009100917308 */ /* 0x000ff00000000800 */
[----:B------:R-:W-:Y:S08]  /*1fc30*/  MUFU.EX2 R144, R181 ;  /* 0x000000b500907308 */ /* 0x000ff00000000800 */
[----:B------:R-:W-:Y:S01]  /*1fc40*/  MUFU.EX2 R149, R149 ;  /* 0x0000009500957308 */ /* 0x000fe20000000800 */
[----:B0-----:R-:W-:-:S05]  /*1fc50*/  FMNMX.FTZ R156, R21, R156, !PT ;  /* 0x0000009c159c7209 */ /* 0x001fca0007810000 */
[----:B------:R-:W0:Y:S02]  /*1fc60*/  SHFL.BFLY PT, R21, R156, 0x1, 0x1f ;  /* 0x0c201f009c157f89 */ /* 0x000e2400000e0000 */
[----:B------:R-:W-:Y:S08]  /*1fc70*/  MUFU.EX2 R146, R183 ;  /* 0x000000b700927308 */ /* 0x000ff00000000800 */
[----:B------:R-:W-:Y:S08]  /*1fc80*/  MUFU.EX2 R121, R121 ;  /* 0x0000007900797308 */ /* 0x000ff00000000800 */
[----:B------:R-:W-:Y:S01]  /*1fc90*/  MUFU.EX2 R148, R185 ;  /* 0x000000b900947308 */ /* 0x000fe20000000800 */
[----:B0-----:R-:W-:-:S07]  /*1fca0*/  FMNMX.FTZ R21, R156, R21, !PT ;  /* 0x000000159c157209 */ /* 0x001fce0007810000 */
[----:B------:R-:W-:Y:S01]  /*1fcb0*/  MUFU.EX2 R125, R125 ;  /* 0x0000007d007d7308 */ /* 0x000fe20000000800 */
[----:B------:R-:W-:Y:S01]  /*1fcc0*/  FSETP.NEU.FTZ.AND P1, PT, R21, -INF , PT ;  /* 0xff8000001500780b */ /* 0x000fe20003f3d000 */
[----:B------:R-:W-:-:S06]  /*1fcd0*/  FFMA.FTZ R169, R2, R21, -8 ;  /* 0xc100000002a97423 */ /* 0x000fcc0000010015 */
[----:B------:R-:W-:Y:S01]  /*1fce0*/  MUFU.EX2 R152, R187 ;  /* 0x000000bb00987308 */ /* 0x000fe20000000800 */
[----:B------:R-:W-:-:S05]  /*1fcf0*/  FSEL R169, R169, RZ, P1 ;  /* 0x000000ffa9a97208 */ /* 0x000fca0000800000 */
[C-C-:B------:R-:W-:Y:S01]  /*1fd00*/  FFMA.FTZ R160, R2.reuse, R143, -R169.reuse ;  /* 0x0000008f02a07223 */ /* 0x140fe200000108a9 */
[----:B------:R-:W-:Y:S01]  /*1fd10*/  FSEL R143, R21, RZ, P1 ;  /* 0x000000ff158f7208 */ /* 0x000fe20000800000 */
[C-C-:B------:R-:W-:Y:S01]  /*1fd20*/  FFMA.FTZ R14, R2.reuse, R154, -R169.reuse ;  /* 0x0000009a020e7223 */ /* 0x140fe200000108a9 */
[----:B------:R-:W-:-:S01]  /*1fd30*/  FFMA.FTZ R155, R2, R155, -R169 ;  /* 0x0000009b029b7223 */ /* 0x000fc200000108a9 */
[C-C-:B------:R-:W-:Y:S01]  /*1fd40*/  FFMA.FTZ R116, R2.reuse, R158, -R169.reuse ;  /* 0x0000009e02747223 */ /* 0x140fe200000108a9 */
[----:B------:R-:W-:-:S01]  /*1fd50*/  FFMA.FTZ R159, R2, R159, -R169 ;  /* 0x0000009f029f7223 */ /* 0x000fc200000108a9 */
[----:B------:R-:W-:Y:S01]  /*1fd60*/  FADD.FTZ R143, -R143, R0 ;  /* 0x000000008f8f7221 */ /* 0x000fe20000010100 */
[----:B------:R-:W-:-:S01]  /*1fd70*/  FFMA.FTZ R154, R2, R162, -R169 ;  /* 0x000000a2029a7223 */ /* 0x000fc200000108a9 */
[----:B------:R-:W-:Y:S01]  /*1fd80*/  MUFU.EX2 R14, R14 ;  /* 0x0000000e000e7308 */ /* 0x000fe20000000800 */
[----:B------:R-:W-:-:S01]  /*1fd90*/  FFMA.FTZ R162, R2, R147, -R169 ;  /* 0x0000009302a27223 */ /* 0x000fc200000108a9 */
[C---:B------:R-:W-:Y:S01]  /*1fda0*/  FMUL.FTZ R143, R2.reuse, R143 ;  /* 0x0000008f028f7220 */ /* 0x040fe20000410000 */
[----:B------:R-:W-:-:S01]  /*1fdb0*/  FFMA.FTZ R163, R2, R163, -R169 ;  /* 0x000000a302a37223 */ /* 0x000fc200000108a9 */
[C-C-:B------:R-:W-:Y:S01]  /*1fdc0*/  FFMA.FTZ R147, R2.reuse, R126, -R169.reuse ;  /* 0x0000007e02937223 */ /* 0x140fe200000108a9 */
[----:B------:R-:W-:-:S01]  /*1fdd0*/  FFMA.FTZ R126, R2, R130, -R169 ;  /* 0x00000082027e7223 */ /* 0x000fc200000108a9 */
[C-C-:B------:R-:W-:Y:S01]  /*1fde0*/  FFMA.FTZ R130, R2.reuse, R134, -R169.reuse ;  /* 0x0000008602827223 */ /* 0x140fe200000108a9 */
[----:B------:R-:W-:-:S01]  /*1fdf0*/  FFMA.FTZ R156, R2, R166, -R169 ;  /* 0x000000a6029c7223 */ /* 0x000fc200000108a9 */
[----:B------:R-:W0:Y:S01]  /*1fe00*/  MUFU.EX2 R143, R143 ;  /* 0x0000008f008f7308 */ /* 0x000e220000000800 */
[----:B------:R-:W-:-:S01]  /*1fe10*/  FFMA.FTZ R167, R2, R167, -R169 ;  /* 0x000000a702a77223 */ /* 0x000fc200000108a9 */
[C-C-:B------:R-:W-:Y:S01]  /*1fe20*/  FFMA.FTZ R13, R2.reuse, R13, -R169.reuse ;  /* 0x0000000d020d7223 */ /* 0x140fe200000108a9 */
        /* <DEDUP_REMOVED lines=29> */
[----:B------:R-:W3:Y:S01]  /*20000*/  MUFU.EX2 R154, R154 ;  /* 0x0000009a009a7308 */ /* 0x000ee20000000800 */
[----:B------:R-:W-:-:S01]  /*20010*/  FFMA.FTZ R109, R2, R109, -R169 ;  /* 0x0000006d026d7223 */ /* 0x000fc200000108a9 */
[----:B------:R-:W-:-:S04]  /*20020*/  FADD.FTZ R5, R161, R6 ;  /* 0x00000006a1057221 */ /* 0x000fc80000010000 */
[----:B------:R-:W-:Y:S02]  /*20030*/  FADD.FTZ R6, R136, R5 ;  /* 0x0000000588067221 */ /* 0x000fe40000010000 */
[----:B------:R-:W4:Y:S02]  /*20040*/  MUFU.EX2 R163, R163 ;  /* 0x000000a300a37308 */ /* 0x000f240000000800 */
[----:B------:R-:W-:-:S04]  /*20050*/  FADD.FTZ R5, R165, R6 ;  /* 0x00000006a5057221 */ /* 0x000fc80000010000 */
[----:B------:R-:W-:Y:S02]  /*20060*/  FADD.FTZ R6, R138, R5 ;  /* 0x000000058a067221 */ /* 0x000fe40000010000 */
[----:B------:R1:W-:Y:S08]  /*20070*/  MUFU.EX2 R0, R147 ;  /* 0x0000009300007308 */ /* 0x0003f00000000800 */
[----:B------:R-:W5:Y:S01]  /*20080*/  MUFU.EX2 R156, R156 ;  /* 0x0000009c009c7308 */ /* 0x000f620000000800 */
[----:B-1----:R-:W-:-:S04]  /*20090*/  FADD.FTZ R147, R155, R134 ;  /* 0x000000869b937221 */ /* 0x002fc80000010000 */
[----:B--2---:R-:W-:-:S03]  /*200a0*/  FADD.FTZ R134, R116, R147 ;  /* 0x0000009374867221 */ /* 0x004fc60000010000 */
[----:B------:R-:W1:Y:S01]  /*200b0*/  MUFU.EX2 R167, R167 ;  /* 0x000000a700a77308 */ /* 0x000e620000000800 */
[----:B0-----:R-:W-:-:S04]  /*200c0*/  FADD.FTZ R147, R159, R134 ;  /* 0x000000869f937221 */ /* 0x001fc80000010000 */
[----:B---3--:R-:W-:-:S03]  /*200d0*/  FADD.FTZ R134, R154, R147 ;  /* 0x000000939a867221 */ /* 0x008fc60000010000 */
[----:B------:R-:W0:Y:S01]  /*200e0*/  MUFU.EX2 R13, R13 ;  /* 0x0000000d000d7308 */ /* 0x000e220000000800 */
[----:B----4-:R-:W-:-:S04]  /*200f0*/  FADD.FTZ R147, R163, R134 ;  /* 0x00000086a3937221 */ /* 0x010fc80000010000 */
[----:B-----5:R-:W-:Y:S01]  /*20100*/  FADD.FTZ R134, R156, R147 ;  /* 0x000000939c867221 */ /* 0x020fe20000010000 */
[----:B------:R-:W-:-:S02]  /*20110*/  FADD.FTZ R147, R137, R6 ;  /* 0x0000000689937221 */ /* 0x000fc40000010000 */
[----:B------:R-:W2:Y:S01]  /*20120*/  MUFU.EX2 R158, R158 ;  /* 0x0000009e009e7308 */ /* 0x000ea20000000800 */
[----:B-1----:R-:W-:-:S07]  /*20130*/  FADD.FTZ R134, R167, R134 ;  /* 0x00000086a7867221 */ /* 0x002fce0000010000 */
[----:B------:R-:W1:Y:S01]  /*20140*/  MUFU.EX2 R15, R15 ;  /* 0x0000000f000f7308 */ /* 0x000e620000000800 */
[----:B0-----:R-:W-:-:S01]  /*20150*/  FADD.FTZ R5, R13, R134 ;  /* 0x000000860d057221 */ /* 0x001fc20000010000 */
[----:B------:R-:W-:-:S04]  /*20160*/  FADD.FTZ R134, R140, R147 ;  /* 0x000000938c867221 */ /* 0x000fc80000010000 */
[----:B------:R-:W-:Y:S02]  /*20170*/  FADD.FTZ R147, R141, R134 ;  /* 0x000000868d937221 */ /* 0x000fe40000010000 */
[----:B------:R-:W0:Y:S01]  /*20180*/  MUFU.EX2 R160, R160 ;  /* 0x000000a000a07308 */ /* 0x000e220000000800 */
[----:B--2---:R-:W-:-:S01]  /*20190*/  FADD.FTZ R6, R158, R5 ;  /* 0x000000059e067221 */ /* 0x004fc20000010000 */
[----:B------:R-:W-:-:S04]  /*201a0*/  FADD.FTZ R134, R142, R147 ;  /* 0x000000938e867221 */ /* 0x000fc80000010000 */
        /* <DEDUP_REMOVED lines=8> */
[----:B--2---:R-:W-:-:S07]  /*20230*/  FADD.FTZ R5, R19, R6 ;  /* 0x0000000613057221 */ /* 0x004fce0000010000 */
[----:B------:R-:W2:Y:S01]  /*20240*/  MUFU.EX2 R150, R150 ;  /* 0x0000009600967308 */ /* 0x000ea20000000800 */
[----:B-1----:R-:W-:-:S07]  /*20250*/  FADD.FTZ R6, R162, R5 ;  /* 0x00000005a2067221 */ /* 0x002fce0000010000 */
[----:B------:R-:W1:Y:S01]  /*20260*/  MUFU.EX2 R122, R122 ;  /* 0x0000007a007a7308 */ /* 0x000e620000000800 */
[----:B0-----:R-:W-:-:S01]  /*20270*/  FADD.FTZ R5, R139, R6 ;  /* 0x000000068b057221 */ /* 0x001fc20000010000 */
[----:B------:R-:W-:-:S06]  /*20280*/  FADD.FTZ R6, R146, R147 ;  /* 0x0000009392067221 */ /* 0x000fcc0000010000 */
[----:B------:R-:W0:Y:S01]  /*20290*/  MUFU.EX2 R123, R123 ;  /* 0x0000007b007b7308 */ /* 0x000e220000000800 */
[----:B--2---:R-:W-:-:S07]  /*202a0*/  FADD.FTZ R5, R150, R5 ;  /* 0x0000000596057221 */ /* 0x004fce0000010000 */
[----:B------:R-:W2:Y:S01]  /*202b0*/  MUFU.EX2 R127, R127 ;  /* 0x0000007f007f7308 */ /* 0x000ea20000000800 */
[----:B-1----:R-:W-:-:S01]  /*202c0*/  FADD.FTZ R134, R122, R5 ;  /* 0x000000057a867221 */ /* 0x002fc20000010000 */
[----:B------:R-:W-:-:S04]  /*202d0*/  FADD.FTZ R5, R121, R6 ;  /* 0x0000000679057221 */ /* 0x000fc80000010000 */
[----:B------:R-:W-:Y:S02]  /*202e0*/  FADD.FTZ R6, R148, R5 ;  /* 0x0000000594067221 */ /* 0x000fe40000010000 */
[----:B------:R-:W1:Y:S01]  /*202f0*/  MUFU.EX2 R126, R126 ;  /* 0x0000007e007e7308 */ /* 0x000e620000000800 */
[----:B0-----:R-:W-:-:S01]  /*20300*/  FADD.FTZ R147, R123, R134 ;  /* 0x000000867b937221 */ /* 0x001fc20000010000 */
[----:B------:R-:W-:-:S03]  /*20310*/  FADD.FTZ R5, R125, R6 ;  /* 0x000000067d057221 */ /* 0x000fc60000010000 */
[----:B------:R-:W-:Y:S01]  /*20320*/  FADD.FTZ R134, R0, R147 ;  /* 0x0000009300867221 */ /* 0x000fe20000010000 */
[----:B------:R-:W-:-:S02]  /*20330*/  FADD.FTZ R6, R152, R5 ;  /* 0x0000000598067221 */ /* 0x000fc40000010000 */
[----:B------:R-:W0:Y:S01]  /*20340*/  MUFU.EX2 R129, R129 ;  /* 0x0000008100817308 */ /* 0x000e220000000800 */
[----:B--2---:R-:W-:-:S07]  /*20350*/  FADD.FTZ R147, R127, R134 ;  /* 0x000000867f937221 */ /* 0x004fce0000010000 */
[----:B------:R-:W2:Y:S01]  /*20360*/  MUFU.EX2 R131, R131 ;  /* 0x0000008300837308 */ /* 0x000ea20000000800 */
[----:B-1----:R-:W-:-:S01]  /*20370*/  FADD.FTZ R134, R126, R147 ;  /* 0x000000937e867221 */ /* 0x002fc20000010000 */
[----:B------:R-:W-:-:S06]  /*20380*/  FFMA.FTZ R147, R2, R12, -R169 ;  /* 0x0000000c02937223 */ /* 0x000fcc00000108a9 */
        /* <DEDUP_REMOVED lines=22> */
[----:B--2---:R-:W-:-:S04]  /*204f0*/  FADD.FTZ R6, R108, R5 ;  /* 0x000000056c067221 */ /* 0x004fc80000010000 */
[----:B------:R-:W-:-:S03]  /*20500*/  FADD.FTZ R5, R103, R6 ;  /* 0x0000000667057221 */ /* 0x000fc60000010000 */
[----:B------:R-:W2:Y:S01]  /*20510*/  MUFU.EX2 R20, R164 ;  /* 0x000000a400147308 */ /* 0x000ea20000000800 */
[----:B-1----:R-:W-:-:S07]  /*20520*/  FADD.FTZ R94, R110, R151 ;  /* 0x000000976e5e7221 */ /* 0x002fce0000010000 */
[----:B------:R-:W1:Y:S01]  /*20530*/  MUFU.EX2 R114, R114 ;  /* 0x0000007200727308 */ /* 0x000e620000000800 */
[----:B0-----:R-:W-:-:S01]  /*20540*/  FADD.FTZ R151, R111, R94 ;  /* 0x0000005e6f977221 */ /* 0x001fc20000010000 */
[----:B------:R-:W-:-:S06]  /*20550*/  FFMA.FTZ R94, R2, R98, -R169 ;  /* 0x00000062025e7223 */ /* 0x000fcc00000108a9 */
        /* <DEDUP_REMOVED lines=49> */
.L_x_1625:
[----:B------:R-:W-:Y:S01]  /*20870*/  F2FP.SATFINITE.E4M3.F32.PACK_AB_MERGE_C R0, R127, R0, RZ ;  /* 0x000000007f00723e */ /* 0x000fe200048070ff */
[----:B------:R-:W-:Y:S01]  /*20880*/  FMUL.FTZ R24, R24, R3 ;  /* 0x0000000318187220 */ /* 0x000fe20000410000 */
[----:B------:R-:W-:Y:S01]  /*20890*/  F2FP.SATFINITE.E4M3.F32.PACK_AB_MERGE_C R15, R160, R15, RZ ;  /* 0x0000000fa00f723e */ /* 0x000fe200048070ff */
[----:B------:R-:W-:Y:S01]  /*208a0*/  FMUL.FTZ R25, R25, R3 ;  /* 0x0000000319197220 */ /* 0x000fe20000410000 */
[----:B------:R-:W-:Y:S01]  /*208b0*/  F2FP.SATFINITE.E4M3.F32.PACK_AB_MERGE_C R177, R123, R122, R0 ;  /* 0x0000007a7bb1723e */ /* 0x000fe20004807000 */
[----:B------:R-:W-:Y:S01]  /*208c0*/  IMAD R0, R190, 0x8, R16 ;  /* 0x00000008be007824 */ /* 0x000fe200078e0210 */
[----:B------:R-:W-:Y:S01]  /*208d0*/  ISETP.GT.AND P1, PT, R4, R9, PT ;  /* 0x000000090400720c */ /* 0x000fe20003f24270 */
[----:B------:R-:W-:Y:S01]  /*208e0*/  FMUL.FTZ R28, R28, R3 ;  /* 0x000000031c1c7220 */ /* 0x000fe20000410000 */
[----:B------:R-:W-:Y:S01]  /*208f0*/  F2FP.SATFINITE.E4M3.F32.PACK_AB_MERGE_C R181, R158, R13, R15 ;  /* 0x0000000d9eb5723e */ /* 0x000fe2000480700f */
[----:B------:R-:W-:Y:S01]  /*20900*/  IMAD.U32 R13, RZ, RZ, UR37 ;  /* 0x00000025ff0d7e24 */ /* 0x000fe2000f8e00ff */
[----:B------:R-:W-:Y:S01]  /*20910*/  F2FP.SATFINITE.E4M3.F32.PACK_AB_MERGE_C R139, R150, R139, RZ ;  /* 0x0000008b968b723e */ /* 0x000fe200048070ff */
[----:B------:R-:W-:Y:S01]  /*20920*/  VIADD R0, R0, 0x29860 ;  /* 0x0002986000007836 */ /* 0x000fe20000000000 */
[----:B------:R-:W-:Y:S01]  /*20930*/  F2FP.SATFINITE.E4M3.F32.PACK_AB_MERGE_C R124, R157, R124, RZ ;  /* 0x0000007c9d7c723e */ /* 0x000fe200048070ff */
[-C--:B------:R-:W-:Y:S01]  /*20940*/  FMUL.FTZ R29, R29, R3.reuse ;  /* 0x000000031d1d7220 */ /* 0x080fe20000410000 */
[----:B------:R-:W-:Y:S01]  /*20950*/  F2FP.SATFINITE.E4M3.F32.PACK_AB_MERGE_C R116, R159, R116, RZ ;  /* 0x000000749f74723e */ /* 0x000fe200048070ff */
[-C--:B------:R-:W-:Y:S01]  /*20960*/  FMUL.FTZ R32, R32, R3.reuse ;  /* 0x0000000320207220 */ /* 0x080fe20000410000 */
[----:B------:R-:W-:Y:S01]  /*20970*/  PRMT R0, R13, 0x654, R0 ;  /* 0x000006540d007816 */ /* 0x000fe20000000000 */
[-C--:B------:R-:W-:Y:S01]  /*20980*/  FMUL.FTZ R33, R33, R3.reuse ;  /* 0x0000000321217220 */ /* 0x080fe20000410000 */
[----:B------:R-:W-:Y:S01]  /*20990*/  F2FP.SATFINITE.E4M3.F32.PACK_AB_MERGE_C R136, R165, R136, RZ ;  /* 0x00000088a588723e */ /* 0x000fe200048070ff */
[-C--:B------:R-:W-:Y:S01]  /*209a0*/  FMUL.FTZ R36, R36, R3.reuse ;  /* 0x0000000324247220 */ /* 0x080fe20000410000 */
[----:B------:R-:W-:Y:S01]  /*209b0*/  F2FP.SATFINITE.E4M3.F32.PACK_AB_MERGE_C R156, R167, R156, RZ ;  /* 0x0000009ca79c723e */ /* 0x000fe200048070ff */
[----:B------:R0:W-:Y:S01]  /*209c0*/  SYNCS.ARRIVE.TRANS64.RED.A1T0 RZ, [R0+URZ], RZ ;  /* 0x000000ff00ff79a7 */ /* 0x0001e2000810043f */
        /* <DEDUP_REMOVED lines=89> */
[----:B0-----:R-:W-:Y:S02]  /*20f60*/  IMAD.MOV.U32 R0, RZ, RZ, R21 ;  /* 0x000000ffff007224 */ /* 0x001fe400078e0015 */
[----:B------:R-:W-:Y:S02]  /*20f70*/  IMAD.MOV.U32 R3, RZ, RZ, R91 ;  /* 0x000000ffff037224 */ /* 0x000fe400078e005b */
[----:B------:R-:W-:Y:S02]  /*20f80*/  IMAD.MOV.U32 R19, RZ, RZ, R11 ;  /* 0x000000ffff137224 */ /* 0x000fe400078e000b */
[----:B------:R-:W-:Y:S01]  /*20f90*/  IMAD.MOV.U32 R190, RZ, RZ, R10 ;  /* 0x000000ffffbe7224 */ /* 0x000fe200078e000a */
[----:B------:R-:W-:Y:S06]  /*20fa0*/  @P1 BRA `(.L_x_1626) ;  /* 0xffffffb0005c1947 */ /* 0x000fec000383ffff */
[----:B------:R-:W-:Y:S02]  /*20fb0*/  IMAD.MOV.U32 R0, RZ, RZ, R21 ;  /* 0x000000ffff007224 */ /* 0x000fe400078e0015 */
[----:B------:R-:W-:Y:S02]  /*20fc0*/  IMAD.MOV.U32 R3, RZ, RZ, R91 ;  /* 0x000000ffff037224 */ /* 0x000fe400078e005b */
[----:B------:R-:W-:Y:S02]  /*20fd0*/  IMAD.MOV.U32 R190, RZ, RZ, R10 ;  /* 0x000000ffffbe7224 */ /* 0x000fe400078e000a */
[----:B------:R-:W-:-:S07]  /*20fe0*/  IMAD.MOV.U32 R19, RZ, RZ, R11 ;  /* 0x000000ffff137224 */ /* 0x000fce00078e000b */
.L_x_1607:
[----:B------:R-:W0:Y:S01]  /*20ff0*/  LDC R9, c[0x0][0x448] ;  /* 0x00011200ff097b82 */ /* 0x000e220000000800 */
[----:B------:R-:W-:Y:S02]  /*21000*/  LOP3.LUT R17, R17, 0xffffffef, RZ, 0xc0, !PT ;  /* 0xffffffef11117812 */ /* 0x000fe400078ec0ff */
[----:B------:R-:W-:-:S05]  /*21010*/  IADD3 R12, R193, 0x1, -R192 ;  /* 0x00000001c10c7810 */ /* 0x000fca0007ffe8c0 */
[----:B------:R-:W1:Y:S01]  /*21020*/  LDC R225, c[0x0][0x9e4] ;  /* 0x00027900ffe17b82 */ /* 0x000e620000000800 */
[----:B0-----:R-:W-:Y:S01]  /*21030*/  ISETP.NE.AND P1, PT, R9, 0x1, PT ;  /* 0x000000010900780c */ /* 0x001fe20003f25270 */
[----:B------:R-:W-:-:S12]  /*21040*/  VIADD R9, R201, 0x7f ;  /* 0x0000007fc9097836 */ /* 0x000fd80000000000 */
[----:B------:R-:W0:Y:S01]  /*21050*/  @P1 LDC R10, c[0x0][0x44c] ;  /* 0x00011300ff0a1b82 */ /* 0x000e220000000800 */
[----:B------:R-:W-:-:S04]  /*21060*/  @P1 LOP3.LUT R17, R17, 0x10, RZ, 0xfc, !PT ;  /* 0x0000001011111812 */ /* 0x000fc800078efcff */
[----:B------:R-:W-:-:S03]  /*21070*/  LOP3.LUT R17, R17, 0xffffffdf, RZ, 0xc0, !PT ;  /* 0xffffffdf11117812 */ /* 0x000fc600078ec0ff */
[----:B------:R-:W2:Y:S01]  /*21080*/  @P1 LDC R11, c[0x0][0x450] ;  /* 0x00011400ff0b1b82 */ /* 0x000ea20000000800 */
[----:B0-----:R-:W-:-:S05]  /*21090*/  @P1 IMAD.HI.U32 R10, R9, R10, RZ ;  /* 0x0000000a090a1227 */ /* 0x001fca00078e00ff */
[----:B--2---:R-:W-:Y:S02]  /*210a0*/  @P1 SHF.R.U32.HI R9, RZ, R11, R10 ;  /* 0x0000000bff091219 */ /* 0x004fe4000001160a */
[----:B-1----:R-:W-:-:S03]  /*210b0*/  ISETP.GE.AND P1, PT, R225, 0x1, PT ;  /* 0x00000001e100780c */ /* 0x002fc60003f26270 */
[----:B------:R-:W-:-:S04]  /*210c0*/  IMAD.IADD R10, R9, 0x1, R12 ;  /* 0x00000001090a7824 */ /* 0x000fc800078e020c */
[----:B------:R-:W-:-:S06]  /*210d0*/  IMAD.IADD R7, R10, 0x1, -R7 ;  /* 0x000000010a077824 */ /* 0x000fcc00078e0a07 */
[----:B------:R-:W-:Y:S01]  /*210e0*/  @P1 LOP3.LUT R17, R17, 0x20, RZ, 0xfc, !PT ;  /* 0x0000002011111812 */ /* 0x000fe200078efcff */
        /* <DEDUP_REMOVED lines=11> */
.L_x_1629:
[----:B------:R-:W-:-:S13]  /*211a0*/  ISETP.NE.AND P1, PT, R225, 0x1, PT ;  /* 0x00000001e100780c */ /* 0x000fda0003f25270 */
[----:B------:R-:W0:Y:S02]  /*211b0*/  @P1 LDC.64 R12, c[0x0][0x9e8] ;  /* 0x00027a00ff0c1b82 */ /* 0x000e240000000a00 */
[----:B0-----:R-:W-:-:S05]  /*211c0*/  @P1 IMAD.HI.U32 R12, R10, R12, RZ ;  /* 0x0000000c0a0c1227 */ /* 0x001fca00078e00ff */
[----:B------:R-:W-:-:S07]  /*211d0*/  @P1 SHF.R.U32.HI R10, RZ, R13, R12 ;  /* 0x0000000dff0a1219 */ /* 0x000fce000001160c */
.L_x_1630:
[----:B------:R-:W-:Y:S05]  /*211e0*/  BSYNC B0 ;  /* 0x0000000000007941 */ /* 0x000fea0003800000 */
.L_x_1628:
[----:B------:R-:W-:-:S05]  /*211f0*/  IMAD R10, R10, R225, RZ ;  /* 0x000000e10a0a7224 */ /* 0x000fca00078e02ff */
[----:B------:R-:W-:-:S07]  /*21200*/  VIMNMX R7, R7, R10, !PT ;  /* 0x0000000a07077248 */ /* 0x000fce0007fe0100 */
.L_x_1627:
[----:B------:R-:W-:-:S04]  /*21210*/  VIADD R7, R7, 0x9f ;  /* 0x0000009f07077836 */ /* 0x000fc80000000000 */
[----:B------:R-:W-:-:S05]  /*21220*/  IMAD.HI R7, R7, 0x66666667, RZ ;  /* 0x6666666707077827 */ /* 0x000fca00078e02ff */
[----:B------:R-:W-:-:S04]  /*21230*/  SHF.R.U32.HI R10, RZ, 0x1f, R7 ;  /* 0x0000001fff0a7819 */ /* 0x000fc80000011607 */
[----:B------:R-:W-:-:S04]  /*21240*/  LEA.HI.SX32 R7, R7, R10, 0x1a ;  /* 0x0000000a07077211 */ /* 0x000fc800078fd2ff */
[----:B------:R-:W-:-:S04]  /*21250*/  VIMNMX R7, R204, R7, !PT ;  /* 0x00000007cc077248 */ /* 0x000fc80007fe0100 */
[----:B------:R-:W-:-:S13]  /*21260*/  ISETP.GE.AND P1, PT, R4, R7, PT ;  /* 0x000000070400720c */ /* 0x000fda0003f26270 */
[----:B------:R-:W-:Y:S05]  /*21270*/  @!P1 BRA `(.L_x_1631) ;  /* 0x0000003000949947 */ /* 0x000fea0003800000 */
[----:B------:R-:W-:Y:S02]  /*21280*/  IMAD.MOV.U32 R9, RZ, RZ, R0 ;  /* 0x000000ffff097224 */ /* 0x000fe400078e0000 */
[----:B------:R-:W-:Y:S02]  /*21290*/  IMAD.MOV.U32 R10, RZ, RZ, R3 ;  /* 0x000000ffff0a7224 */ /* 0x000fe400078e0003 */
[----:B------:R-:W-:-:S07]  /*212a0*/  IMAD.MOV.U32 R11, RZ, RZ, R19 ;  /* 0x000000ffff0b7224 */ /* 0x000fce00078e0013 */
.L_x_1642:
[----:B------:R-:W-:Y:S01]  /*212b0*/  ISETP.NE.AND P1, PT, R190, 0x1, PT ;  /* 0x00000001be00780c */ /* 0x000fe20003f25270 */
[----:B------:R-:W-:Y:S05]  /*212c0*/  YIELD ;  /* 0x0000000000007946 */ /* 0x000fea0003800000 */
[----:B------:R-:W-:Y:S02]  /*212d0*/  SEL R0, RZ, 0x1, P1 ;  /* 0x00000001ff007807 */ /* 0x000fe40000800000 */
[----:B------:R-:W-:Y:S02]  /*212e0*/  ISETP.NE.AND P1, PT, R194, RZ, PT ;  /* 0x000000ffc200720c */ /* 0x000fe40003f25270 */
[----:B------:R-:W-:-:S11]  /*212f0*/  LOP3.LUT R19, R11, R0, RZ, 0x3c, !PT ;  /* 0x000000000b137212 */ /* 0x000fd600078e3cff */
[----:B------:R-:W-:Y:S05]  /*21300*/  @P1 BRA `(.L_x_1632) ;  /* 0x0000000000401947 */ /* 0x000fea0003800000 */
[----:B------:R-:W-:-:S13]  /*21310*/  ISETP.NE.AND P3, PT, R205, 0x3, PT ;  /* 0x00000003cd00780c */ /* 0x000fda0003f65270 */
[----:B------:R-:W-:Y:S05]  /*21320*/  @!P3 BRA `(.L_x_1633) ;  /* 0x000000000004b947 */ /* 0x000fea0003800000 */
[----:B------:R-:W-:Y:S01]  /*21330*/  BPT.TRAP 0x1 ;  /* 0x000000040000795c */ /* 0x000fe20000300000 */
.L_x_1633:
        /* <DEDUP_REMOVED lines=8> */
.L_x_1634:
[----:B------:R-:W-:Y:S04]  /*213c0*/  BSSY B0, `(.L_x_1632) ;  /* 0x0000004000007945 */ /* 0x000fe80003800000 */
[----:B-1----:R-:W-:Y:S05]  /*213d0*/  @P2 BRA `(.L_x_1635) ;  /* 0x0000000000082947 */ /* 0x002fea0003800000 */
[----:B------:R-:W1:Y:S02]  /*213e0*/  SYNCS.PHASECHK.TRANS64.TRYWAIT P2, [R3+URZ+0x29830], R0 ;  /* 0x02983000030075a7 */ /* 0x000e64000804017f */
[----:B-1----:R-:W-:Y:S05]  /*213f0*/  @!P2 BRA `(.L_x_1636) ;  /* 0x0000012c0070a947 */ /* 0x002fea0003800000 */
.L_x_1635:
[----:B------:R-:W-:Y:S05]  /*21400*/  BSYNC B0 ;  /* 0x0000000000007941 */ /* 0x000fea0003800000 */
.L_x_1632:
[----:B01----:R-:W0:Y:S01]  /*21410*/  S2R R0, SR_TID.X ;  /* 0x0000000000007919 */ /* 0x003e220000002100 */
[----:B------:R-:W-:Y:S01]  /*21420*/  VIADD R12, R190, 0x1 ;  /* 0x00000001be0c7836 */ /* 0x000fe20000000000 */
[----:B------:R-:W-:Y:S05]  /*21430*/  WARPSYNC.ALL ;  /* 0x0000000000007948 */ /* 0x000fea0003800000 */
[C---:B------:R-:W-:Y:S01]  /*21440*/  ISETP.NE.AND P2, PT, R12.reuse, 0x2, PT ;  /* 0x000000020c00780c */ /* 0x040fe20003f45270 */
[----:B------:R-:W-:Y:S01]  /*21450*/  IMAD.MOV.U32 R15, RZ, RZ, -0x7fffffe0 ;  /* 0x80000020ff0f7424 */ /* 0x000fe200078e00ff */
[----:B------:R-:W-:Y:S01]  /*21460*/  UMOV UR48, UR24 ;  /* 0x0000001800307c82 */ /* 0x000fe20008000000 */
[----:B------:R-:W-:Y:S01]  /*21470*/  UMOV UR49, UR25 ;  /* 0x0000001900317c82 */ /* 0x000fe20008000000 */
[----:B------:R-:W-:Y:S01]  /*21480*/  SEL R12, R12, RZ, P2 ;  /* 0x000000ff0c0c7207 */ /* 0x000fe20001000000 */
[----:B------:R-:W-:Y:S01]  /*21490*/  IMAD.MOV.U32 R21, RZ, RZ, -0x7fffffe0 ;  /* 0x80000020ff157424 */ /* 0x000fe200078e00ff */
[----:B------:R-:W-:Y:S01]  /*214a0*/  R2UR UR51, R15 ;  /* 0x000000000f3372ca */ /* 0x000fe200000e0000 */
[----:B------:R-:W-:Y:S01]  /*214b0*/  UMOV UR44, UR24 ;  /* 0x00000018002c7c82 */ /* 0x000fe20008000000 */
[----:B------:R-:W-:Y:S01]  /*214c0*/  UMOV UR45, UR25 ;  /* 0x00000019002d7c82 */ /* 0x000fe20008000000 */
[----:B------:R-:W-:Y:S01]  /*214d0*/  IMAD R14, R12, 0x780, R8 ;  /* 0x000007800c0e7824 */ /* 0x000fe200078e0208 */
[----:B------:R-:W-:Y:S01]  /*214e0*/  R2UR UR47, R21 ;  /* 0x00000000152f72ca */ /* 0x000fe200000e0000 */
[----:B------:R-:W-:Y:S01]  /*214f0*/  IMAD.MOV.U32 R91, RZ, RZ, -0x7fffffe0 ;  /* 0x80000020ff5b7424 */ /* 0x000fe200078e00ff */
[----:B------:R-:W-:Y:S01]  /*21500*/  UMOV UR28, UR24 ;  /* 0x00000018001c7c82 */ /* 0x000fe20008000000 */
[C---:B------:R-:W-:Y:S01]  /*21510*/  VIADD R20, R14.reuse, 0x80 ;  /* 0x000000800e147836 */ /* 0x040fe20000000000 */
[C---:B------:R-:W-:Y:S01]  /*21520*/  R2UR UR50, R14.reuse ;  /* 0x000000000e3272ca */ /* 0x040fe200000e0000 */
[C---:B------:R-:W-:Y:S01]  /*21530*/  VIADD R90, R14.reuse, 0x100 ;  /* 0x000001000e5a7836 */ /* 0x040fe20000000000 */
[----:B------:R-:W-:Y:S01]  /*21540*/  R2UR UR27, R91 ;  /* 0x000000005b1b72ca */ /* 0x000fe200000e0000 */
[----:B------:R-:W-:Y:S01]  /*21550*/  VIADD R88, R14, 0x180 ;  /* 0x000001800e587836 */ /* 0x000fe20000000000 */
[----:B------:R-:W-:Y:S01]  /*21560*/  R2UR UR46, R20 ;  /* 0x00000000142e72ca */ /* 0x000fe200000e0000 */
[----:B------:R-:W-:Y:S01]  /*21570*/  IMAD.MOV.U32 R89, RZ, RZ, -0x7fffffe0 ;  /* 0x80000020ff597424 */ /* 0x000fe200078e00ff */
[----:B------:R-:W-:Y:S01]  /*21580*/  R2UR UR26, R90 ;  /* 0x000000005a1a72ca */ /* 0x000fe200000e0000 */
[----:B------:R-:W-:Y:S01]  /*21590*/  UMOV UR29, UR25 ;  /* 0x00000019001d7c82 */ /* 0x000fe20008000000 */
[----:B------:R-:W-:Y:S01]  /*215a0*/  R2UR UR30, R88 ;  /* 0x00000000581e72ca */ /* 0x000fe200000e0000 */
[C---:B------:R-:W-:Y:S01]  /*215b0*/  VIADD R20, R14.reuse, 0x200 ;  /* 0x000002000e147836 */ /* 0x040fe20000000000 */
[----:B------:R-:W-:Y:S01]  /*215c0*/  R2UR UR31, R89 ;  /* 0x00000000591f72ca */ /* 0x000fe200000e0000 */
[C---:B------:R-:W-:Y:S01]  /*215d0*/  VIADD R90, R14.reuse, 0x2 ;  /* 0x000000020e5a7836 */ /* 0x040fe20000000000 */
[----:B0-----:R-:W-:Y:S01]  /*215e0*/  SHF.R.U32.HI R0, RZ, 0x7, R0 ;  /* 0x00000007ff007819 */ /* 0x001fe20000011600 */
[----:B------:R-:W-:Y:S01]  /*215f0*/  VIADD R88, R14, 0x82 ;  /* 0x000000820e587836 */ /* 0x000fe20000000000 */
[----:B------:R-:W-:Y:S01]  /*21600*/  R2UR UR34, R20 ;  /* 0x00000000142272ca */ /* 0x000fe200000e0000 */
[----:B------:R-:W-:Y:S01]  /*21610*/  IMAD.MOV.U32 R89, RZ, RZ, -0x7fffffe0 ;  /* 0x80000020ff597424 */ /* 0x000fe200078e00ff */
[----:B------:R-:W-:Y:S01]  /*21620*/  R2UR UR35, R21 ;  /* 0x00000000152372ca */ /* 0x000fe200000e0000 */
[----:B------:R-:W-:Y:S01]  /*21630*/  VIADD R0, R0, 0x8 ;  /* 0x0000000800007836 */ /* 0x000fe20000000000 */
[----:B------:R-:W-:Y:S01]  /*21640*/  R2UR UR6, R90 ;  /* 0x000000005a0672ca */ /* 0x000fe200000e0000 */
[----:B------:R-:W-:Y:S01]  /*21650*/  UMOV UR32, UR24 ;  /* 0x0000001800207c82 */ /* 0x000fe20008000000 */
[----:B------:R-:W-:Y:S01]  /*21660*/  R2UR UR7, R91 ;  /* 0x000000005b0772ca */ /* 0x000fe200000e0000 */
[----:B------:R-:W-:Y:S01]  /*21670*/  UMOV UR33, UR25 ;  /* 0x0000001900217c82 */ /* 0x000fe20008000000 */
[----:B------:R0:W-:Y:S01]  /*21680*/  BAR.SYNC.DEFER_BLOCKING R0, 0x100 ;  /* 0x000400000000751d */ /* 0x0001e20000010000 */
[----:B------:R-:W-:-:S02]  /*21690*/  VIADD R20, R14, 0x102 ;  /* 0x000001020e147836 */ /* 0x000fc40000000000 */
[----:B------:R-:W-:Y:S02]  /*216a0*/  IMAD.MOV.U32 R21, RZ, RZ, -0x7fffffe0 ;  /* 0x80000020ff157424 */ /* 0x000fe400078e00ff */
[----:B------:R-:W-:Y:S01]  /*216b0*/  IMAD.MOV.U32 R15, RZ, RZ, -0x7fffffe0 ;  /* 0x80000020ff0f7424 */ /* 0x000fe200078e00ff */
        /* <DEDUP_REMOVED lines=225> */
.L_x_1638:
[----:B------:R-:W-:Y:S01]  /*224d0*/  SHF.L.U32 R0, R11, 0x1f, RZ ;  /* 0x0000001f0b007819 */ /* 0x000fe200000006ff */
[----:B------:R-:W-:-:S04]  /*224e0*/  IMAD R3, R190, 0x8, R16 ;  /* 0x00000008be037824 */ /* 0x000fc800078e0210 */
[----:B------:R0:W1:Y:S01]  /*224f0*/  SYNCS.PHASECHK.TRANS64.TRYWAIT P1, [R3+URZ+0x29850], R0 ;  /* 0x02985000030075a7 */ /* 0x000062000802017f */
[----:B------:R-:W-:Y:S05]  /*22500*/  @!P3 BRA `(.L_x_1639) ;  /* 0x000000000004b947 */ /* 0x000fea0003800000 */
[----:B------:R-:W-:Y:S01]  /*22510*/  BPT.TRAP 0x1 ;  /* 0x000000040000795c */ /* 0x000fe20000300000 */
.L_x_1639:
[----:B-1----:R-:W-:Y:S05]  /*22520*/  @P1 BRA `(.L_x_1637) ;  /* 0x0000000000081947 */ /* 0x002fea0003800000 */
[----:B------:R-:W1:Y:S02]  /*22530*/  SYNCS.PHASECHK.TRANS64.TRYWAIT P1, [R3+URZ+0x29850], R0 ;  /* 0x02985000030075a7 */ /* 0x000e64000802017f */
[----:B-1----:R-:W-:Y:S05]  /*22540*/  @!P1 BRA `(.L_x_1640) ;  /* 0x0000011c00309947 */ /* 0x002fea0003800000 */
.L_x_1637:
[----:B01----:R-:W-:Y:S01]  /*22550*/  VIADD R0, R16, 0x400 ;  /* 0x0000040010007836 */ /* 0x003fe20000000000 */
[----:B------:R-:W-:Y:S05]  /*22560*/  WARPSYNC.ALL ;  /* 0x0000000000007948 */ /* 0x000fea0003800000 */
[----:B------:R-:W-:Y:S01]  /*22570*/  SHF.R.U32.HI R0, RZ, 0x4, R0 ;  /* 0x00000004ff007819 */ /* 0x000fe20000011600 */
[----:B------:R-:W-:Y:S01]  /*22580*/  IMAD.MOV.U32 R15, RZ, RZ, -0x3ffffff0 ;  /* 0xc0000010ff0f7424 */ /* 0x000fe200078e00ff */
[----:B------:R-:W-:Y:S01]  /*22590*/  WARPGROUP.ARRIVE ;  /* 0x00000000000079c5 */ /* 0x000fe20000000000 */
[----:B------:R-:W-:Y:S01]  /*225a0*/  IMAD.MOV.U32 R21, RZ, RZ, -0x3ffffff0 ;  /* 0xc0000010ff157424 */ /* 0x000fe200078e00ff */
[----:B------:R-:W-:-:S02]  /*225b0*/  LOP3.LUT R0, R0, 0x3fff, RZ, 0xc0, !PT ;  /* 0x00003fff00007812 */ /* 0x000fc400078ec0ff */
[----:B------:R-:W-:Y:S02]  /*225c0*/  R2UR UR7, R15 ;  /* 0x000000000f0772ca */ /* 0x000fe400000e0000 */
[----:B------:R-:W-:Y:S02]  /*225d0*/  LOP3.LUT R0, R0, 0x10000, RZ, 0xfc, !PT ;  /* 0x0001000000007812 */ /* 0x000fe400078efcff */
[----:B------:R-:W-:-:S03]  /*225e0*/  ISETP.NE.AND P1, PT, R205, 0x3, PT ;  /* 0x00000003cd00780c */ /* 0x000fc60003f25270 */
        /* <DEDUP_REMOVED lines=9> */
[----:B------:R-:W-:Y:S01]  /*22680*/  R2UR UR7, R21 ;  /* 0x00000000150772ca */ /* 0x000fe200000e0000 */
[----:B------:R-:W-:Y:S01]  /*22690*/  IMAD.MOV.U32 R21, RZ, RZ, -0x3ffffff0 ;  /* 0xc0000010ff157424 */ /* 0x000fe200078e00ff */
[----:B------:R-:W-:Y:S02]  /*226a0*/  WARPGROUP.DEPBAR.LE gsb0, 0x0 ;  /* 0x00008000000079c5 */ /* 0x000fe40000010000 */
[----:B------:R-:W-:-:S06]  /*226b0*/  WARPGROUP.ARRIVE ;  /* 0x00000000000079c5 */ /* 0x000fcc0000000000 */
[----:B------:R-:W0:Y:S03]  /*226c0*/  S2R R187, SR_TID.X ;  /* 0x0000000000bb7919 */ /* 0x000e260000002100 */
[----:B------:R-:W-:Y:S01]  /*226d0*/  QGMMA.64x128x32.F32.E4M3.E4M3 R24, R180, gdesc[UR4], R24, gsb0 ;  /* 0x01e00004b4187df3 */ /* 0x000fe20008000818 */
[----:B------:R-:W-:Y:S02]  /*226e0*/  R2UR UR6, R20 ;  /* 0x00000000140672ca */ /* 0x000fe400000e0000 */
        /* <DEDUP_REMOVED lines=39> */
[----:B------:R-:W-:Y:S01]  /*22960*/  R2UR UR7, R21 ;  /* 0x00000000150772ca */ /* 0x000fe200000e0000 */
[----:B------:R-:W-:Y:S01]  /*22970*/  IMAD.MOV.U32 R21, RZ, RZ, -0x3ffffff0 ;  /* 0xc0000010ff157424 */ /* 0x000fe200078e00ff */
        /* <DEDUP_REMOVED lines=29> */
[----:B------:R-:W-:Y:S01]  /*22b50*/  FMNMX.FTZ R20, R96, R11, !PT ;  /* 0x0000000b60147209 */ /* 0x000fe20007810000 */
[----:B------:R-:W-:Y:S02]  /*22b60*/  WARPGROUP.DEPBAR.LE gsb0, 0x0 ;  /* 0x00008000000079c5 */ /* 0x000fe40000010000 */
[----:B------:R-:W-:Y:S01]  /*22b70*/  WARPGROUP.ARRIVE ;  /* 0x00000000000079c5 */ /* 0x000fe20000000000 */
[----:B------:R-:W-:Y:S02]  /*22b80*/  FMNMX.FTZ R3, R95, R0, !PT ;  /* 0x000000005f037209 */ /* 0x000fe40007810000 */
[----:B------:R-:W-:Y:S02]  /*22b90*/  FMNMX.FTZ R11, R97, R20, !PT ;  /* 0x00000014610b7209 */ /* 0x000fe40007810000 */
[----:B------:R-:W-:Y:S01]  /*22ba0*/  FMNMX.FTZ R0, R98, R3, !PT ;  /* 0x0000000362007209 */ /* 0x000fe20007810000 */
[----:B------:R-:W-:Y:S01]  /*22bb0*/  QGMMA.64x128x32.F32.E4M3.E4M3 R24, R176, gdesc[UR4], R24, gsb0 ;  /* 0x01e00004b0187df3 */ /* 0x000fe20008000818 */
[----:B------:R-:W-:-:S02]  /*22bc0*/  FMNMX.FTZ R20, R100, R11, !PT ;  /* 0x0000000b64147209 */ /* 0x000fc40007810000 */
[----:B------:R-:W-:Y:S02]  /*22bd0*/  FMNMX.FTZ R3, R99, R0, !PT ;  /* 0x0000000063037209 */ /* 0x000fe40007810000 */
[----:B------:R-:W-:Y:S02]  /*22be0*/  FMNMX.FTZ R13, R101, R20, !PT ;  /* 0x00000014650d7209 */ /* 0x000fe40007810000 */
[----:B------:R-:W-:Y:S02]  /*22bf0*/  FMNMX.FTZ R0, R102, R3, !PT ;  /* 0x0000000366007209 */ /* 0x000fe40007810000 */
[----:B------:R-:W-:Y:S01]  /*22c00*/  R2UR UR7, R21 ;  /* 0x00000000150772ca */ /* 0x000fe200000e0000 */
[----:B------:R-:W1:Y:S01]  /*22c10*/  SHFL.BFLY PT, R20, R13, 0x2, 0x1f ;  /* 0x0c401f000d147f89 */ /* 0x000e6200000e0000 */
[----:B------:R-:W-:Y:S02]  /*22c20*/  FMNMX.FTZ R15, R103, R0, !PT ;  /* 0x00000000670f7209 */ /* 0x000fe40007810000 */
[----:B0-----:R-:W-:-:S03]  /*22c30*/  SHF.R.U32.HI R187, RZ, 0x7, R187 ;  /* 0x00000007ffbb7819 */ /* 0x001fc600000116bb */
[----:B------:R-:W0:Y:S01]  /*22c40*/  SHFL.BFLY PT, R0, R15, 0x2, 0x1f ;  /* 0x0c401f000f007f89 */ /* 0x000e2200000e0000 */
[----:B-1----:R-:W-:Y:S01]  /*22c50*/  FMNMX.FTZ R11, R13, R20, !PT ;  /* 0x000000140d0b7209 */ /* 0x002fe20007810000 */
[C---:B------:R-:W-:Y:S02]  /*22c60*/  VIADD R20, R14.reuse, 0x300 ;  /* 0x000003000e147836 */ /* 0x040fe40000000000 */
[----:B------:R-:W-:-:S03]  /*22c70*/  VIADD R14, R14, 0x400 ;  /* 0x000004000e0e7836 */ /* 0x000fc60000000000 */
[----:B------:R-:W-:Y:S02]  /*22c80*/  R2UR UR6, R20 ;  /* 0x00000000140672ca */ /* 0x000fe400000e0000 */
[----:B0-----:R-:W-:Y:S02]  /*22c90*/  FMNMX.FTZ R20, R15, R0, !PT ;  /* 0x000000000f147209 */ /* 0x001fe40007810000 */
[----:B------:R-:W0:Y:S04]  /*22ca0*/  SHFL.BFLY PT, R0, R11, 0x1, 0x1f ;  /* 0x0c201f000b007f89 */ /* 0x000e2800000e0000 */
[----:B------:R-:W1:Y:S01]  /*22cb0*/  SHFL.BFLY PT, R21, R20, 0x1, 0x1f ;  /* 0x0c201f0014157f89 */ /* 0x000e6200000e0000 */
[----:B0-----:R-:W-:Y:S02]  /*22cc0*/  FMNMX.FTZ R3, R11, R0, !PT ;  /* 0x000000000b037209 */ /* 0x001fe40007810000 */
[----:B-1----:R-:W-:-:S03]  /*22cd0*/  FMNMX.FTZ R0, R20, R21, !PT ;  /* 0x0000001514007209 */ /* 0x002fc60007810000 */
[----:B------:R-:W-:Y:S01]  /*22ce0*/  FADD.FTZ R13, -R3, R10 ;  /* 0x0000000a030d7221 */ /* 0x000fe20000010100 */
[----:B------:R-:W-:-:S03]  /*22cf0*/  FFMA.FTZ R11, R2, R3, -8 ;  /* 0xc1000000020b7423 */ /* 0x000fc60000010003 */
[----:B------:R-:W-:Y:S01]  /*22d00*/  FMUL.FTZ R15, R2, R13 ;  /* 0x0000000d020f7220 */ /* 0x000fe20000410000 */
[----:B------:R-:W-:-:S01]  /*22d10*/  FADD.FTZ R13, -R0, R9 ;  /* 0x00000009000d7221 */ /* 0x000fc20000010100 */
[C-C-:B------:R-:W-:Y:S01]  /*22d20*/  FFMA.FTZ R20, R2.reuse, R152, -R11.reuse ;  /* 0x0000009802147223 */ /* 0x140fe2000001080b */
[----:B------:R-:W-:-:S01]  /*22d30*/  FFMA.FTZ R21, R2, R156, -R11 ;  /* 0x0000009c02157223 */ /* 0x000fc2000001080b */
[----:B------:R0:W-:Y:S01]  /*22d40*/  MUFU.EX2 R9, R15 ;  /* 0x0000000f00097308 */ /* 0x0001e20000000800 */
[C---:B------:R-:W-:Y:S01]  /*22d50*/  FMUL.FTZ R10, R2.reuse, R13 ;  /* 0x0000000d020a7220 */ /* 0x040fe20000410000 */
[C-C-:B------:R-:W-:Y:S01]  /*22d60*/  FFMA.FTZ R13, R2.reuse, R153, -R11.reuse ;  /* 0x00000099020d7223 */ /* 0x140fe2000001080b */
[----:B------:R-:W-:-:S01]  /*22d70*/  FFMA.FTZ R152, R2, R157, -R11 ;  /* 0x0000009d02987223 */ /* 0x000fc2000001080b */
[C-C-:B------:R-:W-:Y:S01]  /*22d80*/  FFMA.FTZ R153, R2.reuse, R160, -R11.reuse ;  /* 0x000000a002997223 */ /* 0x140fe2000001080b */
[----:B------:R-:W-:-:S01]  /*22d90*/  FFMA.FTZ R156, R2, R161, -R11 ;  /* 0x000000a1029c7223 */ /* 0x000fc2000001080b */
[C-C-:B------:R-:W-:Y:S01]  /*22da0*/  FFMA.FTZ R157, R2.reuse, R164, -R11.reuse ;  /* 0x000000a4029d7223 */ /* 0x140fe2000001080b */
[----:B------:R-:W-:-:S01]  /*22db0*/  FFMA.FTZ R160, R2, R165, -R11 ;  /* 0x000000a502a07223 */ /* 0x000fc2000001080b */
[----:B------:R-:W-:Y:S01]  /*22dc0*/  FFMA.FTZ R136, R2, R136, -R11 ;  /* 0x0000008802887223 */ /* 0x000fe2000001080b */
[----:B0-----:R-:W-:-:S02]  /*22dd0*/  IMAD.MOV.U32 R15, RZ, RZ, -0x3ffffff0 ;  /* 0xc0000010ff0f7424 */ /* 0x001fc400078e00ff */
        /* <DEDUP_REMOVED lines=30> */
[----:B------:R-:W-:Y:S01]  /*22fc0*/  FFMA.FTZ R11, R2, R101, -R11 ;  /* 0x00000065020b7223 */ /* 0x000fe2000001080b */
[----:B------:R-:W0:Y:S01]  /*22fd0*/  MUFU.EX2 R20, R20 ;  /* 0x0000001400147308 */ /* 0x000e220000000800 */
[----:B------:R-:W-:-:S07]  /*22fe0*/  IADD3 R165, -R187, 0xb, RZ ;  /* 0x0000000bbba57810 */ /* 0x000fce0007ffe1ff */
[----:B------:R-:W-:Y:S08]  /*22ff0*/  MUFU.EX2 R10, R10 ;  /* 0x0000000a000a7308 */ /* 0x000ff00000000800 */
[----:B------:R-:W1:Y:S01]  /*23000*/  MUFU.EX2 R13, R13 ;  /* 0x0000000d000d7308 */ /* 0x000e620000000800 */
[----:B0-----:R-:W-:-:S01]  /*23010*/  FFMA.FTZ R6, R9, R6, R20 ;  /* 0x0000000609067223 */ /* 0x001fc20000010014 */
[----:B------:R-:W-:-:S02]  /*23020*/  WARPGROUP.DEPBAR.LE gsb0, 0x0 ;  /* 0x00008000000079c5 */ /* 0x000fc40000010000 */
[----:B------:R-:W-:-:S04]  /*23030*/  WARPGROUP.ARRIVE ;  /* 0x00000000000079c5 */ /* 0x000fc80000000000 */
[----:B------:R-:W0:Y:S02]  /*23040*/  MUFU.EX2 R21, R21 ;  /* 0x0000001500157308 */ /* 0x000e240000000800 */
[----:B------:R-:W-:Y:S01]  /*23050*/  QGMMA.64x128x32.F32.E4M3.E4M3 R24, R172, gdesc[UR4], R24, gsb0 ;  /* 0x01e00004ac187df3 */ /* 0x000fe20008000818 */
[----:B------:R-:W-:Y:S01]  /*23060*/  R2UR UR7, R15 ;  /* 0x000000000f0772ca */ /* 0x000fe200000e0000 */
[----:B------:R-:W-:Y:S01]  /*23070*/  FFMA.FTZ R15, R2, R0, -8 ;  /* 0xc1000000020f7423 */ /* 0x000fe20000010000 */
[----:B------:R-:W-:-:S03]  /*23080*/  R2UR UR6, R14 ;  /* 0x000000000e0672ca */ /* 0x000fc600000e0000 */
[----:B------:R-:W2:Y:S01]  /*23090*/  MUFU.EX2 R152, R152 ;  /* 0x0000009800987308 */ /* 0x000ea20000000800 */
        /* <DEDUP_REMOVED lines=9> */
[----:B------:R-:W-:Y:S01]  /*23130*/  FFMA.FTZ R162, R2, R167, -R15 ;  /* 0x000000a702a27223 */ /* 0x000fe2000001080f */
[----:B0-----:R-:W-:-:S01]  /*23140*/  FADD.FTZ R163, R21, R6 ;  /* 0x0000000615a37221 */ /* 0x001fc20000010000 */
[C-C-:B------:R-:W-:Y:S01]  /*23150*/  FFMA.FTZ R138, R2.reuse, R138, -R15.reuse ;  /* 0x0000008a028a7223 */ /* 0x140fe2000001080f */
[----:B------:R-:W-:-:S01]  /*23160*/  FFMA.FTZ R139, R2, R139, -R15 ;  /* 0x0000008b028b7223 */ /* 0x000fc2000001080f */
[C-C-:B------:R-:W-:Y:S01]  /*23170*/  FFMA.FTZ R142, R2.reuse, R142, -R15.reuse ;  /* 0x0000008e028e7223 */ /* 0x140fe2000001080f */
[----:B------:R-:W-:-:S01]  /*23180*/  FFMA.FTZ R143, R2, R143, -R15 ;  /* 0x0000008f028f7223 */ /* 0x000fc2000001080f */
[----:B------:R-:W0:Y:S01]  /*23190*/  MUFU.EX2 R14, R14 ;  /* 0x0000000e000e7308 */ /* 0x000e220000000800 */
        /* <DEDUP_REMOVED lines=8> */
[----:B-1----:R-:W-:-:S01]  /*23220*/  FFMA.FTZ R5, R10, R5, R101 ;  /* 0x000000050a057223 */ /* 0x002fc20000010065 */
[C-C-:B------:R-:W-:Y:S01]  /*23230*/  FFMA.FTZ R126, R2.reuse, R126, -R15.reuse ;  /* 0x0000007e027e7223 */ /* 0x140fe2000001080f */
[----:B------:R-:W-:-:S01]  /*23240*/  FFMA.FTZ R127, R2, R127, -R15 ;  /* 0x0000007f027f7223 */ /* 0x000fc2000001080f */
[C-C-:B------:R-:W-:Y:S01]  /*23250*/  FFMA.FTZ R130, R2.reuse, R130, -R15.reuse ;  /* 0x0000008202827223 */ /* 0x140fe2000001080f */
[----:B------:R-:W-:-:S01]  /*23260*/  FFMA.FTZ R131, R2, R131, -R15 ;  /* 0x0000008302837223 */ /* 0x000fc2000001080f */
[C-C-:B------:R-:W-:Y:S01]  /*23270*/  FFMA.FTZ R134, R2.reuse, R134, -R15.reuse ;  /* 0x0000008602867223 */ /* 0x140fe2000001080f */
[----:B------:R-:W-:-:S01]  /*23280*/  FFMA.FTZ R135, R2, R135, -R15 ;  /* 0x0000008702877223 */ /* 0x000fc2000001080f */
[----:B------:R-:W1:Y:S01]  /*23290*/  MUFU.EX2 R155, R155 ;  /* 0x0000009b009b7308 */ /* 0x000e620000000800 */
        /* <DEDUP_REMOVED lines=16> */
[----:B-1----:R-:W-:-:S01]  /*233a0*/  FADD.FTZ R5, R155, R6 ;  /* 0x000000069b057221 */ /* 0x002fc20000010000 */
[C-C-:B------:R-:W-:Y:S01]  /*233b0*/  FFMA.FTZ R98, R2.reuse, R98, -R15.reuse ;  /* 0x0000006202627223 */ /* 0x140fe2000001080f */
[----:B------:R-:W-:-:S05]  /*233c0*/  FFMA.FTZ R99, R2, R99, -R15 ;  /* 0x0000006302637223 */ /* 0x000fca000001080f */
        /* <DEDUP_REMOVED lines=22> */
[----:B------:R-:W-:Y:S02]  /*23530*/  WARPGROUP.DEPBAR.LE gsb0, 0x0 ;  /* 0x00008000000079c5 */ /* 0x000fe40000010000 */
[----:B------:R-:W-:-:S04]  /*23540*/  WARPGROUP.ARRIVE ;  /* 0x00000000000079c5 */ /* 0x000fc80000000000 */
[----:B------:R-:W2:Y:S01]  /*23550*/  MUFU.EX2 R142, R142 ;  /* 0x0000008e008e7308 */ /* 0x000ea20000000800 */
[----:B-1----:R-:W-:-:S01]  /*23560*/  FADD.FTZ R163, R139, R164 ;  /* 0x000000a48ba37221 */ /* 0x002fc20000010000 */
[----:B------:R-:W-:Y:S06]  /*23570*/  QGMMA.64x128x32.F32.E4M3.E4M3 R24, R168, gdesc[UR4], R24, gsb0 ;  /* 0x01e00004a8187df3 */ /* 0x000fec0008000818 */
        /* <DEDUP_REMOVED lines=36> */
[----:B------:R-:W-:-:S06]  /*237c0*/  WARPGROUP.DEPBAR.LE gsb0, 0x0 ;  /* 0x00008000000079c5 */ /* 0x000fcc0000010000 */
        /* <DEDUP_REMOVED lines=50> */
[C-C-:B------:R-:W-:Y:S01]  /*23af0*/  FFMA.FTZ R6, R2.reuse, R102, -R15.reuse ;  /* 0x0000006602067223 */ /* 0x140fe2000001080f */
[----:B------:R-:W-:-:S05]  /*23b00*/  FFMA.FTZ R102, R2, R103, -R15 ;  /* 0x0000006702667223 */ /* 0x000fca000001080f */
[----:B------:R-:W0:Y:S01]  /*23b10*/  MUFU.EX2 R90, R90 ;  /* 0x0000005a005a7308 */ /* 0x000e220000000800 */
[----:B--2---:R-:W-:-:S07]  /*23b20*/  FADD.FTZ R163, R119, R164 ;  /* 0x000000a477a37221 */ /* 0x004fce0000010000 */
[----:B------:R-:W2:Y:S01]  /*23b30*/  MUFU.EX2 R89, R89 ;  /* 0x0000005900597308 */ /* 0x000ea20000000800 */
[----:B-1----:R-:W-:-:S01]  /*23b40*/  FADD.FTZ R164, R88, R5 ;  /* 0x0000000558a47221 */ /* 0x002fc20000010000 */
[----:B------:R-:W-:-:S04]  /*23b50*/  @!P0 IMAD R5, R12, 0x8, R16 ;  /* 0x000000080c058824 */ /* 0x000fc800078e0210 */
[----:B------:R-:W-:Y:S02]  /*23b60*/  @!P0 VIADD R5, R5, 0x29840 ;  /* 0x0002984005058836 */ /* 0x000fe40000000000 */
[----:B------:R-:W1:Y:S01]  /*23b70*/  MUFU.EX2 R91, R91 ;  /* 0x0000005b005b7308 */ /* 0x000e620000000800 */
[----:B0-----:R-:W-:-:S02]  /*23b80*/  FADD.FTZ R166, R90, R163 ;  /* 0x000000a35aa67221 */ /* 0x001fc40000010000 */
[----:B------:R-:W-:Y:S01]  /*23b90*/  @!P0 PRMT R5, RZ, 0x654, R5 ;  /* 0x00000654ff058816 */ /* 0x000fe20000000005 */
[----:B------:R0:W-:Y:S06]  /*23ba0*/  BAR.ARV R165, 0x100 ;  /* 0x000400a50000751d */ /* 0x0001ec0000002000 */
[----:B------:R-:W3:Y:S01]  /*23bb0*/  MUFU.EX2 R92, R92 ;  /* 0x0000005c005c7308 */ /* 0x000ee20000000800 */
[----:B--2---:R-:W-:-:S01]  /*23bc0*/  FADD.FTZ R103, R89, R164 ;  /* 0x000000a459677221 */ /* 0x004fc20000010000 */
[----:B------:R2:W-:Y:S01]  /*23bd0*/  @!P0 SYNCS.ARRIVE.TRANS64.RED.A1T0 RZ, [R5+URZ], RZ ;  /* 0x000000ff05ff89a7 */ /* 0x0005e2000810043f */
[----:B-1----:R-:W-:-:S05]  /*23be0*/  FADD.FTZ R163, R91, R166 ;  /* 0x000000a65ba37221 */ /* 0x002fca0000010000 */
[----:B------:R-:W1:Y:S08]  /*23bf0*/  MUFU.EX2 R94, R94 ;  /* 0x0000005e005e7308 */ /* 0x000e700000000800 */
[----:B------:R-:W4:Y:S01]  /*23c00*/  MUFU.EX2 R93, R93 ;  /* 0x0000005d005d7308 */ /* 0x000f220000000800 */
[----:B---3--:R-:W-:-:S07]  /*23c10*/  FADD.FTZ R164, R92, R103 ;  /* 0x000000675ca47221 */ /* 0x008fce0000010000 */
[----:B------:R-:W3:Y:S01]  /*23c20*/  MUFU.EX2 R95, R95 ;  /* 0x0000005f005f7308 */ /* 0x000ee20000000800 */
[----:B-1----:R-:W-:-:S07]  /*23c30*/  FADD.FTZ R166, R94, R163 ;  /* 0x000000a35ea67221 */ /* 0x002fce0000010000 */
[----:B------:R-:W-:Y:S01]  /*23c40*/  MUFU.EX2 R96, R96 ;  /* 0x0000006000607308 */ /* 0x000fe20000000800 */
[----:B----4-:R-:W-:-:S07]  /*23c50*/  FADD.FTZ R103, R93, R164 ;  /* 0x000000a45d677221 */ /* 0x010fce0000010000 */
[----:B------:R-:W1:Y:S01]  /*23c60*/  MUFU.EX2 R98, R98 ;  /* 0x0000006200627308 */ /* 0x000e620000000800 */
[----:B---3--:R-:W-:-:S07]  /*23c70*/  FADD.FTZ R163, R95, R166 ;  /* 0x000000a65fa37221 */ /* 0x008fce0000010000 */
[----:B------:R-:W-:Y:S08]  /*23c80*/  MUFU.EX2 R97, R97 ;  /* 0x0000006100617308 */ /* 0x000ff00000000800 */
[----:B------:R-:W3:Y:S01]  /*23c90*/  MUFU.EX2 R99, R99 ;  /* 0x0000006300637308 */ /* 0x000ee20000000800 */
[----:B-1----:R-:W-:-:S07]  /*23ca0*/  FADD.FTZ R164, R98, R163 ;  /* 0x000000a362a47221 */ /* 0x002fce0000010000 */
[----:B------:R-:W1:Y:S08]  /*23cb0*/  MUFU.EX2 R100, R100 ;  /* 0x0000006400647308 */ /* 0x000e700000000800 */
[----:B------:R4:W5:Y:S01]  /*23cc0*/  MUFU.EX2 R15, R6 ;  /* 0x00000006000f7308 */ /* 0x0009620000000800 */
[----:B---3--:R-:W-:-:S07]  /*23cd0*/  FADD.FTZ R164, R99, R164 ;  /* 0x000000a463a47221 */ /* 0x008fce0000010000 */
[----:B------:R-:W3:Y:S01]  /*23ce0*/  MUFU.EX2 R11, R11 ;  /* 0x0000000b000b7308 */ /* 0x000ee20000000800 */
[----:B----4-:R-:W-:-:S04]  /*23cf0*/  FADD.FTZ R6, R96, R103 ;  /* 0x0000006760067221 */ /* 0x010fc80000010000 */
[----:B--2---:R-:W-:-:S03]  /*23d00*/  FADD.FTZ R5, R97, R6 ;  /* 0x0000000661057221 */ /* 0x004fc60000010000 */
[----:B------:R-:W2:Y:S01]  /*23d10*/  MUFU.EX2 R102, R102 ;  /* 0x0000006600667308 */ /* 0x000ea20000000800 */
[----:B-1----:R-:W-:-:S01]  /*23d20*/  FADD.FTZ R6, R100, R5 ;  /* 0x0000000564067221 */ /* 0x002fc20000010000 */
[----:B-----5:R-:W-:-:S03]  /*23d30*/  FADD.FTZ R5, R15, R164 ;  /* 0x000000a40f057221 */ /* 0x020fc60000010000 */
[----:B---3--:R-:W-:Y:S01]  /*23d40*/  FADD.FTZ R6, R11, R6 ;  /* 0x000000060b067221 */ /* 0x008fe20000010000 */
[----:B--2---:R-:W-:-:S01]  /*23d50*/  FADD.FTZ R5, R102, R5 ;  /* 0x0000000566057221 */ /* 0x004fc20000010000 */
[----:B0-----:R-:W-:Y:S06]  /*23d60*/  @!P1 BRA `(.L_x_1641) ;  /* 0x0000000000049947 */ /* 0x001fec0003800000 */
[----:B------:R-:W-:Y:S01]  /*23d70*/  BPT.TRAP 0x1 ;  /* 0x000000040000795c */ /* 0x000fe20000300000 */
.L_x_1641:
[----:B------:R-:W-:Y:S01]  /*23d80*/  F2FP.SATFINITE.E4M3.F32.PACK_AB_MERGE_C R154, R155, R154, RZ ;  /* 0x0000009a9b9a723e */ /* 0x000fe200048070ff */
[----:B------:R-:W-:Y:S01]  /*23d90*/  FMUL.FTZ R24, R24, R9 ;  /* 0x0000000918187220 */ /* 0x000fe20000410000 */
[----:B------:R-:W-:Y:S01]  /*23da0*/  F2FP.SATFINITE.E4M3.F32.PACK_AB_MERGE_C R100, R11, R100, RZ ;  /* 0x000000640b64723e */ /* 0x000fe200048070ff */
        /* <DEDUP_REMOVED lines=8> */
[----:B------:R-:W-:Y:S01]  /*23e30*/  FMUL.FTZ R28, R28, R9 ;  /* 0x000000091c1c7220 */ /* 0x000fe20000410000 */
        /* <DEDUP_REMOVED lines=102> */
[----:B------:R-:W-:Y:S01]  /*244a0*/  F2FP.SATFINITE.E4M3.F32.PACK_AB_MERGE_C R171, R99, R98, R15 ;  /* 0x0000006263ab723e */ /* 0x000fe2000480700f */
[----:B------:R-:W-:Y:S06]  /*244b0*/  @P1 BRA `(.L_x_1642) ;  /* 0xffffffcc007c1947 */ /* 0x000fec000383ffff */
[----:B------:R-:W-:-:S07]  /*244c0*/  IMAD.MOV.U32 R190, RZ, RZ, R12 ;  /* 0x000000ffffbe7224 */ /* 0x000fce00078e000c */
.L_x_1631:
[----:B------:R-:W-:-:S13]  /*244d0*/  ISETP.GE.AND P1, PT, R4, R204, PT ;  /* 0x000000cc0400720c */ /* 0x000fda0003f26270 */
[----:B------:R-:W-:Y:S05]  /*244e0*/  @!P1 BRA `(.L_x_1643) ;  /* 0x0000004c00c49947 */ /* 0x000fea0003800000 */
[----:B------:R-:W-:Y:S02]  /*244f0*/  IMAD.MOV.U32 R7, RZ, RZ, R0 ;  /* 0x000000ffff077224 */ /* 0x000fe400078e0000 */
[----:B------:R-:W-:Y:S02]  /*24500*/  IMAD.MOV.U32 R9, RZ, RZ, R3 ;  /* 0x000000ffff097224 */ /* 0x000fe400078e0003 */
[----:B------:R-:W-:-:S07]  /*24510*/  IMAD.MOV.U32 R10, RZ, RZ, R19 ;  /* 0x000000ffff0a7224 */ /* 0x000fce00078e0013 */
.L_x_1662:
        /* <DEDUP_REMOVED lines=9> */
.L_x_1645:
        /* <DEDUP_REMOVED lines=8> */
.L_x_1646:
[----:B------:R-:W-:Y:S04]  /*24630*/  BSSY B0, `(.L_x_1644) ;  /* 0x0000004000007945 */ /* 0x000fe80003800000 */
[----:B-1----:R-:W-:Y:S05]  /*24640*/  @P2 BRA `(.L_x_1647) ;  /* 0x0000000000082947 */ /* 0x002fea0003800000 */
[----:B------:R-:W1:Y:S02]  /*24650*/  SYNCS.PHASECHK.TRANS64.TRYWAIT P2, [R3+URZ+0x29830], R0 ;  /* 0x02983000030075a7 */ /* 0x000e64000804017f */
[----:B-1----:R-:W-:Y:S05]  /*24660*/  @!P2 BRA `(.L_x_1648) ;  /* 0x000000f800fca947 */ /* 0x002fea0003800000 */
.L_x_1647:
[----:B------:R-:W-:Y:S05]  /*24670*/  BSYNC B0 ;  /* 0x0000000000007941 */ /* 0x000fea0003800000 */
.L_x_1644:
        /* <DEDUP_REMOVED lines=28> */
[----:B------:R-:W-:Y:S01]  /*24840*/  VIADD R88, R12, 0x2 ;  /* 0x000000020c587836 */ /* 0x000fe20000000000 */
[----:B0-----:R-:W-:Y:S01]  /*24850*/  SHF.R.U32.HI R0, RZ, 0x7, R0 ;  /* 0x00000007ff007819 */ /* 0x001fe20000011600 */
[----:B------:R-:W-:Y:S01]  /*24860*/  UMOV UR32, UR24 ;  /* 0x0000001800207c82 */ /* 0x000fe20008000000 */
[----:B------:R-:W-:Y:S01]  /*24870*/  R2UR UR34, R14 ;  /* 0x000000000e2272ca */ /* 0x000fe200000e0000 */
[----:B------:R-:W-:Y:S01]  /*24880*/  UMOV UR33, UR25 ;  /* 0x0000001900217c82 */ /* 0x000fe20008000000 */
[----:B------:R-:W-:Y:S01]  /*24890*/  R2UR UR35, R15 ;  /* 0x000000000f2372ca */ /* 0x000fe200000e0000 */
[----:B------:R-:W-:Y:S01]  /*248a0*/  VIADD R0, R0, 0x8 ;  /* 0x0000000800007836 */ /* 0x000fe20000000000 */
[----:B------:R-:W-:Y:S01]  /*248b0*/  R2UR UR6, R88 ;  /* 0x00000000580672ca */ /* 0x000fe200000e0000 */
[C---:B------:R-:W-:Y:S01]  /*248c0*/  VIADD R20, R12.reuse, 0x82 ;  /* 0x000000820c147836 */ /* 0x040fe20000000000 */
[----:B------:R-:W-:Y:S01]  /*248d0*/  R2UR UR7, R89 ;  /* 0x00000000590772ca */ /* 0x000fe200000e0000 */
[----:B------:R-:W-:Y:S01]  /*248e0*/  IMAD.MOV.U32 R21, RZ, RZ, -0x7fffffe0 ;  /* 0x80000020ff157424 */ /* 0x000fe200078e00ff */
        /* <DEDUP_REMOVED lines=229> */
.L_x_1650:
[----:B------:R-:W-:Y:S01]  /*25740*/  SHF.L.U32 R0, R10, 0x1f, RZ ;  /* 0x0000001f0a007819 */ /* 0x000fe200000006ff */
[----:B------:R-:W-:-:S04]  /*25750*/  IMAD R3, R190, 0x8, R16 ;  /* 0x00000008be037824 */ /* 0x000fc800078e0210 */
[----:B------:R0:W1:Y:S01]  /*25760*/  SYNCS.PHASECHK.TRANS64.TRYWAIT P1, [R3+URZ+0x29850], R0 ;  /* 0x02985000030075a7 */ /* 0x000062000802017f */
[----:B------:R-:W-:Y:S05]  /*25770*/  @!P3 BRA `(.L_x_1651) ;  /* 0x000000000004b947 */ /* 0x000fea0003800000 */
[----:B------:R-:W-:Y:S01]  /*25780*/  BPT.TRAP 0x1 ;  /* 0x000000040000795c */ /* 0x000fe20000300000 */
.L_x_1651:
[----:B-1----:R-:W-:Y:S05]  /*25790*/  @P1 BRA `(.L_x_1649) ;  /* 0x0000000000081947 */ /* 0x002fea0003800000 */
[----:B------:R-:W1:Y:S02]  /*257a0*/  SYNCS.PHASECHK.TRANS64.TRYWAIT P1, [R3+URZ+0x29850], R0 ;  /* 0x02985000030075a7 */ /* 0x000e64000802017f */
[----:B-1----:R-:W-:Y:S05]  /*257b0*/  @!P1 BRA `(.L_x_1652) ;  /* 0x000000e800bc9947 */ /* 0x002fea0003800000 */
.L_x_1649:
[----:B01----:R-:W-:Y:S01]  /*257c0*/  VIADD R0, R16, 0x400 ;  /* 0x0000040010007836 */ /* 0x003fe20000000000 */
[----:B------:R-:W-:Y:S05]  /*257d0*/  WARPSYNC.ALL ;  /* 0x0000000000007948 */ /* 0x000fea0003800000 */
[----:B------:R-:W-:Y:S01]  /*257e0*/  SHF.R.U32.HI R0, RZ, 0x4, R0 ;  /* 0x00000004ff007819 */ /* 0x000fe20000011600 */
[----:B------:R-:W-:Y:S01]  /*257f0*/  IMAD.MOV.U32 R13, RZ, RZ, -0x3ffffff0 ;  /* 0xc0000010ff0d7424 */ /* 0x000fe200078e00ff */
[----:B------:R-:W-:Y:S01]  /*25800*/  WARPGROUP.ARRIVE ;  /* 0x00000000000079c5 */ /* 0x000fe20000000000 */
[----:B------:R-:W-:Y:S01]  /*25810*/  IMAD.MOV.U32 R15, RZ, RZ, -0x3ffffff0 ;  /* 0xc0000010ff0f7424 */ /* 0x000fe200078e00ff */
[----:B------:R-:W-:Y:S01]  /*25820*/  LOP3.LUT R0, R0, 0x3fff, RZ, 0xc0, !PT ;  /* 0x00003fff00007812 */ /* 0x000fe200078ec0ff */
[----:B------:R-:W0:Y:S01]  /*25830*/  LDC R10, c[0x0][0x448] ;  /* 0x00011200ff0a7b82 */ /* 0x000e220000000800 */
[----:B------:R-:W-:Y:S01]  /*25840*/  R2UR UR7, R13 ;  /* 0x000000000d0772ca */ /* 0x000fe200000e0000 */
[----:B------:R-:W-:Y:S01]  /*25850*/  IMAD.MOV.U32 R13, RZ, RZ, -0x3ffffff0 ;  /* 0xc0000010ff0d7424 */ /* 0x000fe200078e00ff */
[----:B------:R-:W-:Y:S01]  /*25860*/  LOP3.LUT R0, R0, 0x10000, RZ, 0xfc, !PT ;  /* 0x0001000000007812 */ /* 0x000fe200078efcff */
[----:B------:R-:W1:Y:S01]  /*25870*/  S2R R21, SR_TID.X ;  /* 0x0000000000157919 */ /* 0x000e620000002100 */
[----:B------:R-:W-:-:S03]  /*25880*/  IMAD.IADD R20, R212, 0x1, R201 ;  /* 0x00000001d4147824 */ /* 0x000fc600078e02c9 */
[----:B------:R-:W-:Y:S02]  /*25890*/  IMAD R12, R190, 0x500, R0 ;  /* 0x00000500be0c7824 */ /* 0x000fe400078e0200 */
[----:B------:R-:W-:Y:S02]  /*258a0*/  @!P0 IMAD R0, R11, 0x8, R16 ;  /* 0x000000080b008824 */ /* 0x000fe400078e0210 */
[C---:B------:R-:W-:Y:S01]  /*258b0*/  VIADD R14, R12.reuse, 0x100 ;  /* 0x000001000c0e7836 */ /* 0x040fe20000000000 */
[----:B------:R-:W-:Y:S01]  /*258c0*/  R2UR UR6, R12 ;  /* 0x000000000c0672ca */ /* 0x000fe200000e0000 */
[----:B------:R-:W-:-:S05]  /*258d0*/  @!P0 VIADD R0, R0, 0x29840 ;  /* 0x0002984000008836 */ /* 0x000fca0000000000 */
[----:B------:R-:W-:Y:S02]  /*258e0*/  @!P0 PRMT R0, RZ, 0x654, R0 ;  /* 0x00000654ff008816 */ /* 0x000fe40000000000 */
[----:B0-----:R-:W-:-:S05]  /*258f0*/  ISETP.NE.AND P1, PT, R10, 0x1, PT ;  /* 0x000000010a00780c */ /* 0x001fca0003f25270 */
[----:B------:R-:W-:Y:S01]  /*25900*/  QGMMA.64x128x32.F32.E4M3.E4M3 R24, R184, gdesc[UR4], R24, gsb0 ;  /* 0x01e00004b8187df3 */ /* 0x000fe20008000818 */
[----:B------:R-:W-:Y:S01]  /*25910*/  R2UR UR6, R14 ;  /* 0x000000000e0672ca */ /* 0x000fe200000e0000 */
[----:B------:R-:W-:Y:S01]  /*25920*/  VIADD R14, R12, 0x200 ;  /* 0x000002000c0e7836 */ /* 0x000fe20000000000 */
[----:B------:R-:W-:Y:S01]  /*25930*/  R2UR UR7, R15 ;  /* 0x000000000f0772ca */ /* 0x000fe200000e0000 */
[----:B------:R-:W-:-:S04]  /*25940*/  IMAD.MOV.U32 R15, RZ, RZ, -0x3ffffff0 ;  /* 0xc0000010ff0f7424 */ /* 0x000fc800078e00ff */
[----:B------:R-:W0:Y:S08]  /*25950*/  @P1 LDC R3, c[0x0][0x44c] ;  /* 0x00011300ff031b82 */ /* 0x000e300000000800 */
[----:B------:R-:W2:Y:S01]  /*25960*/  @P1 LDC R10, c[0x0][0x450] ;  /* 0x00011400ff0a1b82 */ /* 0x000ea20000000800 */
[----:B0-----:R-:W-:-:S05]  /*25970*/  @P1 IMAD.HI.U32 R3, R20, R3, RZ ;  /* 0x0000000314031227 */ /* 0x001fca00078e00ff */
[----:B--2---:R-:W-:Y:S02]  /*25980*/  @P1 SHF.R.U32.HI R20, RZ, R10, R3 ;  /* 0x0000000aff141219 */ /* 0x004fe40000011603 */
[----:B------:R-:W-:Y:S01]  /*25990*/  ISETP.GE.AND P1, PT, R225, 0x1, PT ;  /* 0x00000001e100780c */ /* 0x000fe20003f26270 */
[----:B------:R-:W-:Y:S02]  /*259a0*/  WARPGROUP.DEPBAR.LE gsb0, 0x0 ;  /* 0x00008000000079c5 */ /* 0x000fe40000010000 */
[----:B------:R-:W-:Y:S01]  /*259b0*/  WARPGROUP.ARRIVE ;  /* 0x00000000000079c5 */ /* 0x000fe20000000000 */
[----:B-1----:R-:W-:Y:S02]  /*259c0*/  SHF.R.U32.HI R187, RZ, 0x7, R21 ;  /* 0x00000007ffbb7819 */ /* 0x002fe40000011615 */
[----:B------:R-:W0:Y:S03]  /*259d0*/  SHFL.IDX PT, R21, R20, RZ, 0x1c1f ;  /* 0x001c1fff14157589 */ /* 0x000e2600000e0000 */
[----:B------:R-:W-:Y:S01]  /*259e0*/  QGMMA.64x128x32.F32.E4M3.E4M3 R24, R180, gdesc[UR4], R24, gsb0 ;  /* 0x01e00004b4187df3 */ /* 0x000fe20008000818 */
[----:B------:R-:W-:Y:S01]  /*259f0*/  R2UR UR6, R14 ;  /* 0x000000000e0672ca */ /* 0x000fe200000e0000 */
[----:B------:R-:W-:Y:S01]  /*25a00*/  VIADD R14, R12, 0x300 ;  /* 0x000003000c0e7836 */ /* 0x000fe20000000000 */
[----:B------:R-:W-:Y:S01]  /*25a10*/  R2UR UR7, R15 ;  /* 0x000000000f0772ca */ /* 0x000fe200000e0000 */
[----:B------:R-:W-:-:S02]  /*25a20*/  IMAD.MOV.U32 R15, RZ, RZ, -0x3ffffff0 ;  /* 0xc0000010ff0f7424 */ /* 0x000fc400078e00ff */
        /* <DEDUP_REMOVED lines=11> */
[----:B------:R-:W-:Y:S01]  /*25ae0*/  IADD3 R12, -R187, 0xb, RZ ;  /* 0x0000000bbb0c7810 */ /* 0x000fe20007ffe1ff */
[----:B------:R-:W-:Y:S02]  /*25af0*/  WARPGROUP.DEPBAR.LE gsb0, 0x0 ;  /* 0x00008000000079c5 */ /* 0x000fe40000010000 */
[----:B------:R-:W-:-:S08]  /*25b00*/  WARPGROUP.ARRIVE ;  /* 0x00000000000079c5 */ /* 0x000fd00000000000 */
[----:B------:R-:W-:Y:S01]  /*25b10*/  QGMMA.64x128x32.F32.E4M3.E4M3 R24, R168, gdesc[UR4], R24, gsb0 ;  /* 0x01e00004a8187df3 */ /* 0x000fe20008000818 */
[----:B------:R-:W-:Y:S02]  /*25b20*/  ULOP3.LUT UR6, URZ, UR58, URZ, 0x33, !UPT ;  /* 0x0000003a3f067292 */ /* 0x000fe4000f8e333f */
[----:B------:R-:W-:Y:S02]  /*25b30*/  WARPGROUP.DEPBAR.LE gsb0, 0x0 ;  /* 0x00008000000079c5 */ /* 0x000fe40000010000 */
[----:B------:R-:W-:Y:S01]  /*25b40*/  IMAD R168, R4, -0xa0, RZ ;  /* 0xffffff6004a87824 */ /* 0x000fe200078e02ff */
[----:B------:R1:W-:Y:S06]  /*25b50*/  BAR.ARV R12, 0x100 ;  /* 0x0004000c0000751d */ /* 0x0003ec0000002000 */
[----:B------:R-:W-:Y:S01]  /*25b60*/  VIADD R10, R168, 0x1 ;  /* 0x00000001a80a7836 */ /* 0x000fe20000000000 */
[----:B------:R2:W-:Y:S03]  /*25b70*/  @!P0 SYNCS.ARRIVE.TRANS64.RED.A1T0 RZ, [R0+URZ], RZ ;  /* 0x000000ff00ff89a7 */ /* 0x0005e6000810043f */
[----:B------:R-:W-:-:S05]  /*25b80*/  IMAD R10, R211, -0x2, R10 ;  /* 0xfffffffed30a7824 */ /* 0x000fca00078e020a */
[----:B------:R-:W-:Y:S01]  /*25b90*/  IADD3 R14, -R192, R10, R193 ;  /* 0x0000000ac00e7210 */ /* 0x000fe20007ffe1c1 */
[----:B--2---:R-:W-:-:S04]  /*25ba0*/  VIADD R0, R10, 0xffffffff ;  /* 0xffffffff0a007836 */ /* 0x004fc80000000000 */
[C---:B------:R-:W-:Y:S02]  /*25bb0*/  VIADD R15, R14.reuse, UR57 ;  /* 0x000000390e0f7c36 */ /* 0x040fe40008000000 */
        /* <DEDUP_REMOVED lines=16> */
.L_x_1655:
[----:B------:R-:W-:-:S05]  /*25cc0*/  IMAD.U32 R169, RZ, RZ, UR54 ;  /* 0x00000036ffa97e24 */ /* 0x000fca000f8e00ff */
[----:B------:R-:W-:-:S13]  /*25cd0*/  ISETP.NE.AND P1, PT, R169, 0x1, PT ;  /* 0x00000001a900780c */ /* 0x000fda0003f25270 */
[----:B------:R-:W0:Y:S02]  /*25ce0*/  @P1 LDC.64 R12, c[0x0][0x9e8] ;  /* 0x00027a00ff0c1b82 */ /* 0x000e240000000a00 */
[----:B0-----:R-:W-:-:S05]  /*25cf0*/  @P1 IMAD.HI.U32 R12, R21, R12, RZ ;  /* 0x0000000c150c1227 */ /* 0x001fca00078e00ff */
[----:B------:R-:W-:-:S07]  /*25d00*/  @P1 SHF.R.U32.HI R21, RZ, R13, R12 ;  /* 0x0000000dff151219 */ /* 0x000fce000001160c */
.L_x_1656:
[----:B------:R-:W-:Y:S05]  /*25d10*/  BSYNC B0 ;  /* 0x0000000000007941 */ /* 0x000fea0003800000 */
.L_x_1654:
[----:B------:R-:W-:-:S05]  /*25d20*/  IMAD R21, R21, R169, R0 ;  /* 0x000000a915157224 */ /* 0x000fca00078e0200 */
[----:B------:R-:W-:Y:S02]  /*25d30*/  VIADDMNMX R10, R21, R169, R10, PT ;  /* 0x000000a9150a7246 */ /* 0x000fe4000380010a */
[----:B------:R-:W-:-:S07]  /*25d40*/  VIMNMX R3, R3, R21, !PT ;  /* 0x0000001503037248 */ /* 0x000fce0007fe0100 */
.L_x_1653:
        /* <DEDUP_REMOVED lines=12> */
[C---:B------:R-:W-:Y:S02]  /*25e10*/  ISETP.GT.AND P1, PT, R3.reuse, 0x8, !P2 ;  /* 0x000000080300780c */ /* 0x040fe40005724270 */
        /* <DEDUP_REMOVED lines=220> */
[----:B------:R-:W-:Y:S01]  /*26be0*/  ISETP.GE.AND P6, PT, R225, 0x1, PT ;  /* 0x00000001e100780c */ /* 0x000fe20003fc6270 */
        /* <DEDUP_REMOVED lines=15> */
.L_x_1659:
[----:B------:R-:W-:-:S05]  /*26ce0*/  IMAD.U32 R10, RZ, RZ, UR54 ;  /* 0x00000036ff0a7e24 */ /* 0x000fca000f8e00ff */
[----:B------:R-:W-:-:S13]  /*26cf0*/  ISETP.NE.AND P6, PT, R10, 0x1, PT ;  /* 0x000000010a00780c */ /* 0x000fda0003fc5270 */
[----:B------:R-:W0:Y:S02]  /*26d00*/  @P6 LDC.64 R12, c[0x0][0x9e8] ;  /* 0x00027a00ff0c6b82 */ /* 0x000e240000000a00 */
[----:B0-----:R-:W-:-:S05]  /*26d10*/  @P6 IMAD.HI.U32 R12, R3, R12, RZ ;  /* 0x0000000c030c6227 */ /* 0x001fca00078e00ff */
[----:B------:R-:W-:-:S07]  /*26d20*/  @P6 SHF.R.U32.HI R3, RZ, R13, R12 ;  /* 0x0000000dff036219 */ /* 0x000fce000001160c */
.L_x_1660:
[----:B------:R-:W-:Y:S05]  /*26d30*/  BSYNC B0 ;  /* 0x0000000000007941 */ /* 0x000fea0003800000 */
.L_x_1658:
[----:B------:R-:W-:-:S05]  /*26d40*/  IMAD R0, R3, R10, R0 ;  /* 0x0000000a03007224 */ /* 0x000fca00078e0200 */
[----:B------:R-:W-:Y:S02]  /*26d50*/  VIADDMNMX R15, R0, R10, R15, PT ;  /* 0x0000000a000f7246 */ /* 0x000fe4000380010f */
[----:B------:R-:W-:-:S07]  /*26d60*/  VIMNMX R14, R14, R0, !PT ;  /* 0x000000000e0e7248 */ /* 0x000fce0007fe0100 */
.L_x_1657:
        /* <DEDUP_REMOVED lines=72> */
[C---:B------:R-:W-:Y:S02]  /*271f0*/  ISETP.LT.OR P1, PT, R15.reuse, 0x49, P1 ;  /* 0x000000490f00780c */ /* 0x040fe40000f21670 */
[----:B------:R-:W-:Y:S02]  /*27200*/  FMNMX.FTZ R0, R116, R3, !PT ;  /* 0x0000000374007209 */ /* 0x000fe40007810000 */
[----:B------:R-:W-:Y:S02]  /*27210*/  FSEL R126, R126, -INF , !P1 ;  /* 0xff8000007e7e7808 */ /* 0x000fe40004800000 */
[----:B------:R-:W-:Y:S02]  /*27220*/  ISETP.GT.AND P1, PT, R14, 0x49, !P6 ;  /* 0x000000490e00780c */ /* 0x000fe40007724270 */
[----:B------:R-:W-:Y:S02]  /*27230*/  LOP3.LUT P6, RZ, R170, 0x40, RZ, 0xc0, !PT ;  /* 0x00000040aaff7812 */ /* 0x000fe400078cc0ff */
        /* <DEDUP_REMOVED lines=19> */
[C---:B------:R-:W-:Y:S02]  /*27370*/  ISETP.GT.AND P1, PT, R14.reuse, 0x58, !P1 ;  /* 0x000000580e00780c */ /* 0x040fe40004f24270 */
[----:B------:R-:W-:Y:S02]  /*27380*/  FMNMX.FTZ R10, R101, R0, !PT ;  /* 0x00000000650a7209 */ /* 0x000fe40007810000 */
[----:B------:R-:W-:Y:S02]  /*27390*/  ISETP.LT.OR P1, PT, R15, 0x59, P1 ;  /* 0x000000590f00780c */ /* 0x000fe40000f21670 */
[----:B------:R-:W-:Y:S01]  /*273a0*/  ISETP.GT.AND P2, PT, R14, 0x89, !P2 ;  /* 0x000000890e00780c */ /* 0x000fe20005744270 */
[----:B------:R-:W0:Y:S01]  /*273b0*/  SHFL.BFLY PT, R3, R10, 0x2, 0x1f ;  /* 0x0c401f000a037f89 */ /* 0x000e2200000e0000 */
[----:B------:R-:W-:Y:S02]  /*273c0*/  FSEL R134, R134, -INF , !P1 ;  /* 0xff80000086867808 */ /* 0x000fe40004800000 */
[----:B------:R-:W-:-:S02]  /*273d0*/  LOP3.LUT P1, RZ, R170, 0x2000, RZ, 0xc0, !PT ;  /* 0x00002000aaff7812 */ /* 0x000fc4000782c0ff */
[C---:B------:R-:W-:Y:S02]  /*273e0*/  ISETP.LT.OR P2, PT, R15.reuse, 0x8a, P2 ;  /* 0x0000008a0f00780c */ /* 0x040fe40001741670 */
[C---:B------:R-:W-:Y:S02]  /*273f0*/  ISETP.GT.AND P1, PT, R14.reuse, 0x59, !P1 ;  /* 0x000000590e00780c */ /* 0x040fe40004f24270 */
[----:B------:R-:W-:Y:S02]  /*27400*/  ISETP.GT.AND P3, PT, R14, 0x90, !P3 ;  /* 0x000000900e00780c */ /* 0x000fe40005f64270 */
[----:B------:R-:W-:Y:S02]  /*27410*/  ISETP.LT.OR P1, PT, R15, 0x5a, P1 ;  /* 0x0000005a0f00780c */ /* 0x000fe40000f21670 */
[----:B------:R-:W-:Y:S02]  /*27420*/  FSEL R95, R95, -INF , !P2 ;  /* 0xff8000005f5f7808 */ /* 0x000fe40005000000 */
[----:B------:R-:W-:-:S02]  /*27430*/  FSEL R135, R135, -INF , !P1 ;  /* 0xff80000087877808 */ /* 0x000fc40004800000 */
[----:B------:R-:W-:Y:S02]  /*27440*/  LOP3.LUT P1, RZ, R170, 0x1000, RZ, 0xc0, !PT ;  /* 0x00001000aaff7812 */ /* 0x000fe4000782c0ff */
[C---:B------:R-:W-:Y:S02]  /*27450*/  ISETP.LT.OR P3, PT, R15.reuse, 0x91, P3 ;  /* 0x000000910f00780c */ /* 0x040fe40001f61670 */
[C---:B------:R-:W-:Y:S02]  /*27460*/  ISETP.GT.AND P1, PT, R14.reuse, 0x60, !P1 ;  /* 0x000000600e00780c */ /* 0x040fe40004f24270 */
[----:B------:R-:W-:Y:S02]  /*27470*/  ISETP.GT.AND P4, PT, R14, 0x91, !P4 ;  /* 0x000000910e00780c */ /* 0x000fe40006784270 */
[----:B------:R-:W-:Y:S02]  /*27480*/  ISETP.LT.OR P1, PT, R15, 0x61, P1 ;  /* 0x000000610f00780c */ /* 0x000fe40000f21670 */
[----:B0-----:R-:W-:-:S02]  /*27490*/  FMNMX.FTZ R12, R10, R3, !PT ;  /* 0x000000030a0c7209 */ /* 0x001fc40007810000 */
[----:B------:R-:W-:Y:S02]  /*274a0*/  FSEL R106, R106, -INF , !P1 ;  /* 0xff8000006a6a7808 */ /* 0x000fe40004800000 */
[----:B------:R-:W-:Y:S01]  /*274b0*/  LOP3.LUT P1, RZ, R170, 0x800, RZ, 0xc0, !PT ;  /* 0x00000800aaff7812 */ /* 0x000fe2000782c0ff */
[----:B------:R-:W0:Y:S01]  /*274c0*/  SHFL.BFLY PT, R3, R12, 0x1, 0x1f ;  /* 0x0c201f000c037f89 */ /* 0x000e2200000e0000 */
[----:B------:R-:W-:Y:S02]  /*274d0*/  FSEL R98, R98, -INF , !P3 ;  /* 0xff80000062627808 */ /* 0x000fe40005800000 */
[----:B------:R-:W-:Y:S02]  /*274e0*/  ISETP.GT.AND P1, PT, R14, 0x61, !P1 ;  /* 0x000000610e00780c */ /* 0x000fe40004f24270 */
[C---:B------:R-:W-:Y:S02]  /*274f0*/  ISETP.LT.OR P4, PT, R15.reuse, 0x92, P4 ;  /* 0x000000920f00780c */ /* 0x040fe40002781670 */
[----:B------:R-:W-:-:S02]  /*27500*/  ISETP.LT.OR P1, PT, R15, 0x62, P1 ;  /* 0x000000620f00780c */ /* 0x000fc40000f21670 */
[----:B------:R-:W-:Y:S02]  /*27510*/  ISETP.GT.AND P5, PT, R14, 0x98, !P5 ;  /* 0x000000980e00780c */ /* 0x000fe40006fa4270 */
[----:B------:R-:W-:Y:S02]  /*27520*/  FSEL R107, R107, -INF , !P1 ;  /* 0xff8000006b6b7808 */ /* 0x000fe40004800000 */
[----:B------:R-:W-:Y:S02]  /*27530*/  LOP3.LUT P1, RZ, R170, 0x400, RZ, 0xc0, !PT ;  /* 0x00000400aaff7812 */ /* 0x000fe4000782c0ff */
[----:B------:R-:W-:Y:S02]  /*27540*/  FSEL R99, R99, -INF , !P4 ;  /* 0xff80000063637808 */ /* 0x000fe40006000000 */
[----:B------:R-:W-:Y:S02]  /*27550*/  ISETP.GT.AND P1, PT, R14, 0x68, !P1 ;  /* 0x000000680e00780c */ /* 0x000fe40004f24270 */
[----:B------:R-:W-:-:S02]  /*27560*/  ISETP.LT.OR P5, PT, R15, 0x99, P5 ;  /* 0x000000990f00780c */ /* 0x000fc40002fa1670 */
[----:B------:R-:W-:Y:S02]  /*27570*/  ISETP.LT.OR P1, PT, R15, 0x69, P1 ;  /* 0x000000690f00780c */ /* 0x000fe40000f21670 */
[----:B------:R-:W-:Y:S02]  /*27580*/  FSEL R102, R102, -INF , !P5 ;  /* 0xff80000066667808 */ /* 0x000fe40006800000 */
[----:B------:R-:W-:Y:S02]  /*27590*/  FSEL R110, R110, -INF , !P1 ;  /* 0xff8000006e6e7808 */ /* 0x000fe40004800000 */
[----:B------:R-:W-:Y:S02]  /*275a0*/  LOP3.LUT P1, RZ, R170, 0x200, RZ, 0xc0, !PT ;  /* 0x00000200aaff7812 */ /* 0x000fe4000782c0ff */
[----:B0-----:R-:W-:Y:S02]  /*275b0*/  FMNMX.FTZ R3, R12, R3, !PT ;  /* 0x000000030c037209 */ /* 0x001fe40007810000 */
[----:B------:R-:W-:-:S02]  /*275c0*/  ISETP.GT.AND P1, PT, R14, 0x69, !P1 ;  /* 0x000000690e00780c */ /* 0x000fc40004f24270 */
[----:B------:R-:W-:Y:S01]  /*275d0*/  ISETP.NE.AND P3, PT, R205, 0x3, PT ;  /* 0x00000003cd00780c */ /* 0x000fe20003f65270 */
[----:B------:R-:W-:-:S01]  /*275e0*/  FFMA.FTZ R0, R2, R3, -8 ;  /* 0xc100000002007423 */ /* 0x000fc20000010003 */
        /* <DEDUP_REMOVED lines=58> */
[----:B------:R-:W-:Y:S02]  /*27990*/  ISETP.GT.AND P1, PT, R14, RZ, !P6 ;  /* 0x000000ff0e00720c */ /* 0x000fe40007724270 */
[----:B------:R-:W-:Y:S02]  /*279a0*/  LOP3.LUT P6, RZ, R170, 0x8000000, RZ, 0xc0, !PT ;  /* 0x08000000aaff7812 */ /* 0x000fe400078cc0ff */
[----:B------:R-:W-:Y:S02]  /*279b0*/  ISETP.LT.OR P1, PT, R15, 0x1, P1 ;  /* 0x000000010f00780c */ /* 0x000fe40000f21670 */
[----:B------:R-:W-:Y:S02]  /*279c0*/  ISETP.GT.AND P2, PT, R14, 0x99, !P6 ;  /* 0x000000990e00780c */ /* 0x000fe40007744270 */
[----:B------:R-:W-:-:S02]  /*279d0*/  FSEL R154, R154, -INF , !P1 ;  /* 0xff8000009a9a7808 */ /* 0x000fc40004800000 */
[----:B------:R-:W-:Y:S02]  /*279e0*/  FSETP.NEU.FTZ.AND P1, PT, R3, -INF , PT ;  /* 0xff8000000300780b */ /* 0x000fe40003f3d000 */
[----:B------:R-:W-:Y:S02]  /*279f0*/  FMNMX.FTZ R128, R154, R7, !PT ;  /* 0x000000079a807209 */ /* 0x000fe40007810000 */
[----:B------:R-:W-:Y:S02]  /*27a00*/  FSEL R0, R0, RZ, P1 ;  /* 0x000000ff00007208 */ /* 0x000fe40000800000 */
[----:B------:R-:W-:-:S03]  /*27a10*/  ISETP.LT.OR P2, PT, R15, 0x9a, P2 ;  /* 0x0000009a0f00780c */ /* 0x000fc60001741670 */
[C-C-:B------:R-:W-:Y:S01]  /*27a20*/  FFMA.FTZ R12, R2.reuse, R21, -R0.reuse ;  /* 0x00000015020c7223 */ /* 0x140fe20000010800 */
        /* <DEDUP_REMOVED lines=8> */
[----:B------:R0:W-:Y:S01]  /*27ab0*/  MUFU.EX2 R10, R152 ;  /* 0x00000098000a7308 */ /* 0x0001e20000000800 */
[----:B------:R-:W-:Y:S01]  /*27ac0*/  FSEL R103, R103, -INF , !P2 ;  /* 0xff80000067677808 */ /* 0x000fe20005000000 */
        /* <DEDUP_REMOVED lines=40> */
[----:B------:R-:W-:Y:S01]  /*27d50*/  FFMA.FTZ R101, R2, R101, -R0 ;  /* 0x0000006502657223 */ /* 0x000fe20000010800 */
[----:B------:R-:W-:Y:S01]  /*27d60*/  FMNMX.FTZ R165, R147, R138, !PT ;  /* 0x0000008a93a57209 */ /* 0x000fe20007810000 */
[----:B------:R-:W-:Y:S03]  /*27d70*/  MUFU.EX2 R153, R153 ;  /* 0x0000009900997308 */ /* 0x000fe60000000800 */
[----:B------:R-:W-:-:S04]  /*27d80*/  FMNMX.FTZ R138, R150, R165, !PT ;  /* 0x000000a5968a7209 */ /* 0x000fc80007810000 */
        /* <DEDUP_REMOVED lines=20> */
[----:B0-----:R-:W-:-:S04]  /*27ed0*/  FMNMX.FTZ R152, R114, R165, !PT ;  /* 0x000000a572987209 */ /* 0x001fc80007810000 */
        /* <DEDUP_REMOVED lines=14> */
[----:B------:R-:W-:Y:S01]  /*27fc0*/  FMNMX.FTZ R108, R102, R109, !PT ;  /* 0x0000006d666c7209 */ /* 0x000fe20007810000 */
[C-C-:B------:R-:W-:Y:S01]  /*27fd0*/  FFMA.FTZ R109, R2.reuse, R113, -R0.reuse ;  /* 0x00000071026d7223 */ /* 0x140fe20000010800 */
[----:B------:R-:W-:-:S02]  /*27fe0*/  FFMA.FTZ R113, R2, R117, -R0 ;  /* 0x0000007502717223 */ /* 0x000fc40000010800 */
[----:B------:R-:W-:Y:S01]  /*27ff0*/  FMNMX.FTZ R152, R103, R108, !PT ;  /* 0x0000006c67987209 */ /* 0x000fe20007810000 */
[----:B------:R-:W-:Y:S04]  /*28000*/  MUFU.EX2 R145, R145 ;  /* 0x0000009100917308 */ /* 0x000fe80000000800 */
[----:B------:R-:W0:Y:S04]  /*28010*/  SHFL.BFLY PT, R165, R152, 0x2, 0x1f ;  /* 0x0c401f0098a57f89 */ /* 0x000e2800000e0000 */
[----:B------:R1:W-:Y:S08]  /*28020*/  MUFU.EX2 R108, R160 ;  /* 0x000000a0006c7308 */ /* 0x0003f00000000800 */
[----:B------:R-:W-:Y:S08]  /*28030*/  MUFU.EX2 R136, R179 ;  /* 0x000000b300887308 */ /* 0x000ff00000000800 */
[----:B------:R-:W-:Y:S01]  /*28040*/  MUFU.EX2 R149, R149 ;  /* 0x0000009500957308 */ /* 0x000fe20000000800 */
[----:B0-----:R-:W-:-:S02]  /*28050*/  FMNMX.FTZ R165, R152, R165, !PT ;  /* 0x000000a598a57209 */ /* 0x001fc40007810000 */
[----:B------:R-:W-:-:S05]  /*28060*/  FSEL R152, R3, RZ, P1 ;  /* 0x000000ff03987208 */ /* 0x000fca0000800000 */
[----:B------:R-:W-:Y:S01]  /*28070*/  MUFU.EX2 R138, R181 ;  /* 0x000000b5008a7308 */ /* 0x000fe20000000800 */
[----:B------:R-:W0:Y:S01]  /*28080*/  SHFL.BFLY PT, R116, R165, 0x1, 0x1f ;  /* 0x0c201f00a5747f89 */ /* 0x000e2200000e0000 */
[----:B------:R-:W-:-:S04]  /*28090*/  FADD.FTZ R9, -R152, R9 ;  /* 0x0000000998097221 */ /* 0x000fc80000010100 */
[----:B------:R-:W-:Y:S02]  /*280a0*/  FMUL.FTZ R9, R2, R9 ;  /* 0x0000000902097220 */ /* 0x000fe40000410000 */
[----:B------:R-:W-:Y:S08]  /*280b0*/  MUFU.EX2 R121, R121 ;  /* 0x0000007900797308 */ /* 0x000ff00000000800 */
[----:B------:R-:W2:Y:S08]  /*280c0*/  MUFU.EX2 R9, R9 ;  /* 0x0000000900097308 */ /* 0x000eb00000000800 */
[----:B------:R-:W-:Y:S01]  /*280d0*/  MUFU.EX2 R140, R183 ;  /* 0x000000b7008c7308 */ /* 0x000fe20000000800 */
[----:B0-----:R-:W-:-:S04]  /*280e0*/  FMNMX.FTZ R0, R165, R116, !PT ;  /* 0x00000074a5007209 */ /* 0x001fc80007810000 */
[----:B------:R-:W-:Y:S01]  /*280f0*/  FSETP.NEU.FTZ.AND P1, PT, R0, -INF , PT ;  /* 0xff8000000000780b */ /* 0x000fe20003f3d000 */
[----:B------:R-:W-:-:S02]  /*28100*/  FFMA.FTZ R117, R2, R0, -8 ;  /* 0xc100000002757423 */ /* 0x000fc40000010000 */
[----:B------:R-:W-:Y:S01]  /*28110*/  MUFU.EX2 R125, R125 ;  /* 0x0000007d007d7308 */ /* 0x000fe20000000800 */
[----:B-1----:R-:W-:Y:S01]  /*28120*/  FSEL R160, R0, RZ, P1 ;  /* 0x000000ff00a07208 */ /* 0x002fe20000800000 */
[----:B--2---:R-:W-:Y:S01]  /*28130*/  FFMA.FTZ R6, R9, R6, R10 ;  /* 0x0000000609067223 */ /* 0x004fe2000001000a */
[----:B------:R-:W-:-:S03]  /*28140*/  FSEL R117, R117, RZ, P1 ;  /* 0x000000ff75757208 */ /* 0x000fc60000800000 */
[----:B------:R-:W-:Y:S02]  /*28150*/  FADD.FTZ R7, -R160, R7 ;  /* 0x00000007a0077221 */ /* 0x000fe40000010100 */
[----:B------:R-:W-:-:S01]  /*28160*/  FFMA.FTZ R116, R2, R154, -R117 ;  /* 0x0000009a02747223 */ /* 0x000fc20000010875 */
[C-C-:B------:R-:W-:Y:S01]  /*28170*/  FFMA.FTZ R155, R2.reuse, R155, -R117.reuse ;  /* 0x0000009b029b7223 */ /* 0x140fe20000010875 */
[C---:B------:R-:W-:Y:S01]  /*28180*/  FMUL.FTZ R7, R2.reuse, R7 ;  /* 0x0000000702077220 */ /* 0x040fe20000410000 */
[C-C-:B------:R-:W-:Y:S01]  /*28190*/  FFMA.FTZ R152, R2.reuse, R158, -R117.reuse ;  /* 0x0000009e02987223 */ /* 0x140fe20000010875 */
[----:B------:R-:W-:-:S01]  /*281a0*/  FFMA.FTZ R159, R2, R159, -R117 ;  /* 0x0000009f029f7223 */ /* 0x000fc20000010875 */
[C-C-:B------:R-:W-:Y:S01]  /*281b0*/  FFMA.FTZ R154, R2.reuse, R162, -R117.reuse ;  /* 0x000000a2029a7223 */ /* 0x140fe20000010875 */
        /* <DEDUP_REMOVED lines=35> */
[----:B------:R-:W-:-:S01]  /*283f0*/  FFMA.FTZ R118, R2, R118, -R117 ;  /* 0x0000007602767223 */ /* 0x000fc20000010875 */
        /* <DEDUP_REMOVED lines=16> */
[----:B------:R-:W-:-:S02]  /*28500*/  FFMA.FTZ R103, R2, R103, -R117 ;  /* 0x0000006702677223 */ /* 0x000fc40000010875 */
[----:B------:R-:W-:-:S02]  /*28510*/  FADD.FTZ R6, R124, R5 ;  /* 0x000000057c067221 */ /* 0x000fc40000010000 */
        /* <DEDUP_REMOVED lines=8> */
[----:B-1----:R-:W-:-:S07]  /*285a0*/  FADD.FTZ R160, R165, R160 ;  /* 0x000000a0a5a07221 */ /* 0x002fce0000010000 */
        /* <DEDUP_REMOVED lines=20> */
[----:B------:R-:W-:-:S06]  /*286f0*/  FADD.FTZ R6, R138, R151 ;  /* 0x000000978a067221 */ /* 0x000fcc0000010000 */
[----:B------:R-:W2:Y:S01]  /*28700*/  MUFU.EX2 R123, R123 ;  /* 0x0000007b007b7308 */ /* 0x000ea20000000800 */
[----:B0-----:R-:W-:-:S07]  /*28710*/  FADD.FTZ R5, R150, R5 ;  /* 0x0000000596057221 */ /* 0x001fce0000010000 */
        /* <DEDUP_REMOVED lines=89> */
.L_x_1661:
[----:B------:R-:W-:Y:S01]  /*28cb0*/  F2FP.SATFINITE.E4M3.F32.PACK_AB_MERGE_C R12, R21, R12, RZ ;  /* 0x0000000c150c723e */ /* 0x000fe200048070ff */
[----:B------:R-:W-:Y:S01]  /*28cc0*/  FMUL.FTZ R24, R24, R9 ;  /* 0x0000000918187220 */ /* 0x000fe20000410000 */
[----:B------:R-:W-:Y:S01]  /*28cd0*/  F2FP.SATFINITE.E4M3.F32.PACK_AB_MERGE_C R139, R142, R139, RZ ;  /* 0x0000008b8e8b723e */ /* 0x000fe200048070ff */
[-C--:B------:R-:W-:Y:S01]  /*28ce0*/  FMUL.FTZ R25, R25, R9.reuse ;  /* 0x0000000919197220 */ /* 0x080fe20000410000 */
        /* <DEDUP_REMOVED lines=15> */
[----:B------:R-:W-:Y:S01]  /*28de0*/  FMUL.FTZ R36, R36, R9 ;  /* 0x0000000924247220 */ /* 0x000fe20000410000 */
        /* <DEDUP_REMOVED lines=94> */
[----:B------:R-:W-:Y:S01]  /*293d0*/  F2FP.SATFINITE.E4M3.F32.PACK_AB_MERGE_C R171, R99, R98, R102 ;  /* 0x0000006263ab723e */ /* 0x000fe20004807066 */
[----:B------:R-:W-:Y:S06]  /*293e0*/  @P1 BRA `(.L_x_1662) ;  /* 0xffffffb0004c1947 */ /* 0x000fec000383ffff */
[----:B------:R-:W-:-:S07]  /*293f0*/  IMAD.MOV.U32 R190, RZ, RZ, R11 ;  /* 0x000000ffffbe7224 */ /* 0x000fce00078e000b */
.L_x_1643:
[----:B------:R-:W-:Y:S01]  /*29400*/  ISETP.NE.AND P1, PT, R205, 0x3, PT ;  /* 0x00000003cd00780c */ /* 0x000fe20003f25270 */
[----:B------:R-:W-:Y:S05]  /*29410*/  WARPSYNC.ALL ;  /* 0x0000000000007948 */ /* 0x000fea0003800000 */
[----:B------:R-:W-:Y:S07]  /*29420*/  BAR.ARV 0x8, 0x180 ;  /* 0x0206000000007b1d */ /* 0x000fee0000002000 */
[----:B------:R-:W-:Y:S05]  /*29430*/  @!P1 BRA `(.L_x_1663) ;  /* 0x0000000000049947 */ /* 0x000fea0003800000 */
[----:B------:R-:W-:Y:S01]  /*29440*/  BPT.TRAP 0x1 ;  /* 0x000000040000795c */ /* 0x000fe20000300000 */
.L_x_1663:
[----:B------:R-:W-:Y:S01]  /*29450*/  IMAD R15, R190, 0x8, R16 ;  /* 0x00000008be0f7824 */ /* 0x000fe200078e0210 */
[----:B------:R-:W-:-:S04]  /*29460*/  SHF.L.U32 R4, R19, 0x1f, RZ ;  /* 0x0000001f13047819 */ /* 0x000fc800000006ff */
[----:B------:R0:W1:Y:S01]  /*29470*/  SYNCS.PHASECHK.TRANS64.TRYWAIT P0, [R15+URZ+0x29850], R4 ;  /* 0x029850040f0075a7 */ /* 0x000062000800017f */
[----:B------:R-:W-:Y:S05]  /*29480*/  @!P1 BRA `(.L_x_1664) ;  /* 0x0000000000049947 */ /* 0x000fea0003800000 */
[----:B------:R-:W-:Y:S01]  /*29490*/  BPT.TRAP 0x1 ;  /* 0x000000040000795c */ /* 0x000fe20000300000 */
.L_x_1664:
[----:B------:R-:W-:-:S05]  /*294a0*/  VIADD R16, R16, 0x400 ;  /* 0x0000040010107836 */ /* 0x000fca0000000000 */
[----:B------:R-:W-:-:S04]  /*294b0*/  SHF.R.U32.HI R16, RZ, 0x4, R16 ;  /* 0x00000004ff107819 */ /* 0x000fc80000011610 */
[----:B------:R-:W-:-:S04]  /*294c0*/  LOP3.LUT R16, R16, 0x3fff, RZ, 0xc0, !PT ;  /* 0x00003fff10107812 */ /* 0x000fc800078ec0ff */
[----:B------:R-:W-:Y:S01]  /*294d0*/  LOP3.LUT R9, R16, 0x10000, RZ, 0xfc, !PT ;  /* 0x0001000010097812 */ /* 0x000fe200078efcff */
[----:B-1----:R-:W-:Y:S06]  /*294e0*/  @P0 BRA `(.L_x_1665) ;  /* 0x0000000000080947 */ /* 0x002fec0003800000 */
[----:B------:R-:W1:Y:S02]  /*294f0*/  SYNCS.PHASECHK.TRANS64.TRYWAIT P0, [R15+URZ+0x29850], R4 ;  /* 0x029850040f0075a7 */ /* 0x000e64000800017f */
[----:B-1----:R-:W-:Y:S05]  /*29500*/  @!P0 BRA `(.L_x_1666) ;  /* 0x000000ac007c8947 */ /* 0x002fea0003800000 */
.L_x_1665:
[----:B------:R-:W-:Y:S01]  /*29510*/  IMAD R8, R190, 0x500, R9 ;  /* 0x00000500be087824 */ /* 0x000fe200078e0209 */
[----:B------:R-:W-:Y:S05]  /*29520*/  WARPSYNC.ALL ;  /* 0x0000000000007948 */ /* 0x000fea0003800000 */
[----:B------:R-:W-:Y:S01]  /*29530*/  IMAD.MOV.U32 R9, RZ, RZ, -0x3ffffff0 ;  /* 0xc0000010ff097424 */ /* 0x000fe200078e00ff */
[C---:B------:R-:W-:Y:S01]  /*29540*/  R2UR UR6, R8.reuse ;  /* 0x00000000080672ca */ /* 0x040fe200000e0000 */
[----:B------:R-:W-:Y:S01]  /*29550*/  WARPGROUP.ARRIVE ;  /* 0x00000000000079c5 */ /* 0x000fe20000000000 */
[C---:B------:R-:W-:Y:S01]  /*29560*/  VIADD R10, R8.reuse, 0x100 ;  /* 0x00000100080a7836 */ /* 0x040fe20000000000 */
[----:B------:R-:W-:Y:S01]  /*29570*/  ULDC.64 UR4, c[0x0][0x9a0] ;  /* 0x0002680000047ab9 */ /* 0x000fe20000000a00 */
[----:B------:R-:W-:Y:S01]  /*29580*/  R2UR UR7, R9 ;  /* 0x00000000090772ca */ /* 0x000fe200000e0000 */
[----:B------:R-:W-:Y:S01]  /*29590*/  IMAD.MOV.U32 R11, RZ, RZ, -0x3ffffff0 ;  /* 0xc0000010ff0b7424 */ /* 0x000fe200078e00ff */
[----:B------:R-:W-:Y:S01]  /*295a0*/  ISETP.NE.U32.AND P0, PT, RZ, UR4, PT ;  /* 0x00000004ff007c0c */ /* 0x000fe2000bf05070 */
[----:B------:R-:W-:-:S02]  /*295b0*/  VIADD R20, R8, 0x200 ;  /* 0x0000020008147836 */ /* 0x000fc40000000000 */
[----:B------:R-:W-:Y:S01]  /*295c0*/  IMAD.MOV.U32 R21, RZ, RZ, -0x3ffffff0 ;  /* 0xc0000010ff157424 */ /* 0x000fe200078e00ff */
[----:B------:R-:W-:-:S07]  /*295d0*/  ISETP.NE.AND.EX P0, PT, RZ, UR5, PT, P0 ;  /* 0x00000005ff007c0c */ /* 0x000fce000bf05300 */
[----:B------:R-:W-:Y:S01]  /*295e0*/  QGMMA.64x128x32.F32.E4M3.E4M3 R24, R184, gdesc[UR4], R24, gsb0 ;  /* 0x01e00004b8187df3 */ /* 0x000fe20008000818 */
[----:B------:R-:W-:Y:S02]  /*295f0*/  R2UR UR6, R10 ;  /* 0x000000000a0672ca */ /* 0x000fe400000e0000 */
[----:B------:R-:W-:-:S03]  /*29600*/  R2UR UR7, R11 ;  /* 0x000000000b0772ca */ /* 0x000fc600000e0000 */
[----:B------:R-:W0:Y:S01]  /*29610*/  @P0 LDC.64 R10, c[0x0][0x9c8] ;  /* 0x00027200ff0a0b82 */ /* 0x000e220000000a00 */
[----:B------:R-:W-:Y:S02]  /*29620*/  @P0 SHF.R.S32.HI R7, RZ, 0x1f, R207 ;  /* 0x0000001fff070819 */ /* 0x000fe400000114cf */
[----:B------:R-:W-:-:S05]  /*29630*/  @P0 SHF.R.S32.HI R9, RZ, 0x1f, R206 ;  /* 0x0000001fff090819 */ /* 0x000fca00000114ce */
[----:B------:R-:W2:Y:S01]  /*29640*/  @P0 LDC.64 R12, c[0x0][0x9d0] ;  /* 0x00027400ff0c0b82 */ /* 0x000ea20000000a00 */
[----:B01----:R-:W-:-:S04]  /*29650*/  @P0 IMAD R4, R7, R10, RZ ;  /* 0x0000000a07040224 */ /* 0x003fc800078e02ff */
[C---:B------:R-:W-:Y:S02]  /*29660*/  @P0 IMAD R7, R207.reuse, R11, R4 ;  /* 0x0000000bcf070224 */ /* 0x040fe400078e0204 */
[----:B------:R-:W-:-:S04]  /*29670*/  @P0 IMAD.WIDE.U32 R10, R207, R10, RZ ;  /* 0x0000000acf0a0225 */ /* 0x000fc800078e00ff */
[-C--:B--2---:R-:W-:Y:S02]  /*29680*/  @P0 IMAD R4, R9, R12.reuse, RZ ;  /* 0x0000000c09040224 */ /* 0x084fe400078e02ff */
[----:B------:R-:W-:Y:S02]  /*29690*/  @P0 IMAD.IADD R11, R11, 0x1, R7 ;  /* 0x000000010b0b0824 */ /* 0x000fe400078e0207 */
[C---:B------:R-:W-:Y:S02]  /*296a0*/  @P0 IMAD R7, R206.reuse, R13, R4 ;  /* 0x0000000dce070224 */ /* 0x040fe400078e0204 */
[----:B------:R-:W-:-:S04]  /*296b0*/  @P0 IMAD.WIDE.U32 R10, R206, R12, R10 ;  /* 0x0000000cce0a0225 */ /* 0x000fc800078e000a */
[----:B------:R-:W-:Y:S01]  /*296c0*/  @P0 IMAD.IADD R7, R11, 0x1, R7 ;  /* 0x000000010b070824 */ /* 0x000fe200078e0207 */
[----:B------:R-:W-:Y:S01]  /*296d0*/  @P0 LEA R12, P1, R10, UR4, 0x2 ;  /* 0x000000040a0c0c11 */ /* 0x000fe2000f8210ff */
[----:B------:R-:W-:-:S03]  /*296e0*/  IMAD.MOV.U32 R4, RZ, RZ, 0x3f800000 ;  /* 0x3f800000ff047424 */ /* 0x000fc600078e00ff */
        /* <DEDUP_REMOVED lines=41> */
[----:B------:R-:W0:Y:S01]  /*29980*/  @P1 MUFU.LG2 R7, R13 ;  /* 0x0000000d00071308 */ /* 0x000e220000000c00 */
[----:B------:R-:W-:-:S07]  /*29990*/  ISETP.NE.AND P3, PT, R205, 0x3, PT ;  /* 0x00000003cd00780c */ /* 0x000fce0003f65270 */
[----:B------:R-:W1:Y:S08]  /*299a0*/  @P2 MUFU.LG2 R8, R8 ;  /* 0x0000000800082308 */ /* 0x000e700000000c00 */
[----:B------:R-:W3:Y:S01]  /*299b0*/  @P0 MUFU.RCP R9, R12 ;  /* 0x0000000c00090308 */ /* 0x000ee20000001000 */
[C---:B------:R-:W-:Y:S01]  /*299c0*/  @P1 FMUL.FTZ R6, R2.reuse, 0.69314718246459960938 ;  /* 0x3f31721802061820 */ /* 0x040fe20000410000 */
[----:B------:R-:W-:Y:S01]  /*299d0*/  @P2 FMUL.FTZ R2, R2, 0.69314718246459960938 ;  /* 0x3f31721802022820 */ /* 0x000fe20000410000 */
[----:B0-----:R-:W-:Y:S01]  /*299e0*/  @P1 FMUL.FTZ R7, R7, 0.69314718246459960938 ;  /* 0x3f31721807071820 */ /* 0x001fe20000410000 */
[----:B------:R-:W-:-:S02]  /*299f0*/  IMAD.MOV.U32 R88, RZ, RZ, -0x800000 ;  /* 0xff800000ff587424 */ /* 0x000fc400078e00ff */
[----:B------:R-:W-:Y:S02]  /*29a00*/  IMAD.MOV.U32 R89, RZ, RZ, -0x800000 ;  /* 0xff800000ff597424 */ /* 0x000fe400078e00ff */
[----:B-1----:R-:W-:Y:S01]  /*29a10*/  @P2 FMUL.FTZ R11, R8, 0.69314718246459960938 ;  /* 0x3f317218080b2820 */ /* 0x002fe20000410000 */
[----:B------:R-:W-:-:S03]  /*29a20*/  @P1 FFMA.FTZ R88, R6, R3, R7 ;  /* 0x0000000306581223 */ /* 0x000fc60000010007 */
[----:B------:R-:W-:Y:S01]  /*29a30*/  @P2 FFMA.FTZ R89, R2, R0, R11 ;  /* 0x0000000002592223 */ /* 0x000fe2000001000b */
[-C--:B--2---:R-:W-:Y:S01]  /*29a40*/  FMUL.FTZ R2, R5, R4.reuse ;  /* 0x0000000405027220 */ /* 0x084fe20000410000 */
[----:B---3--:R-:W-:Y:S01]  /*29a50*/  FMUL.FTZ R3, R9, R4 ;  /* 0x0000000409037220 */ /* 0x008fe20000410000 */
[----:B------:R-:W-:Y:S02]  /*29a60*/  WARPGROUP.DEPBAR.LE gsb0, 0x0 ;  /* 0x00008000000079c5 */ /* 0x000fe40000010000 */
[----:B------:R-:W-:Y:S05]  /*29a70*/  @!P3 BRA `(.L_x_1667) ;  /* 0x000000000004b947 */ /* 0x000fea0003800000 */
[----:B------:R-:W-:Y:S01]  /*29a80*/  BPT.TRAP 0x1 ;  /* 0x000000040000795c */ /* 0x000fe20000300000 */
.L_x_1667:
[----:B------:R-:W-:Y:S02]  /*29a90*/  VIADD R0, R15, 0x29860 ;  /* 0x000298600f007836 */ /* 0x000fe40000000000 */
[-C--:B------:R-:W-:Y:S01]  /*29aa0*/  FMUL.FTZ R95, R24, R2.reuse ;  /* 0x00000002185f7220 */ /* 0x080fe20000410000 */
[----:B------:R-:W-:Y:S02]  /*29ab0*/  IMAD.U32 R5, RZ, RZ, UR37 ;  /* 0x00000025ff057e24 */ /* 0x000fe4000f8e00ff */
[-C--:B------:R-:W-:Y:S01]  /*29ac0*/  FMUL.FTZ R94, R28, R2.reuse ;  /* 0x000000021c5e7220 */ /* 0x080fe20000410000 */
[----:B------:R-:W-:Y:S02]  /*29ad0*/  VIADD R190, R190, 0x1 ;  /* 0x00000001bebe7836 */ /* 0x000fe40000000000 */
[-C--:B------:R-:W-:Y:S01]  /*29ae0*/  FMUL.FTZ R92, R29, R2.reuse ;  /* 0x000000021d5c7220 */ /* 0x080fe20000410000 */
[-C--:B------:R-:W-:Y:S01]  /*29af0*/  FMUL.FTZ R91, R32, R2.reuse ;  /* 0x00000002205b7220 */ /* 0x080fe20000410000 */
[----:B------:R-:W-:Y:S01]  /*29b00*/  PRMT R0, R5, 0x654, R0 ;  /* 0x0000065405007816 */ /* 0x000fe20000000000 */
[-C--:B------:R-:W-:Y:S01]  /*29b10*/  FMUL.FTZ R90, R33, R2.reuse ;  /* 0x00000002215a7220 */ /* 0x080fe20000410000 */
[----:B------:R-:W-:Y:S01]  /*29b20*/  ISETP.NE.AND P1, PT, R190, 0x2, PT ;  /* 0x00000002be00780c */ /* 0x000fe20003f25270 */
        /* <DEDUP_REMOVED lines=9> */
[----:B0-----:R-:W-:Y:S01]  /*29bc0*/  SEL R0, RZ, 0x1, P1 ;  /* 0x00000001ff007807 */ /* 0x001fe20000800000 */
        /* <DEDUP_REMOVED lines=54> */
[----:B------:R-:W-:-:S11]  /*29f30*/  SEL R190, R190, RZ, P1 ;  /* 0x000000ffbebe7207 */ /* 0x000fd60000800000 */
.L_x_1555:
        /* <DEDUP_REMOVED lines=41> */
[----:B------:R-:W-:Y:S02]  /*2a1d0*/  F2FP.BF16.F32.PACK_AB R30, R61, R24 ;  /* 0x000000183d1e723e */ /* 0x000fe400000010ff */
[----:B------:R-:W-:Y:S02]  /*2a1e0*/  F2FP.BF16.F32.PACK_AB R73, R63, R20 ;  /* 0x000000143f49723e */ /* 0x000fe400000010ff */
[----:B--2---:R-:W-:-:S02]  /*2a1f0*/  LOP3.LUT P0, R2, R51, 0x3, RZ, 0xc0, !PT ;  /* 0x0000000333027812 */ /* 0x004fc4000780c0ff */
[----:B------:R-:W-:Y:S02]  /*2a200*/  F2FP.BF16.F32.PACK_AB R94, R94, R95 ;  /* 0x0000005f5e5e723e */ /* 0x000fe400000010ff */
[----:B------:R-:W-:Y:S02]  /*2a210*/  F2FP.BF16.F32.PACK_AB R93, R92, R93 ;  /* 0x0000005d5c5d723e */ /* 0x000fe400000010ff */
[----:B------:R-:W-:Y:S02]  /*2a220*/  ISETP.EQ.OR P0, PT, R2, 0x3, !P0 ;  /* 0x000000030200780c */ /* 0x000fe40004702670 */
        /* <DEDUP_REMOVED lines=8> */
[----:B------:R-:W-:-:S02]  /*2a2b0*/  SEL R13, R94, R93, P0 ;  /* 0x0000005d5e0d7207 */ /* 0x000fc40000000000 */
[----:B------:R-:W-:Y:S01]  /*2a2c0*/  SEL R3, R93, R94, P0 ;  /* 0x0000005e5d037207 */ /* 0x000fe20000000000 */
[----:B---3--:R-:W-:Y:S01]  /*2a2d0*/  IMAD.WIDE R4, R50, 0x2, R48 ;  /* 0x0000000232047825 */ /* 0x008fe200078e0230 */
[----:B------:R-:W-:Y:S02]  /*2a2e0*/  F2FP.BF16.F32.PACK_AB R50, R87, R6 ;  /* 0x000000065732723e */ /* 0x000fe400000010ff */
[C---:B------:R-:W-:Y:S02]  /*2a2f0*/  IADD3 R11, P5, R4.reuse, 0x4060, RZ ;  /* 0x00004060040b7810 */ /* 0x040fe40007fbe0ff */
[----:B------:R-:W-:Y:S02]  /*2a300*/  IADD3 R9, P1, R4, 0x4040, RZ ;  /* 0x0000404004097810 */ /* 0x000fe40007f3e0ff */
[----:B------:R-:W-:Y:S02]  /*2a310*/  LOP3.LUT R10, R11, 0x380, RZ, 0xc0, !PT ;  /* 0x000003800b0a7812 */ /* 0x000fe400078ec0ff */
[----:B------:R-:W-:-:S02]  /*2a320*/  LOP3.LUT R8, R9, 0x380, RZ, 0xc0, !PT ;  /* 0x0000038009087812 */ /* 0x000fc400078ec0ff */
[----:B------:R-:W-:Y:S02]  /*2a330*/  IADD3 R15, P3, R4, 0x4000, RZ ;  /* 0x00004000040f7810 */ /* 0x000fe40007f7e0ff */
[----:B------:R-:W-:Y:S02]  /*2a340*/  SHF.R.U64 R10, R10, 0x3, RZ ;  /* 0x000000030a0a7819 */ /* 0x000fe400000012ff */
[----:B------:R-:W-:Y:S02]  /*2a350*/  SHF.R.U64 R8, R8, 0x3, RZ ;  /* 0x0000000308087819 */ /* 0x000fe400000012ff */
[----:B------:R-:W-:Y:S02]  /*2a360*/  LOP3.LUT R14, R15, 0x380, RZ, 0xc0, !PT ;  /* 0x000003800f0e7812 */ /* 0x000fe400078ec0ff */
[----:B------:R-:W-:Y:S01]  /*2a370*/  LOP3.LUT R10, R10, R11, RZ, 0x3c, !PT ;  /* 0x0000000b0a0a7212 */ /* 0x000fe200078e3cff */
[--C-:B------:R-:W-:Y:S01]  /*2a380*/  IMAD.X R11, RZ, RZ, R5.reuse, P5 ;  /* 0x000000ffff0b7224 */ /* 0x100fe200028e0605 */
[----:B------:R-:W-:Y:S01]  /*2a390*/  LOP3.LUT R8, R8, R9, RZ, 0x3c, !PT ;  /* 0x0000000908087212 */ /* 0x000fe200078e3cff */
[----:B------:R-:W-:Y:S01]  /*2a3a0*/  IMAD.X R9, RZ, RZ, R5, P1 ;  /* 0x000000ffff097224 */ /* 0x000fe200008e0605 */
        /* <DEDUP_REMOVED lines=26> */
[----:B------:R-:W-:-:S02]  /*2a550*/  MOV R64, R10 ;  /* 0x0000000a00407202 */ /* 0x000fc40000000f00 */
[----:B------:R-:W-:Y:S02]  /*2a560*/  MOV R81, R4 ;  /* 0x0000000400517202 */ /* 0x000fe40000000f00 */
[----:B------:R-:W-:Y:S02]  /*2a570*/  MOV R66, R8 ;  /* 0x0000000800427202 */ /* 0x000fe40000000f00 */
[----:B------:R-:W-:Y:S02]  /*2a580*/  MOV R68, R6 ;  /* 0x0000000600447202 */ /* 0x000fe40000000f00 */
[----:B------:R-:W-:Y:S02]  /*2a590*/  MOV R72, R14 ;  /* 0x0000000e00487202 */ /* 0x000fe40000000f00 */
[----:B------:R-:W-:Y:S02]  /*2a5a0*/  MOV R74, R20 ;  /* 0x00000014004a7202 */ /* 0x000fe40000000f00 */
[----:B------:R-:W-:-:S02]  /*2a5b0*/  MOV R76, R24 ;  /* 0x00000018004c7202 */ /* 0x000fc40000000f00 */
        /* <DEDUP_REMOVED lines=16> */
[----:B------:R-:W2:Y:S01]  /*2a6c0*/  SHFL.IDX PT, R27, R27, R2, 0x1c1f ;  /* 0x001c1f021b1b7589 */ /* 0x000ea200000e0000 */
[----:B------:R-:W-:Y:S02]  /*2a6d0*/  SEL R31, R30, R31, P0 ;  /* 0x0000001f1e1f7207 */ /* 0x000fe40000000000 */
[----:B------:R-:W-:Y:S01]  /*2a6e0*/  SEL R35, R34, R35, P0 ;  /* 0x0000002322237207 */ /* 0x000fe20000000000 */
[----:B------:R-:W-:Y:S01]  /*2a6f0*/  SHFL.IDX PT, R30, R29, R0, 0x1c1f ;  /* 0x001c1f001d1e7589 */ /* 0x000fe200000e0000 */
[----:B------:R-:W-:-:S02]  /*2a700*/  SEL R39, R42, R39, P0 ;  /* 0x000000272a277207 */ /* 0x000fc40000000000 */
[----:B------:R-:W-:Y:S01]  /*2a710*/  SEL R41, R43, R44, P0 ;  /* 0x0000002c2b297207 */ /* 0x000fe20000000000 */
[----:B------:R-:W3:Y:S01]  /*2a720*/  SHFL.IDX PT, R31, R31, R2, 0x1c1f ;  /* 0x001c1f021f1f7589 */ /* 0x000ee200000e0000 */
[----:B------:R-:W-:Y:S02]  /*2a730*/  SEL R45, R57, R40, P0 ;  /* 0x00000028392d7207 */ /* 0x000fe40000000000 */
[----:B------:R-:W-:Y:S01]  /*2a740*/  SEL R47, R40, R57, P0 ;  /* 0x00000039282f7207 */ /* 0x000fe20000000000 */
[----:B------:R-:W-:Y:S01]  /*2a750*/  SHFL.IDX PT, R34, R33, R0, 0x1c1f ;  /* 0x001c1f0021227589 */ /* 0x000fe200000e0000 */
[----:B------:R-:W-:Y:S02]  /*2a760*/  SEL R51, R38, R59, P0 ;  /* 0x0000003b26337207 */ /* 0x000fe40000000000 */
[----:B------:R-:W-:Y:S01]  /*2a770*/  SEL R53, R59, R38, P0 ;  /* 0x000000263b357207 */ /* 0x000fe20000000000 */
[----:B------:R-:W4:Y:S01]  /*2a780*/  SHFL.IDX PT, R35, R35, R2, 0x1c1f ;  /* 0x001c1f0223237589 */ /* 0x000f2200000e0000 */
[----:B------:R-:W-:-:S02]  /*2a790*/  SEL R43, R44, R43, P0 ;  /* 0x0000002b2c2b7207 */ /* 0x000fc40000000000 */
[----:B------:R-:W-:Y:S01]  /*2a7a0*/  SEL R55, R46, R65, P0 ;  /* 0x000000412e377207 */ /* 0x000fe20000000000 */
[----:B------:R-:W-:Y:S01]  /*2a7b0*/  SHFL.IDX PT, R38, R37, R0, 0x1c1f ;  /* 0x001c1f0025267589 */ /* 0x000fe200000e0000 */
[----:B------:R-:W-:Y:S02]  /*2a7c0*/  SEL R57, R65, R46, P0 ;  /* 0x0000002e41397207 */ /* 0x000fe40000000000 */
[----:B------:R-:W-:Y:S01]  /*2a7d0*/  SEL R59, R54, R67, P0 ;  /* 0x00000043363b7207 */ /* 0x000fe20000000000 */
[----:B------:R-:W1:Y:S01]  /*2a7e0*/  SHFL.IDX PT, R39, R39, R2, 0x1c1f ;  /* 0x001c1f0227277589 */ /* 0x000e6200000e0000 */
[----:B------:R-:W-:Y:S02]  /*2a7f0*/  SEL R61, R67, R54, P0 ;  /* 0x00000036433d7207 */ /* 0x000fe40000000000 */
[----:B------:R-:W-:Y:S01]  /*2a800*/  SEL R63, R62, R73, P0 ;  /* 0x000000493e3f7207 */ /* 0x000fe20000000000 */
[----:B------:R-:W1:Y:S01]  /*2a810*/  SHFL.IDX PT, R3, R3, R2, 0x1c1f ;  /* 0x001c1f0203037589 */ /* 0x000e6200000e0000 */
        /* <DEDUP_REMOVED lines=8> */
[----:B------:R-:W-:Y:S01]  /*2a8a0*/  SHFL.IDX PT, R42, R41, R0, 0x1c1f ;  /* 0x001c1f00292a7589 */ /* 0x000fe200000e0000 */
[----:B------:R-:W-:-:S02]  /*2a8b0*/  SEL R77, R50, R77, P0 ;  /* 0x0000004d324d7207 */ /* 0x000fc40000000000 */
[----:B0-----:R-:W-:Y:S01]  /*2a8c0*/  SEL R8, R10, R7, P0 ;  /* 0x000000070a087207 */ /* 0x001fe20000000000 */
[----:B------:R-:W0:Y:S01]  /*2a8d0*/  SHFL.IDX PT, R43, R43, R2, 0x1c1f ;  /* 0x001c1f022b2b7589 */ /* 0x000e2200000e0000 */
[----:B--2---:R-:W-:Y:S02]  /*2a8e0*/  SEL R24, R26, R27, P0 ;  /* 0x0000001b1a187207 */ /* 0x004fe40000000000 */
[----:B---3--:R-:W-:Y:S01]  /*2a8f0*/  SEL R28, R30, R31, P0 ;  /* 0x0000001f1e1c7207 */ /* 0x008fe20000000000 */
[----:B------:R-:W-:Y:S01]  /*2a900*/  SHFL.IDX PT, R45, R45, R0, 0x1c1f ;  /* 0x001c1f002d2d7589 */ /* 0x000fe200000e0000 */
[----:B----4-:R-:W-:Y:S02]  /*2a910*/  SEL R32, R34, R35, P0 ;  /* 0x0000002322207207 */ /* 0x010fe40000000000 */
[----:B-1----:R-:W-:Y:S01]  /*2a920*/  SEL R36, R38, R39, P0 ;  /* 0x0000002726247207 */ /* 0x002fe20000000000 */
        /* <DEDUP_REMOVED lines=13> */
[----:B0-----:R-:W-:Y:S02]  /*2aa00*/  SEL R40, R42, R43, P0 ;  /* 0x0000002b2a287207 */ /* 0x001fe40000000000 */
[----:B------:R-:W-:Y:S01]  /*2aa10*/  SEL R6, R3, R6, P0 ;  /* 0x0000000603067207 */ /* 0x000fe20000000000 */
[----:B------:R-:W-:Y:S01]  /*2aa20*/  SHFL.IDX PT, R71, R71, R0, 0x1c1f ;  /* 0x001c1f0047477589 */ /* 0x000fe200000e0000 */
[----:B------:R-:W-:-:S03]  /*2aa30*/  SEL R42, R43, R42, P0 ;  /* 0x0000002a2b2a7207 */ /* 0x000fc60000000000 */
[----:B------:R-:W0:Y:S04]  /*2aa40*/  SHFL.IDX PT, R44, R47, R2, 0x1c1f ;  /* 0x001c1f022f2c7589 */ /* 0x000e2800000e0000 */
[----:B------:R-:W1:Y:S04]  /*2aa50*/  SHFL.IDX PT, R46, R53, R2, 0x1c1f ;  /* 0x001c1f02352e7589 */ /* 0x000e6800000e0000 */
[----:B------:R-:W2:Y:S04]  /*2aa60*/  SHFL.IDX PT, R50, R57, R2, 0x1c1f ;  /* 0x001c1f0239327589 */ /* 0x000ea800000e0000 */
[----:B------:R-:W3:Y:S04]  /*2aa70*/  SHFL.IDX PT, R52, R61, R2, 0x1c1f ;  /* 0x001c1f023d347589 */ /* 0x000ee800000e0000 */
[----:B------:R-:W4:Y:S04]  /*2aa80*/  SHFL.IDX PT, R54, R65, R2, 0x1c1f ;  /* 0x001c1f0241367589 */ /* 0x000f2800000e0000 */
[----:B------:R-:W4:Y:S04]  /*2aa90*/  SHFL.IDX PT, R56, R69, R2, 0x1c1f ;  /* 0x001c1f0245387589 */ /* 0x000f2800000e0000 */
[----:B------:R-:W4:Y:S01]  /*2aaa0*/  SHFL.IDX PT, R58, R73, R2, 0x1c1f ;  /* 0x001c1f02493a7589 */ /* 0x000f2200000e0000 */
[----:B0-----:R-:W-:-:S02]  /*2aab0*/  SEL R5, R45, R44, P0 ;  /* 0x0000002c2d057207 */ /* 0x001fc40000000000 */
[----:B------:R-:W-:Y:S01]  /*2aac0*/  SEL R7, R44, R45, P0 ;  /* 0x0000002d2c077207 */ /* 0x000fe20000000000 */
[----:B------:R-:W0:Y:S01]  /*2aad0*/  SHFL.IDX PT, R75, R75, R0, 0x1c1f ;  /* 0x001c1f004b4b7589 */ /* 0x000e2200000e0000 */
[----:B-1----:R-:W-:Y:S02]  /*2aae0*/  SEL R9, R51, R46, P0 ;  /* 0x0000002e33097207 */ /* 0x002fe40000000000 */
[----:B------:R-:W-:Y:S01]  /*2aaf0*/  SEL R11, R46, R51, P0 ;  /* 0x000000332e0b7207 */ /* 0x000fe20000000000 */
[----:B------:R1:W0:Y:S01]  /*2ab00*/  SHFL.IDX PT, R60, R77, R2, 0x1c1f ;  /* 0x001c1f024d3c7589 */ /* 0x00022200000e0000 */
[----:B--2---:R-:W-:Y:S02]  /*2ab10*/  SEL R13, R55, R50, P0 ;  /* 0x00000032370d7207 */ /* 0x004fe40000000000 */
[----:B------:R-:W-:Y:S02]  /*2ab20*/  SEL R15, R50, R55, P0 ;  /* 0x00000037320f7207 */ /* 0x000fe40000000000 */
[----:B---3--:R-:W-:-:S02]  /*2ab30*/  SEL R25, R59, R52, P0 ;  /* 0x000000343b197207 */ /* 0x008fc40000000000 */
[----:B------:R-:W-:Y:S02]  /*2ab40*/  SEL R27, R52, R59, P0 ;  /* 0x0000003b341b7207 */ /* 0x000fe40000000000 */
[----:B----4-:R-:W-:Y:S01]  /*2ab50*/  SEL R29, R63, R54, P0 ;  /* 0x000000363f1d7207 */ /* 0x010fe20000000000 */
[----:B-1----:R-:W-:Y:S01]  /*2ab60*/  IMAD.MOV.U32 R2, RZ, RZ, RZ ;  /* 0x000000ffff027224 */ /* 0x002fe200078e00ff */
[----:B------:R-:W-:Y:S02]  /*2ab70*/  SEL R31, R54, R63, P0 ;  /* 0x0000003f361f7207 */ /* 0x000fe40000000000 */
[----:B------:R-:W-:Y:S02]  /*2ab80*/  SEL R33, R67, R56, P0 ;  /* 0x0000003843217207 */ /* 0x000fe40000000000 */
[----:B------:R-:W-:Y:S02]  /*2ab90*/  SEL R35, R56, R67, P0 ;  /* 0x0000004338237207 */ /* 0x000fe40000000000 */
[----:B------:R-:W-:-:S02]  /*2aba0*/  SEL R37, R71, R58, P0 ;  /* 0x0000003a47257207 */ /* 0x000fc40000000000 */
[----:B------:R-:W-:-:S07]  /*2abb0*/  SEL R39, R58, R71, P0 ;  /* 0x000000473a277207 */ /* 0x000fce0000000000 */
.L_x_1896:
[----:B------:R-:W-:Y:S05]  /*2abc0*/  WARPSYNC.ALL ;  /* 0x0000000000007948 */ /* 0x000fea0003800000 */
[----:B------:R-:W-:Y:S01]  /*2abd0*/  BAR.SYNC.DEFER_BLOCKING 0x1, 0x100 ;  /* 0x0044000000007b1d */ /* 0x000fe20000010000 */
[----:B0-----:R-:W-:Y:S02]  /*2abe0*/  SEL R41, R75, R60, P0 ;  /* 0x0000003c4b297207 */ /* 0x001fe40000000000 */
[----:B------:R-:W-:-:S03]  /*2abf0*/  SEL R43, R60, R75, P0 ;  /* 0x0000004b3c2b7207 */ /* 0x000fc60000000000 */
[----:B------:R-:W-:Y:S02]  /*2ac00*/  ULDC.64 UR4, c[0x0][0xc00] ;  /* 0x0003000000047ab9 */ /* 0x000fe40000000a00 */
[----:B------:R-:W0:Y:S01]  /*2ac10*/  LDC.64 R20, c[0x0][0xc00] ;  /* 0x00030000ff147b82 */ /* 0x000e220000000a00 */
[----:B------:R-:W-:-:S04]  /*2ac20*/  ISETP.NE.U32.AND P2, PT, RZ, UR4, PT ;  /* 0x00000004ff007c0c */ /* 0x000fc8000bf45070 */
[----:B------:R-:W-:Y:S01]  /*2ac30*/  ISETP.NE.AND.EX P2, PT, RZ, UR5, PT, P2 ;  /* 0x00000005ff007c0c */ /* 0x000fe2000bf45320 */
[----:B------:R-:W-:Y:S02]  /*2ac40*/  ULDC.64 UR4, c[0x0][0xc08] ;  /* 0x0003020000047ab9 */ /* 0x000fe40000000a00 */
[----:B------:R-:W-:Y:S01]  /*2ac50*/  ISETP.NE.U32.AND P0, PT, RZ, UR4, PT ;  /* 0x00000004ff007c0c */ /* 0x000fe2000bf05070 */
[----:B------:R-:W1:Y:S03]  /*2ac60*/  LDC R47, c[0x0][0xbe8] ;  /* 0x0002fa00ff2f7b82 */ /* 0x000e660000000800 */
[----:B------:R-:W-:Y:S01]  /*2ac70*/  ISETP.NE.AND.EX P0, PT, RZ, UR5, PT, P0 ;  /* 0x00000005ff007c0c */ /* 0x000fe2000bf05300 */
[----:B------:R2:W-:Y:S04]  /*2ac80*/  STSM.16.M88.4 [R81], R4 ;  /* 0x0000000451007844 */ /* 0x0005e80000000200 */
[----:B------:R3:W-:Y:S01]  /*2ac90*/  STSM.16.M88.4 [R80], R8 ;  /* 0x0000000850007844 */ /* 0x0007e20000000200 */
[----:B0-----:R-:W-:-:S03]  /*2aca0*/  IMAD.WIDE R20, R220, 0x4, R20 ;  /* 0x00000004dc147825 */ /* 0x001fc600078e0214 */
[----:B------:R0:W-:Y:S04]  /*2acb0*/  STSM.16.M88.4 [R76], R12 ;  /* 0x0000000c4c007844 */ /* 0x0001e80000000200 */
[----:B------:R0:W-:Y:S01]  /*2acc0*/  STSM.16.M88.4 [R74], R24 ;  /* 0x000000184a007844 */ /* 0x0001e20000000200 */
[----:B--2---:R-:W2:Y:S03]  /*2acd0*/  @P0 LDC.64 R4, c[0x0][0xc08] ;  /* 0x00030200ff040b82 */ /* 0x004ea60000000a00 */
[----:B------:R0:W-:Y:S04]  /*2ace0*/  STSM.16.M88.4 [R72], R28 ;  /* 0x0000001c48007844 */ /* 0x0001e80000000200 */
[----:B------:R0:W-:Y:S04]  /*2acf0*/  STSM.16.M88.4 [R68], R32 ;  /* 0x0000002044007844 */ /* 0x0001e80000000200 */
[----:B------:R0:W-:Y:S04]  /*2ad00*/  STSM.16.M88.4 [R66], R36 ;  /* 0x0000002442007844 */ /* 0x0001e80000000200 */
[----:B------:R0:W-:Y:S01]  /*2ad10*/  STSM.16.M88.4 [R64], R40 ;  /* 0x0000002840007844 */ /* 0x0001e20000000200 */
[----:B------:R-:W-:Y:S06]  /*2ad20*/  BAR.SYNC.DEFER_BLOCKING 0x1, 0x100 ;  /* 0x0044000000007b1d */ /* 0x000fec0000010000 */
[----:B------:R-:W-:Y:S01]  /*2ad30*/  ULDC UR4, c[0x0][0xa88] ;  /* 0x0002a20000047ab9 */ /* 0x000fe20000000800 */
[----:B--2---:R-:W-:-:S04]  /*2ad40*/  @P0 IMAD.WIDE R4, R220, 0x4, R4 ;  /* 0x00000004dc040825 */ /* 0x004fc800078e0204 */
[----:B------:R-:W-:Y:S01]  /*2ad50*/  IMAD.U32 R0, RZ, RZ, UR4 ;  /* 0x00000004ff007e24 */ /* 0x000fe2000f8e00ff */
[----:B------:R0:W5:Y:S01]  /*2ad60*/  @P2 LDG.E R2, desc[UR60][R20.64] ;  /* 0x0000003c14022981 */ /* 0x000162000c1e1900 */
[----:B-1----:R-:W-:Y:S01]  /*2ad70*/  ISETP.NE.AND P1, PT, R47, 0x1, PT ;  /* 0x000000012f00780c */ /* 0x002fe20003f25270 */
[----:B---3--:R-:W-:-:S03]  /*2ad80*/  IMAD.IADD R8, R212, 0x1, R201 ;  /* 0x00000001d4087824 */ /* 0x008fc600078e02c9 */
[----:B------:R0:W5:Y:S09]  /*2ad90*/  @P0 LDG.E R0, desc[UR60][R4.64] ;  /* 0x0000003c04000981 */ /* 0x000172000c1e1900 */
[----:B------:R-:W1:Y:S08]  /*2ada0*/  @P1 LDC R3, c[0x0][0xbec] ;  /* 0x0002fb00ff031b82 */ /* 0x000e700000000800 */
[----:B------:R-:W2:Y:S01]  /*2adb0*/  @P1 LDC R9, c[0x0][0xbf0] ;  /* 0x0002fc00ff091b82 */ /* 0x000ea20000000800 */
[----:B0-----:R-:W-:Y:S05]  /*2adc0*/  @P0 BRA `(.L_x_1671) ;  /* 0x0000000000100947 */ /* 0x001fea0003800000 */
[----:B------:R-:W-:Y:S05]  /*2add0*/  @!P2 BRA `(.L_x_1671) ;  /* 0x00000000000ca947 */ /* 0x000fea0003800000 */
[----:B------:R-:W3:Y:S04]  /*2ade0*/  LDG.E R5, desc[UR60][R20.64] ;  /* 0x0000003c14057981 */ /* 0x000ee8000c1e1900 */
[----:B-----5:R-:W3:Y:S02]  /*2adf0*/  LDG.E R0, desc[UR60][R20.64+0x4] ;  /* 0x0000043c14007981 */ /* 0x020ee4000c1e1900 */
[----:B---3--:R-:W-:-:S07]  /*2ae00*/  IMAD.IADD R0, R0, 0x1, -R5 ;  /* 0x0000000100007824 */ /* 0x008fce00078e0a05 */
.L_x_1671:
[----:B------:R-:W3:Y:S01]  /*2ae10*/  LDL R10, [R1+0x10] ;  /* 0x00001000010a7983 */ /* 0x000ee20000100800 */
[----:B------:R-:W-:Y:S01]  /*2ae20*/  SHF.R.S32.HI R50, RZ, 0x1f, R219 ;  /* 0x0000001fff327819 */ /* 0x000fe200000114db */
[----:B-1----:R-:W-:Y:S01]  /*2ae30*/  @P1 IMAD.HI.U32 R4, R8, R3, RZ ;  /* 0x0000000308041227 */ /* 0x002fe200078e00ff */
[----:B------:R-:W-:Y:S01]  /*2ae40*/  ULDC.64 UR4, c[0x0][0xb90] ;  /* 0x0002e40000047ab9 */ /* 0x000fe20000000a00 */
[----:B-----5:R-:W-:Y:S01]  /*2ae50*/  SHF.R.S32.HI R3, RZ, 0x1f, R2 ;  /* 0x0000001fff037819 */ /* 0x020fe20000011402 */
[----:B------:R-:W0:Y:S01]  /*2ae60*/  @P1 LDC R55, c[0x0][0xbec] ;  /* 0x0002fb00ff371b82 */ /* 0x000e220000000800 */
[----:B------:R-:W-:Y:S01]  /*2ae70*/  IMAD R6, R50, UR4, RZ ;  /* 0x0000000432067c24 */ /* 0x000fe2000f8e02ff */
[----:B------:R-:W-:Y:S01]  /*2ae80*/  SHF.R.S32.HI R46, RZ, 0x1f, R220 ;  /* 0x0000001fff2e7819 */ /* 0x000fe200000114dc */
[----:B------:R-:W-:Y:S01]  /*2ae90*/  IMAD.MOV.U32 R7, RZ, RZ, R8 ;  /* 0x000000ffff077224 */ /* 0x000fe200078e0008 */
[----:B--2---:R-:W-:Y:S01]  /*2aea0*/  @P1 SHF.R.U32.HI R7, RZ, R9, R4 ;  /* 0x00000009ff071219 */ /* 0x004fe20000011604 */
[----:B------:R-:W-:Y:S01]  /*2aeb0*/  IMAD.WIDE.U32 R4, R219, UR4, R2 ;  /* 0x00000004db047c25 */ /* 0x000fe2000f8e0002 */
[----:B------:R-:W-:-:S02]  /*2aec0*/  SEL R46, R46, RZ, !P2 ;  /* 0x000000ff2e2e7207 */ /* 0x000fc40005000000 */
[----:B------:R-:W-:Y:S01]  /*2aed0*/  SEL R51, R220, RZ, !P2 ;  /* 0x000000ffdc337207 */ /* 0x000fe20005000000 */
[----:B------:R-:W-:Y:S01]  /*2aee0*/  IMAD R9, R219, UR5, R6 ;  /* 0x00000005db097c24 */ /* 0x000fe2000f8e0206 */
[----:B------:R-:W-:Y:S01]  /*2aef0*/  ULDC.64 UR4, c[0x0][0xb98] ;  /* 0x0002e60000047ab9 */ /* 0x000fe20000000a00 */
[----:B------:R-:W-:Y:S02]  /*2af00*/  IMAD.MOV R6, RZ, RZ, -R7 ;  /* 0x000000ffff067224 */ /* 0x000fe400078e0a07 */
[----:B------:R-:W-:Y:S02]  /*2af10*/  IMAD.IADD R5, R5, 0x1, R9 ;  /* 0x0000000105057824 */ /* 0x000fe400078e0209 */
[----:B------:R-:W-:Y:S02]  /*2af20*/  IMAD R9, R47, R6, R8 ;  /* 0x000000062f097224 */ /* 0x000fe400078e0208 */
[----:B------:R-:W-:Y:S02]  /*2af30*/  IMAD R11, R224, 0x40, R213 ;  /* 0x00000040e00b7824 */ /* 0x000fe400078e02d5 */
[----:B------:R-:W-:-:S02]  /*2af40*/  IMAD R6, R46, UR4, RZ ;  /* 0x000000042e067c24 */ /* 0x000fc4000f8e02ff */
        /* <DEDUP_REMOVED lines=11> */
[----:B------:R-:W-:-:S02]  /*2b000*/  IADD3 R29, P3, R48, 0x4000, RZ ;  /* 0x00004000301d7810 */ /* 0x000fc40007f7e0ff */
[----:B------:R-:W-:Y:S01]  /*2b010*/  IADD3 R13, P4, R48, 0x2000, RZ ;  /* 0x00002000300d7810 */ /* 0x000fe20007f9e0ff */
[----:B------:R-:W-:Y:S01]  /*2b020*/  IMAD R11, R9, UR5, R6 ;  /* 0x00000005090b7c24 */ /* 0x000fe2000f8e0206 */
[----:B------:R-:W-:Y:S01]  /*2b030*/  LOP3.LUT R28, R29, 0x380, RZ, 0xc0, !PT ;  /* 0x000003801d1c7812 */ /* 0x000fe200078ec0ff */
[----:B------:R-:W-:Y:S01]  /*2b040*/  IMAD.WIDE.U32 R4, R9, UR4, R4 ;  /* 0x0000000409047c25 */ /* 0x000fe2000f8e0004 */
[----:B------:R-:W-:Y:S01]  /*2b050*/  ULDC.64 UR4, c[0x0][0xb50] ;  /* 0x0002d40000047ab9 */ /* 0x000fe20000000a00 */
[----:B------:R-:W-:Y:S02]  /*2b060*/  LOP3.LUT R12, R13, 0x380, RZ, 0xc0, !PT ;  /* 0x000003800d0c7812 */ /* 0x000fe400078ec0ff */
[----:B------:R-:W-:Y:S01]  /*2b070*/  IMAD.IADD R5, R5, 0x1, R11 ;  /* 0x0000000105057824 */ /* 0x000fe200078e020b */
[----:B------:R-:W-:Y:S01]  /*2b080*/  LEA R6, P2, R4, UR4, 0x2 ;  /* 0x0000000404067c11 */ /* 0x000fe2000f8410ff */
[----:B------:R-:W-:Y:S01]  /*2b090*/  IMAD.X R9, RZ, RZ, R49, P0 ;  /* 0x000000ffff097224 */ /* 0x000fe200000e0631 */
[----:B------:R-:W-:-:S02]  /*2b0a0*/  LOP3.LUT P0, RZ, R229, 0x3, RZ, 0xc0, !PT ;  /* 0x00000003e5ff7812 */ /* 0x000fc4000780c0ff */
[----:B------:R-:W-:Y:S01]  /*2b0b0*/  LEA.HI.X R4, R4, UR5, R5, 0x2, P2 ;  /* 0x0000000504047c11 */ /* 0x000fe200090f1405 */
[----:B------:R-:W-:Y:S01]  /*2b0c0*/  SHFL.IDX PT, R20, R6, RZ, 0x1c1f ;  /* 0x001c1fff06147589 */ /* 0x000fe200000e0000 */
[----:B------:R-:W-:Y:S01]  /*2b0d0*/  IADD3 R25, P2, R48, 0x3000, RZ ;  /* 0x0000300030197810 */ /* 0x000fe20007f5e0ff */
[----:B------:R-:W-:Y:S01]  /*2b0e0*/  ULDC.64 UR4, c[0x0][0xaa0] ;  /* 0x0002a80000047ab9 */ /* 0x000fe20000000a00 */
[----:B------:R-:W-:Y:S01]  /*2b0f0*/  SHF.R.U64 R28, R28, 0x3, RZ ;  /* 0x000000031c1c7819 */ /* 0x000fe200000012ff */
[----:B------:R-:W1:Y:S01]  /*2b100*/  SHFL.IDX PT, R21, R4, RZ, 0x1c1f ;  /* 0x001c1fff04157589 */ /* 0x000e6200000e0000 */
[----:B------:R-:W-:Y:S02]  /*2b110*/  LOP3.LUT R24, R25, 0x380, RZ, 0xc0, !PT ;  /* 0x0000038019187812 */ /* 0x000fe400078ec0ff */
[----:B------:R-:W-:Y:S01]  /*2b120*/  LOP3.LUT R28, R28, R29, RZ, 0x3c, !PT ;  /* 0x0000001d1c1c7212 */ /* 0x000fe200078e3cff */
[----:B------:R-:W-:Y:S01]  /*2b130*/  SHFL.IDX PT, R44, R6, 0x1, 0x1c1f ;  /* 0x003c1f00062c7f89 */ /* 0x000fe200000e0000 */
[----:B------:R-:W-:Y:S01]  /*2b140*/  SHF.R.U64 R24, R24, 0x3, RZ ;  /* 0x0000000318187819 */ /* 0x000fe200000012ff */
[--C-:B------:R-:W-:Y:S01]  /*2b150*/  IMAD.X R29, RZ, RZ, R49.reuse, P3 ;  /* 0x000000ffff1d7224 */ /* 0x100fe200018e0631 */
[----:B------:R-:W-:Y:S01]  /*2b160*/  IADD3 R5, P3, R48, 0x7000, RZ ;  /* 0x0000700030057810 */ /* 0x000fe20007f7e0ff */
[----:B------:R-:W2:Y:S01]  /*2b170*/  SHFL.IDX PT, R45, R4, 0x1, 0x1c1f ;  /* 0x003c1f00042d7f89 */ /* 0x000ea200000e0000 */
[----:B------:R-:W-:Y:S01]  /*2b180*/  LOP3.LUT R24, R24, R25, RZ, 0x3c, !PT ;  /* 0x0000001918187212 */ /* 0x000fe200078e3cff */
[--C-:B------:R-:W-:Y:S01]  /*2b190*/  IMAD.X R25, RZ, RZ, R49.reuse, P2 ;  /* 0x000000ffff197224 */ /* 0x100fe200010e0631 */
[----:B------:R-:W-:Y:S01]  /*2b1a0*/  SHF.R.U64 R12, R12, 0x3, RZ ;  /* 0x000000030c0c7819 */ /* 0x000fe200000012ff */
[----:B------:R-:W-:Y:S01]  /*2b1b0*/  IMAD R3, R3, UR4, RZ ;  /* 0x0000000403037c24 */ /* 0x000fe2000f8e02ff */
[----:B------:R-:W-:Y:S01]  /*2b1c0*/  LOP3.LUT R8, R7, 0x380, RZ, 0xc0, !PT ;  /* 0x0000038007087812 */ /* 0x000fe200078ec0ff */
[--C-:B------:R-:W-:Y:S01]  /*2b1d0*/  IMAD.X R41, RZ, RZ, R49.reuse, P3 ;  /* 0x000000ffff297224 */ /* 0x100fe200018e0631 */
[----:B------:R-:W-:Y:S01]  /*2b1e0*/  LOP3.LUT R12, R12, R13, RZ, 0x3c, !PT ;  /* 0x0000000d0c0c7212 */ /* 0x000fe200078e3cff */
[----:B------:R-:W-:Y:S01]  /*2b1f0*/  IMAD.X R13, RZ, RZ, R49, P4 ;  /* 0x000000ffff0d7224 */ /* 0x000fe200020e0631 */
[----:B------:R-:W-:-:S02]  /*2b200*/  IADD3 R33, P5, R48, 0x5000, RZ ;  /* 0x0000500030217810 */ /* 0x000fc40007fbe0ff */
[----:B------:R-:W-:Y:S02]  /*2b210*/  IADD3 R37, P4, R48, 0x6000, RZ ;  /* 0x0000600030257810 */ /* 0x000fe40007f9e0ff */
[----:B------:R-:W-:Y:S02]  /*2b220*/  SHF.R.U64 R8, R8, 0x3, RZ ;  /* 0x0000000308087819 */ /* 0x000fe400000012ff */
[----:B------:R-:W-:Y:S02]  /*2b230*/  LOP3.LUT R32, R33, 0x380, RZ, 0xc0, !PT ;  /* 0x0000038021207812 */ /* 0x000fe400078ec0ff */
[----:B------:R-:W-:Y:S02]  /*2b240*/  LOP3.LUT R36, R37, 0x380, RZ, 0xc0, !PT ;  /* 0x0000038025247812 */ /* 0x000fe400078ec0ff */
[----:B------:R-:W-:Y:S02]  /*2b250*/  LOP3.LUT R8, R8, R7, RZ, 0x3c, !PT ;  /* 0x0000000708087212 */ /* 0x000fe400078e3cff */
[----:B------:R-:W-:-:S02]  /*2b260*/  LOP3.LUT R7, R48, 0x380, RZ, 0xc0, !PT ;  /* 0x0000038030077812 */ /* 0x000fc400078ec0ff */
[----:B------:R-:W-:Y:S02]  /*2b270*/  SHF.R.U64 R32, R32, 0x3, RZ ;  /* 0x0000000320207819 */ /* 0x000fe400000012ff */
[----:B------:R-:W-:Y:S02]  /*2b280*/  SHF.R.U64 R36, R36, 0x3, RZ ;  /* 0x0000000324247819 */ /* 0x000fe400000012ff */
[----:B------:R-:W-:Y:S02]  /*2b290*/  SHF.R.U64 R7, R7, 0x3, RZ ;  /* 0x0000000307077819 */ /* 0x000fe400000012ff */
[----:B------:R-:W-:Y:S01]  /*2b2a0*/  LOP3.LUT R32, R32, R33, RZ, 0x3c, !PT ;  /* 0x0000002120207212 */ /* 0x000fe200078e3cff */
[--C-:B------:R-:W-:Y:S01]  /*2b2b0*/  IMAD.X R33, RZ, RZ, R49.reuse, P5 ;  /* 0x000000ffff217224 */ /* 0x100fe200028e0631 */
[----:B------:R-:W-:Y:S01]  /*2b2c0*/  LOP3.LUT R36, R36, R37, RZ, 0x3c, !PT ;  /* 0x0000002524247212 */ /* 0x000fe200078e3cff */
[----:B------:R-:W-:Y:S01]  /*2b2d0*/  IMAD.X R37, RZ, RZ, R49, P4 ;  /* 0x000000ffff257224 */ /* 0x000fe200020e0631 */
[----:B------:R-:W-:Y:S01]  /*2b2e0*/  LOP3.LUT R48, R7, R48, RZ, 0x3c, !PT ;  /* 0x0000003007307212 */ /* 0x000fe200078e3cff */
[----:B------:R-:W-:Y:S01]  /*2b2f0*/  BSSY B1, `(.L_x_1672) ;  /* 0x0000053000017945 */ /* 0x000fe20003800000 */
[----:B------:R-:W-:-:S02]  /*2b300*/  SHF.R.S32.HI R52, RZ, 0x1f, R217 ;  /* 0x0000001fff347819 */ /* 0x000fc400000114d9 */
[----:B------:R-:W-:Y:S01]  /*2b310*/  SHF.R.S32.HI R54, RZ, 0x1f, R213 ;  /* 0x0000001fff367819 */ /* 0x000fe200000114d5 */
[----:B---3--:R-:W-:-:S04]  /*2b320*/  IMAD.IADD R10, R10, 0x1, R201 ;  /* 0x000000010a0a7824 */ /* 0x008fc800078e02c9 */
[C---:B------:R-:W-:Y:S01]  /*2b330*/  VIADD R0, R10.reuse, 0x8 ;  /* 0x000000080a007836 */ /* 0x040fe20000000000 */
[----:B------:R-:W-:-:S04]  /*2b340*/  ISETP.GE.OR P2, PT, R10, R53, P0 ;  /* 0x000000350a00720c */ /* 0x000fc80000746670 */
[----:B------:R-:W-:Y:S02]  /*2b350*/  ISETP.GE.OR P0, PT, R0, R53, P0 ;  /* 0x000000350000720c */ /* 0x000fe40000706670 */
[----:B------:R-:W-:-:S04]  /*2b360*/  LOP3.LUT R0, R5, 0x380, RZ, 0xc0, !PT ;  /* 0x0000038005007812 */ /* 0x000fc800078ec0ff */
[----:B------:R-:W-:-:S03]  /*2b370*/  SHF.R.U64 R0, R0, 0x3, RZ ;  /* 0x0000000300007819 */ /* 0x000fc600000012ff */
[----:B-1----:R1:W-:Y:S01]  /*2b380*/  @!P2 ST.E desc[UR60][R20.64], R88 ;  /* 0x000000581400a985 */ /* 0x0023e2000c10193c */
[----:B------:R-:W-:-:S03]  /*2b390*/  LOP3.LUT R40, R0, R5, RZ, 0x3c, !PT ;  /* 0x0000000500287212 */ /* 0x000fc600078e3cff */
[----:B--2---:R2:W-:Y:S01]  /*2b3a0*/  @!P0 ST.E desc[UR60][R44.64], R89 ;  /* 0x000000592c008985 */ /* 0x0045e2000c10193c */
[----:B------:R-:W-:-:S03]  /*2b3b0*/  IMAD R0, R218, 0x20, R224 ;  /* 0x00000020da007824 */ /* 0x000fc600078e02e0 */
[----:B------:R3:W5:Y:S01]  /*2b3c0*/  LD.E.128 R4, desc[UR60][R48.64] ;  /* 0x0000003c30047980 */ /* 0x000762000c101d00 */
[----:B-1----:R-:W-:-:S03]  /*2b3d0*/  IMAD R21, R2, UR5, R3 ;  /* 0x0000000502157c24 */ /* 0x002fc6000f8e0203 */
[----:B------:R-:W5:Y:S01]  /*2b3e0*/  LD.E.128 R8, desc[UR60][R8.64] ;  /* 0x0000003c08087980 */ /* 0x000f62000c101d00 */
[----:B--2---:R-:W1:Y:S01]  /*2b3f0*/  @P1 LDC R45, c[0x0][0xbf0] ;  /* 0x0002fc00ff2d1b82 */ /* 0x004e620000000800 */
[----:B------:R-:W-:Y:S01]  /*2b400*/  IMAD.WIDE.U32 R2, R2, UR4, RZ ;  /* 0x0000000402027c25 */ /* 0x000fe2000f8e00ff */
[----:B------:R-:W-:Y:S01]  /*2b410*/  ULDC.64 UR4, c[0x0][0xae8] ;  /* 0x0002ba0000047ab9 */ /* 0x000fe20000000a00 */
[----:B------:R-:W5:Y:S02]  /*2b420*/  LD.E.128 R12, desc[UR60][R12.64] ;  /* 0x0000003c0c0c7980 */ /* 0x000f64000c101d00 */
[----:B------:R-:W-:Y:S02]  /*2b430*/  IMAD.IADD R3, R3, 0x1, R21 ;  /* 0x0000000103037824 */ /* 0x000fe400078e0215 */
[----:B------:R-:W-:Y:S01]  /*2b440*/  IMAD R20, R50, UR4, RZ ;  /* 0x0000000432147c24 */ /* 0x000fe2000f8e02ff */
[----:B------:R-:W5:Y:S01]  /*2b450*/  LD.E.128 R24, desc[UR60][R24.64] ;  /* 0x0000003c18187980 */ /* 0x000f62000c101d00 */
[----:B------:R-:W-:-:S02]  /*2b460*/  IMAD.IADD R44, R201, 0x1, R0 ;  /* 0x00000001c92c7824 */ /* 0x000fc400078e0200 */
[C---:B------:R-:W-:Y:S01]  /*2b470*/  IMAD R21, R219.reuse, UR5, R20 ;  /* 0x00000005db157c24 */ /* 0x040fe2000f8e0214 */
[----:B------:R-:W5:Y:S01]  /*2b480*/  LD.E.128 R28, desc[UR60][R28.64] ;  /* 0x0000003c1c1c7980 */ /* 0x000f62000c101d00 */
[----:B------:R-:W-:Y:S01]  /*2b490*/  IMAD.WIDE.U32 R2, R219, UR4, R2 ;  /* 0x00000004db027c25 */ /* 0x000fe2000f8e0002 */
[----:B------:R-:W-:Y:S02]  /*2b4a0*/  ULDC.64 UR4, c[0x0][0xaf0] ;  /* 0x0002bc0000047ab9 */ /* 0x000fe40000000a00 */
[----:B------:R-:W5:Y:S01]  /*2b4b0*/  LD.E.128 R32, desc[UR60][R32.64] ;  /* 0x0000003c20207980 */ /* 0x000f62000c101d00 */
[----:B0-----:R-:W-:-:S03]  /*2b4c0*/  @P1 IMAD.HI.U32 R0, R44, R55, RZ ;  /* 0x000000372c001227 */ /* 0x001fc600078e00ff */
[----:B------:R-:W5:Y:S01]  /*2b4d0*/  LD.E.128 R36, desc[UR60][R36.64] ;  /* 0x0000003c24247980 */ /* 0x000f62000c101d00 */
[----:B------:R-:W-:Y:S02]  /*2b4e0*/  IMAD.IADD R3, R3, 0x1, R21 ;  /* 0x0000000103037824 */ /* 0x000fe400078e0215 */
[----:B------:R-:W-:Y:S01]  /*2b4f0*/  IMAD.MOV.U32 R21, RZ, RZ, R44 ;  /* 0x000000ffff157224 */ /* 0x000fe200078e002c */
[----:B-1----:R-:W-:Y:S01]  /*2b500*/  @P1 SHF.R.U32.HI R21, RZ, R45, R0 ;  /* 0x0000002dff151219 */ /* 0x002fe20000011600 */
[----:B------:R-:W-:Y:S01]  /*2b510*/  IMAD R20, R46, UR4, RZ ;  /* 0x000000042e147c24 */ /* 0x000fe2000f8e02ff */
[----:B------:R-:W5:Y:S01]  /*2b520*/  LD.E.128 R40, desc[UR60][R40.64] ;  /* 0x0000003c28287980 */ /* 0x000f62000c101d00 */
[C---:B------:R-:W-:Y:S01]  /*2b530*/  IMAD.WIDE.U32 R2, R51.reuse, UR4, R2 ;  /* 0x0000000433027c25 */ /* 0x040fe2000f8e0002 */
[--C-:B------:R-:W-:Y:S01]  /*2b540*/  SHF.R.S32.HI R0, RZ, 0x1f, R21.reuse ;  /* 0x0000001fff007819 */ /* 0x100fe20000011415 */
[----:B------:R-:W-:Y:S01]  /*2b550*/  @!PT LDS RZ, [RZ] ;  /* 0x00000000fffff984 */ /* 0x000fe20000000800 */
[----:B------:R-:W-:Y:S01]  /*2b560*/  @!PT LDS RZ, [RZ] ;  /* 0x00000000fffff984 */ /* 0x000fe20000000800 */
[----:B------:R-:W-:Y:S01]  /*2b570*/  @!PT LDS RZ, [RZ] ;  /* 0x00000000fffff984 */ /* 0x000fe20000000800 */
[----:B------:R-:W-:Y:S01]  /*2b580*/  @!PT LDS RZ, [RZ] ;  /* 0x00000000fffff984 */ /* 0x000fe20000000800 */
[----:B------:R0:W-:Y:S06]  /*2b590*/  MEMBAR.ALL.CTA ;  /* 0x0000000000007992 */ /* 0x0001ec0000008000 */
[----:B0-----:R-:W0:Y:S01]  /*2b5a0*/  FENCE.VIEW.ASYNC.S ;  /* 0x00000000000073c6 */ /* 0x001e220000000000 */
[----:B------:R-:W-:Y:S01]  /*2b5b0*/  IMAD R45, R51, UR5, R20 ;  /* 0x00000005332d7c24 */ /* 0x000fe2000f8e0214 */
[----:B------:R-:W-:Y:S01]  /*2b5c0*/  ULDC.64 UR4, c[0x0][0xae0] ;  /* 0x0002b80000047ab9 */ /* 0x000fe20000000a00 */
[----:B------:R-:W-:-:S02]  /*2b5d0*/  IMAD.MOV R20, RZ, RZ, -R21 ;  /* 0x000000ffff147224 */ /* 0x000fc400078e0a15 */
[----:B------:R-:W-:Y:S02]  /*2b5e0*/  IMAD.IADD R3, R3, 0x1, R45 ;  /* 0x0000000103037824 */ /* 0x000fe400078e022d */
[----:B------:R-:W-:Y:S02]  /*2b5f0*/  IMAD R0, R0, UR4, RZ ;  /* 0x0000000400007c24 */ /* 0x000fe4000f8e02ff */
[----:B------:R-:W-:Y:S02]  /*2b600*/  IMAD R45, R47, R20, R44 ;  /* 0x000000142f2d7224 */ /* 0x000fe400078e022c */
[C---:B------:R-:W-:Y:S02]  /*2b610*/  IMAD R47, R21.reuse, UR5, R0 ;  /* 0x00000005152f7c24 */ /* 0x040fe4000f8e0200 */
[----:B------:R-:W-:Y:S01]  /*2b620*/  IMAD.WIDE.U32 R2, R21, UR4, R2 ;  /* 0x0000000415027c25 */ /* 0x000fe2000f8e0002 */
[----:B------:R-:W-:Y:S01]  /*2b630*/  SHF.R.S32.HI R0, RZ, 0x1f, R45 ;  /* 0x0000001fff007819 */ /* 0x000fe2000001142d */
[----:B------:R-:W-:-:S02]  /*2b640*/  ULDC.64 UR4, c[0x0][0xad8] ;  /* 0x0002b60000047ab9 */ /* 0x000fc40000000a00 */
[----:B------:R-:W-:Y:S02]  /*2b650*/  IMAD.IADD R46, R224, 0x1, R201 ;  /* 0x00000001e02e7824 */ /* 0x000fe400078e02c9 */
[----:B------:R-:W-:Y:S02]  /*2b660*/  IMAD.IADD R3, R3, 0x1, R47 ;  /* 0x0000000103037824 */ /* 0x000fe400078e022f */
[----:B------:R-:W-:Y:S01]  /*2b670*/  IMAD R20, R0, UR4, RZ ;  /* 0x0000000400147c24 */ /* 0x000fe2000f8e02ff */
[CC--:B------:R-:W-:Y:S01]  /*2b680*/  ISETP.GE.AND P2, PT, R46.reuse, R53.reuse, PT ;  /* 0x000000352e00720c */ /* 0x0c0fe20003f46270 */
[----:B------:R-:W-:Y:S02]  /*2b690*/  VIADD R0, R46, 0x20 ;  /* 0x000000202e007836 */ /* 0x000fe40000000000 */
        /* <DEDUP_REMOVED lines=10> */
[----:B------:R-:W-:Y:S01]  /*2b740*/  ISETP.GE.AND P1, PT, R20, R53, PT ;  /* 0x000000351400720c */ /* 0x000fe20003f26270 */
[----:B0-----:R0:W-:Y:S01]  /*2b750*/  SYNCS.ARRIVE.TRANS64.RED.A1T0 RZ, [R0+URZ], RZ ;  /* 0x000000ff00ff79a7 */ /* 0x0011e2000810043f */
[----:B------:R3:W1:Y:S04]  /*2b760*/  SHFL.IDX PT, R20, R44, RZ, 0x181f ;  /* 0x00181fff2c147589 */ /* 0x00066800000e0000 */
[----:B0-----:R3:W0:Y:S01]  /*2b770*/  SHFL.IDX PT, R0, R45, RZ, 0x181f ;  /* 0x00181fff2d007589 */ /* 0x00162200000e0000 */
[----:B------:R-:W-:Y:S06]  /*2b780*/  @P2 BRA `(.L_x_1673) ;  /* 0x0000000000242947 */ /* 0x000fec0003800000 */
[----:B------:R-:W-:Y:S02]  /*2b790*/  ULDC UR4, c[0x0][0xac8] ;  /* 0x0002b20000047ab9 */ /* 0x000fe40000000800 */
[----:B------:R-:W-:Y:S02]  /*2b7a0*/  ISETP.GE.AND P2, PT, R213, UR4, PT ;  /* 0x00000004d5007c0c */ /* 0x000fe4000bf46270 */
[----:B------:R-:W-:-:S11]  /*2b7b0*/  ISETP.GE.AND P3, PT, R217, UR4, PT ;  /* 0x00000004d9007c0c */ /* 0x000fd6000bf66270 */
[-C--:B-1----:R-:W-:Y:S02]  /*2b7c0*/  @!P2 LEA R2, P4, R213, R20.reuse, 0x1 ;  /* 0x00000014d502a211 */ /* 0x082fe400078808ff */
[----:B------:R-:W-:Y:S02]  /*2b7d0*/  @!P3 LEA R20, P5, R217, R20, 0x1 ;  /* 0x00000014d914b211 */ /* 0x000fe400078a08ff */
[-C--:B0-----:R-:W-:Y:S02]  /*2b7e0*/  @!P2 LEA.HI.X R3, R213, R0.reuse, R54, 0x1, P4 ;  /* 0x00000000d503a211 */ /* 0x081fe400020f0c36 */
[----:B------:R-:W-:-:S03]  /*2b7f0*/  @!P3 LEA.HI.X R21, R217, R0, R52, 0x1, P5 ;  /* 0x00000000d915b211 */ /* 0x000fc600028f0c34 */
[----:B-----5:R2:W-:Y:S04]  /*2b800*/  @!P2 ST.E.128 desc[UR60][R2.64], R4 ;  /* 0x000000040200a985 */ /* 0x0205e8000c101d3c */
[----:B------:R2:W-:Y:S02]  /*2b810*/  @!P3 ST.E.128 desc[UR60][R20.64], R28 ;  /* 0x0000001c1400b985 */ /* 0x0005e4000c101d3c */
.L_x_1673:
[----:B------:R-:W-:Y:S05]  /*2b820*/  BSYNC B1 ;  /* 0x0000000000017941 */ /* 0x000fea0003800000 */
.L_x_1672:
[----:B0-----:R0:W4:Y:S01]  /*2b830*/  SHFL.IDX PT, R0, R45, 0x1, 0x181f ;  /* 0x00381f002d007f89 */ /* 0x00112200000e0000 */
[----:B------:R-:W-:Y:S03]  /*2b840*/  BSSY B1, `(.L_x_1674) ;  /* 0x000000c000017945 */ /* 0x000fe60003800000 */
[----:B--2--5:R0:W2:Y:S01]  /*2b850*/  SHFL.IDX PT, R4, R44, 0x1, 0x181f ;  /* 0x00381f002c047f89 */ /* 0x0240a200000e0000 */
        /* <DEDUP_REMOVED lines=8> */
[----:B------:R2:W-:Y:S04]  /*2b8e0*/  @!P3 ST.E.128 desc[UR60][R2.64], R8 ;  /* 0x000000080200b985 */ /* 0x0005e8000c101d3c */
[----:B------:R2:W-:Y:S02]  /*2b8f0*/  @!P4 ST.E.128 desc[UR60][R4.64], R32 ;  /* 0x000000200400c985 */ /* 0x0005e4000c101d3c */
.L_x_1675:
[----:B------:R-:W-:Y:S05]  /*2b900*/  BSYNC B1 ;  /* 0x0000000000017941 */ /* 0x000fea0003800000 */
.L_x_1674:
[----:B----4-:R4:W0:Y:S01]  /*2b910*/  SHFL.IDX PT, R0, R45, 0x2, 0x181f ;  /* 0x00581f002d007f89 */ /* 0x01082200000e0000 */
[----:B------:R-:W-:Y:S03]  /*2b920*/  BSSY B1, `(.L_x_1676) ;  /* 0x000000c000017945 */ /* 0x000fe60003800000 */
[----:B--2---:R4:W2:Y:S01]  /*2b930*/  SHFL.IDX PT, R4, R44, 0x2, 0x181f ;  /* 0x00581f002c047f89 */ /* 0x0048a200000e0000 */
        /* <DEDUP_REMOVED lines=8> */
[----:B------:R0:W-:Y:S04]  /*2b9c0*/  @!P2 ST.E.128 desc[UR60][R2.64], R12 ;  /* 0x0000000c0200a985 */ /* 0x0001e8000c101d3c */
[----:B------:R0:W-:Y:S02]  /*2b9d0*/  @!P3 ST.E.128 desc[UR60][R4.64], R36 ;  /* 0x000000240400b985 */ /* 0x0001e4000c101d3c */
.L_x_1677:
[----:B------:R-:W-:Y:S05]  /*2b9e0*/  BSYNC B1 ;  /* 0x0000000000017941 */ /* 0x000fea0003800000 */
.L_x_1676:
[----:B0-----:R-:W-:Y:S01]  /*2b9f0*/  VIADD R0, R46, 0x60 ;  /* 0x000000602e007836 */ /* 0x001fe20000000000 */
[----:B--2---:R0:W2:Y:S04]  /*2ba00*/  SHFL.IDX PT, R4, R45, 0x3, 0x181f ;  /* 0x00781f002d047f89 */ /* 0x0040a800000e0000 */
[----:B------:R-:W-:Y:S01]  /*2ba10*/  ISETP.GE.AND P0, PT, R0, R53, PT ;  /* 0x000000350000720c */ /* 0x000fe20003f06270 */
[----:B---34-:R-:W3:-:S12]  /*2ba20*/  SHFL.IDX PT, R44, R44, 0x3, 0x181f ;  /* 0x00781f002c2c7f89 */ /* 0x018ed800000e0000 */
[----:B0-----:R-:W-:Y:S05]  /*2ba30*/  @P0 BRA `(.L_x_1678) ;  /* 0x0000000c00200947 */ /* 0x001fea0003800000 */
[----:B------:R-:W-:Y:S02]  /*2ba40*/  ULDC UR4, c[0x0][0xac8] ;  /* 0x0002b20000047ab9 */ /* 0x000fe40000000800 */
[----:B------:R-:W-:-:S13]  /*2ba50*/  ISETP.GE.AND P1, PT, R213, UR4, PT ;  /* 0x00000004d5007c0c */ /* 0x000fda000bf26270 */
[----:B---3--:R-:W-:-:S04]  /*2ba60*/  @!P1 LEA R2, P0, R213, R44, 0x1 ;  /* 0x0000002cd5029211 */ /* 0x008fc800078008ff */
[----:B--2---:R-:W-:Y:S02]  /*2ba70*/  @!P1 LEA.HI.X R3, R213, R4, R54, 0x1, P0 ;  /* 0x00000004d5039211 */ /* 0x004fe400000f0c36 */
[----:B------:R-:W-:-:S03]  /*2ba80*/  ISETP.GE.AND P0, PT, R217, UR4, PT ;  /* 0x00000004d9007c0c */ /* 0x000fc6000bf06270 */
[----:B------:R0:W-:Y:S10]  /*2ba90*/  @!P1 ST.E.128 desc[UR60][R2.64], R24 ;  /* 0x0000001802009985 */ /* 0x0001f4000c101d3c */
[----:B------:R-:W-:Y:S05]  /*2baa0*/  @P0 BRA `(.L_x_1678) ;  /* 0x0000000c00040947 */ /* 0x000fea0003800000 */
[----:B0-----:R-:W-:-:S04]  /*2bab0*/  LEA R2, P0, R217, R44, 0x1 ;  /* 0x0000002cd9027211 */ /* 0x001fc800078008ff */
[----:B------:R-:W-:-:S05]  /*2bac0*/  LEA.HI.X R3, R217, R4, R52, 0x1, P0 ;  /* 0x00000004d9037211 */ /* 0x000fca00000f0c34 */
[----:B------:R4:W-:Y:S01]  /*2bad0*/  ST.E.128 desc[UR60][R2.64], R40 ;  /* 0x0000002802007985 */ /* 0x0009e2000c101d3c */
[----:B------:R-:W-:Y:S05]  /*2bae0*/  BRA `(.L_x_1678) ;  /* 0x0000000800f47947 */ /* 0x000fea0003800000 */
.L_x_1669:
[----:B------:R-:W-:Y:S01]  /*2baf0*/  ULDC.64 UR4, c[0x0][0xc00] ;  /* 0x0003000000047ab9 */ /* 0x000fe20000000a00 */
[----:B------:R-:W2:Y:S01]  /*2bb00*/  LDC.64 R2, c[0x0][0xc00] ;  /* 0x00030000ff027b82 */ /* 0x000ea20000000a00 */
[----:B------:R-:W-:Y:S01]  /*2bb10*/  ISETP.NE.U32.AND P0, PT, RZ, UR4, PT ;  /* 0x00000004ff007c0c */ /* 0x000fe2000bf05070 */
[----:B------:R-:W-:-:S03]  /*2bb20*/  IMAD.MOV.U32 R0, RZ, RZ, RZ ;  /* 0x000000ffff007224 */ /* 0x000fc600078e00ff */
[----:B------:R-:W-:Y:S01]  /*2bb30*/  ISETP.NE.AND.EX P0, PT, RZ, UR5, PT, P0 ;  /* 0x00000005ff007c0c */ /* 0x000fe2000bf05300 */
[----:B------:R-:W-:Y:S02]  /*2bb40*/  ULDC.64 UR4, c[0x0][0xc08] ;  /* 0x0003020000047ab9 */ /* 0x000fe40000000a00 */
[----:B------:R-:W-:Y:S01]  /*2bb50*/  ISETP.NE.U32.AND P1, PT, RZ, UR4, PT ;  /* 0x00000004ff007c0c */ /* 0x000fe2000bf25070 */
[----:B------:R-:W3:Y:S03]  /*2bb60*/  LDC R21, c[0x0][0xbe8] ;  /* 0x0002fa00ff157b82 */ /* 0x000ee60000000800 */
[----:B------:R-:W-:Y:S01]  /*2bb70*/  ISETP.NE.AND.EX P1, PT, RZ, UR5, PT, P1 ;  /* 0x00000005ff007c0c */ /* 0x000fe2000bf25310 */
[----:B--2---:R-:W-:-:S12]  /*2bb80*/  IMAD.WIDE R2, R220, 0x4, R2 ;  /* 0x00000004dc027825 */ /* 0x004fd800078e0202 */
[----:B------:R-:W2:Y:S01]  /*2bb90*/  @P1 LDC.64 R4, c[0x0][0xc08] ;  /* 0x00030200ff041b82 */ /* 0x000ea20000000a00 */
[----:B------:R-:W-:Y:S02]  /*2bba0*/  ULDC UR4, c[0x0][0xa88] ;  /* 0x0002a20000047ab9 */ /* 0x000fe40000000800 */
[----:B------:R-:W-:Y:S01]  /*2bbb0*/  IMAD.U32 R6, RZ, RZ, UR4 ;  /* 0x00000004ff067e24 */ /* 0x000fe2000f8e00ff */
[----:B------:R4:W5:Y:S01]  /*2bbc0*/  @P0 LDG.E R0, desc[UR60][R2.64] ;  /* 0x0000003c02000981 */ /* 0x000962000c1e1900 */
[----:B--2---:R-:W-:-:S05]  /*2bbd0*/  @P1 IMAD.WIDE R4, R220, 0x4, R4 ;  /* 0x00000004dc041825 */ /* 0x004fca00078e0204 */
[----:B------:R4:W5:Y:S01]  /*2bbe0*/  @P1 LDG.E R6, desc[UR60][R4.64] ;  /* 0x0000003c04061981 */ /* 0x000962000c1e1900 */
[----:B---3--:R-:W-:Y:S01]  /*2bbf0*/  ISETP.NE.AND P2, PT, R21, 0x1, PT ;  /* 0x000000011500780c */ /* 0x008fe20003f45270 */
[----:B------:R-:W2:-:S12]  /*2bc00*/  S2R R8, SR_TID.X ;  /* 0x0000000000087919 */ /* 0x000e980000002100 */
[----:B------:R-:W3:Y:S08]  /*2bc10*/  @P2 LDC R20, c[0x0][0xbec] ;  /* 0x0002fb00ff142b82 */ /* 0x000ef00000000800 */
[----:B------:R-:W0:Y:S01]  /*2bc20*/  @P2 LDC R25, c[0x0][0xbf0] ;  /* 0x0002fc00ff192b82 */ /* 0x000e220000000800 */
[----:B--2---:R-:W-:-:S05]  /*2bc30*/  VIADD R7, R8, 0xffffff80 ;  /* 0xffffff8008077836 */ /* 0x004fca0000000000 */
[----:B------:R-:W-:Y:S02]  /*2bc40*/  ISETP.GE.AND P3, PT, R7, 0x80, PT ;  /* 0x000000800700780c */ /* 0x000fe40003f66270 */
[----:B------:R-:W-:Y:S01]  /*2bc50*/  SHF.R.S32.HI R7, RZ, 0x1f, R220 ;  /* 0x0000001fff077819 */ /* 0x000fe200000114dc */
[----:B----4-:R-:W-:Y:S10]  /*2bc60*/  @P1 BRA `(.L_x_1679) ;  /* 0x0000000000101947 */ /* 0x010ff40003800000 */
[----:B------:R-:W-:Y:S05]  /*2bc70*/  @!P0 BRA `(.L_x_1679) ;  /* 0x00000000000c8947 */ /* 0x000fea0003800000 */
[----:B------:R-:W2:Y:S04]  /*2bc80*/  LDG.E R5, desc[UR60][R2.64] ;  /* 0x0000003c02057981 */ /* 0x000ea8000c1e1900 */
[----:B-----5:R-:W2:Y:S02]  /*2bc90*/  LDG.E R6, desc[UR60][R2.64+0x4] ;  /* 0x0000043c02067981 */ /* 0x020ea4000c1e1900 */
[----:B--2---:R-:W-:-:S07]  /*2bca0*/  IMAD.IADD R6, R6, 0x1, -R5 ;  /* 0x0000000106067824 */ /* 0x004fce00078e0a05 */
.L_x_1679:
[----:B------:R-:W-:Y:S01]  /*2bcb0*/  BSSY B1, `(.L_x_1680) ;  /* 0x000002c000017945 */ /* 0x000fe20003800000 */
[----:B------:R-:W-:Y:S02]  /*2bcc0*/  SHF.R.S32.HI R10, RZ, 0x1f, R219 ;  /* 0x0000001fff0a7819 */ /* 0x000fe400000114db */
[----:B------:R-:W-:Y:S02]  /*2bcd0*/  SEL R13, R220, RZ, !P0 ;  /* 0x000000ffdc0d7207 */ /* 0x000fe40004000000 */
[----:B------:R-:W-:Y:S02]  /*2bce0*/  SEL R12, R7, RZ, !P0 ;  /* 0x000000ff070c7207 */ /* 0x000fe40004000000 */
[----:B-----5:R-:W-:Y:S01]  /*2bcf0*/  SHF.R.S32.HI R11, RZ, 0x1f, R0 ;  /* 0x0000001fff0b7819 */ /* 0x020fe20000011400 */
[----:B------:R-:W-:Y:S06]  /*2bd00*/  @P3 BRA `(.L_x_1681) ;  /* 0x0000000000983947 */ /* 0x000fec0003800000 */
[----:B------:R-:W2:Y:S01]  /*2bd10*/  LDC R14, c[0x0][0xbe8] ;  /* 0x0002fa00ff0e7b82 */ /* 0x000ea20000000800 */
[----:B------:R-:W-:Y:S01]  /*2bd20*/  IADD3 R9, R201, -0x80, R8 ;  /* 0xffffff80c9097810 */ /* 0x000fe20007ffe008 */
[----:B--2---:R-:W-:-:S05]  /*2bd30*/  IMAD R2, R6, R14, RZ ;  /* 0x0000000e06027224 */ /* 0x004fca00078e02ff */
[----:B------:R-:W-:-:S13]  /*2bd40*/  ISETP.GE.AND P0, PT, R9, R2, PT ;  /* 0x000000020900720c */ /* 0x000fda0003f06270 */
[----:B------:R-:W-:Y:S05]  /*2bd50*/  @P0 BRA `(.L_x_1681) ;  /* 0x0000000000840947 */ /* 0x000fea0003800000 */
[----:B------:R-:W-:Y:S01]  /*2bd60*/  ISETP.NE.AND P0, PT, R14, 0x1, PT ;  /* 0x000000010e00780c */ /* 0x000fe20003f05270 */
[----:B------:R-:W-:Y:S01]  /*2bd70*/  ULDC.64 UR4, c[0x0][0xb90] ;  /* 0x0002e40000047ab9 */ /* 0x000fe20000000a00 */
[----:B------:R-:W-:Y:S02]  /*2bd80*/  IMAD.MOV.U32 R2, RZ, RZ, R0 ;  /* 0x000000ffff027224 */ /* 0x000fe400078e0000 */
[----:B------:R-:W-:Y:S02]  /*2bd90*/  IMAD R8, R10, UR4, RZ ;  /* 0x000000040a087c24 */ /* 0x000fe4000f8e02ff */
[----:B------:R-:W-:Y:S02]  /*2bda0*/  IMAD.MOV.U32 R3, RZ, RZ, R11 ;  /* 0x000000ffff037224 */ /* 0x000fe400078e000b */
[----:B------:R-:W-:Y:S02]  /*2bdb0*/  IMAD.MOV.U32 R5, RZ, RZ, R9 ;  /* 0x000000ffff057224 */ /* 0x000fe400078e0009 */
[----:B------:R-:W-:-:S03]  /*2bdc0*/  IMAD.WIDE.U32 R2, R219, UR4, R2 ;  /* 0x00000004db027c25 */ /* 0x000fc6000f8e0002 */
[----:B------:R-:W2:Y:S01]  /*2bdd0*/  @P0 LDC R4, c[0x0][0xbec] ;  /* 0x0002fb00ff040b82 */ /* 0x000ea20000000800 */
[----:B------:R-:W-:Y:S01]  /*2bde0*/  IMAD R7, R219, UR5, R8 ;  /* 0x00000005db077c24 */ /* 0x000fe2000f8e0208 */
[----:B------:R-:W-:-:S03]  /*2bdf0*/  ULDC.64 UR4, c[0x0][0xb98] ;  /* 0x0002e60000047ab9 */ /* 0x000fc60000000a00 */
[----:B------:R-:W-:-:S03]  /*2be00*/  IMAD.IADD R3, R3, 0x1, R7 ;  /* 0x0000000103037824 */ /* 0x000fc600078e0207 */
[----:B------:R-:W4:Y:S01]  /*2be10*/  @P0 LDC R15, c[0x0][0xbf0] ;  /* 0x0002fc00ff0f0b82 */ /* 0x000f220000000800 */
[----:B------:R-:W-:-:S04]  /*2be20*/  IMAD.WIDE.U32 R2, R13, UR4, R2 ;  /* 0x000000040d027c25 */ /* 0x000fc8000f8e0002 */
[----:B--2---:R-:W-:-:S05]  /*2be30*/  @P0 IMAD.HI.U32 R4, R9, R4, RZ ;  /* 0x0000000409040227 */ /* 0x004fca00078e00ff */
[----:B----4-:R-:W-:Y:S01]  /*2be40*/  @P0 SHF.R.U32.HI R5, RZ, R15, R4 ;  /* 0x0000000fff050219 */ /* 0x010fe20000011604 */
[----:B------:R-:W-:-:S03]  /*2be50*/  IMAD R4, R12, UR4, RZ ;  /* 0x000000040c047c24 */ /* 0x000fc6000f8e02ff */
[----:B------:R-:W-:Y:S01]  /*2be60*/  IADD3 R2, P0, R5, R2, RZ ;  /* 0x0000000205027210 */ /* 0x000fe20007f1e0ff */
[----:B------:R-:W-:Y:S02]  /*2be70*/  IMAD.MOV R7, RZ, RZ, -R5 ;  /* 0x000000ffff077224 */ /* 0x000fe400078e0a05 */
[----:B------:R-:W-:Y:S01]  /*2be80*/  IMAD R8, R13, UR5, R4 ;  /* 0x000000050d087c24 */ /* 0x000fe2000f8e0204 */
[----:B------:R-:W-:Y:S01]  /*2be90*/  ULDC.64 UR4, c[0x0][0xb88] ;  /* 0x0002e20000047ab9 */ /* 0x000fe20000000a00 */
[----:B------:R-:W-:Y:S01]  /*2bea0*/  IMAD R7, R14, R7, R9 ;  /* 0x000000070e077224 */ /* 0x000fe200078e0209 */
[----:B------:R-:W-:-:S04]  /*2beb0*/  SHF.R.S32.HI R9, RZ, 0x1f, R5 ;  /* 0x0000001fff097819 */ /* 0x000fc80000011405 */
        /* <DEDUP_REMOVED lines=8> */
[----:B------:R-:W-:Y:S01]  /*2bf40*/  LEA.HI.X R5, R2, UR5, R3, 0x2, P0 ;  /* 0x0000000502057c11 */ /* 0x000fe200080f1403 */
[----:B------:R-:W-:-:S05]  /*2bf50*/  IMAD.MOV.U32 R3, RZ, RZ, -0x800000 ;  /* 0xff800000ff037424 */ /* 0x000fca00078e00ff */
[----:B------:R2:W-:Y:S02]  /*2bf60*/  STG.E desc[UR60][R4.64], R3 ;  /* 0x0000000304007986 */ /* 0x0005e4000c10193c */
.L_x_1681:
[----:B------:R-:W-:Y:S05]  /*2bf70*/  BSYNC B1 ;  /* 0x0000000000017941 */ /* 0x000fea0003800000 */
.L_x_1680:
[----:B------:R-:W-:Y:S02]  /*2bf80*/  ULDC.64 UR4, c[0x0][0xaa0] ;  /* 0x0002a80000047ab9 */ /* 0x000fe40000000a00 */
[----:B--2---:R-:W-:-:S04]  /*2bf90*/  IMAD R3, R11, UR4, RZ ;  /* 0x000000040b037c24 */ /* 0x004fc8000f8e02ff */
[C---:B------:R-:W-:Y:S02]  /*2bfa0*/  IMAD R5, R0.reuse, UR5, R3 ;  /* 0x0000000500057c24 */ /* 0x040fe4000f8e0203 */
[----:B------:R-:W-:Y:S01]  /*2bfb0*/  IMAD.WIDE.U32 R2, R0, UR4, RZ ;  /* 0x0000000400027c25 */ /* 0x000fe2000f8e00ff */
[----:B------:R-:W-:-:S03]  /*2bfc0*/  ULDC.64 UR4, c[0x0][0xae8] ;  /* 0x0002ba0000047ab9 */ /* 0x000fc60000000a00 */
[----:B------:R-:W-:Y:S02]  /*2bfd0*/  IMAD R0, R218, 0x20, R224 ;  /* 0x00000020da007824 */ /* 0x000fe400078e02e0 */
[----:B------:R-:W-:Y:S02]  /*2bfe0*/  IMAD.IADD R3, R3, 0x1, R5 ;  /* 0x0000000103037824 */ /* 0x000fe400078e0205 */
[----:B------:R-:W-:Y:S02]  /*2bff0*/  IMAD.IADD R9, R201, 0x1, R0 ;  /* 0x00000001c9097824 */ /* 0x000fe400078e0200 */
[----:B------:R-:W-:Y:S02]  /*2c000*/  IMAD R4, R10, UR4, RZ ;  /* 0x000000040a047c24 */ /* 0x000fe4000f8e02ff */
[----:B---3--:R-:W-:-:S04]  /*2c010*/  @P2 IMAD.HI.U32 R0, R9, R20, RZ ;  /* 0x0000001409002227 */ /* 0x008fc800078e00ff */
[C---:B------:R-:W-:Y:S02]  /*2c020*/  IMAD R7, R219.reuse, UR5, R4 ;  /* 0x00000005db077c24 */ /* 0x040fe4000f8e0204 */
[----:B------:R-:W-:Y:S01]  /*2c030*/  IMAD.WIDE.U32 R2, R219, UR4, R2 ;  /* 0x00000004db027c25 */ /* 0x000fe2000f8e0002 */
[----:B------:R-:W-:-:S03]  /*2c040*/  ULDC.64 UR4, c[0x0][0xaf0] ;  /* 0x0002bc0000047ab9 */ /* 0x000fc60000000a00 */
[----:B------:R-:W-:Y:S01]  /*2c050*/  IMAD.MOV.U32 R5, RZ, RZ, R9 ;  /* 0x000000ffff057224 */ /* 0x000fe200078e0009 */
[----:B0-----:R-:W-:Y:S01]  /*2c060*/  @P2 SHF.R.U32.HI R5, RZ, R25, R0 ;  /* 0x00000019ff052219 */ /* 0x001fe20000011600 */
[----:B------:R-:W-:Y:S02]  /*2c070*/  IMAD R4, R12, UR4, RZ ;  /* 0x000000040c047c24 */ /* 0x000fe4000f8e02ff */
[----:B------:R-:W-:Y:S01]  /*2c080*/  IMAD.IADD R3, R3, 0x1, R7 ;  /* 0x0000000103037824 */ /* 0x000fe200078e0207 */
[----:B------:R-:W-:Y:S01]  /*2c090*/  SHF.R.S32.HI R0, RZ, 0x1f, R5 ;  /* 0x0000001fff007819 */ /* 0x000fe20000011405 */
[C---:B------:R-:W-:Y:S02]  /*2c0a0*/  IMAD R7, R13.reuse, UR5, R4 ;  /* 0x000000050d077c24 */ /* 0x040fe4000f8e0204 */
[----:B------:R-:W-:Y:S01]  /*2c0b0*/  IMAD.WIDE.U32 R2, R13, UR4, R2 ;  /* 0x000000040d027c25 */ /* 0x000fe2000f8e0002 */
[----:B------:R-:W-:-:S03]  /*2c0c0*/  ULDC.64 UR4, c[0x0][0xae0] ;  /* 0x0002b80000047ab9 */ /* 0x000fc60000000a00 */
[----:B------:R-:W-:Y:S02]  /*2c0d0*/  IMAD.MOV R4, RZ, RZ, -R5 ;  /* 0x000000ffff047224 */ /* 0x000fe400078e0a05 */
        /* <DEDUP_REMOVED lines=17> */
[----:B------:R0:W2:Y:S04]  /*2c1f0*/  SHFL.IDX PT, R0, R3, RZ, 0x181f ;  /* 0x00181fff03007589 */ /* 0x0000a800000e0000 */
[----:B------:R0:W3:Y:S02]  /*2c200*/  SHFL.IDX PT, R14, R2, RZ, 0x181f ;  /* 0x00181fff020e7589 */ /* 0x0000e400000e0000 */
.L_x_1899:
[----:B------:R-:W-:Y:S01]  /*2c210*/  IMAD R21, R6, R21, RZ ;  /* 0x0000001506157224 */ /* 0x000fe200078e02ff */
[----:B------:R-:W-:Y:S01]  /*2c220*/  BSSY B1, `(.L_x_1683) ;  /* 0x000000f000017945 */ /* 0x000fe20003800000 */
[----:B------:R-:W-:-:S05]  /*2c230*/  IMAD.IADD R6, R224, 0x1, R201 ;  /* 0x00000001e0067824 */ /* 0x000fca00078e02c9 */
[----:B------:R-:W-:-:S13]  /*2c240*/  ISETP.GE.AND P0, PT, R6, R21, PT ;  /* 0x000000150600720c */ /* 0x000fda0003f06270 */
[----:B------:R-:W-:Y:S05]  /*2c250*/  @P0 BRA `(.L_x_1684) ;  /* 0x00000000002c0947 */ /* 0x000fea0003800000 */
[----:B------:R-:W-:Y:S01]  /*2c260*/  ULDC UR4, c[0x0][0xac8] ;  /* 0x0002b20000047ab9 */ /* 0x000fe20000000800 */
[----:B------:R-:W-:Y:S02]  /*2c270*/  SHF.R.S32.HI R8, RZ, 0x1f, R213 ;  /* 0x0000001fff087819 */ /* 0x000fe400000114d5 */
[----:B------:R-:W-:Y:S02]  /*2c280*/  ISETP.GE.AND P2, PT, R213, UR4, PT ;  /* 0x00000004d5007c0c */ /* 0x000fe4000bf46270 */
[----:B------:R-:W-:Y:S02]  /*2c290*/  ISETP.GE.AND P3, PT, R217, UR4, PT ;  /* 0x00000004d9007c0c */ /* 0x000fe4000bf66270 */
[----:B------:R-:W-:-:S09]  /*2c2a0*/  SHF.R.S32.HI R7, RZ, 0x1f, R217 ;  /* 0x0000001fff077819 */ /* 0x000fd200000114d9 */
[-C--:B---3--:R-:W-:Y:S02]  /*2c2b0*/  @!P2 LEA R4, P0, R213, R14.reuse, 0x1 ;  /* 0x0000000ed504a211 */ /* 0x088fe400078008ff */
[----:B------:R-:W-:Y:S02]  /*2c2c0*/  @!P3 LEA R14, P1, R217, R14, 0x1 ;  /* 0x0000000ed90eb211 */ /* 0x000fe400078208ff */
[-C--:B--2---:R-:W-:Y:S02]  /*2c2d0*/  @!P2 LEA.HI.X R5, R213, R0.reuse, R8, 0x1, P0 ;  /* 0x00000000d505a211 */ /* 0x084fe400000f0c08 */
[----:B------:R-:W-:-:S03]  /*2c2e0*/  @!P3 LEA.HI.X R15, R217, R0, R7, 0x1, P1 ;  /* 0x00000000d90fb211 */ /* 0x000fc600008f0c07 */
[----:B------:R4:W-:Y:S04]  /*2c2f0*/  @!P2 ST.E.128 desc[UR60][R4.64], RZ ;  /* 0x000000ff0400a985 */ /* 0x0009e8000c101d3c */
[----:B------:R4:W-:Y:S02]  /*2c300*/  @!P3 ST.E.128 desc[UR60][R14.64], RZ ;  /* 0x000000ff0e00b985 */ /* 0x0009e4000c101d3c */
.L_x_1684:
[----:B------:R-:W-:Y:S05]  /*2c310*/  BSYNC B1 ;  /* 0x0000000000017941 */ /* 0x000fea0003800000 */
.L_x_1683:
[----:B------:R-:W-:-:S03]  /*2c320*/  UMOV UR4, 0xffffffff ;  /* 0xffffffff00047882 */ /* 0x000fc60000000000 */
[----:B------:R-:W-:Y:S05]  /*2c330*/  BRA.DIV UR4, `(.L_x_1685) ;  /* 0x0000009204347947 */ /* 0x000fea000b800000 */
[----:B--2---:R2:W0:Y:S04]  /*2c340*/  SHFL.IDX PT, R0, R3, 0x1, 0x181f ;  /* 0x00381f0003007f89 */ /* 0x00442800000e0000 */
[----:B---34-:R2:W3:Y:S02]  /*2c350*/  SHFL.IDX PT, R14, R2, 0x1, 0x181f ;  /* 0x00381f00020e7f89 */ /* 0x0184e400000e0000 */
.L_x_1903:
        /* <DEDUP_REMOVED lines=11> */
[-C--:B0-----:R-:W-:Y:S02]  /*2c410*/  @!P2 LEA.HI.X R5, R213, R0.reuse, R8, 0x1, P0 ;  /* 0x00000000d505a211 */ /* 0x081fe400000f0c08 */
[----:B------:R-:W-:-:S03]  /*2c420*/  @!P3 LEA.HI.X R15, R217, R0, R7, 0x1, P1 ;  /* 0x00000000d90fb211 */ /* 0x000fc600008f0c07 */
[----:B------:R4:W-:Y:S04]  /*2c430*/  @!P2 ST.E.128 desc[UR60][R4.64], RZ ;  /* 0x000000ff0400a985 */ /* 0x0009e8000c101d3c */
[----:B------:R4:W-:Y:S02]  /*2c440*/  @!P3 ST.E.128 desc[UR60][R14.64], RZ ;  /* 0x000000ff0e00b985 */ /* 0x0009e4000c101d3c */
.L_x_1687:
[----:B------:R-:W-:Y:S05]  /*2c450*/  BSYNC B1 ;  /* 0x0000000000017941 */ /* 0x000fea0003800000 */
.L_x_1686:
[----:B------:R-:W-:-:S03]  /*2c460*/  UMOV UR4, 0xffffffff ;  /* 0xffffffff00047882 */ /* 0x000fc60000000000 */
[----:B------:R-:W-:Y:S05]  /*2c470*/  BRA.DIV UR4, `(.L_x_1688) ;  /* 0x00000092042c7947 */ /* 0x000fea000b800000 */
[----:B0-----:R0:W0:Y:S04]  /*2c480*/  SHFL.IDX PT, R0, R3, 0x2, 0x181f ;  /* 0x00581f0003007f89 */ /* 0x00102800000e0000 */
[----:B---34-:R3:W4:Y:S02]  /*2c490*/  SHFL.IDX PT, R14, R2, 0x2, 0x181f ;  /* 0x00581f00020e7f89 */ /* 0x01872400000e0000 */
.L_x_1907:
        /* <DEDUP_REMOVED lines=9> */
[-C--:B----4-:R-:W-:Y:S02]  /*2c530*/  @!P2 LEA R4, P0, R213, R14.reuse, 0x1 ;  /* 0x0000000ed504a211 */ /* 0x090fe400078008ff */
[----:B------:R-:W-:Y:S02]  /*2c540*/  @!P3 LEA R14, P1, R217, R14, 0x1 ;  /* 0x0000000ed90eb211 */ /* 0x000fe400078208ff */
[-C--:B0-----:R-:W-:Y:S02]  /*2c550*/  @!P2 LEA.HI.X R5, R213, R0.reuse, R8, 0x1, P0 ;  /* 0x00000000d505a211 */ /* 0x081fe400000f0c08 */
[----:B------:R-:W-:-:S03]  /*2c560*/  @!P3 LEA.HI.X R15, R217, R0, R7, 0x1, P1 ;  /* 0x00000000d90fb211 */ /* 0x000fc600008f0c07 */
[----:B------:R0:W-:Y:S04]  /*2c570*/  @!P2 ST.E.128 desc[UR60][R4.64], RZ ;  /* 0x000000ff0400a985 */ /* 0x0001e8000c101d3c */
[----:B------:R0:W-:Y:S02]  /*2c580*/  @!P3 ST.E.128 desc[UR60][R14.64], RZ ;  /* 0x000000ff0e00b985 */ /* 0x0001e4000c101d3c */
.L_x_1690:
[----:B------:R-:W-:Y:S05]  /*2c590*/  BSYNC B1 ;  /* 0x0000000000017941 */ /* 0x000fea0003800000 */
.L_x_1689:
[----:B------:R-:W-:-:S03]  /*2c5a0*/  UMOV UR4, 0xffffffff ;  /* 0xffffffff00047882 */ /* 0x000fc60000000000 */
[----:B------:R-:W-:Y:S05]  /*2c5b0*/  BRA.DIV UR4, `(.L_x_1691) ;  /* 0x0000009204247947 */ /* 0x000fea000b800000 */
[----:B0-----:R0:W0:Y:S04]  /*2c5c0*/  SHFL.IDX PT, R0, R3, 0x3, 0x181f ;  /* 0x00781f0003007f89 */ /* 0x00102800000e0000 */
[----:B----4-:R4:W0:Y:S02]  /*2c5d0*/  SHFL.IDX PT, R14, R2, 0x3, 0x181f ;  /* 0x00781f00020e7f89 */ /* 0x01082400000e0000 */
.L_x_1911:
[----:B--234-:R-:W-:-:S05]  /*2c5e0*/  VIADD R2, R6, 0x60 ;  /* 0x0000006006027836 */ /* 0x01cfca0000000000 */
[----:B------:R-:W-:-:S13]  /*2c5f0*/  ISETP.GE.AND P0, PT, R2, R21, PT ;  /* 0x000000150200720c */ /* 0x000fda0003f06270 */
[----:B------:R-:W-:Y:S05]  /*2c600*/  @P0 BRA `(.L_x_1678) ;  /* 0x00000000002c0947 */ /* 0x000fea0003800000 */
[----:B------:R-:W-:Y:S01]  /*2c610*/  ULDC UR4, c[0x0][0xac8] ;  /* 0x0002b20000047ab9 */ /* 0x000fe20000000800 */
[----:B------:R-:W-:Y:S02]  /*2c620*/  SHF.R.S32.HI R5, RZ, 0x1f, R213 ;  /* 0x0000001fff057819 */ /* 0x000fe400000114d5 */
[----:B------:R-:W-:Y:S02]  /*2c630*/  ISETP.GE.AND P2, PT, R213, UR4, PT ;  /* 0x00000004d5007c0c */ /* 0x000fe4000bf46270 */
[----:B------:R-:W-:Y:S02]  /*2c640*/  ISETP.GE.AND P3, PT, R217, UR4, PT ;  /* 0x00000004d9007c0c */ /* 0x000fe4000bf66270 */
[----:B------:R-:W-:-:S09]  /*2c650*/  SHF.R.S32.HI R4, RZ, 0x1f, R217 ;  /* 0x0000001fff047819 */ /* 0x000fd200000114d9 */
[-C--:B0-----:R-:W-:Y:S02]  /*2c660*/  @!P2 LEA R2, P0, R213, R14.reuse, 0x1 ;  /* 0x0000000ed502a211 */ /* 0x081fe400078008ff */
[----:B------:R-:W-:Y:S02]  /*2c670*/  @!P3 LEA R14, P1, R217, R14, 0x1 ;  /* 0x0000000ed90eb211 */ /* 0x000fe400078208ff */
[-C--:B------:R-:W-:Y:S02]  /*2c680*/  @!P2 LEA.HI.X R3, R213, R0.reuse, R5, 0x1, P0 ;  /* 0x00000000d503a211 */ /* 0x080fe400000f0c05 */
[----:B------:R-:W-:-:S03]  /*2c690*/  @!P3 LEA.HI.X R15, R217, R0, R4, 0x1, P1 ;  /* 0x00000000d90fb211 */ /* 0x000fc600008f0c04 */
[----:B------:R0:W-:Y:S04]  /*2c6a0*/  @!P2 ST.E.128 desc[UR60][R2.64], RZ ;  /* 0x000000ff0200a985 */ /* 0x0001e8000c101d3c */
[----:B------:R0:W-:Y:S02]  /*2c6b0*/  @!P3 ST.E.128 desc[UR60][R14.64], RZ ;  /* 0x000000ff0e00b985 */ /* 0x0001e4000c101d3c */
.L_x_1678:
[----:B------:R-:W-:Y:S05]  /*2c6c0*/  BSYNC B0 ;  /* 0x0000000000007941 */ /* 0x000fea0003800000 */
.L_x_1668:
[----:B------:R-:W-:Y:S02]  /*2c6d0*/  ULDC UR4, c[0x0][0xc3c] ;  /* 0x00030f0000047ab9 */ /* 0x000fe40000000800 */
[----:B-1----:R-:W-:-:S13]  /*2c6e0*/  ISETP.GE.AND P0, PT, R207, UR4, PT ;  /* 0x00000004cf007c0c */ /* 0x002fda000bf06270 */
[----:B------:R-:W-:Y:S05]  /*2c6f0*/  @!P0 BRA `(.L_x_1692) ;  /* 0xfffffd4c00508947 */ /* 0x000fea000383ffff */
[----:B------:R-:W-:Y:S05]  /*2c700*/  BRA `(.L_x_1429) ;  /* 0x0000007000d07947 */ /* 0x000fea0003800000 */
.L_x_1427:
[----:B------:R-:W-:-:S08]  /*2c710*/  NOP ;  /* 0x0000000000007918 */ /* 0x000fd00000000000 */
[----:B------:R-:W0:-:S00]  /*2c720*/  USETMAXREG.DEALLOC.CTAPOOL 0x18 ;  /* 0x00000018000079c8 */ /* 0x000e0000080e0500 */
[----:B0-----:R-:W2:Y:S01]  /*2c730*/  LDL.LU R2, [R1] ;  /* 0x0000000001027983 */ /* 0x001ea20000300800 */
[----:B------:R-:W-:Y:S01]  /*2c740*/  LOP3.LUT R0, R0, 0x3, RZ, 0xc0, !PT ;  /* 0x0000000300007812 */ /* 0x000fe200078ec0ff */
[----:B------:R-:W-:-:S05]  /*2c750*/  IMAD.MOV.U32 R4, RZ, RZ, RZ ;  /* 0x000000ffff047224 */ /* 0x000fca00078e00ff */
[----:B------:R-:W0:Y:S02]  /*2c760*/  SHFL.IDX PT, R0, R0, RZ, 0x1f ;  /* 0x00001fff00007589 */ /* 0x000e2400000e0000 */
[----:B0-----:R-:W-:Y:S02]  /*2c770*/  ISETP.NE.AND P0, PT, R0, RZ, PT ;  /* 0x000000ff0000720c */ /* 0x001fe40003f05270 */
[----:B--2---:R-:W-:-:S11]  /*2c780*/  LOP3.LUT R2, R2, 0xfffffffd, RZ, 0xc0, !PT ;  /* 0xfffffffd02027812 */ /* 0x004fd600078ec0ff */
[----:B------:R-:W-:-:S05]  /*2c790*/  @P0 LOP3.LUT R2, R2, 0x2, RZ, 0xfc, !PT ;  /* 0x0000000202020812 */ /* 0x000fca00078efcff */
[----:B------:R0:W-:Y:S01]  /*2c7a0*/  STL [R1], R2 ;  /* 0x0000000201007387 */ /* 0x0001e20000100800 */
[----:B------:R-:W-:Y:S05]  /*2c7b0*/  @!P0 BRA `(.L_x_1693) ;  /* 0x00000000001c8947 */ /* 0x000fea0003800000 */
[----:B------:R-:W1:Y:S08]  /*2c7c0*/  S2UR UR5, SR_CgaCtaId ;  /* 0x00000000000579c3 */ /* 0x000e700000008800 */
[----:B------:R-:W-:Y:S06]  /*2c7d0*/  BAR.SYNC.DEFER_BLOCKING 0x5, 0x180 ;  /* 0x0146000000007b1d */ /* 0x000fec0000010000 */
[----:B------:R-:W-:-:S02]  /*2c7e0*/  UMOV UR4, 0x400 ;  /* 0x0000040000047882 */ /* 0x000fc40000000000 */
[----:B-1----:R-:W-:-:S09]  /*2c7f0*/  ULEA UR4, UR5, UR4, 0x18 ;  /* 0x0000000405047291 */ /* 0x002fd2000f8ec03f */
[----:B------:R-:W2:Y:S01]  /*2c800*/  LDS.128 R16, [UR4+0x298d0] ;  /* 0x0298d004ff107984 */ /* 0x000ea20008000c00 */
[----:B------:R-:W-:Y:S06]  /*2c810*/  BAR.ARV 0x4, 0x180 ;  /* 0x0106000000007b1d */ /* 0x000fec0000002000 */
[----:B------:R-:W-:Y:S05]  /*2c820*/  BRA `(.L_x_1694) ;  /* 0x0000000800847947 */ /* 0x000fea0003800000 */
.L_x_1693:
[----:B------:R-:W1:Y:S01]  /*2c830*/  S2R R0, SR_TID.X ;  /* 0x0000000000007919 */ /* 0x000e620000002100 */
[----:B------:R-:W-:Y:S01]  /*2c840*/  ULDC UR4, c[0x0][0xc3c] ;  /* 0x00030f0000047ab9 */ /* 0x000fe20000000800 */
[----:B------:R-:W2:Y:S01]  /*2c850*/  S2UR UR6, SR_CTAID.X ;  /* 0x00000000000679c3 */ /* 0x000ea20000002500 */
[----:B------:R-:W-:Y:S01]  /*2c860*/  ULDC UR5, c[0x0][0xc38] ;  /* 0x00030e0000057ab9 */ /* 0x000fe20000000800 */
[----:B-1----:R-:W-:-:S04]  /*2c870*/  LOP3.LUT R0, R0, 0x1f, RZ, 0xc0, !PT ;  /* 0x0000001f00007812 */ /* 0x002fc800078ec0ff */
[----:B------:R-:W-:-:S04]  /*2c880*/  ISETP.NE.AND P0, PT, R0, 0x1f, PT ;  /* 0x0000001f0000780c */ /* 0x000fc80003f05270 */
[----:B------:R-:W-:-:S13]  /*2c890*/  ISETP.GE.OR P1, PT, R0, UR4, !P0 ;  /* 0x0000000400007c0c */ /* 0x000fda000c726670 */
[----:B0-----:R-:W0:Y:S02]  /*2c8a0*/  @!P1 LDC.64 R2, c[0x0][0xc80] ;  /* 0x00032000ff029b82 */ /* 0x001e240000000a00 */
[----:B0-----:R-:W-:-:S05]  /*2c8b0*/  @!P1 IMAD.WIDE.U32 R2, R0, 0x4, R2 ;  /* 0x0000000400029825 */ /* 0x001fca00078e0002 */
[----:B------:R-:W3:Y:S01]  /*2c8c0*/  @!P1 LDG.E R4, desc[UR60][R2.64] ;  /* 0x0000003c02049981 */ /* 0x000ee2000c1e1900 */
[C---:B------:R-:W-:Y:S01]  /*2c8d0*/  ISETP.NE.AND P1, PT, R0.reuse, RZ, PT ;  /* 0x000000ff0000720c */ /* 0x040fe20003f25270 */
[----:B------:R-:W-:Y:S01]  /*2c8e0*/  UMOV UR4, URZ ;  /* 0x0000003f00047c82 */ /* 0x000fe20008000000 */
[C---:B------:R-:W-:Y:S01]  /*2c8f0*/  ISETP.GE.U32.AND P2, PT, R0.reuse, 0x2, PT ;  /* 0x000000020000780c */ /* 0x040fe20003f46070 */
[----:B------:R-:W-:Y:S01]  /*2c900*/  IMAD.MOV.U32 R16, RZ, RZ, RZ ;  /* 0x000000ffff107224 */ /* 0x000fe200078e00ff */
[C---:B------:R-:W-:Y:S02]  /*2c910*/  ISETP.GE.U32.AND P3, PT, R0.reuse, 0x4, PT ;  /* 0x000000040000780c */ /* 0x040fe40003f66070 */
[C---:B------:R-:W-:Y:S02]  /*2c920*/  ISETP.GE.U32.AND P4, PT, R0.reuse, 0x8, PT ;  /* 0x000000080000780c */ /* 0x040fe40003f86070 */
[----:B------:R-:W-:Y:S01]  /*2c930*/  ISETP.GE.U32.AND P5, PT, R0, 0x10, PT ;  /* 0x000000100000780c */ /* 0x000fe20003fa6070 */
[----:B---3--:R-:W0:Y:S02]  /*2c940*/  SHFL.UP PT, R5, R4, 0x1, RZ ;  /* 0x0420000004057989 */ /* 0x008e2400000e00ff */
        /* <DEDUP_REMOVED lines=17> */
[----:B--2---:R-:W-:-:S13]  /*2ca60*/  ISETP.GT.AND P6, PT, R6, UR6, PT ;  /* 0x0000000606007c0c */ /* 0x004fda000bfc4270 */
[----:B------:R-:W-:Y:S05]  /*2ca70*/  @P6 BRA `(.L_x_1695) ;  /* 0x00000000009c6947 */ /* 0x000fea0003800000 */
[----:B------:R-:W0:Y:S01]  /*2ca80*/  LDC R5, c[0x0][0xc3c] ;  /* 0x00030f00ff057b82 */ /* 0x000e220000000800 */
[----:B------:R-:W-:Y:S01]  /*2ca90*/  IMAD.MOV.U32 R6, RZ, RZ, R3 ;  /* 0x000000ffff067224 */ /* 0x000fe200078e0003 */
[----:B------:R-:W-:Y:S01]  /*2caa0*/  UMOV UR4, URZ ;  /* 0x0000003f00047c82 */ /* 0x000fe20008000000 */
[----:B------:R-:W-:Y:S01]  /*2cab0*/  ULDC UR7, c[0x0][0xc3c] ;  /* 0x00030f0000077ab9 */ /* 0x000fe20000000800 */
[----:B------:R-:W-:-:S05]  /*2cac0*/  ULDC UR5, c[0x0][0xc38] ;  /* 0x00030e0000057ab9 */ /* 0x000fca0000000800 */
.L_x_1699:
[----:B------:R-:W-:Y:S01]  /*2cad0*/  UIADD3 UR4, UR4, 0x1f, URZ ;  /* 0x0000001f04047890 */ /* 0x000fe2000fffe03f */
[----:B------:R-:W-:-:S05]  /*2cae0*/  IMAD.U32 R19, RZ, RZ, UR7 ;  /* 0x00000007ff137e24 */ /* 0x000fca000f8e00ff */
[----:B0-----:R-:W-:-:S13]  /*2caf0*/  ISETP.LE.AND P6, PT, R5, UR4, PT ;  /* 0x0000000405007c0c */ /* 0x001fda000bfc3270 */
[----:B------:R-:W-:Y:S05]  /*2cb00*/  @P6 BRA `(.L_x_1696) ;  /* 0x0000000400a86947 */ /* 0x000fea0003800000 */
[----:B------:R-:W-:Y:S01]  /*2cb10*/  VIADD R7, R0, UR4 ;  /* 0x0000000400077c36 */ /* 0x000fe20008000000 */
[----:B------:R-:W-:Y:S01]  /*2cb20*/  BSSY B0, `(.L_x_1697) ;  /* 0x0000007000007945 */ /* 0x000fe20003800000 */
[----:B------:R-:W-:-:S03]  /*2cb30*/  IMAD.MOV.U32 R4, RZ, RZ, RZ ;  /* 0x000000ffff047224 */ /* 0x000fc600078e00ff */
[----:B------:R-:W-:-:S13]  /*2cb40*/  ISETP.GE.OR P6, PT, R7, R5, !P0 ;  /* 0x000000050700720c */ /* 0x000fda00047c6670 */
[----:B------:R-:W-:Y:S05]  /*2cb50*/  @P6 BRA `(.L_x_1698) ;  /* 0x00000000000c6947 */ /* 0x000fea0003800000 */
[----:B------:R-:W0:Y:S02]  /*2cb60*/  LDC.64 R2, c[0x0][0xc80] ;  /* 0x00032000ff027b82 */ /* 0x000e240000000a00 */
[----:B0-----:R-:W-:-:S05]  /*2cb70*/  IMAD.WIDE R2, R7, 0x4, R2 ;  /* 0x0000000407027825 */ /* 0x001fca00078e0202 */
[----:B------:R0:W5:Y:S02]  /*2cb80*/  LDG.E R4, desc[UR60][R2.64] ;  /* 0x0000003c02047981 */ /* 0x000164000c1e1900 */
.L_x_1698:
[----:B------:R-:W-:Y:S05]  /*2cb90*/  BSYNC B0 ;  /* 0x0000000000007941 */ /* 0x000fea0003800000 */
.L_x_1697:
        /* <DEDUP_REMOVED lines=20> */
[----:B------:R-:W-:-:S07]  /*2cce0*/  IMAD.MOV.U32 R5, RZ, RZ, R9 ;  /* 0x000000ffff057224 */ /* 0x000fce00078e0009 */
.L_x_1695:
[----:B------:R-:W-:-:S04]  /*2ccf0*/  IMAD.IADD R6, R6, 0x1, -R3 ;  /* 0x0000000106067824 */ /* 0x000fc800078e0a03 */
[----:B------:R-:W-:-:S05]  /*2cd00*/  IMAD R2, R5, UR5, R6 ;  /* 0x0000000505027c24 */ /* 0x000fca000f8e0206 */
[----:B------:R-:W-:Y:S02]  /*2cd10*/  ISETP.GT.AND P0, PT, R2, UR6, PT ;  /* 0x0000000602007c0c */ /* 0x000fe4000bf04270 */
[----:B------:R-:W0:Y:S11]  /*2cd20*/  LDC.64 R2, c[0x0][0xc90] ;  /* 0x00032400ff027b82 */ /* 0x000e360000000a00 */
[----:B------:R-:W-:-:S04]  /*2cd30*/  VOTE.ANY R11, PT, !P0 ;  /* 0x00000000000b7806 */ /* 0x000fc800040e0100 */
[----:B------:R-:W1:Y:S02]  /*2cd40*/  POPC R7, R11 ;  /* 0x0000000b00077309 */ /* 0x000e640000000000 */
[----:B-1----:R-:W-:-:S04]  /*2cd50*/  VIADD R19, R7, UR4 ;  /* 0x0000000407137c36 */ /* 0x002fc80008000000 */
[----:B0-----:R-:W-:-:S05]  /*2cd60*/  IMAD.WIDE R2, R19, 0x4, R2 ;  /* 0x0000000413027825 */ /* 0x001fca00078e0202 */
[----:B------:R-:W2:Y:S01]  /*2cd70*/  LDG.E R9, desc[UR60][R2.64] ;  /* 0x0000003c02097981 */ /* 0x000ea2000c1e1900 */
[----:B------:R-:W-:-:S03]  /*2cd80*/  ISETP.NE.AND P0, PT, R11, RZ, PT ;  /* 0x000000ff0b00720c */ /* 0x000fc60003f05270 */
[----:B------:R-:W2:Y:S02]  /*2cd90*/  SHFL.IDX PT, R4, R4, R7, 0x1f ;  /* 0x00001f0704047589 */ /* 0x000ea400000e0000 */
[----:B--2---:R-:W-:-:S05]  /*2cda0*/  IMAD R8, R4, R9, RZ ;  /* 0x0000000904087224 */ /* 0x004fca00078e02ff */
[----:B------:R-:W-:-:S04]  /*2cdb0*/  IABS R10, R8 ;  /* 0x00000008000a7213 */ /* 0x000fc80000000000 */
[----:B------:R-:W0:Y:S08]  /*2cdc0*/  I2F.RP R12, R10 ;  /* 0x0000000a000c7306 */ /* 0x000e300000209400 */
[----:B0-----:R-:W0:Y:S02]  /*2cdd0*/  MUFU.RCP R12, R12 ;  /* 0x0000000c000c7308 */ /* 0x001e240000001000 */
[----:B0-----:R-:W-:-:S06]  /*2cde0*/  VIADD R13, R12, 0xffffffe ;  /* 0x0ffffffe0c0d7836 */ /* 0x001fcc0000000000 */
[----:B------:R0:W1:Y:S01]  /*2cdf0*/  F2I.FTZ.U32.TRUNC.NTZ R3, R13 ;  /* 0x0000000d00037305 */ /* 0x000062000021f000 */
[----:B------:R-:W-:Y:S05]  /*2ce00*/  @!P0 BRA `(.L_x_1700) ;  /* 0x0000000000088947 */ /* 0x000fea0003800000 */
[----:B------:R-:W-:-:S06]  /*2ce10*/  VIADD R16, R7, 0xffffffff ;  /* 0xffffffff07107836 */ /* 0x000fcc0000000000 */
[----:B------:R2:W3:Y:S02]  /*2ce20*/  SHFL.IDX PT, R16, R5, R16, 0x1f ;  /* 0x00001f1005107589 */ /* 0x0004e400000e0000 */
.L_x_1700:
[--C-:B-12---:R-:W-:Y:S02]  /*2ce30*/  IMAD.MOV R5, RZ, RZ, -R3.reuse ;  /* 0x000000ffff057224 */ /* 0x106fe400078e0a03 */
[----:B---3--:R-:W-:Y:S01]  /*2ce40*/  IMAD R16, R16, UR5, R6 ;  /* 0x0000000510107c24 */ /* 0x008fe2000f8e0206 */
[----:B------:R-:W-:Y:S01]  /*2ce50*/  IABS R6, R8 ;  /* 0x0000000800067213 */ /* 0x000fe20000000000 */
[----:B------:R-:W-:Y:S02]  /*2ce60*/  IMAD R5, R5, R10, RZ ;  /* 0x0000000a05057224 */ /* 0x000fe400078e02ff */
[----:B------:R-:W-:Y:S02]  /*2ce70*/  IMAD.MOV.U32 R2, RZ, RZ, RZ ;  /* 0x000000ffff027224 */ /* 0x000fe400078e00ff */
[----:B------:R-:W-:Y:S02]  /*2ce80*/  IMAD.MOV R6, RZ, RZ, -R6 ;  /* 0x000000ffff067224 */ /* 0x000fe400078e0a06 */
[----:B------:R-:W-:Y:S01]  /*2ce90*/  IMAD.HI.U32 R2, R3, R5, R2 ;  /* 0x0000000503027227 */ /* 0x000fe200078e0002 */
[----:B------:R-:W-:-:S04]  /*2cea0*/  IADD3 R5, -R16, UR6, RZ ;  /* 0x0000000610057c10 */ /* 0x000fc8000fffe1ff */
[----:B------:R-:W-:-:S05]  /*2ceb0*/  IABS R3, R5 ;  /* 0x0000000500037213 */ /* 0x000fca0000000000 */
        /* <DEDUP_REMOVED lines=16> */
[----:B------:R-:W-:-:S04]  /*2cfc0*/  VIADDMNMX R9, R10, UR5, R9, PT ;  /* 0x000000050a097c46 */ /* 0x000fc8000b800109 */
[-C--:B------:R-:W-:Y:S02]  /*2cfd0*/  IABS R7, R9.reuse ;  /* 0x0000000900077213 */ /* 0x080fe40000000000 */
[----:B------:R-:W-:Y:S02]  /*2cfe0*/  IABS R8, R9 ;  /* 0x0000000900087213 */ /* 0x000fe40000000000 */
[----:B------:R-:W1:Y:S03]  /*2cff0*/  I2F.RP R10, R7 ;  /* 0x00000007000a7306 */ /* 0x000e660000209400 */
[----:B------:R-:W-:-:S05]  /*2d000*/  IMAD.MOV R8, RZ, RZ, -R8 ;  /* 0x000000ffff087224 */ /* 0x000fca00078e0a08 */
[----:B-1----:R-:W1:Y:S02]  /*2d010*/  MUFU.RCP R10, R10 ;  /* 0x0000000a000a7308 */ /* 0x002e640000001000 */
[----:B-1----:R-:W-:-:S06]  /*2d020*/  VIADD R3, R10, 0xffffffe ;  /* 0x0ffffffe0a037836 */ /* 0x002fcc0000000000 */
[----:B------:R-:W1:Y:S02]  /*2d030*/  F2I.FTZ.U32.TRUNC.NTZ R3, R3 ;  /* 0x0000000300037305 */ /* 0x000e64000021f000 */
[----:B-1----:R-:W-:-:S04]  /*2d040*/  IMAD.MOV R2, RZ, RZ, -R3 ;  /* 0x000000ffff027224 */ /* 0x002fc800078e0a03 */
[----:B------:R-:W-:Y:S02]  /*2d050*/  IMAD R11, R2, R7, RZ ;  /* 0x00000007020b7224 */ /* 0x000fe400078e02ff */
[----:B------:R-:W-:-:S04]  /*2d060*/  IMAD.MOV.U32 R2, RZ, RZ, RZ ;  /* 0x000000ffff027224 */ /* 0x000fc800078e00ff */
[----:B------:R-:W-:Y:S01]  /*2d070*/  IMAD.HI.U32 R2, R3, R11, R2 ;  /* 0x0000000b03027227 */ /* 0x000fe200078e0002 */
[----:B------:R-:W-:Y:S02]  /*2d080*/  IABS R11, R5 ;  /* 0x00000005000b7213 */ /* 0x000fe40000000000 */
[C---:B------:R-:W-:Y:S01]  /*2d090*/  LOP3.LUT R3, R5.reuse, R9, RZ, 0x3c, !PT ;  /* 0x0000000905037212 */ /* 0x040fe200078e3cff */
[----:B------:R-:W-:Y:S02]  /*2d0a0*/  IMAD.IADD R5, R5, 0x1, R6 ;  /* 0x0000000105057824 */ /* 0x000fe400078e0206 */
[----:B------:R-:W-:Y:S01]  /*2d0b0*/  IMAD.HI.U32 R2, R2, R11, RZ ;  /* 0x0000000b02027227 */ /* 0x000fe200078e00ff */
[----:B------:R-:W-:-:S03]  /*2d0c0*/  ISETP.GE.AND P2, PT, R3, RZ, PT ;  /* 0x000000ff0300720c */ /* 0x000fc60003f46270 */
[----:B------:R-:W-:-:S05]  /*2d0d0*/  IMAD R8, R2, R8, R11 ;  /* 0x0000000802087224 */ /* 0x000fca00078e020b */
[----:B------:R-:W-:-:S13]  /*2d0e0*/  ISETP.GT.U32.AND P1, PT, R7, R8, PT ;  /* 0x000000080700720c */ /* 0x000fda0003f24070 */
[----:B------:R-:W-:Y:S02]  /*2d0f0*/  @!P1 IMAD.IADD R8, R8, 0x1, -R7 ;  /* 0x0000000108089824 */ /* 0x000fe400078e0a07 */
[----:B------:R-:W-:Y:S01]  /*2d100*/  @!P1 VIADD R2, R2, 0x1 ;  /* 0x0000000102029836 */ /* 0x000fe20000000000 */
[----:B------:R-:W-:Y:S02]  /*2d110*/  ISETP.NE.AND P1, PT, R9, RZ, PT ;  /* 0x000000ff0900720c */ /* 0x000fe40003f25270 */
[----:B------:R-:W-:-:S13]  /*2d120*/  ISETP.GE.U32.AND P0, PT, R8, R7, PT ;  /* 0x000000070800720c */ /* 0x000fda0003f06070 */
[----:B------:R-:W-:-:S04]  /*2d130*/  @P0 VIADD R2, R2, 0x1 ;  /* 0x0000000102020836 */ /* 0x000fc80000000000 */
[----:B------:R-:W-:Y:S01]  /*2d140*/  @!P2 IMAD.MOV R2, RZ, RZ, -R2 ;  /* 0x000000ffff02a224 */ /* 0x000fe200078e0a02 */
[----:B------:R-:W-:Y:S01]  /*2d150*/  @!P1 LOP3.LUT R2, RZ, R9, RZ, 0x33, !PT ;  /* 0x00000009ff029212 */ /* 0x000fe200078e33ff */
[----:B------:R-:W-:-:S03]  /*2d160*/  IMAD.MOV R9, RZ, RZ, -R9 ;  /* 0x000000ffff097224 */ /* 0x000fc600078e0a09 */
[----:B------:R-:W-:Y:S01]  /*2d170*/  LOP3.LUT R17, RZ, R2, RZ, 0x33, !PT ;  /* 0x00000002ff117212 */ /* 0x000fe200078e33ff */
[----:B------:R-:W-:-:S04]  /*2d180*/  IMAD R18, R2, R9, R5 ;  /* 0x0000000902127224 */ /* 0x000fc800078e0205 */
[----:B------:R-:W-:Y:S01]  /*2d190*/  IMAD.IADD R17, R4, 0x1, R17 ;  /* 0x0000000104117824 */ /* 0x000fe200078e0211 */
[----:B------:R-:W-:Y:S06]  /*2d1a0*/  BRA `(.L_x_1701) ;  /* 0x00000000000c7947 */ /* 0x000fec0003800000 */
.L_x_1696:
[----:B------:R-:W-:Y:S02]  /*2d1b0*/  IMAD.MOV.U32 R17, RZ, RZ, RZ ;  /* 0x000000ffff117224 */ /* 0x000fe400078e00ff */
[----:B------:R-:W-:Y:S02]  /*2d1c0*/  IMAD.U32 R16, RZ, RZ, UR6 ;  /* 0x00000006ff107e24 */ /* 0x000fe4000f8e00ff */
[----:B------:R-:W-:-:S07]  /*2d1d0*/  IMAD.MOV.U32 R18, RZ, RZ, RZ ;  /* 0x000000ffff127224 */ /* 0x000fce00078e00ff */
.L_x_1701:
[----:B------:R-:W-:-:S13]  /*2d1e0*/  ISETP.NE.AND P0, PT, R0, RZ, PT ;  /* 0x000000ff0000720c */ /* 0x000fda0003f05270 */
[----:B------:R-:W1:Y:S01]  /*2d1f0*/  @!P0 S2R R3, SR_CgaCtaId ;  /* 0x0000000000038919 */ /* 0x000e620000008800 */
[----:B------:R-:W-:-:S04]  /*2d200*/  @!P0 MOV R0, 0x400 ;  /* 0x0000040000008802 */ /* 0x000fc80000000f00 */
[----:B-1----:R-:W-:-:S05]  /*2d210*/  @!P0 LEA R0, R3, R0, 0x18 ;  /* 0x0000000003008211 */ /* 0x002fca00078ec0ff */
[----:B------:R1:W-:Y:S01]  /*2d220*/  @!P0 STS.128 [R0+0x298d0], R16 ;  /* 0x0298d01000008388 */ /* 0x0003e20000000c00 */
[----:B------:R-:W-:Y:S06]  /*2d230*/  BAR.ARV 0x5, 0x180 ;  /* 0x0146000000007b1d */ /* 0x000fec0000002000 */
.L_x_1694:
[----:B-1----:R-:W-:Y:S01]  /*2d240*/  IMAD.MOV.U32 R0, RZ, RZ, 0x1 ;  /* 0x00000001ff007424 */ /* 0x002fe200078e00ff */
[----:B------:R1:W-:Y:S01]  /*2d250*/  STL [R1+0x8], RZ ;  /* 0x000008ff01007387 */ /* 0x0003e20000100800 */
[----:B------:R-:W-:Y:S02]  /*2d260*/  ULDC UR4, c[0x0][0xc3c] ;  /* 0x00030f0000047ab9 */ /* 0x000fe40000000800 */
[----:B--2---:R-:W-:Y:S01]  /*2d270*/  ISETP.GE.AND P0, PT, R19, UR4, PT ;  /* 0x0000000413007c0c */ /* 0x004fe2000bf06270 */
[----:B------:R1:W-:Y:S04]  /*2d280*/  STL [R1+0x10], R0 ;  /* 0x0000100001007387 */ /* 0x0003e80000100800 */
[----:B------:R1:W-:Y:S08]  /*2d290*/  STL [R1+0x50], RZ ;  /* 0x000050ff01007387 */ /* 0x0003f00000100800 */
[----:B-1----:R-:W-:Y:S05]  /*2d2a0*/  @P0 BRA `(.L_x_1702) ;  /* 0x0000006000e40947 */ /* 0x002fea0003800000 */
        /* <DEDUP_REMOVED lines=10> */
[C---:B------:R-:W-:Y:S01]  /*2d350*/  LOP3.LUT R10, R11.reuse, 0x7f, RZ, 0xc0, !PT ;  /* 0x0000007f0b0a7812 */ /* 0x040fe200078ec0ff */
[C---:B------:R-:W-:Y:S01]  /*2d360*/  IMAD.SHL.U32 R5, R11.reuse, 0x2, RZ ;  /* 0x000000020b057824 */ /* 0x040fe200078e00ff */
[----:B------:R-:W-:Y:S01]  /*2d370*/  SHF.R.U32.HI R3, RZ, 0x1, R11 ;  /* 0x00000001ff037819 */ /* 0x000fe2000001160b */
[C---:B0-----:R-:W-:Y:S01]  /*2d380*/  IMAD.SHL.U32 R2, R11.reuse, 0x20, RZ ;  /* 0x000000200b027824 */ /* 0x041fe200078e00ff */
[----:B------:R-:W-:Y:S01]  /*2d390*/  LOP3.LUT R6, R4, 0x380, RZ, 0xc0, !PT ;  /* 0x0000038004067812 */ /* 0x000fe200078ec0ff */
[----:B------:R-:W-:Y:S01]  /*2d3a0*/  IMAD.SHL.U32 R0, R10, 0x10, RZ ;  /* 0x000000100a007824 */ /* 0x000fe200078e00ff */
[C---:B------:R-:W-:Y:S01]  /*2d3b0*/  LOP3.LUT P0, RZ, R11.reuse, 0x4, RZ, 0xc0, !PT ;  /* 0x000000040bff7812 */ /* 0x040fe2000780c0ff */
[C---:B------:R-:W-:Y:S01]  /*2d3c0*/  IMAD.SHL.U32 R8, R11.reuse, 0x4, RZ ;  /* 0x000000040b087824 */ /* 0x040fe200078e00ff */
[----:B------:R-:W-:Y:S01]  /*2d3d0*/  LOP3.LUT R6, R6, 0x30, R3, 0xf8, !PT ;  /* 0x0000003006067812 */ /* 0x000fe200078ef803 */
[----:B------:R-:W-:Y:S01]  /*2d3e0*/  IMAD.SHL.U32 R3, R11, 0x10, RZ ;  /* 0x000000100b037824 */ /* 0x000fe200078e00ff */
[----:B------:R-:W-:-:S04]  /*2d3f0*/  LOP3.LUT R7, R0, 0x600, RZ, 0xc0, !PT ;  /* 0x0000060000077812 */ /* 0x000fc800078ec0ff */
[----:B------:R-:W-:Y:S02]  /*2d400*/  LOP3.LUT R0, R3, 0x1b0, RZ, 0xc0, !PT ;  /* 0x000001b003007812 */ /* 0x000fe400078ec0ff */
[C---:B------:R-:W-:Y:S02]  /*2d410*/  LOP3.LUT R9, R7.reuse, 0x60, R2, 0xf8, !PT ;  /* 0x0000006007097812 */ /* 0x040fe400078ef802 */
        /* <DEDUP_REMOVED lines=19> */
[----:B------:R-:W-:Y:S02]  /*2d550*/  IMAD.IADD R2, R5, 0x1, R0 ;  /* 0x0000000105027824 */ /* 0x000fe400078e0200 */
[----:B------:R-:W-:Y:S02]  /*2d560*/  IMAD.MOV.U32 R0, RZ, RZ, 0x1 ;  /* 0x00000001ff007424 */ /* 0x000fe400078e00ff */
[----:B------:R-:W-:Y:S01]  /*2d570*/  IMAD.MOV.U32 R3, RZ, RZ, 0x1 ;  /* 0x00000001ff037424 */ /* 0x000fe200078e00ff */
        /* <DEDUP_REMOVED lines=8> */
.L_x_1828:
[----:B------:R-:W-:Y:S05]  /*2d600*/  YIELD ;  /* 0x0000000000007946 */ /* 0x000fea0003800000 */
[----:B------:R-:W-:Y:S01]  /*2d610*/  ULDC.64 UR4, c[0x0][0xa28] ;  /* 0x00028a0000047ab9 */ /* 0x000fe20000000a00 */
[----:B-1----:R-:W-:Y:S02]  /*2d620*/  CS2R R6, SRZ ;  /* 0x0000000000067805 */ /* 0x002fe4000001ff00 */
[----:B------:R-:W-:Y:S01]  /*2d630*/  ISETP.NE.U32.AND P0, PT, RZ, UR4, PT ;  /* 0x00000004ff007c0c */ /* 0x000fe2000bf05070 */
[----:B------:R-:W1:Y:S01]  /*2d640*/  LDC.64 R12, c[0x0][0xa00] ;  /* 0x00028000ff0c7b82 */ /* 0x000e620000000a00 */
[----:B------:R-:W-:Y:S01]  /*2d650*/  ULDC.64 UR6, c[0x0][0xa08] ;  /* 0x0002820000067ab9 */ /* 0x000fe20000000a00 */
[----:B------:R-:W-:Y:S01]  /*2d660*/  ULDC.64 UR8, c[0x0][0xa10] ;  /* 0x0002840000087ab9 */ /* 0x000fe20000000a00 */
[----:B------:R-:W-:Y:S01]  /*2d670*/  ISETP.NE.AND.EX P0, PT, RZ, UR5, PT, P0 ;  /* 0x00000005ff007c0c */ /* 0x000fe2000bf05300 */
[----:B------:R-:W-:-:S04]  /*2d680*/  ULDC.64 UR4, c[0x0][0xa18] ;  /* 0x0002860000047ab9 */ /* 0x000fc80000000a00 */
[----:B--2---:R-:W2:Y:S08]  /*2d690*/  LDC.64 R4, c[0x0][0xa08] ;  /* 0x00028200ff047b82 */ /* 0x004eb00000000a00 */
[----:B0-----:R-:W0:Y:S02]  /*2d6a0*/  @P0 LDC.64 R2, c[0x0][0xa28] ;  /* 0x00028a00ff020b82 */ /* 0x001e240000000a00 */
[----:B0-----:R-:W-:-:S05]  /*2d6b0*/  @P0 IMAD.WIDE R2, R19, 0x4, R2 ;  /* 0x0000000413020825 */ /* 0x001fca00078e0202 */
[----:B------:R0:W5:Y:S01]  /*2d6c0*/  @P0 LDG.E R6, desc[UR60][R2.64] ;  /* 0x0000003c02060981 */ /* 0x000162000c1e1900 */
[----:B------:R-:W-:Y:S01]  /*2d6d0*/  ISETP.NE.U32.AND P0, PT, RZ, UR4, PT ;  /* 0x00000004ff007c0c */ /* 0x000fe2000bf05070 */
[----:B-1----:R-:W-:Y:S01]  /*2d6e0*/  IMAD.WIDE R12, R19, 0x4, R12 ;  /* 0x00000004130c7825 */ /* 0x002fe200078e020c */
[----:B------:R-:W-:Y:S02]  /*2d6f0*/  ISETP.NE.U32.AND P2, PT, RZ, UR6, PT ;  /* 0x00000006ff007c0c */ /* 0x000fe4000bf45070 */
[----:B------:R-:W-:Y:S01]  /*2d700*/  ISETP.NE.AND.EX P0, PT, RZ, UR5, PT, P0 ;  /* 0x00000005ff007c0c */ /* 0x000fe2000bf05300 */
[----:B------:R-:W-:Y:S01]  /*2d710*/  ULDC.64 UR4, c[0x0][0xa00] ;  /* 0x0002800000047ab9 */ /* 0x000fe20000000a00 */
[----:B------:R-:W-:Y:S01]  /*2d720*/  ISETP.NE.U32.AND P4, PT, RZ, UR8, PT ;  /* 0x00000008ff007c0c */ /* 0x000fe2000bf85070 */
[----:B------:R-:W-:Y:S01]  /*2d730*/  IMAD.MOV.U32 R8, RZ, RZ, RZ ;  /* 0x000000ffff087224 */ /* 0x000fe200078e00ff */
[----:B------:R-:W-:Y:S01]  /*2d740*/  ISETP.NE.U32.AND P1, PT, RZ, UR4, PT ;  /* 0x00000004ff007c0c */ /* 0x000fe2000bf25070 */
[----:B0-----:R-:W0:Y:S01]  /*2d750*/  LDC.64 R2, c[0x0][0xa10] ;  /* 0x00028400ff027b82 */ /* 0x001e220000000a00 */
[----:B---3--:R-:W-:-:S02]  /*2d760*/  IMAD.MOV.U32 R0, RZ, RZ, RZ ;  /* 0x000000ffff007224 */ /* 0x008fc400078e00ff */
[----:B------:R-:W-:Y:S01]  /*2d770*/  ISETP.NE.AND.EX P3, PT, RZ, UR5, PT, P1 ;  /* 0x00000005ff007c0c */ /* 0x000fe2000bf65310 */
[----:B--2---:R-:W-:-:S04]  /*2d780*/  IMAD.WIDE R4, R19, 0x4, R4 ;  /* 0x0000000413047825 */ /* 0x004fc800078e0204 */
[----:B------:R-:W1:Y:S01]  /*2d790*/  @P0 LDC.64 R10, c[0x0][0xa18] ;  /* 0x00028600ff0a0b82 */ /* 0x000e620000000a00 */
[----:B------:R-:W-:Y:S01]  /*2d7a0*/  ULDC UR4, c[0x0][0x288] ;  /* 0x0000a20000047ab9 */ /* 0x000fe20000000800 */
[----:B------:R-:W-:Y:S02]  /*2d7b0*/  ISETP.NE.AND.EX P1, PT, RZ, UR7, PT, P2 ;  /* 0x00000007ff007c0c */ /* 0x000fe4000bf25320 */
[----:B------:R-:W-:-:S04]  /*2d7c0*/  ISETP.NE.AND.EX P2, PT, RZ, UR9, PT, P4 ;  /* 0x00000009ff007c0c */ /* 0x000fc8000bf45340 */
[----:B------:R-:W2:Y:S07]  /*2d7d0*/  @P3 LDG.E R7, desc[UR60][R12.64] ;  /* 0x0000003c0c073981 */ /* 0x000eae000c1e1900 */
[----:B------:R-:W5:Y:S01]  /*2d7e0*/  @P1 LDG.E R8, desc[UR60][R4.64] ;  /* 0x0000003c04081981 */ /* 0x000f62000c1e1900 */
[----:B0-----:R-:W-:-:S05]  /*2d7f0*/  IMAD.WIDE R2, R19, 0x4, R2 ;  /* 0x0000000413027825 */ /* 0x001fca00078e0202 */
[----:B------:R-:W5:Y:S01]  /*2d800*/  @P2 LDG.E R0, desc[UR60][R2.64] ;  /* 0x0000003c02002981 */ /* 0x000f62000c1e1900 */
[----:B-1----:R-:W-:-:S03]  /*2d810*/  @P0 IMAD.WIDE R10, R19, 0x4, R10 ;  /* 0x00000004130a0825 */ /* 0x002fc600078e020a */
        /* <DEDUP_REMOVED lines=12> */
[----:B--2---:R0:W-:Y:S01]  /*2d8e0*/  STL [R1+0x38], R7 ;  /* 0x0000380701007387 */ /* 0x0041e20000100800 */
[----:B------:R-:W-:Y:S02]  /*2d8f0*/  IMAD.MOV.U32 R11, RZ, RZ, R7 ;  /* 0x000000ffff0b7224 */ /* 0x000fe400078e0007 */
[----:B0-----:R-:W-:Y:S01]  /*2d900*/  IMAD.U32 R7, RZ, RZ, UR4 ;  /* 0x00000004ff077e24 */ /* 0x001fe2000f8e00ff */
[----:B------:R-:W-:Y:S06]  /*2d910*/  @P0 BRA `(.L_x_1703) ;  /* 0x0000000000140947 */ /* 0x000fec0003800000 */
[----:B------:R-:W-:Y:S05]  /*2d920*/  @!P3 BRA `(.L_x_1703) ;  /* 0x000000000010b947 */ /* 0x000fea0003800000 */
[----:B------:R-:W2:Y:S04]  /*2d930*/  LDG.E R9, desc[UR60][R12.64] ;  /* 0x0000003c0c097981 */ /* 0x000ea8000c1e1900 */
[----:B------:R-:W2:Y:S02]  /*2d940*/  LDG.E R12, desc[UR60][R12.64+0x4] ;  /* 0x0000043c0c0c7981 */ /* 0x000ea4000c1e1900 */
[----:B--2---:R-:W-:-:S05]  /*2d950*/  IMAD.IADD R11, R12, 0x1, -R9 ;  /* 0x000000010c0b7824 */ /* 0x004fca00078e0a09 */
[----:B------:R0:W-:Y:S02]  /*2d960*/  STL [R1+0x38], R11 ;  /* 0x0000380b01007387 */ /* 0x0001e40000100800 */
.L_x_1703:
[----:B-----5:R-:W-:Y:S01]  /*2d970*/  IMAD.IADD R8, R8, 0x1, R6 ;  /* 0x0000000108087824 */ /* 0x020fe200078e0206 */
[----:B------:R-:W-:Y:S02]  /*2d980*/  ULDC.64 UR4, c[0x0][0xa20] ;  /* 0x0002880000047ab9 */ /* 0x000fe40000000a00 */
[----:B------:R-:W-:Y:S02]  /*2d990*/  ISETP.NE.U32.AND P0, PT, RZ, UR4, PT ;  /* 0x00000004ff007c0c */ /* 0x000fe4000bf05070 */
[----:B------:R1:W-:Y:S02]  /*2d9a0*/  STL [R1+0x24], R8 ;  /* 0x0000240801007387 */ /* 0x0003e40000100800 */
[----:B------:R-:W-:-:S13]  /*2d9b0*/  ISETP.NE.AND.EX P0, PT, RZ, UR5, PT, P0 ;  /* 0x00000005ff007c0c */ /* 0x000fda000bf05300 */
[----:B-1----:R-:W-:Y:S05]  /*2d9c0*/  @!P0 BRA `(.L_x_1704) ;  /* 0x0000000000108947 */ /* 0x002fea0003800000 */
[----:B------:R-:W1:Y:S02]  /*2d9d0*/  LDC.64 R4, c[0x0][0xa20] ;  /* 0x00028800ff047b82 */ /* 0x000e640000000a00 */
[----:B-1----:R-:W-:-:S05]  /*2d9e0*/  IMAD.WIDE R4, R19, 0x4, R4 ;  /* 0x0000000413047825 */ /* 0x002fca00078e0204 */
[----:B------:R1:W5:Y:S01]  /*2d9f0*/  LDG.E R7, desc[UR60][R4.64] ;  /* 0x0000003c04077981 */ /* 0x000362000c1e1900 */
[----:B------:R-:W-:Y:S05]  /*2da00*/  BRA `(.L_x_1705) ;  /* 0x0000000000107947 */ /* 0x000fea0003800000 */
.L_x_1704:
[----:B------:R-:W-:Y:S05]  /*2da10*/  @!P1 BRA `(.L_x_1705) ;  /* 0x00000000000c9947 */ /* 0x000fea0003800000 */
[----:B------:R-:W2:Y:S04]  /*2da20*/  LDG.E R7, desc[UR60][R4.64] ;  /* 0x0000003c04077981 */ /* 0x000ea8000c1e1900 */
[----:B------:R-:W2:Y:S02]  /*2da30*/  LDG.E R4, desc[UR60][R4.64+0x4] ;  /* 0x0000043c04047981 */ /* 0x000ea4000c1e1900 */
[----:B--2---:R-:W-:-:S07]  /*2da40*/  IMAD.IADD R7, R4, 0x1, -R7 ;  /* 0x0000000104077824 */ /* 0x004fce00078e0a07 */
.L_x_1705:
[----:B-1----:R-:W2:Y:S04]  /*2da50*/  @P2 LDG.E R4, desc[UR60][R2.64] ;  /* 0x0000003c02042981 */ /* 0x002ea8000c1e1900 */
[----:B------:R1:W2:Y:S01]  /*2da60*/  @P2 LDG.E R2, desc[UR60][R2.64+0x4] ;  /* 0x0000043c02022981 */ /* 0x0002a2000c1e1900 */
[----:B------:R-:W-:Y:S02]  /*2da70*/  IMAD.SHL.U32 R12, R17, 0x80, RZ ;  /* 0x00000080110c7824 */ /* 0x000fe400078e00ff */
[----:B-----5:R-:W-:Y:S02]  /*2da80*/  IMAD.IADD R9, R7, 0x1, -R6 ;  /* 0x0000000107097824 */ /* 0x020fe400078e0a06 */
[----:B------:R-:W-:Y:S01]  /*2da90*/  VIADD R6, R12, 0x7f ;  /* 0x0000007f0c067836 */ /* 0x000fe20000000000 */
[----:B------:R3:W-:Y:S01]  /*2daa0*/  STL [R1+0x30], R12 ;  /* 0x0000300c01007387 */ /* 0x0007e20000100800 */
[----:B-1----:R-:W1:Y:S02]  /*2dab0*/  LDC R3, c[0x0][0x448] ;  /* 0x00011200ff037b82 */ /* 0x002e640000000800 */
[----:B-1----:R-:W-:-:S13]  /*2dac0*/  ISETP.NE.AND P1, PT, R3, 0x1, PT ;  /* 0x000000010300780c */ /* 0x002fda0003f25270 */
[----:B------:R-:W1:Y:S08]  /*2dad0*/  @P1 LDC R3, c[0x0][0x44c] ;  /* 0x00011300ff031b82 */ /* 0x000e700000000800 */
[----:B------:R-:W4:Y:S01]  /*2dae0*/  @P1 LDC R5, c[0x0][0x450] ;  /* 0x00011400ff051b82 */ /* 0x000f220000000800 */
[----:B--2---:R-:W-:Y:S02]  /*2daf0*/  @P2 IMAD.IADD R10, R2, 0x1, -R4 ;  /* 0x00000001020a2824 */ /* 0x004fe400078e0a04 */
[----:B-1----:R-:W-:-:S04]  /*2db00*/  @P1 IMAD.HI.U32 R2, R6, R3, RZ ;  /* 0x0000000306021227 */ /* 0x002fc800078e00ff */
[----:B------:R-:W-:Y:S01]  /*2db10*/  IMAD.IADD R7, R9, 0x1, R10 ;  /* 0x0000000109077824 */ /* 0x000fe200078e020a */
[----:B----4-:R-:W-:-:S03]  /*2db20*/  @P1 SHF.R.U32.HI R6, RZ, R5, R2 ;  /* 0x00000005ff061219 */ /* 0x010fc60000011602 */
[C---:B------:R-:W-:Y:S01]  /*2db30*/  VIADD R2, R7.reuse, 0x9f ;  /* 0x0000009f07027836 */ /* 0x040fe20000000000 */
[----:B------:R-:W-:-:S03]  /*2db40*/  IADD3 R17, R7, 0x1, -R11 ;  /* 0x0000000107117810 */ /* 0x000fc60007ffe80b */
[----:B------:R-:W-:-:S04]  /*2db50*/  IMAD.HI R2, R2, 0x66666667, RZ ;  /* 0x6666666702027827 */ /* 0x000fc800078e02ff */
[----:B------:R-:W-:Y:S01]  /*2db60*/  IMAD.IADD R6, R17, 0x1, R6 ;  /* 0x0000000111067824 */ /* 0x000fe200078e0206 */
[----:B------:R-:W-:-:S04]  /*2db70*/  SHF.R.U32.HI R21, RZ, 0x1f, R2 ;  /* 0x0000001fff157819 */ /* 0x000fc80000011602 */
[----:B------:R-:W-:Y:S02]  /*2db80*/  LEA.HI.SX32 R21, R2, R21, 0x1a ;  /* 0x0000001502157211 */ /* 0x000fe400078fd2ff */
[----:B------:R-:W1:Y:S02]  /*2db90*/  LDC.64 R2, c[0x0][0x9e0] ;  /* 0x00027800ff027b82 */ /* 0x000e640000000a00 */
[----:B-1----:R-:W-:Y:S01]  /*2dba0*/  ISETP.GE.AND P3, PT, R3, 0x1, PT ;  /* 0x000000010300780c */ /* 0x002fe20003f66270 */
[----:B------:R-:W-:-:S12]  /*2dbb0*/  IMAD.IADD R8, R6, 0x1, R2 ;  /* 0x0000000106087824 */ /* 0x000fd800078e0202 */
[----:B---3--:R-:W-:Y:S05]  /*2dbc0*/  @!P3 BRA `(.L_x_1706) ;  /* 0x000000000048b947 */ /* 0x008fea0003800000 */
[C---:B------:R-:W-:Y:S01]  /*2dbd0*/  ISETP.GT.AND P0, PT, R6.reuse, RZ, PT ;  /* 0x000000ff0600720c */ /* 0x040fe20003f04270 */
[----:B------:R-:W-:Y:S01]  /*2dbe0*/  BSSY B0, `(.L_x_1707) ;  /* 0x000000e000007945 */ /* 0x000fe20003800000 */
[----:B------:R-:W-:-:S11]  /*2dbf0*/  VIADD R2, R6, 0xffffffff ;  /* 0xffffffff06027836 */ /* 0x000fd60000000000 */
[----:B------:R-:W-:Y:S05]  /*2dc00*/  @P0 BRA `(.L_x_1708) ;  /* 0x00000000001c0947 */ /* 0x000fea0003800000 */
[----:B------:R-:W-:Y:S01]  /*2dc10*/  ISETP.NE.AND P0, PT, R3, 0x1, PT ;  /* 0x000000010300780c */ /* 0x000fe20003f05270 */
[----:B------:R-:W-:-:S12]  /*2dc20*/  IMAD.MOV R2, RZ, RZ, -R6 ;  /* 0x000000ffff027224 */ /* 0x000fd800078e0a06 */
[----:B------:R-:W1:Y:S02]  /*2dc30*/  @P0 LDC.64 R4, c[0x0][0x9e8] ;  /* 0x00027a00ff040b82 */ /* 0x000e640000000a00 */
[----:B-1----:R-:W-:-:S05]  /*2dc40*/  @P0 IMAD.HI.U32 R4, R2, R4, RZ ;  /* 0x0000000402040227 */ /* 0x002fca00078e00ff */
[----:B------:R-:W-:-:S04]  /*2dc50*/  @P0 SHF.R.U32.HI R2, RZ, R5, R4 ;  /* 0x00000005ff020219 */ /* 0x000fc80000011604 */
[----:B------:R-:W-:Y:S01]  /*2dc60*/  LOP3.LUT R2, RZ, R2, RZ, 0x33, !PT ;  /* 0x00000002ff027212 */ /* 0x000fe200078e33ff */
[----:B------:R-:W-:Y:S06]  /*2dc70*/  BRA `(.L_x_1709) ;  /* 0x0000000000107947 */ /* 0x000fec0003800000 */
.L_x_1708:
[----:B------:R-:W-:-:S13]  /*2dc80*/  ISETP.NE.AND P0, PT, R3, 0x1, PT ;  /* 0x000000010300780c */ /* 0x000fda0003f05270 */
[----:B------:R-:W1:Y:S02]  /*2dc90*/  @P0 LDC.64 R4, c[0x0][0x9e8] ;  /* 0x00027a00ff040b82 */ /* 0x000e640000000a00 */
[----:B-1----:R-:W-:-:S05]  /*2dca0*/  @P0 IMAD.HI.U32 R4, R2, R4, RZ ;  /* 0x0000000402040227 */ /* 0x002fca00078e00ff */
[----:B------:R-:W-:-:S07]  /*2dcb0*/  @P0 SHF.R.U32.HI R2, RZ, R5, R4 ;  /* 0x00000005ff020219 */ /* 0x000fce0000011604 */
.L_x_1709:
[----:B------:R-:W-:Y:S05]  /*2dcc0*/  BSYNC B0 ;  /* 0x0000000000007941 */ /* 0x000fea0003800000 */
.L_x_1707:
[----:B------:R-:W-:-:S05]  /*2dcd0*/  IMAD R2, R2, R3, R3 ;  /* 0x0000000302027224 */ /* 0x000fca00078e0203 */
[----:B------:R-:W-:-:S07]  /*2dce0*/  VIMNMX R8, R8, R2, PT ;  /* 0x0000000208087248 */ /* 0x000fce0003fe0100 */
.L_x_1706:
[----:B------:R-:W1:Y:S01]  /*2dcf0*/  @P1 LDC R4, c[0x0][0x44c] ;  /* 0x00011300ff041b82 */ /* 0x000e620000000800 */
[----:B------:R-:W-:Y:S01]  /*2dd00*/  IMAD.MOV.U32 R2, RZ, RZ, R12 ;  /* 0x000000ffff027224 */ /* 0x000fe200078e000c */
[----:B------:R-:W-:Y:S01]  /*2dd10*/  ULDC UR4, c[0x0][0x9dc] ;  /* 0x0002770000047ab9 */ /* 0x000fe20000000800 */
[----:B------:R-:W-:-:S05]  /*2dd20*/  IMAD.IADD R20, R7, 0x1, -R11 ;  /* 0x0000000107147824 */ /* 0x000fca00078e0a0b */
[----:B------:R-:W2:Y:S01]  /*2dd30*/  @P1 LDC R5, c[0x0][0x450] ;  /* 0x00011400ff051b82 */ /* 0x000ea20000000800 */
[----:B-1----:R-:W-:-:S05]  /*2dd40*/  @P1 IMAD.HI.U32 R4, R12, R4, RZ ;  /* 0x000000040c041227 */ /* 0x002fca00078e00ff */
[----:B--2---:R-:W-:-:S05]  /*2dd50*/  @P1 SHF.R.U32.HI R2, RZ, R5, R4 ;  /* 0x00000005ff021219 */ /* 0x004fca0000011604 */
        /* <DEDUP_REMOVED lines=8> */
[----:B------:R-:W1:Y:S02]  /*2dde0*/  @P0 LDC.64 R4, c[0x0][0x9e8] ;  /* 0x00027a00ff040b82 */ /* 0x000e640000000a00 */
[----:B-1----:R-:W-:-:S05]  /*2ddf0*/  @P0 IMAD.HI.U32 R4, R2, R4, RZ ;  /* 0x0000000402040227 */ /* 0x002fca00078e00ff */
[----:B------:R-:W-:-:S04]  /*2de00*/  @P0 SHF.R.U32.HI R2, RZ, R5, R4 ;  /* 0x00000005ff020219 */ /* 0x000fc80000011604 */
[----:B------:R-:W-:Y:S01]  /*2de10*/  LOP3.LUT R2, RZ, R2, RZ, 0x33, !PT ;  /* 0x00000002ff027212 */ /* 0x000fe200078e33ff */
[----:B------:R-:W-:Y:S06]  /*2de20*/  BRA `(.L_x_1713) ;  /* 0x0000000000107947 */ /* 0x000fec0003800000 */
.L_x_1712:
[----:B------:R-:W-:-:S13]  /*2de30*/  ISETP.NE.AND P0, PT, R3, 0x1, PT ;  /* 0x000000010300780c */ /* 0x000fda0003f05270 */
[----:B------:R-:W1:Y:S02]  /*2de40*/  @P0 LDC.64 R4, c[0x0][0x9e8] ;  /* 0x00027a00ff040b82 */ /* 0x000e640000000a00 */
[----:B-1----:R-:W-:-:S05]  /*2de50*/  @P0 IMAD.HI.U32 R4, R2, R4, RZ ;  /* 0x0000000402040227 */ /* 0x002fca00078e00ff */
[----:B------:R-:W-:-:S07]  /*2de60*/  @P0 SHF.R.U32.HI R2, RZ, R5, R4 ;  /* 0x00000005ff020219 */ /* 0x000fce0000011604 */
.L_x_1713:
[----:B------:R-:W-:Y:S05]  /*2de70*/  BSYNC B0 ;  /* 0x0000000000007941 */ /* 0x000fea0003800000 */
.L_x_1711:
[----:B------:R-:W-:-:S05]  /*2de80*/  IMAD R2, R2, R3, RZ ;  /* 0x0000000302027224 */ /* 0x000fca00078e02ff */
[----:B------:R-:W-:-:S07]  /*2de90*/  VIMNMX R6, R6, R2, !PT ;  /* 0x0000000206067248 */ /* 0x000fce0007fe0100 */
.L_x_1710:
[----:B------:R-:W-:Y:S01]  /*2dea0*/  VIADD R8, R8, 0x9f ;  /* 0x0000009f08087836 */ /* 0x000fe20000000000 */
[----:B------:R-:W-:Y:S01]  /*2deb0*/  BSSY B0, `(.L_x_1714) ;  /* 0x0000132000007945 */ /* 0x000fe20003800000 */
        /* <DEDUP_REMOVED lines=26> */
[----:B------:R-:W1:Y:S02]  /*2e060*/  S2R R4, SR_TID.X ;  /* 0x0000000000047919 */ /* 0x000e640000002100 */
[----:B-1----:R-:W-:-:S04]  /*2e070*/  SHF.R.U32.HI R4, RZ, 0x5, R4 ;  /* 0x00000005ff047819 */ /* 0x002fc80000011604 */
[----:B------:R-:W-:-:S05]  /*2e080*/  LOP3.LUT R4, R4, 0x3, RZ, 0xc0, !PT ;  /* 0x0000000304047812 */ /* 0x000fca00078ec0ff */
[----:B------:R1:W2:Y:S02]  /*2e090*/  SHFL.IDX PT, R14, R4, RZ, 0x1f ;  /* 0x00001fff040e7589 */ /* 0x0002a400000e0000 */
.L_x_1914:
[----:B--2---:R-:W-:Y:S02]  /*2e0a0*/  ISETP.NE.AND P0, PT, R14, RZ, PT ;  /* 0x000000ff0e00720c */ /* 0x004fe40003f05270 */
[----:B------:R-:W-:-:S11]  /*2e0b0*/  PLOP3.LUT P6, PT, PT, PT, PT, 0x8, 0x0 ;  /* 0x000000000000781c */ /* 0x000fd60003fce170 */
[----:B------:R-:W-:Y:S05]  /*2e0c0*/  @P0 BRA `(.L_x_1717) ;  /* 0x00000000000c0947 */ /* 0x000fea0003800000 */
[----:B------:R-:W-:-:S03]  /*2e0d0*/  UMOV UR4, 0xffffffff ;  /* 0xffffffff00047882 */ /* 0x000fc60000000000 */
[----:B------:R-:W-:Y:S05]  /*2e0e0*/  BRA.DIV UR4, `(.L_x_1718) ;  /* 0x0000007604d47947 */ /* 0x000fea000b800000 */
[----:B------:R-:W-:-:S13]  /*2e0f0*/  ELECT P6, URZ, PT ;  /* 0x00000000003f782f */ /* 0x000fda00038c0000 */
.L_x_1717:
[----:B-1----:R-:W2:Y:S04]  /*2e100*/  LDL R4, [R1+0x50] ;  /* 0x0000500001047983 */ /* 0x002ea80000100800 */
[----:B------:R-:W3:Y:S01]  /*2e110*/  LDL R6, [R1+0x4] ;  /* 0x0000040001067983 */ /* 0x000ee20000100800 */
[----:B------:R-:W-:Y:S01]  /*2e120*/  BSSY B1, `(.L_x_1719) ;  /* 0x0000008000017945 */ /* 0x000fe20003800000 */
[----:B--2---:R-:W-:-:S05]  /*2e130*/  VIADD R4, R4, 0x1 ;  /* 0x0000000104047836 */ /* 0x004fca0000000000 */
[----:B------:R-:W-:-:S04]  /*2e140*/  LEA.HI R5, R4, R4, RZ, 0x1 ;  /* 0x0000000404057211 */ /* 0x000fc800078f08ff */
[----:B------:R-:W-:-:S05]  /*2e150*/  LOP3.LUT R5, R5, 0xfffffffe, RZ, 0xc0, !PT ;  /* 0xfffffffe05057812 */ /* 0x000fca00078ec0ff */
[----:B------:R-:W-:-:S05]  /*2e160*/  IMAD.IADD R4, R4, 0x1, -R5 ;  /* 0x0000000104047824 */ /* 0x000fca00078e0a05 */
[----:B------:R-:W-:-:S04]  /*2e170*/  SHF.L.U32 R4, R4, 0x1f, RZ ;  /* 0x0000001f04047819 */ /* 0x000fc800000006ff */
[----:B---3--:R-:W1:Y:S02]  /*2e180*/  SYNCS.PHASECHK.TRANS64.TRYWAIT P0, [R6+URZ+0x29820], R4 ;  /* 0x02982004060075a7 */ /* 0x008e64000800017f */
[----:B-1----:R-:W-:Y:S05]  /*2e190*/  @!P0 BRA `(.L_x_1720) ;  /* 0x0000007400c88947 */ /* 0x002fea0003800000 */
.L_x_1917:
[----:B------:R-:W-:Y:S05]  /*2e1a0*/  BSYNC B1 ;  /* 0x0000000000017941 */ /* 0x000fea0003800000 */
.L_x_1719:
[----:B------:R-:W-:Y:S04]  /*2e1b0*/  BSSY B1, `(.L_x_1721) ;  /* 0x0000074000017945 */ /* 0x000fe80003800000 */
[----:B------:R-:W-:Y:S05]  /*2e1c0*/  @!P6 BRA `(.L_x_1722) ;  /* 0x0000000400c8e947 */ /* 0x000fea0003800000 */
[----:B------:R-:W2:Y:S04]  /*2e1d0*/  LDL R6, [R1+0x4] ;  /* 0x0000040001067983 */ /* 0x000ea80000100800 */
[----:B------:R-:W3:Y:S01]  /*2e1e0*/  LDL R7, [R1+0x14] ;  /* 0x0000140001077983 */ /* 0x000ee20000100800 */
[----:B-1----:R-:W1:Y:S01]  /*2e1f0*/  S2R R5, SR_TID.X ;  /* 0x0000000000057919 */ /* 0x002e620000002100 */
[----:B--2---:R-:W-:Y:S02]  /*2e200*/  IMAD.MOV.U32 R9, RZ, RZ, R6 ;  /* 0x000000ffff097224 */ /* 0x004fe400078e0006 */
[----:B------:R-:W2:Y:S01]  /*2e210*/  LDL R6, [R1+0xc] ;  /* 0x00000c0001067983 */ /* 0x000ea20000100800 */
[----:B---3--:R-:W-:Y:S01]  /*2e220*/  SHF.L.U32 R10, R7, 0x1f, RZ ;  /* 0x0000001f070a7819 */ /* 0x008fe200000006ff */
[----:B------:R-:W-:Y:S01]  /*2e230*/  BSSY B2, `(.L_x_1723) ;  /* 0x0000006000027945 */ /* 0x000fe20003800000 */
[----:B-1----:R-:W-:-:S04]  /*2e240*/  LOP3.LUT R5, R5, 0x7f, RZ, 0xc0, !PT ;  /* 0x0000007f05057812 */ /* 0x002fc800078ec0ff */
[----:B------:R-:W-:Y:S01]  /*2e250*/  ISETP.NE.AND P1, PT, R5, RZ, PT ;  /* 0x000000ff0500720c */ /* 0x000fe20003f25270 */
[----:B--2---:R-:W-:-:S04]  /*2e260*/  IMAD R6, R6, 0x8, R9 ;  /* 0x0000000806067824 */ /* 0x004fc800078e0209 */
[----:B------:R-:W1:Y:S02]  /*2e270*/  SYNCS.PHASECHK.TRANS64.TRYWAIT P0, [R6+URZ+0x298a0], R10 ;  /* 0x0298a00a060075a7 */ /* 0x000e64000800017f */
[----:B-1----:R-:W-:Y:S06]  /*2e280*/  @!P0 BRA `(.L_x_1724) ;  /* 0x0000007400a48947 */ /* 0x002fec0003800000 */
.L_x_1918:
[----:B------:R-:W-:Y:S05]  /*2e290*/  BSYNC B2 ;  /* 0x0000000000027941 */ /* 0x000fea0003800000 */
.L_x_1723:
[----:B------:R-:W-:Y:S04]  /*2e2a0*/  BSSY B2, `(.L_x_1725) ;  /* 0x0000009000027945 */ /* 0x000fe80003800000 */
        /* <DEDUP_REMOVED lines=8> */
.L_x_1726:
[----:B------:R-:W-:Y:S05]  /*2e330*/  BSYNC B2 ;  /* 0x0000000000027941 */ /* 0x000fea0003800000 */
.L_x_1725:
[----:B------:R-:W2:Y:S04]  /*2e340*/  LDL R7, [R1+0x4] ;  /* 0x0000040001077983 */ /* 0x000ea80000100800 */
[----:B------:R-:W2:Y:S01]  /*2e350*/  LDL R4, [R1+0xc] ;  /* 0x00000c0001047983 */ /* 0x000ea20000100800 */
[----:B0-----:R-:W-:Y:S01]  /*2e360*/  IMAD.MOV.U32 R11, RZ, RZ, RZ ;  /* 0x000000ffff0b7224 */ /* 0x001fe200078e00ff */
        /* <DEDUP_REMOVED lines=11> */
.L_x_1727:
        /* <DEDUP_REMOVED lines=9> */
[----:B0-----:R-:W-:Y:S05]  /*2e4b0*/  @P0 BRA.U.ANY `(.L_x_1727) ;  /* 0xfffffffd00d80947 */ /* 0x001fea000393ffff */
[----:B------:R-:W-:Y:S01]  /*2e4c0*/  PLOP3.LUT P0, PT, PT, PT, PT, 0x80, 0x0 ;  /* 0x000000000000781c */ /* 0x000fe20003f0f070 */
[----:B------:R-:W-:Y:S01]  /*2e4d0*/  VIADD R7, R9, 0x1cc00 ;  /* 0x0001cc0009077836 */ /* 0x000fe20000000000 */
[----:B------:R-:W-:Y:S01]  /*2e4e0*/  UMOV UR6, 0x0 ;  /* 0x0000000000067882 */ /* 0x000fe20000000000 */
[----:B------:R-:W-:Y:S01]  /*2e4f0*/  UMOV UR7, 0x12f00000 ;  /* 0x12f0000000077882 */ /* 0x000fe20000000000 */
[----:B------:R-:W-:-:S09]  /*2e500*/  UMOV UR10, 0x40 ;  /* 0x00000040000a7882 */ /* 0x000fd20000000000 */
.L_x_1728:
        /* <DEDUP_REMOVED lines=15> */
.L_x_1729:
        /* <DEDUP_REMOVED lines=10> */
[----:B------:R-:W0:Y:S01]  /*2e6a0*/  SYNCS.PHASECHK.TRANS64.TRYWAIT P0, [R6+URZ+0x298c0], R10 ;  /* 0x0298c00a060075a7 */ /* 0x000e22000800017f */
[----:B------:R-:W-:Y:S04]  /*2e6b0*/  BSSY B2, `(.L_x_1730) ;  /* 0x0000002000027945 */ /* 0x000fe80003800000 */
[----:B0-----:R-:W-:Y:S05]  /*2e6c0*/  @!P0 BRA `(.L_x_1731) ;  /* 0x0000007000a88947 */ /* 0x001fea0003800000 */
.L_x_1919:
[----:B------:R-:W-:Y:S05]  /*2e6d0*/  BSYNC B2 ;  /* 0x0000000000027941 */ /* 0x000fea0003800000 */
.L_x_1730:
[----:B------:R-:W-:Y:S01]  /*2e6e0*/  BSSY B2, `(.L_x_1732) ;  /* 0x000000b000027945 */ /* 0x000fe20003800000 */
[----:B------:R-:W-:Y:S02]  /*2e6f0*/  IMAD.MOV.U32 R12, RZ, RZ, 0x0 ;  /* 0x00000000ff0c7424 */ /* 0x000fe400078e00ff */
[----:B------:R-:W-:Y:S01]  /*2e700*/  IMAD.MOV.U32 R13, RZ, RZ, 0x12f00000 ;  /* 0x12f00000ff0d7424 */ /* 0x000fe200078e00ff */
[----:B------:R-:W-:Y:S06]  /*2e710*/  @P1 BRA `(.L_x_1733) ;  /* 0x00000000001c1947 */ /* 0x000fec0003800000 */
[----:B------:R-:W2:Y:S02]  /*2e720*/  S2R R4, SR_TID.X ;  /* 0x0000000000047919 */ /* 0x000ea40000002100 */
[----:B--2---:R-:W-:Y:S01]  /*2e730*/  LOP3.LUT R7, R4, 0x1f, RZ, 0xc0, !PT ;  /* 0x0000001f04077812 */ /* 0x004fe200078ec0ff */
[----:B------:R-:W-:-:S03]  /*2e740*/  IMAD.MOV.U32 R4, RZ, RZ, 0x5000 ;  /* 0x00005000ff047424 */ /* 0x000fc600078e00ff */
[----:B------:R-:W-:Y:S01]  /*2e750*/  ISETP.NE.AND P0, PT, R7, RZ, PT ;  /* 0x000000ff0700720c */ /* 0x000fe20003f05270 */
[----:B------:R2:W-:-:S12]  /*2e760*/  SYNCS.ARRIVE.TRANS64 RZ, [R6+URZ+0x298b0], R4 ;  /* 0x0298b00406ff79a7 */ /* 0x0005d8000800003f */
[----:B--2---:R-:W-:Y:S05]  /*2e770*/  @!P0 BRA `(.L_x_1733) ;  /* 0x0000000000048947 */ /* 0x004fea0003800000 */
[----:B------:R-:W-:Y:S01]  /*2e780*/  BPT.TRAP 0x1 ;  /* 0x000000040000795c */ /* 0x000fe20000300000 */
.L_x_1733:
[----:B------:R-:W-:Y:S05]  /*2e790*/  BSYNC B2 ;  /* 0x0000000000027941 */ /* 0x000fea0003800000 */
.L_x_1732:
        /* <DEDUP_REMOVED lines=11> */
.L_x_1734:
        /* <DEDUP_REMOVED lines=9> */
[----:B--2---:R-:W-:Y:S05]  /*2e8e0*/  @P0 BRA.U.ANY `(.L_x_1734) ;  /* 0xfffffffd00d80947 */ /* 0x004fea000393ffff */
.L_x_1722:
[----:B------:R-:W-:Y:S05]  /*2e8f0*/  BSYNC B1 ;  /* 0x0000000000017941 */ /* 0x000fea0003800000 */
.L_x_1721:
[----:B------:R-:W1:Y:S04]  /*2e900*/  LDL.LU R9, [R1+0xc] ;  /* 0x00000c0001097983 */ /* 0x000e680000300800 */
[----:B------:R-:W2:Y:S01]  /*2e910*/  LDL.LU R7, [R1+0x14] ;  /* 0x0000140001077983 */ /* 0x000ea20000300800 */
[----:B------:R-:W-:Y:S01]  /*2e920*/  PLOP3.LUT P0, PT, PT, PT, PT, 0x8, 0x0 ;  /* 0x000000000000781c */ /* 0x000fe20003f0e170 */
[----:B-1----:R-:W-:Y:S02]  /*2e930*/  VIADD R4, R9, 0x1 ;  /* 0x0000000109047836 */ /* 0x002fe40000000000 */
[----:B------:R-:W-:-:S03]  /*2e940*/  VIADD R9, R8, 0xfffffffe ;  /* 0xfffffffe08097836 */ /* 0x000fc60000000000 */
        /* <DEDUP_REMOVED lines=8> */
.L_x_1749:
[----:B------:R-:W-:Y:S05]  /*2e9d0*/  YIELD ;  /* 0x0000000000007946 */ /* 0x000fea0003800000 */
[----:B------:R-:W-:Y:S04]  /*2e9e0*/  BSSY B1, `(.L_x_1735) ;  /* 0x0000072000017945 */ /* 0x000fe80003800000 */
[----:B--2---:R-:W-:Y:S05]  /*2e9f0*/  @!P6 BRA `(.L_x_1736) ;  /* 0x0000000400c0e947 */ /* 0x004fea0003800000 */
[----:B-1----:R-:W2:Y:S04]  /*2ea00*/  LDL R7, [R1+0x4] ;  /* 0x0000040001077983 */ /* 0x002ea80000100800 */
[----:B------:R-:W2:Y:S04]  /*2ea10*/  LDL R6, [R1+0xc] ;  /* 0x00000c0001067983 */ /* 0x000ea80000100800 */
[----:B------:R-:W3:Y:S01]  /*2ea20*/  LDL R5, [R1+0x14] ;  /* 0x0000140001057983 */ /* 0x000ee20000100800 */
[----:B------:R-:W1:Y:S01]  /*2ea30*/  S2R R4, SR_TID.X ;  /* 0x0000000000047919 */ /* 0x000e620000002100 */
[----:B------:R-:W-:Y:S01]  /*2ea40*/  BSSY B2, `(.L_x_1737) ;  /* 0x0000007000027945 */ /* 0x000fe20003800000 */
[----:B-1----:R-:W-:-:S04]  /*2ea50*/  LOP3.LUT R4, R4, 0x7f, RZ, 0xc0, !PT ;  /* 0x0000007f04047812 */ /* 0x002fc800078ec0ff */
[----:B------:R-:W-:Y:S01]  /*2ea60*/  ISETP.NE.AND P2, PT, R4, RZ, PT ;  /* 0x000000ff0400720c */ /* 0x000fe20003f45270 */
[----:B--2---:R-:W-:Y:S01]  /*2ea70*/  IMAD R8, R6, 0x8, R7 ;  /* 0x0000000806087824 */ /* 0x004fe200078e0207 */
[----:B---3--:R-:W-:-:S04]  /*2ea80*/  SHF.L.U32 R7, R5, 0x1f, RZ ;  /* 0x0000001f05077819 */ /* 0x008fc800000006ff */
[----:B------:R-:W1:Y:S02]  /*2ea90*/  SYNCS.PHASECHK.TRANS64.TRYWAIT P1, [R8+URZ+0x298a0], R7 ;  /* 0x0298a007080075a7 */ /* 0x000e64000802017f */
[----:B-1----:R-:W-:Y:S05]  /*2eaa0*/  @!P1 BRA `(.L_x_1738) ;  /* 0x0000006c00c49947 */ /* 0x002fea0003800000 */
.L_x_1920:
[----:B------:R-:W-:Y:S05]  /*2eab0*/  BSYNC B2 ;  /* 0x0000000000027941 */ /* 0x000fea0003800000 */
.L_x_1737:
        /* <DEDUP_REMOVED lines=9> */
.L_x_1740:
[----:B------:R-:W-:Y:S05]  /*2eb50*/  BSYNC B2 ;  /* 0x0000000000027941 */ /* 0x000fea0003800000 */
.L_x_1739:
[----:B------:R-:W2:Y:S04]  /*2eb60*/  LDL R5, [R1+0x4] ;  /* 0x0000040001057983 */ /* 0x000ea80000100800 */
[----:B------:R-:W2:Y:S01]  /*2eb70*/  LDL R4, [R1+0xc] ;  /* 0x00000c0001047983 */ /* 0x000ea20000100800 */
[----:B0-----:R-:W-:Y:S01]  /*2eb80*/  IMAD.MOV.U32 R11, RZ, RZ, RZ ;  /* 0x000000ffff0b7224 */ /* 0x001fe200078e00ff */
[----:B------:R-:W-:Y:S01]  /*2eb90*/  UIADD3 UR4, UP0, UR40, 0x570, URZ ;  /* 0x0000057028047890 */ /* 0x000fe2000ff1e03f */
[----:B------:R-:W-:Y:S01]  /*2eba0*/  PLOP3.LUT P1, PT, PT, PT, PT, 0x80, 0x0 ;  /* 0x000000000000781c */ /* 0x000fe20003f2f070 */
[----:B------:R-:W-:Y:S01]  /*2ebb0*/  UMOV UR6, 0x0 ;  /* 0x0000000000067882 */ /* 0x000fe20000000000 */
[----:B------:R-:W-:Y:S01]  /*2ebc0*/  UMOV UR7, 0x12f00000 ;  /* 0x12f0000000077882 */ /* 0x000fe20000000000 */
[----:B------:R-:W-:Y:S01]  /*2ebd0*/  R2UR UR10, R11 ;  /* 0x000000000b0a72ca */ /* 0x000fe200000e0000 */
[----:B------:R-:W-:Y:S01]  /*2ebe0*/  UIADD3.X UR5, URZ, UR41, URZ, UP0, !UPT ;  /* 0x000000293f057290 */ /* 0x000fe200087fe43f */
[----:B--2---:R-:W-:-:S02]  /*2ebf0*/  IMAD R6, R4, 0x7800, R5 ;  /* 0x0000780004067824 */ /* 0x004fc400078e0205 */
[----:B------:R-:W-:Y:S02]  /*2ec00*/  IMAD R5, R9, 0xa0, R0 ;  /* 0x000000a009057824 */ /* 0x000fe400078e0200 */
[----:B------:R-:W-:Y:S02]  /*2ec10*/  VIADD R4, R8, 0x29890 ;  /* 0x0002989008047836 */ /* 0x000fe40000000000 */
[----:B------:R-:W-:-:S07]  /*2ec20*/  VIADD R10, R6, 0x1a400 ;  /* 0x0001a400060a7836 */ /* 0x000fce0000000000 */
.L_x_1741:
        /* <DEDUP_REMOVED lines=15> */
.L_x_1742:
        /* <DEDUP_REMOVED lines=15> */
.L_x_1743:
        /* <DEDUP_REMOVED lines=13> */
.L_x_1921:
[----:B------:R-:W-:Y:S05]  /*2eee0*/  BSYNC B2 ;  /* 0x0000000000027941 */ /* 0x000fea0003800000 */
.L_x_1744:
[----:B------:R-:W-:Y:S01]  /*2eef0*/  BSSY B2, `(.L_x_1746) ;  /* 0x000000b000027945 */ /* 0x000fe20003800000 */
[----:B------:R-:W-:Y:S02]  /*2ef00*/  IMAD.MOV.U32 R6, RZ, RZ, 0x0 ;  /* 0x00000000ff067424 */ /* 0x000fe400078e00ff */
[----:B01----:R-:W-:Y:S01]  /*2ef10*/  IMAD.MOV.U32 R7, RZ, RZ, 0x12f00000 ;  /* 0x12f00000ff077424 */ /* 0x003fe200078e00ff */
        /* <DEDUP_REMOVED lines=8> */
.L_x_1747:
[----:B------:R-:W-:Y:S05]  /*2efa0*/  BSYNC B2 ;  /* 0x0000000000027941 */ /* 0x000fea0003800000 */
.L_x_1746:
        /* <DEDUP_REMOVED lines=9> */
[----:B--2---:R-:W-:-:S04]  /*2f040*/  IMAD R4, R4, 0x5000, R10 ;  /* 0x0000500004047824 */ /* 0x004fc800078e020a */
[----:B------:R-:W-:-:S08]  /*2f050*/  VIADD R4, R4, 0xa400 ;  /* 0x0000a40004047836 */ /* 0x000fd00000000000 */
.L_x_1748:
        /* <DEDUP_REMOVED lines=10> */
.L_x_1736:
[----:B------:R-:W-:Y:S05]  /*2f100*/  BSYNC B1 ;  /* 0x0000000000017941 */ /* 0x000fea0003800000 */
.L_x_1735:
[----:B-1----:R-:W2:Y:S04]  /*2f110*/  LDL.LU R7, [R1+0xc] ;  /* 0x00000c0001077983 */ /* 0x002ea80000300800 */
[----:B------:R-:W3:Y:S01]  /*2f120*/  LDL.LU R6, [R1+0x14] ;  /* 0x0000140001067983 */ /* 0x000ee20000300800 */
        /* <DEDUP_REMOVED lines=10> */
.L_x_1715:
[----:B------:R-:W-:Y:S05]  /*2f1d0*/  BSYNC B0 ;  /* 0x0000000000007941 */ /* 0x000fea0003800000 */
.L_x_1714:
[----:B------:R-:W3:Y:S01]  /*2f1e0*/  LDL R8, [R1+0x30] ;  /* 0x0000300001087983 */ /* 0x000ee20000100800 */
[----:B------:R-:W4:Y:S01]  /*2f1f0*/  LDC R0, c[0x0][0x448] ;  /* 0x00011200ff007b82 */ /* 0x000f220000000800 */
[----:B------:R-:W-:Y:S07]  /*2f200*/  @!P0 WARPSYNC.ALL ;  /* 0x0000000000008948 */ /* 0x000fee0003800000 */
[----:B------:R-:W-:Y:S01]  /*2f210*/  @!P0 BAR.SYNC.DEFER_BLOCKING 0xc, 0x180 ;  /* 0x0306000000008b1d */ /* 0x000fe20000010000 */
[----:B----4-:R-:W-:-:S13]  /*2f220*/  ISETP.NE.AND P1, PT, R0, 0x1, PT ;  /* 0x000000010000780c */ /* 0x010fda0003f25270 */
[----:B------:R-:W4:Y:S08]  /*2f230*/  @P1 LDC R2, c[0x0][0x44c] ;  /* 0x00011300ff021b82 */ /* 0x000f300000000800 */
[----:B------:R-:W5:Y:S01]  /*2f240*/  @P1 LDC R3, c[0x0][0x450] ;  /* 0x00011400ff031b82 */ /* 0x000f620000000800 */
[----:B---3--:R-:W-:-:S04]  /*2f250*/  VIADD R0, R8, 0x7f ;  /* 0x0000007f08007836 */ /* 0x008fc80000000000 */
[----:B----4-:R-:W-:-:S05]  /*2f260*/  @P1 IMAD.HI.U32 R2, R0, R2, RZ ;  /* 0x0000000200021227 */ /* 0x010fca00078e00ff */
[----:B-----5:R-:W-:Y:S02]  /*2f270*/  @P1 SHF.R.U32.HI R0, RZ, R3, R2 ;  /* 0x00000003ff001219 */ /* 0x020fe40000011602 */
[----:B------:R-:W3:Y:S03]  /*2f280*/  LDC.64 R2, c[0x0][0x9e0] ;  /* 0x00027800ff027b82 */ /* 0x000ee60000000a00 */
[----:B------:R-:W-:Y:S01]  /*2f290*/  IMAD.IADD R0, R17, 0x1, R0 ;  /* 0x0000000111007824 */ /* 0x000fe200078e0200 */
[----:B---3--:R-:W-:-:S03]  /*2f2a0*/  ISETP.GE.AND P2, PT, R3, 0x1, PT ;  /* 0x000000010300780c */ /* 0x008fc60003f46270 */
[----:B--2---:R-:W-:-:S10]  /*2f2b0*/  IMAD.IADD R6, R0, 0x1, R2 ;  /* 0x0000000100067824 */ /* 0x004fd400078e0202 */
[----:B------:R-:W-:Y:S05]  /*2f2c0*/  @!P2 BRA `(.L_x_1750) ;  /* 0x000000000048a947 */ /* 0x000fea0003800000 */
[C---:B------:R-:W-:Y:S01]  /*2f2d0*/  ISETP.GT.AND P0, PT, R0.reuse, RZ, PT ;  /* 0x000000ff0000720c */ /* 0x040fe20003f04270 */
[----:B------:R-:W-:Y:S01]  /*2f2e0*/  BSSY B0, `(.L_x_1751) ;  /* 0x000000e000007945 */ /* 0x000fe20003800000 */
[----:B------:R-:W-:-:S11]  /*2f2f0*/  VIADD R2, R0, 0xffffffff ;  /* 0xffffffff00027836 */ /* 0x000fd60000000000 */
[----:B------:R-:W-:Y:S05]  /*2f300*/  @P0 BRA `(.L_x_1752) ;  /* 0x00000000001c0947 */ /* 0x000fea0003800000 */
[----:B------:R-:W-:Y:S01]  /*2f310*/  ISETP.NE.AND P0, PT, R3, 0x1, PT ;  /* 0x000000010300780c */ /* 0x000fe20003f05270 */
[----:B------:R-:W-:-:S12]  /*2f320*/  IMAD.MOV R0, RZ, RZ, -R0 ;  /* 0x000000ffff007224 */ /* 0x000fd800078e0a00 */
[----:B-1----:R-:W1:Y:S02]  /*2f330*/  @P0 LDC.64 R4, c[0x0][0x9e8] ;  /* 0x00027a00ff040b82 */ /* 0x002e640000000a00 */
[----:B-1----:R-:W-:-:S05]  /*2f340*/  @P0 IMAD.HI.U32 R4, R0, R4, RZ ;  /* 0x0000000400040227 */ /* 0x002fca00078e00ff */
[----:B------:R-:W-:-:S04]  /*2f350*/  @P0 SHF.R.U32.HI R0, RZ, R5, R4 ;  /* 0x00000005ff000219 */ /* 0x000fc80000011604 */
[----:B------:R-:W-:Y:S01]  /*2f360*/  LOP3.LUT R2, RZ, R0, RZ, 0x33, !PT ;  /* 0x00000000ff027212 */ /* 0x000fe200078e33ff */
[----:B------:R-:W-:Y:S06]  /*2f370*/  BRA `(.L_x_1753) ;  /* 0x0000000000107947 */ /* 0x000fec0003800000 */
.L_x_1752:
[----:B------:R-:W-:-:S13]  /*2f380*/  ISETP.NE.AND P0, PT, R3, 0x1, PT ;  /* 0x000000010300780c */ /* 0x000fda0003f05270 */
[----:B-1----:R-:W1:Y:S02]  /*2f390*/  @P0 LDC.64 R4, c[0x0][0x9e8] ;  /* 0x00027a00ff040b82 */ /* 0x002e640000000a00 */
[----:B-1----:R-:W-:-:S05]  /*2f3a0*/  @P0 IMAD.HI.U32 R4, R2, R4, RZ ;  /* 0x0000000402040227 */ /* 0x002fca00078e00ff */
[----:B------:R-:W-:-:S07]  /*2f3b0*/  @P0 SHF.R.U32.HI R2, RZ, R5, R4 ;  /* 0x00000005ff020219 */ /* 0x000fce0000011604 */
.L_x_1753:
[----:B------:R-:W-:Y:S05]  /*2f3c0*/  BSYNC B0 ;  /* 0x0000000000007941 */ /* 0x000fea0003800000 */
.L_x_1751:
[----:B------:R-:W-:-:S05]  /*2f3d0*/  IMAD R2, R2, R3, R3 ;  /* 0x0000000302027224 */ /* 0x000fca00078e0203 */
[----:B------:R-:W-:-:S07]  /*2f3e0*/  VIMNMX R6, R6, R2, PT ;  /* 0x0000000206067248 */ /* 0x000fce0003fe0100 */
.L_x_1750:
[----:B------:R-:W-:Y:S01]  /*2f3f0*/  VIADD R6, R6, 0x9f ;  /* 0x0000009f06067836 */ /* 0x000fe20000000000 */
[----:B------:R-:W2:Y:S01]  /*2f400*/  @P1 LDC R2, c[0x0][0x44c] ;  /* 0x00011300ff021b82 */ /* 0x000ea20000000800 */
[----:B------:R-:W-:Y:S02]  /*2f410*/  ULDC UR4, c[0x0][0x9dc] ;  /* 0x0002770000047ab9 */ /* 0x000fe40000000800 */
[----:B------:R-:W-:-:S05]  /*2f420*/  IMAD.HI R6, R6, 0x66666667, RZ ;  /* 0x6666666706067827 */ /* 0x000fca00078e02ff */
[----:B-1----:R-:W1:Y:S01]  /*2f430*/  @P1 LDC R4, c[0x0][0x450] ;  /* 0x00011400ff041b82 */ /* 0x002e620000000800 */
[----:B------:R-:W-:-:S04]  /*2f440*/  SHF.R.U32.HI R0, RZ, 0x1f, R6 ;  /* 0x0000001fff007819 */ /* 0x000fc80000011606 */
[----:B------:R-:W-:-:S04]  /*2f450*/  LEA.HI.SX32 R0, R6, R0, 0x1a ;  /* 0x0000000006007211 */ /* 0x000fc800078fd2ff */
[----:B------:R-:W-:Y:S01]  /*2f460*/  VIMNMX R7, R21, R0, PT ;  /* 0x0000000015077248 */ /* 0x000fe20003fe0100 */
[----:B------:R-:W-:-:S04]  /*2f470*/  IMAD.MOV.U32 R0, RZ, RZ, R8 ;  /* 0x000000ffff007224 */ /* 0x000fc800078e0008 */
[----:B------:R3:W-:Y:S01]  /*2f480*/  STL [R1+0x40], R7 ;  /* 0x0000400701007387 */ /* 0x0007e20000100800 */
[----:B--2---:R-:W-:-:S05]  /*2f490*/  @P1 IMAD.HI.U32 R2, R8, R2, RZ ;  /* 0x0000000208021227 */ /* 0x004fca00078e00ff */
[----:B-1----:R-:W-:-:S05]  /*2f4a0*/  @P1 SHF.R.U32.HI R0, RZ, R4, R2 ;  /* 0x00000004ff001219 */ /* 0x002fca0000011602 */
[----:B------:R-:W-:-:S04]  /*2f4b0*/  IMAD.IADD R0, R20, 0x1, R0 ;  /* 0x0000000114007824 */ /* 0x000fc800078e0200 */
[----:B------:R-:W-:Y:S01]  /*2f4c0*/  VIADD R2, R0, -UR4 ;  /* 0x8000000400027c36 */ /* 0x000fe20008000000 */
[----:B---3--:R-:W-:Y:S06]  /*2f4d0*/  @!P2 BRA `(.L_x_1754) ;  /* 0x000000000044a947 */ /* 0x008fec0003800000 */
        /* <DEDUP_REMOVED lines=10> */
.L_x_1756:
[----:B------:R-:W-:-:S13]  /*2f580*/  ISETP.NE.AND P0, PT, R3, 0x1, PT ;  /* 0x000000010300780c */ /* 0x000fda0003f05270 */
[----:B------:R-:W1:Y:S02]  /*2f590*/  @P0 LDC.64 R4, c[0x0][0x9e8] ;  /* 0x00027a00ff040b82 */ /* 0x000e640000000a00 */
[----:B-1----:R-:W-:-:S05]  /*2f5a0*/  @P0 IMAD.HI.U32 R4, R0, R4, RZ ;  /* 0x0000000400040227 */ /* 0x002fca00078e00ff */
[----:B------:R-:W-:-:S07]  /*2f5b0*/  @P0 SHF.R.U32.HI R0, RZ, R5, R4 ;  /* 0x00000005ff000219 */ /* 0x000fce0000011604 */
.L_x_1757:
[----:B------:R-:W-:Y:S05]  /*2f5c0*/  BSYNC B0 ;  /* 0x0000000000007941 */ /* 0x000fea0003800000 */
.L_x_1755:
[----:B------:R-:W-:-:S05]  /*2f5d0*/  IMAD R0, R0, R3, RZ ;  /* 0x0000000300007224 */ /* 0x000fca00078e02ff */
[----:B------:R-:W-:-:S07]  /*2f5e0*/  VIMNMX R2, R2, R0, !PT ;  /* 0x0000000002027248 */ /* 0x000fce0007fe0100 */
.L_x_1754:
[----:B------:R-:W-:-:S05]  /*2f5f0*/  IMAD.HI R2, R2, 0x66666667, RZ ;  /* 0x6666666702027827 */ /* 0x000fca00078e02ff */
[----:B------:R-:W-:-:S04]  /*2f600*/  SHF.R.U32.HI R0, RZ, 0x1f, R2 ;  /* 0x0000001fff007819 */ /* 0x000fc80000011602 */
[----:B------:R-:W-:-:S04]  /*2f610*/  LEA.HI.SX32 R0, R2, R0, 0x1a ;  /* 0x0000000002007211 */ /* 0x000fc800078fd2ff */
[----:B------:R-:W-:-:S04]  /*2f620*/  VIMNMX R3, RZ, R0, !PT ;  /* 0x00000000ff037248 */ /* 0x000fc80007fe0100 */
[----:B------:R-:W-:Y:S01]  /*2f630*/  ISETP.GT.AND P0, PT, R7, R3, PT ;  /* 0x000000030700720c */ /* 0x000fe20003f04270 */
[----:B------:R1:W-:-:S12]  /*2f640*/  STL [R1+0x20], R3 ;  /* 0x0000200301007387 */ /* 0x0003d80000100800 */
[----:B-1----:R-:W-:Y:S05]  /*2f650*/  @P0 BRA `(.L_x_1758) ;  /* 0x0000000000440947 */ /* 0x002fea0003800000 */
[----:B------:R-:W1:Y:S02]  /*2f660*/  S2R R3, SR_TID.X ;  /* 0x0000000000037919 */ /* 0x000e640000002100 */
[----:B-1----:R-:W-:-:S04]  /*2f670*/  LOP3.LUT R3, R3, 0x7f, RZ, 0xc0, !PT ;  /* 0x0000007f03037812 */ /* 0x002fc800078ec0ff */
[----:B------:R-:W-:-:S13]  /*2f680*/  ISETP.NE.AND P0, PT, R3, RZ, PT ;  /* 0x000000ff0300720c */ /* 0x000fda0003f05270 */
[----:B------:R-:W-:Y:S05]  /*2f690*/  @P0 BRA `(.L_x_1759) ;  /* 0x0000003000c80947 */ /* 0x000fea0003800000 */
[----:B------:R-:W1:Y:S01]  /*2f6a0*/  S2R R2, SR_LANEID ;  /* 0x0000000000027919 */ /* 0x000e620000000000 */
[----:B------:R-:W-:Y:S01]  /*2f6b0*/  VOTEU.ANY UR4, UPT, PT ;  /* 0x0000000000047886 */ /* 0x000fe200038e0100 */
[----:B------:R-:W2:Y:S01]  /*2f6c0*/  LDC.64 R4, c[0x0][0xc60] ;  /* 0x00031800ff047b82 */ /* 0x000ea20000000a00 */
[----:B------:R-:W1:Y:S02]  /*2f6d0*/  FLO.U32 R0, UR4 ;  /* 0x0000000400007d00 */ /* 0x000e6400080e0000 */
[----:B-1----:R-:W-:-:S06]  /*2f6e0*/  ISETP.EQ.U32.AND P0, PT, R0, R2, PT ;  /* 0x000000020000720c */ /* 0x002fcc0003f02070 */
[----:B------:R-:W2:Y:S07]  /*2f6f0*/  POPC R2, UR4 ;  /* 0x0000000400027d09 */ /* 0x000eae0008000000 */
[----:B--2---:R-:W2:Y:S04]  /*2f700*/  @P0 ATOMG.E.ADD.STRONG.GPU PT, R2, desc[UR60][R4.64], R2 ;  /* 0x00000002040209a8 */ /* 0x004ea800081ee1fc */
[----:B--2---:R1:W2:Y:S02]  /*2f710*/  SHFL.IDX PT, R2, R2, R0, 0x1f ;  /* 0x00001f0002027589 */ /* 0x0042a400000e0000 */
[----:B-1----:R-:W1:Y:S02]  /*2f720*/  S2R R0, SR_LTMASK ;  /* 0x0000000000007919 */ /* 0x002e640000003900 */
[----:B-1----:R-:W-:-:S06]  /*2f730*/  LOP3.LUT R0, R0, UR4, RZ, 0xc0, !PT ;  /* 0x0000000400007c12 */ /* 0x002fcc000f8ec0ff */
[----:B------:R-:W2:Y:S02]  /*2f740*/  POPC R0, R0 ;  /* 0x0000000000007309 */ /* 0x000ea40000000000 */
[----:B--2---:R-:W-:Y:S01]  /*2f750*/  IADD3 R16, R2, UR38, R0 ;  /* 0x0000002602107c10 */ /* 0x004fe2000fffe000 */
[----:B------:R-:W-:Y:S06]  /*2f760*/  BRA `(.L_x_1759) ;  /* 0x0000003000947947 */ /* 0x000fec0003800000 */
.L_x_1758:
        /* <DEDUP_REMOVED lines=15> */
[----:B0-----:R-:W-:Y:S02]  /*2f860*/  IMAD.U32 R11, RZ, RZ, UR5 ;  /* 0x00000005ff0b7e24 */ /* 0x001fe4000f8e00ff */
[----:B------:R-:W-:Y:S02]  /*2f870*/  IMAD.MOV.U32 R8, RZ, RZ, 0x70 ;  /* 0x00000070ff087424 */ /* 0x000fe400078e00ff */
[----:B------:R-:W-:Y:S02]  /*2f880*/  IMAD.MOV.U32 R12, RZ, RZ, 0x1 ;  /* 0x00000001ff0c7424 */ /* 0x000fe400078e00ff */
[----:B------:R-:W-:-:S07]  /*2f890*/  IMAD.MOV.U32 R13, RZ, RZ, RZ ;  /* 0x000000ffff0d7224 */ /* 0x000fce00078e00ff */
[----:B------:R-:W-:-:S07]  /*2f8a0*/  LEPC R20, `(.L_x_1761) ;  /* 0x000000001014794e */ /* 0x000fce0000000000 */
[----:B-1----:R-:W-:Y:S05]  /*2f8b0*/  CALL.ABS.NOINC R2 ;  /* 0x0000000002007343 */ /* 0x002fea0003c00000 */
.L_x_1761:
[----:B------:R-:W-:Y:S05]  /*2f8c0*/  BSYNC B6 ;  /* 0x0000000000067941 */ /* 0x000fea0003800000 */
.L_x_1760:
[----:B------:R-:W-:Y:S02]  /*2f8d0*/  IMAD.MOV.U32 R2, RZ, RZ, R17 ;  /* 0x000000ffff027224 */ /* 0x000fe400078e0011 */
[----:B------:R-:W2:Y:S01]  /*2f8e0*/  LDL.LU R17, [R1] ;  /* 0x0000000001117983 */ /* 0x000ea20000300800 */
[----:B------:R-:W-:Y:S01]  /*2f8f0*/  BSSY B6, `(.L_x_1762) ;  /* 0x0000017000067945 */ /* 0x000fe20003800000 */
[----:B------:R-:W-:-:S05]  /*2f900*/  VIADD R0, R2, 0xa400 ;  /* 0x0000a40002007836 */ /* 0x000fca0000000000 */
[----:B------:R-:W-:Y:S02]  /*2f910*/  LOP3.LUT P0, RZ, R0, 0x3ff, RZ, 0xc0, !PT ;  /* 0x000003ff00ff7812 */ /* 0x000fe4000780c0ff */
[----:B--2---:R-:W-:-:S11]  /*2f920*/  LOP3.LUT R17, R17, 0xfffffffe, RZ, 0xc0, !PT ;  /* 0xfffffffe11117812 */ /* 0x004fd600078ec0ff */
[----:B------:R-:W-:-:S05]  /*2f930*/  @P0 LOP3.LUT R17, R17, 0x1, RZ, 0xfc, !PT ;  /* 0x0000000111110812 */ /* 0x000fca00078efcff */
[----:B------:R1:W-:Y:S01]  /*2f940*/  STL [R1], R17 ;  /* 0x0000001101007387 */ /* 0x0003e20000100800 */
[----:B------:R-:W-:Y:S05]  /*2f950*/  @!P0 BRA `(.L_x_1763) ;  /* 0x0000000000408947 */ /* 0x000fea0003800000 */
[----:B------:R-:W-:Y:S01]  /*2f960*/  MOV R2, 0x0 ;  /* 0x0000000000027802 */ /* 0x000fe20000000f00 */
[----:B------:R-:W-:Y:S01]  /*2f970*/  ULDC.64 UR6, c[0x4][0xa0] ;  /* 0x0100280000067ab9 */ /* 0x000fe20000000a00 */
[----:B------:R-:W-:Y:S01]  /*2f980*/  ULDC.64 UR8, c[0x4][0xa8] ;  /* 0x01002a0000087ab9 */ /* 0x000fe20000000a00 */
[----:B------:R-:W-:Y:S01]  /*2f990*/  ULDC.64 UR4, c[0x4][0x10] ;  /* 0x0100040000047ab9 */ /* 0x000fe20000000a00 */
[----:B------:R-:W-:Y:S02]  /*2f9a0*/  IMAD.U32 R4, RZ, RZ, UR6 ;  /* 0x00000006ff047e24 */ /* 0x000fe4000f8e00ff */
[----:B------:R-:W2:Y:S01]  /*2f9b0*/  LDC.64 R2, c[0x4][R2] ;  /* 0x0100000002027b82 */ /* 0x000ea20000000a00 */
        /* <DEDUP_REMOVED lines=9> */
[----:B-12---:R-:W-:Y:S05]  /*2fa50*/  CALL.ABS.NOINC R2 ;  /* 0x0000000002007343 */ /* 0x006fea0003c00000 */
.L_x_1763:
[----:B------:R-:W-:Y:S05]  /*2fa60*/  BSYNC B6 ;  /* 0x0000000000067941 */ /* 0x000fea0003800000 */
.L_x_1762:
        /* <DEDUP_REMOVED lines=21> */
.L_x_1765:
[----:B------:R-:W-:Y:S05]  /*2fbc0*/  BSYNC B6 ;  /* 0x0000000000067941 */ /* 0x000fea0003800000 */
.L_x_1764:
        /* <DEDUP_REMOVED lines=19> */
.L_x_1767:
[----:B------:R-:W-:Y:S05]  /*2fd00*/  BSYNC B6 ;  /* 0x0000000000067941 */ /* 0x000fea0003800000 */
.L_x_1766:
[----:B------:R-:W-:Y:S01]  /*2fd10*/  ULDC.64 UR4, c[0x0][0x9f8] ;  /* 0x00027e0000047ab9 */ /* 0x000fe20000000a00 */
[----:B------:R-:W-:Y:S01]  /*2fd20*/  IMAD.MOV.U32 R8, RZ, RZ, R19 ;  /* 0x000000ffff087224 */ /* 0x000fe200078e0013 */
[----:B------:R-:W-:-:S04]  /*2fd30*/  ISETP.NE.U32.AND P0, PT, RZ, UR4, PT ;  /* 0x00000004ff007c0c */ /* 0x000fc8000bf05070 */
[----:B------:R-:W-:Y:S01]  /*2fd40*/  ISETP.NE.AND.EX P0, PT, RZ, UR5, PT, P0 ;  /* 0x00000005ff007c0c */ /* 0x000fe2000bf05300 */
[----:B------:R-:W-:-:S12]  /*2fd50*/  ULDC.64 UR4, c[0x0][0xa08] ;  /* 0x0002820000047ab9 */ /* 0x000fd80000000a00 */
[----:B------:R-:W2:Y:S02]  /*2fd60*/  @P0 LDC.64 R2, c[0x0][0x9f8] ;  /* 0x00027e00ff020b82 */ /* 0x000ea40000000a00 */
[----:B--2---:R-:W-:-:S05]  /*2fd70*/  @P0 IMAD.WIDE R2, R19, 0x4, R2 ;  /* 0x0000000413020825 */ /* 0x004fca00078e0202 */
[----:B------:R2:W3:Y:S02]  /*2fd80*/  @P0 LDG.E R8, desc[UR60][R2.64] ;  /* 0x0000003c02080981 */ /* 0x0004e4000c1e1900 */
[----:B--2---:R-:W2:Y:S02]  /*2fd90*/  LDC.64 R2, c[0x0][0x418] ;  /* 0x00010600ff027b82 */ /* 0x004ea40000000a00 */
[----:B--2---:R-:W-:Y:S01]  /*2fda0*/  LOP3.LUT P0, RZ, R2, UR4, RZ, 0xfc, !PT ;  /* 0x0000000402ff7c12 */ /* 0x004fe2000f80fcff */
[----:B------:R-:W-:-:S03]  /*2fdb0*/  UMOV UR4, 0xffffffff ;  /* 0xffffffff00047882 */ /* 0x000fc60000000000 */
[----:B------:R-:W-:Y:S02]  /*2fdc0*/  LOP3.LUT P0, RZ, R3, UR5, RZ, 0xfc, P0 ;  /* 0x0000000503ff7c12 */ /* 0x000fe4000800fcff */
[----:B---3--:R-:W-:Y:S01]  /*2fdd0*/  SHF.R.S32.HI R9, RZ, 0x1f, R8 ;  /* 0x0000001fff097819 */ /* 0x008fe20000011408 */
[----:B------:R2:W-:Y:S01]  /*2fde0*/  STL [R1+0x18], R8 ;  /* 0x0000180801007387 */ /* 0x0005e20000100800 */
[----:B-1----:R-:W-:-:S03]  /*2fdf0*/  SEL R17, R8, RZ, !P0 ;  /* 0x000000ff08117207 */ /* 0x002fc60004000000 */
[----:B------:R2:W-:Y:S01]  /*2fe00*/  STL [R1+0x1c], R9 ;  /* 0x00001c0901007387 */ /* 0x0005e20000100800 */
[----:B------:R-:W-:Y:S05]  /*2fe10*/  BRA.DIV UR4, `(.L_x_1768) ;  /* 0x0000005e04107947 */ /* 0x000fea000b800000 */
[----:B------:R-:W1:Y:S02]  /*2fe20*/  S2R R0, SR_TID.X ;  /* 0x0000000000007919 */ /* 0x000e640000002100 */
[----:B-1----:R-:W-:-:S04]  /*2fe30*/  SHF.R.U32.HI R0, RZ, 0x5, R0 ;  /* 0x00000005ff007819 */ /* 0x002fc80000011600 */
[----:B------:R-:W-:-:S05]  /*2fe40*/  LOP3.LUT R0, R0, 0x3, RZ, 0xc0, !PT ;  /* 0x0000000300007812 */ /* 0x000fca00078ec0ff */
[----:B------:R1:W3:Y:S02]  /*2fe50*/  SHFL.IDX PT, R14, R0, RZ, 0x1f ;  /* 0x00001fff000e7589 */ /* 0x0002e400000e0000 */
.L_x_1924:
[----:B-1----:R-:W4:Y:S01]  /*2fe60*/  LDL.LU R0, [R1] ;  /* 0x0000000001007983 */ /* 0x002f220000300800 */
[----:B------:R-:W-:Y:S02]  /*2fe70*/  PLOP3.LUT P1, PT, PT, PT, PT, 0x8, 0x0 ;  /* 0x000000000000781c */ /* 0x000fe40003f2e170 */
[----:B---3--:R-:W-:Y:S02]  /*2fe80*/  ISETP.NE.AND P0, PT, R14, RZ, PT ;  /* 0x000000ff0e00720c */ /* 0x008fe40003f05270 */
[----:B----4-:R-:W-:-:S09]  /*2fe90*/  LOP3.LUT R0, R0, 0xfffffffe, RZ, 0xc0, !PT ;  /* 0xfffffffe00007812 */ /* 0x010fd200078ec0ff */
[----:B------:R-:W-:-:S05]  /*2fea0*/  @P1 LOP3.LUT R0, R0, 0x1, RZ, 0xfc, !PT ;  /* 0x0000000100001812 */ /* 0x000fca00078efcff */
[----:B------:R1:W-:Y:S01]  /*2feb0*/  STL [R1], R0 ;  /* 0x0000000001007387 */ /* 0x0003e20000100800 */
[----:B------:R-:W-:Y:S05]  /*2fec0*/  @P0 BRA `(.L_x_1769) ;  /* 0x0000000400a40947 */ /* 0x000fea0003800000 */
[----:B------:R-:W-:-:S03]  /*2fed0*/  UMOV UR4, 0xffffffff ;  /* 0xffffffff00047882 */ /* 0x000fc60000000000 */
[----:B------:R-:W-:Y:S05]  /*2fee0*/  BRA.DIV UR4, `(.L_x_1770) ;  /* 0x0000005e04107947 */ /* 0x000fea000b800000 */
[----:B------:R-:W-:-:S13]  /*2fef0*/  ELECT P6, URZ, PT ;  /* 0x00000000003f782f */ /* 0x000fda00038c0000 */
.L_x_1927:
[----:B------:R-:W-:Y:S05]  /*2ff00*/  @!P6 BRA `(.L_x_1769) ;  /* 0x000000040094e947 */ /* 0x000fea0003800000 */
[----:B-1----:R-:W3:Y:S01]  /*2ff10*/  LDL R0, [R1+0x40] ;  /* 0x0000400001007983 */ /* 0x002ee20000100800 */
[----:B------:R-:W-:-:S04]  /*2ff20*/  ISETP.NE.U32.AND P0, PT, R2, RZ, PT ;  /* 0x000000ff0200720c */ /* 0x000fc80003f05070 */
[----:B------:R-:W-:Y:S01]  /*2ff30*/  ISETP.NE.AND.EX P0, PT, R3, RZ, PT, P0 ;  /* 0x000000ff0300720c */ /* 0x000fe20003f05300 */
[----:B---3--:R-:W-:-:S12]  /*2ff40*/  VIADD R0, R0, 0xffffffff ;  /* 0xffffffff00007836 */ /* 0x008fd80000000000 */
[----:B------:R-:W-:Y:S05]  /*2ff50*/  @!P0 BRA `(.L_x_1771) ;  /* 0x0000000000448947 */ /* 0x000fea0003800000 */
[----:B------:R-:W1:Y:S01]  /*2ff60*/  LDC R7, c[0x0][0x43c] ;  /* 0x00010f00ff077b82 */ /* 0x000e620000000800 */
[----:B------:R-:W-:Y:S01]  /*2ff70*/  ULDC.64 UR4, c[0x0][0x428] ;  /* 0x00010a0000047ab9 */ /* 0x000fe20000000a00 */
[----:B-1----:R-:W-:-:S13]  /*2ff80*/  ISETP.NE.AND P0, PT, R7, 0x1, PT ;  /* 0x000000010700780c */ /* 0x002fda0003f05270 */
[----:B------:R-:W1:Y:S02]  /*2ff90*/  @P0 LDC.64 R4, c[0x0][0x440] ;  /* 0x00011000ff040b82 */ /* 0x000e640000000a00 */
[----:B-1----:R-:W-:-:S04]  /*2ffa0*/  @P0 IMAD.HI.U32 R6, R0, R4, RZ ;  /* 0x0000000400060227 */ /* 0x002fc800078e00ff */
        /* <DEDUP_REMOVED lines=12> */
.L_x_1771:
[----:B--2---:R-:W2:Y:S04]  /*30070*/  LDL R9, [R1+0x4] ;  /* 0x0000040001097983 */ /* 0x004ea80000100800 */
[----:B-1----:R-:W2:Y:S04]  /*30080*/  LDL R2, [R1+0x8] ;  /* 0x0000080001027983 */ /* 0x002ea80000100800 */
[----:B------:R-:W3:Y:S01]  /*30090*/  LDL R3, [R1+0x10] ;  /* 0x0000100001037983 */ /* 0x000ee20000100800 */
[----:B------:R-:W1:Y:S02]  /*300a0*/  S2R R8, SR_TID.X ;  /* 0x0000000000087919 */ /* 0x000e640000002100 */
[----:B-1----:R-:W-:-:S04]  /*300b0*/  LOP3.LUT R8, R8, 0x7f, RZ, 0xc0, !PT ;  /* 0x0000007f08087812 */ /* 0x002fc800078ec0ff */
[----:B------:R-:W-:Y:S01]  /*300c0*/  ISETP.NE.AND P1, PT, R8, RZ, PT ;  /* 0x000000ff0800720c */ /* 0x000fe20003f25270 */
[----:B--2---:R-:W-:Y:S01]  /*300d0*/  IMAD R2, R2, 0x8, R9 ;  /* 0x0000000802027824 */ /* 0x004fe200078e0209 */
[----:B---3--:R-:W-:-:S04]  /*300e0*/  SHF.L.U32 R3, R3, 0x1f, RZ ;  /* 0x0000001f03037819 */ /* 0x008fc800000006ff */
[----:B------:R-:W1:Y:S02]  /*300f0*/  SYNCS.PHASECHK.TRANS64.TRYWAIT P0, [R2+URZ+0x29880], R3 ;  /* 0x02988003020075a7 */ /* 0x000e64000800017f */
[----:B-1----:R-:W-:Y:S05]  /*30100*/  @!P0 BRA `(.L_x_1772) ;  /* 0x0000005800a88947 */ /* 0x002fea0003800000 */
.L_x_1928:
        /* <DEDUP_REMOVED lines=8> */
.L_x_1773:
[----:B------:R-:W2:Y:S04]  /*30190*/  LDL R6, [R1+0x4] ;  /* 0x0000040001067983 */ /* 0x000ea80000100800 */
[----:B------:R-:W2:Y:S04]  /*301a0*/  LDL R4, [R1+0x8] ;  /* 0x0000080001047983 */ /* 0x000ea80000100800 */
[----:B------:R-:W3:Y:S01]  /*301b0*/  LDL R5, [R1+0x24] ;  /* 0x0000240001057983 */ /* 0x000ee20000100800 */
[----:B------:R-:W-:Y:S01]  /*301c0*/  R2UR UR9, R2 ;  /* 0x00000000020972ca */ /* 0x000fe200000e0000 */
[----:B------:R-:W-:Y:S01]  /*301d0*/  UIADD3 UR4, UP0, UR40, 0x470, URZ ;  /* 0x0000047028047890 */ /* 0x000fe2000ff1e03f */
[----:B------:R-:W-:Y:S01]  /*301e0*/  R2UR UR12, R18 ;  /* 0x00000000120c72ca */ /* 0x000fe200000e0000 */
[----:B------:R-:W-:Y:S01]  /*301f0*/  UMOV UR6, 0x0 ;  /* 0x0000000000067882 */ /* 0x000fe20000000000 */
[----:B-----5:R-:W-:Y:S01]  /*30200*/  R2UR UR13, R17 ;  /* 0x00000000110d72ca */ /* 0x020fe200000e0000 */
[----:B------:R-:W-:Y:S01]  /*30210*/  UIADD3.X UR5, URZ, UR41, URZ, UP0, !UPT ;  /* 0x000000293f057290 */ /* 0x000fe200087fe43f */
[----:B------:R-:W-:Y:S01]  /*30220*/  UMOV UR7, 0x14f00000 ;  /* 0x14f0000000077882 */ /* 0x000fe20000000000 */
[----:B------:R-:W-:-:S06]  /*30230*/  UMOV UR10, URZ ;  /* 0x0000003f000a7c82 */ /* 0x000fcc0008000000 */
[----:B------:R-:W-:Y:S01]  /*30240*/  UIADD3 UR9, UR9, 0x29870, URZ ;  /* 0x0002987009097890 */ /* 0x000fe2000fffe03f */
[----:B--2---:R-:W-:Y:S02]  /*30250*/  IMAD R4, R4, 0x5000, R6 ;  /* 0x0000500004047824 */ /* 0x004fe400078e0206 */
[----:B---3--:R-:W-:-:S03]  /*30260*/  IMAD R0, R0, 0xa0, R5 ;  /* 0x000000a000007824 */ /* 0x008fc600078e0205 */
[----:B------:R-:W-:Y:S02]  /*30270*/  R2UR UR8, R4 ;  /* 0x00000000040872ca */ /* 0x000fe400000e0000 */
[----:B------:R-:W-:-:S11]  /*30280*/  R2UR UR11, R0 ;  /* 0x00000000000b72ca */ /* 0x000fd600000e0000 */
[----:B------:R-:W-:-:S09]  /*30290*/  UIADD3 UR8, UR8, 0xa400, URZ ;  /* 0x0000a40008087890 */ /* 0x000fd2000fffe03f */
[----:B------:R2:W-:Y:S01]  /*302a0*/  UTMALDG.4D [UR8], [UR4], desc[UR6] ;  /* 0x00000608040075b4 */ /* 0x0005e20008019000 */
[----:B------:R-:W3:Y:S02]  /*302b0*/  SYNCS.PHASECHK.TRANS64.TRYWAIT P0, [R2+URZ+0x29840], R3 ;  /* 0x02984003020075a7 */ /* 0x000ee4000800017f */
[----:B--23--:R-:W-:Y:S05]  /*302c0*/  @!P0 BRA `(.L_x_1774) ;  /* 0x00000058004c8947 */ /* 0x00cfea0003800000 */
.L_x_1929:
        /* <DEDUP_REMOVED lines=8> */
.L_x_1775:
[----:B------:R-:W3:Y:S04]  /*30350*/  LDL R5, [R1+0x4] ;  /* 0x0000040001057983 */ /* 0x000ee80000100800 */
[----:B------:R-:W3:Y:S04]  /*30360*/  LDL R4, [R1+0x8] ;  /* 0x0000080001047983 */ /* 0x000ee80000100800 */
[----:B-12---:R-:W2:Y:S01]  /*30370*/  LDL.LU R3, [R1] ;  /* 0x0000000001037983 */ /* 0x006ea20000300800 */
[----:B------:R-:W-:Y:S01]  /*30380*/  R2UR UR11, R0 ;  /* 0x00000000000b72ca */ /* 0x000fe200000e0000 */
[----:B------:R-:W-:Y:S01]  /*30390*/  UIADD3 UR4, UP0, UR40, 0x370, URZ ;  /* 0x0000037028047890 */ /* 0x000fe2000ff1e03f */
[----:B------:R-:W-:Y:S01]  /*303a0*/  R2UR UR9, R2 ;  /* 0x00000000020972ca */ /* 0x000fe200000e0000 */
[----:B------:R-:W-:Y:S01]  /*303b0*/  UMOV UR10, URZ ;  /* 0x0000003f000a7c82 */ /* 0x000fe20008000000 */
[----:B------:R-:W-:Y:S01]  /*303c0*/  R2UR UR12, R18 ;  /* 0x00000000120c72ca */ /* 0x000fe200000e0000 */
[----:B------:R-:W-:Y:S01]  /*303d0*/  UIADD3.X UR5, URZ, UR41, URZ, UP0, !UPT ;  /* 0x000000293f057290 */ /* 0x000fe200087fe43f */
[----:B------:R-:W-:Y:S01]  /*303e0*/  R2UR UR13, R17 ;  /* 0x00000000110d72ca */ /* 0x000fe200000e0000 */
[----:B------:R-:W-:Y:S01]  /*303f0*/  UMOV UR6, 0x0 ;  /* 0x0000000000067882 */ /* 0x000fe20000000000 */
[----:B------:R-:W-:Y:S01]  /*30400*/  PLOP3.LUT P0, PT, PT, PT, PT, 0x80, 0x0 ;  /* 0x000000000000781c */ /* 0x000fe20003f0f070 */
[----:B------:R-:W-:Y:S01]  /*30410*/  UMOV UR7, 0x14f00000 ;  /* 0x14f0000000077882 */ /* 0x000fe20000000000 */
[----:B------:R-:W-:-:S05]  /*30420*/  UMOV UR17, 0x40 ;  /* 0x0000004000117882 */ /* 0x000fca0000000000 */
[----:B------:R-:W-:Y:S01]  /*30430*/  UIADD3 UR9, UR9, 0x29830, URZ ;  /* 0x0002983009097890 */ /* 0x000fe2000fffe03f */
[----:B---3--:R-:W-:Y:S01]  /*30440*/  IMAD R0, R4, 0x7800, R5 ;  /* 0x0000780004007824 */ /* 0x008fe200078e0205 */
[----:B--2---:R-:W-:-:S04]  /*30450*/  LOP3.LUT R3, R3, 0xfffffffe, RZ, 0xc0, !PT ;  /* 0xfffffffe03037812 */ /* 0x004fc800078ec0ff */
[----:B------:R-:W-:Y:S02]  /*30460*/  R2UR UR8, R0 ;  /* 0x00000000000872ca */ /* 0x000fe400000e0000 */
[----:B------:R-:W-:-:S05]  /*30470*/  @P0 LOP3.LUT R3, R3, 0x1, RZ, 0xfc, !PT ;  /* 0x0000000103030812 */ /* 0x000fca00078efcff */
[----:B------:R3:W-:Y:S06]  /*30480*/  STL [R1], R3 ;  /* 0x0000000301007387 */ /* 0x0007ec0000100800 */
[----:B------:R-:W-:Y:S02]  /*30490*/  UIADD3 UR14, UR8, 0x1a400, URZ ;  /* 0x0001a400080e7890 */ /* 0x000fe4000fffe03f */
[----:B------:R-:W-:Y:S02]  /*304a0*/  UIADD3 UR15, UR8, 0x1cc00, URZ ;  /* 0x0001cc00080f7890 */ /* 0x000fe4000fffe03f */
[----:B------:R-:W-:-:S03]  /*304b0*/  UIADD3 UR16, UR8, 0x1f400, URZ ;  /* 0x0001f40008107890 */ /* 0x000fc6000fffe03f */
[----:B------:R-:W-:Y:S01]  /*304c0*/  UMOV UR8, UR14 ;  /* 0x0000000e00087c82 */ /* 0x000fe20008000000 */
[----:B------:R-:W-:Y:S01]  /*304d0*/  UMOV UR14, 0x80 ;  /* 0x00000080000e7882 */ /* 0x000fe20000000000 */
[----:B------:R1:W-:Y:S02]  /*304e0*/  UTMALDG.4D [UR8], [UR4], desc[UR6] ;  /* 0x00000608040075b4 */ /* 0x0003e40008019000 */
[----:B-1----:R-:W-:Y:S01]  /*304f0*/  UMOV UR8, UR15 ;  /* 0x0000000f00087c82 */ /* 0x002fe20008000000 */
[----:B------:R-:W-:Y:S02]  /*30500*/  UMOV UR10, UR17 ;  /* 0x00000011000a7c82 */ /* 0x000fe40008000000 */
[----:B------:R1:W-:Y:S02]  /*30510*/  UTMALDG.4D [UR8], [UR4], desc[UR6] ;  /* 0x00000608040075b4 */ /* 0x0003e40008019000 */
[----:B-1----:R-:W-:Y:S01]  /*30520*/  UMOV UR8, UR16 ;  /* 0x0000001000087c82 */ /* 0x002fe20008000000 */
[----:B------:R-:W-:-:S02]  /*30530*/  UMOV UR10, UR14 ;  /* 0x0000000e000a7c82 */ /* 0x000fc40008000000 */
[----:B------:R3:W-:Y:S02]  /*30540*/  UTMALDG.4D [UR8], [UR4], desc[UR6] ;  /* 0x00000608040075b4 */ /* 0x0007e40008019000 */
[----:B---3--:R-:W-:Y:S01]  /*30550*/  NOP ;  /* 0x0000000000007918 */ /* 0x008fe20000000000 */
.L_x_1769:
[----:B------:R-:W3:Y:S04]  /*30560*/  LDL R4, [R1+0x4] ;  /* 0x0000040001047983 */ /* 0x000ee80000100800 */
[----:B------:R-:W1:Y:S01]  /*30570*/  LDL.LU R3, [R1+0x3c] ;  /* 0x00003c0001037983 */ /* 0x000e620000300800 */
[----:B------:R-:W-:Y:S05]  /*30580*/  WARPSYNC.ALL ;  /* 0x0000000000007948 */ /* 0x000fea0003800000 */
[----:B------:R-:W-:Y:S01]  /*30590*/  ULDC.64 UR4, c[0x0][0x298] ;  /* 0x0000a60000047ab9 */ /* 0x000fe20000000a00 */
[----:B------:R-:W-:Y:S01]  /*305a0*/  BSSY B6, `(.L_x_1776) ;  /* 0x000001c000067945 */ /* 0x000fe20003800000 */
[----:B------:R-:W-:Y:S01]  /*305b0*/  BAR.SYNC.DEFER_BLOCKING 0x8, 0x180 ;  /* 0x0206000000007b1d */ /* 0x000fe20000010000 */
[----:B-1----:R-:W-:-:S05]  /*305c0*/  SHF.R.S32.HI R0, RZ, 0x1f, R3 ;  /* 0x0000001fff007819 */ /* 0x002fca0000011403 */
[----:B------:R-:W-:Y:S02]  /*305d0*/  IMAD R2, R0, UR4, RZ ;  /* 0x0000000400027c24 */ /* 0x000fe4000f8e02ff */
[----:B---3--:R-:W-:Y:S02]  /*305e0*/  VIADD R0, R4, 0x14400 ;  /* 0x0001440004007836 */ /* 0x008fe40000000000 */
[C---:B------:R-:W-:Y:S02]  /*305f0*/  IMAD R2, R3.reuse, UR5, R2 ;  /* 0x0000000503027c24 */ /* 0x040fe4000f8e0202 */
[----:B------:R-:W-:Y:S01]  /*30600*/  IMAD.WIDE.U32 R4, R3, UR4, RZ ;  /* 0x0000000403047c25 */ /* 0x000fe2000f8e00ff */
[----:B------:R-:W-:-:S03]  /*30610*/  LOP3.LUT P0, RZ, R0, 0x1bf, RZ, 0xc0, !PT ;  /* 0x000001bf00ff7812 */ /* 0x000fc6000780c0ff */
[----:B------:R-:W-:Y:S01]  /*30620*/  IMAD.IADD R0, R5, 0x1, R2 ;  /* 0x0000000105007824 */ /* 0x000fe200078e0202 */
[----:B------:R1:W-:Y:S04]  /*30630*/  STL.64 [R1+0x48], R4 ;  /* 0x0000480401007387 */ /* 0x0003e80000100a00 */
[----:B------:R1:W-:Y:S05]  /*30640*/  STL [R1+0x3c], R0 ;  /* 0x00003c0001007387 */ /* 0x0003ea0000100800 */
[----:B------:R-:W-:Y:S05]  /*30650*/  @!P0 BRA `(.L_x_1777) ;  /* 0x0000000000408947 */ /* 0x000fea0003800000 */
[----:B------:R-:W-:Y:S01]  /*30660*/  MOV R2, 0x0 ;  /* 0x0000000000027802 */ /* 0x000fe20000000f00 */
[----:B------:R-:W-:Y:S01]  /*30670*/  ULDC.64 UR4, c[0x4][0xa0] ;  /* 0x0100280000047ab9 */ /* 0x000fe20000000a00 */
[----:B------:R-:W-:Y:S01]  /*30680*/  ULDC.64 UR6, c[0x4][0xa8] ;  /* 0x01002a0000067ab9 */ /* 0x000fe20000000a00 */
[----:B------:R-:W-:Y:S01]  /*30690*/  ULDC.64 UR8, c[0x4][0x28] ;  /* 0x01000a0000087ab9 */ /* 0x000fe20000000a00 */
[----:B-1----:R-:W-:Y:S02]  /*306a0*/  IMAD.U32 R4, RZ, RZ, UR4 ;  /* 0x00000004ff047e24 */ /* 0x002fe4000f8e00ff */
[----:B------:R-:W1:Y:S01]  /*306b0*/  LDC.64 R2, c[0x4][R2] ;  /* 0x0100000002027b82 */ /* 0x000e620000000a00 */
[----:B------:R-:W-:Y:S02]  /*306c0*/  IMAD.U32 R5, RZ, RZ, UR5 ;  /* 0x00000005ff057e24 */ /* 0x000fe4000f8e00ff */
[----:B------:R-:W-:Y:S02]  /*306d0*/  IMAD.U32 R6, RZ, RZ, UR6 ;  /* 0x00000006ff067e24 */ /* 0x000fe4000f8e00ff */
[----:B------:R-:W-:-:S02]  /*306e0*/  IMAD.U32 R7, RZ, RZ, UR7 ;  /* 0x00000007ff077e24 */ /* 0x000fc4000f8e00ff */
[----:B------:R-:W-:Y:S02]  /*306f0*/  IMAD.U32 R10, RZ, RZ, UR8 ;  /* 0x00000008ff0a7e24 */ /* 0x000fe4000f8e00ff */
[----:B0-----:R-:W-:Y:S02]  /*30700*/  IMAD.U32 R11, RZ, RZ, UR9 ;  /* 0x00000009ff0b7e24 */ /* 0x001fe4000f8e00ff */
[----:B--2---:R-:W-:Y:S02]  /*30710*/  IMAD.MOV.U32 R8, RZ, RZ, 0x70 ;  /* 0x00000070ff087424 */ /* 0x004fe400078e00ff */
[----:B------:R-:W-:Y:S02]  /*30720*/  IMAD.MOV.U32 R12, RZ, RZ, 0x1 ;  /* 0x00000001ff0c7424 */ /* 0x000fe400078e00ff */
[----:B------:R-:W-:-:S07]  /*30730*/  IMAD.MOV.U32 R13, RZ, RZ, RZ ;  /* 0x000000ffff0d7224 */ /* 0x000fce00078e00ff */
[----:B------:R-:W-:-:S07]  /*30740*/  LEPC R20, `(.L_x_1777) ;  /* 0x000000001014794e */ /* 0x000fce0000000000 */
[----:B-1----:R-:W-:Y:S05]  /*30750*/  CALL.ABS.NOINC R2 ;  /* 0x0000000002007343 */ /* 0x002fea0003c00000 */
.L_x_1777:
[----:B------:R-:W-:Y:S05]  /*30760*/  BSYNC B6 ;  /* 0x0000000000067941 */ /* 0x000fea0003800000 */
.L_x_1776:
[----:B-1----:R-:W3:Y:S01]  /*30770*/  LDL.LU R0, [R1+0x3c] ;  /* 0x00003c0001007983 */ /* 0x002ee20000300800 */
[----:B------:R-:W1:Y:S01]  /*30780*/  LDC R7, c[0x0][0x448] ;  /* 0x00011200ff077b82 */ /* 0x000e620000000800 */
[----:B------:R-:W-:Y:S01]  /*30790*/  ULDC.64 UR4, c[0x0][0x2d8] ;  /* 0x0000b60000047ab9 */ /* 0x000fe20000000a00 */
[----:B------:R-:W-:Y:S01]  /*307a0*/  ULDC.64 UR6, c[0x0][0x280] ;  /* 0x0000a00000067ab9 */ /* 0x000fe20000000a00 */
[----:B------:R-:W3:Y:S04]  /*307b0*/  LDL.LU.64 R2, [R1+0x48] ;  /* 0x0000480001027983 */ /* 0x000ee80000300a00 */
[----:B------:R-:W4:Y:S01]  /*307c0*/  LDL R12, [R1+0x30] ;  /* 0x00003000010c7983 */ /* 0x000f220000100800 */
[----:B------:R-:W0:Y:S01]  /*307d0*/  S2R R5, SR_TID.X ;  /* 0x0000000000057919 */ /* 0x000e220000002100 */
[----:B------:R-:W2:Y:S01]  /*307e0*/  S2R R6, SR_TID.X ;  /* 0x0000000000067919 */ /* 0x000ea20000002100 */
[----:B0-----:R-:W-:-:S04]  /*307f0*/  LOP3.LUT R5, R5, 0x7f, RZ, 0xc0, !PT ;  /* 0x0000007f05057812 */ /* 0x001fc800078ec0ff */
[----:B------:R-:W-:Y:S01]  /*30800*/  SHF.R.U32.HI R5, RZ, 0x2, R5 ;  /* 0x00000002ff057819 */ /* 0x000fe20000011605 */
[----:B--2---:R-:W-:-:S05]  /*30810*/  IMAD.SHL.U32 R8, R6, 0x20, RZ ;  /* 0x0000002006087824 */ /* 0x004fca00078e00ff */
[----:B------:R-:W-:Y:S01]  /*30820*/  LOP3.LUT R8, R5, 0x60, R8, 0xf8, !PT ;  /* 0x0000006005087812 */ /* 0x000fe200078ef808 */
[----:B------:R-:W0:Y:S02]  /*30830*/  S2R R10, SR_TID.X ;  /* 0x00000000000a7919 */ /* 0x000e240000002100 */
[----:B0-----:R-:W-:-:S05]  /*30840*/  IMAD.SHL.U32 R10, R10, 0x10, RZ ;  /* 0x000000100a0a7824 */ /* 0x001fca00078e00ff */
[----:B------:R-:W-:-:S04]  /*30850*/  LOP3.LUT R10, R10, 0x30, RZ, 0xc0, !PT ;  /* 0x000000300a0a7812 */ /* 0x000fc800078ec0ff */
[C---:B------:R-:W-:Y:S02]  /*30860*/  LOP3.LUT R11, R10.reuse, 0x40, RZ, 0xfc, !PT ;  /* 0x000000400a0b7812 */ /* 0x040fe400078efcff */
[----:B------:R-:W-:Y:S01]  /*30870*/  LOP3.LUT R10, R10, 0x80, RZ, 0xfc, !PT ;  /* 0x000000800a0a7812 */ /* 0x000fe200078efcff */
[----:B---3--:R-:W-:Y:S01]  /*30880*/  IMAD.MOV.U32 R3, RZ, RZ, R0 ;  /* 0x000000ffff037224 */ /* 0x008fe200078e0000 */
[----:B------:R-:W-:-:S05]  /*30890*/  SHF.R.S32.HI R0, RZ, 0x1f, R18 ;  /* 0x0000001fff007819 */ /* 0x000fca0000011412 */
[----:B------:R-:W-:Y:S02]  /*308a0*/  IMAD R0, R0, UR4, RZ ;  /* 0x0000000400007c24 */ /* 0x000fe4000f8e02ff */
[----:B------:R-:W-:-:S04]  /*308b0*/  IMAD.WIDE.U32 R2, R18, UR4, R2 ;  /* 0x0000000412027c25 */ /* 0x000fc8000f8e0002 */
[----:B------:R-:W-:Y:S01]  /*308c0*/  IMAD R0, R18, UR5, R0 ;  /* 0x0000000512007c24 */ /* 0x000fe2000f8e0200 */
[----:B------:R-:W-:Y:S02]  /*308d0*/  ULDC.64 UR4, c[0x0][0xa00] ;  /* 0x0002800000047ab9 */ /* 0x000fe40000000a00 */
[----:B------:R-:W-:Y:S01]  /*308e0*/  ISETP.NE.U32.AND P0, PT, RZ, UR4, PT ;  /* 0x00000004ff007c0c */ /* 0x000fe2000bf05070 */
[----:B------:R-:W-:Y:S01]  /*308f0*/  IMAD.IADD R3, R3, 0x1, R0 ;  /* 0x0000000103037824 */ /* 0x000fe200078e0200 */
[----:B------:R-:W-:Y:S02]  /*30900*/  SHF.R.S32.HI R0, RZ, 0x1f, R19 ;  /* 0x0000001fff007819 */ /* 0x000fe40000011413 */
[----:B------:R-:W-:Y:S01]  /*30910*/  ISETP.NE.AND.EX P0, PT, RZ, UR5, PT, P0 ;  /* 0x00000005ff007c0c */ /* 0x000fe2000bf05300 */
[----:B------:R-:W-:-:S03]  /*30920*/  ULDC.64 UR4, c[0x0][0x2e0] ;  /* 0x0000b80000047ab9 */ /* 0x000fc60000000a00 */
[----:B------:R-:W-:Y:S02]  /*30930*/  SEL R4, R0, RZ, !P0 ;  /* 0x000000ff00047207 */ /* 0x000fe40004000000 */
[----:B------:R-:W-:Y:S02]  /*30940*/  SEL R0, R19, RZ, !P0 ;  /* 0x000000ff13007207 */ /* 0x000fe40004000000 */
[----:B-1----:R-:W-:-:S13]  /*30950*/  ISETP.NE.AND P0, PT, R7, 0x1, PT ;  /* 0x000000010700780c */ /* 0x002fda0003f05270 */
[----:B------:R-:W0:Y:S08]  /*30960*/  @P0 LDC R5, c[0x0][0x44c] ;  /* 0x00011300ff050b82 */ /* 0x000e300000000800 */
[----:B------:R-:W1:Y:S01]  /*30970*/  @P0 LDC R6, c[0x0][0x450] ;  /* 0x00011400ff060b82 */ /* 0x000e620000000800 */
[----:B------:R-:W-:Y:S02]  /*30980*/  IMAD R4, R4, UR4, RZ ;  /* 0x0000000404047c24 */ /* 0x000fe4000f8e02ff */
[----:B------:R-:W-:-:S04]  /*30990*/  IMAD.WIDE.U32 R2, R0, UR4, R2 ;  /* 0x0000000400027c25 */ /* 0x000fc8000f8e0002 */
[----:B------:R-:W-:Y:S01]  /*309a0*/  IMAD R0, R0, UR5, R4 ;  /* 0x0000000500007c24 */ /* 0x000fe2000f8e0204 */
[----:B------:R-:W-:Y:S01]  /*309b0*/  ULDC.64 UR4, c[0x0][0x2d0] ;  /* 0x0000b40000047ab9 */ /* 0x000fe20000000a00 */
[----:B----4-:R-:W-:Y:S02]  /*309c0*/  IMAD.IADD R4, R8, 0x1, R12 ;  /* 0x0000000108047824 */ /* 0x010fe400078e020c */
[----:B------:R-:W-:Y:S02]  /*309d0*/  IMAD.IADD R3, R3, 0x1, R0 ;  /* 0x0000000103037824 */ /* 0x000fe400078e0200 */
[----:B0-----:R-:W-:Y:S01]  /*309e0*/  @P0 IMAD.HI.U32 R5, R4, R5, RZ ;  /* 0x0000000504050227 */ /* 0x001fe200078e00ff */
[----:B------:R-:W0:Y:S03]  /*309f0*/  S2R R8, SR_TID.X ;  /* 0x0000000000087919 */ /* 0x000e260000002100 */
[----:B------:R-:W-:Y:S01]  /*30a00*/  IMAD.MOV.U32 R0, RZ, RZ, R4 ;  /* 0x000000ffff007224 */ /* 0x000fe200078e0004 */
[----:B-1----:R-:W-:-:S05]  /*30a10*/  @P0 SHF.R.U32.HI R0, RZ, R6, R5 ;  /* 0x00000006ff000219 */ /* 0x002fca0000011605 */
[----:B------:R-:W-:-:S04]  /*30a20*/  IMAD.MOV R5, RZ, RZ, -R0 ;  /* 0x000000ffff057224 */ /* 0x000fc800078e0a00 */
[----:B------:R-:W-:Y:S01]  /*30a30*/  IMAD R4, R7, R5, R4 ;  /* 0x0000000507047224 */ /* 0x000fe200078e0204 */
[----:B------:R-:W-:Y:S01]  /*30a40*/  SHF.R.S32.HI R5, RZ, 0x1f, R0 ;  /* 0x0000001fff057819 */ /* 0x000fe20000011400 */
[----:B------:R-:W-:-:S04]  /*30a50*/  IMAD.WIDE.U32 R2, R0, UR4, R2 ;  /* 0x0000000400027c25 */ /* 0x000fc8000f8e0002 */
[----:B------:R-:W-:-:S04]  /*30a60*/  IMAD R5, R5, UR4, RZ ;  /* 0x0000000405057c24 */ /* 0x000fc8000f8e02ff */
[----:B------:R-:W-:Y:S01]  /*30a70*/  IMAD R0, R0, UR5, R5 ;  /* 0x0000000500007c24 */ /* 0x000fe2000f8e0205 */
[----:B------:R-:W-:-:S03]  /*30a80*/  ULDC.64 UR4, c[0x0][0x2c8] ;  /* 0x0000b20000047ab9 */ /* 0x000fc60000000a00 */
[----:B------:R-:W-:Y:S01]  /*30a90*/  IMAD.IADD R3, R3, 0x1, R0 ;  /* 0x0000000103037824 */ /* 0x000fe200078e0200 */
[----:B------:R-:W-:Y:S01]  /*30aa0*/  SHF.R.S32.HI R0, RZ, 0x1f, R4 ;  /* 0x0000001fff007819 */ /* 0x000fe20000011404 */
[----:B------:R-:W-:-:S04]  /*30ab0*/  IMAD.WIDE.U32 R2, R4, UR4, R2 ;  /* 0x0000000404027c25 */ /* 0x000fc8000f8e0002 */
[----:B------:R-:W-:Y:S01]  /*30ac0*/  IMAD R0, R0, UR4, RZ ;  /* 0x0000000400007c24 */ /* 0x000fe2000f8e02ff */
[----:B------:R-:W-:Y:S01]  /*30ad0*/  ULDC UR4, c[0x0][0x2b8] ;  /* 0x0000ae0000047ab9 */ /* 0x000fe20000000800 */
[----:B0-----:R-:W-:Y:S01]  /*30ae0*/  IMAD.SHL.U32 R9, R8, 0x10, RZ ;  /* 0x0000001008097824 */ /* 0x001fe200078e00ff */
[----:B------:R-:W-:Y:S02]  /*30af0*/  ISETP.GE.AND P2, PT, R10, UR4, PT ;  /* 0x000000040a007c0c */ /* 0x000fe4000bf46270 */
[----:B------:R-:W-:Y:S02]  /*30b00*/  LOP3.LUT R10, R8, 0x7f, RZ, 0xc0, !PT ;  /* 0x0000007f080a7812 */ /* 0x000fe400078ec0ff */
[----:B------:R0:W5:Y:S01]  /*30b10*/  LDL R8, [R1+0x34] ;  /* 0x0000340001087983 */ /* 0x0001620000100800 */
[----:B------:R-:W-:Y:S01]  /*30b20*/  LOP3.LUT R9, R9, 0x30, RZ, 0xc0, !PT ;  /* 0x0000003009097812 */ /* 0x000fe200078ec0ff */
[----:B------:R-:W-:Y:S01]  /*30b30*/  IMAD R0, R4, UR5, R0 ;  /* 0x0000000504007c24 */ /* 0x000fe2000f8e0200 */
[----:B------:R-:W-:-:S02]  /*30b40*/  IADD3 R4, P3, R2, UR6, RZ ;  /* 0x0000000602047c10 */ /* 0x000fc4000ff7e0ff */
[----:B------:R-:W-:Y:S02]  /*30b50*/  ISETP.GE.AND P0, PT, R9, UR4, PT ;  /* 0x0000000409007c0c */ /* 0x000fe4000bf06270 */
[----:B------:R-:W-:Y:S01]  /*30b60*/  ISETP.GE.AND P1, PT, R11, UR4, PT ;  /* 0x000000040b007c0c */ /* 0x000fe2000bf26270 */
[----:B------:R-:W-:Y:S01]  /*30b70*/  UMOV UR4, 0xffffffff ;  /* 0xffffffff00047882 */ /* 0x000fe20000000000 */
[----:B------:R-:W-:Y:S02]  /*30b80*/  IADD3.X R3, R3, UR7, R0, P3, !PT ;  /* 0x0000000703037c10 */ /* 0x000fe40009ffe400 */
[----:B------:R-:W-:Y:S01]  /*30b90*/  SHF.R.U32.HI R10, RZ, 0x2, R10 ;  /* 0x00000002ff0a7819 */ /* 0x000fe2000001160a */
[----:B0-----:R-:W-:Y:S08]  /*30ba0*/  BRA.DIV UR4, `(.L_x_1778) ;  /* 0x0000005204287947 */ /* 0x001ff0000b800000 */
[----:B------:R-:W2:Y:S04]  /*30bb0*/  LDL.LU R6, [R1+0x38] ;  /* 0x0000380001067983 */ /* 0x000ea80000300800 */
[----:B------:R-:W3:Y:S01]  /*30bc0*/  LDL.LU R11, [R1+0x30] ;  /* 0x00003000010b7983 */ /* 0x000ee20000300800 */
[----:B--2---:R-:W-:-:S03]  /*30bd0*/  IMAD R2, R6, R7, RZ ;  /* 0x0000000706027224 */ /* 0x004fc600078e02ff */
[----:B------:R-:W0:Y:S01]  /*30be0*/  SHFL.IDX PT, R7, R4, RZ, 0x1c1f ;  /* 0x001c1fff04077589 */ /* 0x000e2200000e0000 */
[----:B---3--:R-:W-:-:S03]  /*30bf0*/  IMAD.IADD R0, R10, 0x1, R11 ;  /* 0x000000010a007824 */ /* 0x008fc600078e020b */
[----:B------:R-:W1:Y:S01]  /*30c00*/  SHFL.IDX PT, R6, R3, RZ, 0x1c1f ;  /* 0x001c1fff03067589 */ /* 0x000e6200000e0000 */
[C---:B------:R-:W-:Y:S01]  /*30c10*/  VIADD R5, R0.reuse, 0x20 ;  /* 0x0000002000057836 */ /* 0x040fe20000000000 */
[----:B------:R-:W-:-:S13]  /*30c20*/  ISETP.GE.AND P4, PT, R0, R2, PT ;  /* 0x000000020000720c */ /* 0x000fda0003f86270 */
        /* <DEDUP_REMOVED lines=14> */
[----:B------:R-:W-:Y:S02]  /*30d10*/  @!P3 IMAD.MOV.U32 R6, RZ, RZ, R5 ;  /* 0x000000ffff06b224 */ /* 0x000fe400078e0005 */
[----:B------:R-:W-:-:S03]  /*30d20*/  VIADD R5, R0, 0x40 ;  /* 0x0000004000057836 */ /* 0x000fc60000000000 */
        /* <DEDUP_REMOVED lines=15> */
.L_x_1938:
[----:B------:R-:W-:Y:S01]  /*30e20*/  VIADD R0, R0, 0x60 ;  /* 0x0000006000007836 */ /* 0x000fe20000000000 */
[----:B------:R-:W-:Y:S04]  /*30e30*/  BSSY B0, `(.L_x_1779) ;  /* 0x000000b000007945 */ /* 0x000fe80003800000 */
        /* <DEDUP_REMOVED lines=10> */
.L_x_1780:
[----:B------:R-:W-:Y:S05]  /*30ee0*/  BSYNC B0 ;  /* 0x0000000000007941 */ /* 0x000fea0003800000 */
.L_x_1779:
[----:B0--34-:R0:W5:Y:S01]  /*30ef0*/  LDL R8, [R1+0x4] ;  /* 0x0000040001087983 */ /* 0x0191620000100800 */
[----:B------:R-:W-:Y:S01]  /*30f00*/  PLOP3.LUT P0, PT, PT, PT, PT, 0x80, 0x0 ;  /* 0x000000000000781c */ /* 0x000fe20003f0f070 */
[----:B------:R-:W-:-:S12]  /*30f10*/  NOP ;  /* 0x0000000000007918 */ /* 0x000fd80000000000 */
.L_x_1781:
        /* <DEDUP_REMOVED lines=19> */
.L_x_1939:
[----:B------:R-:W-:Y:S05]  /*31050*/  BSYNC B0 ;  /* 0x0000000000007941 */ /* 0x000fea0003800000 */
.L_x_1782:
[----:B--2---:R-:W2:Y:S04]  /*31060*/  LDL.LU R2, [R1+0x40] ;  /* 0x0000400001027983 */ /* 0x004ea80000300800 */
[----:B------:R-:W3:Y:S01]  /*31070*/  LDL R3, [R1+0x20] ;  /* 0x0000200001037983 */ /* 0x000ee20000100800 */
[----:B--2---:R-:W-:-:S05]  /*31080*/  VIADD R2, R2, 0xfffffffe ;  /* 0xfffffffe02027836 */ /* 0x004fca0000000000 */
[----:B---3--:R-:W-:-:S13]  /*31090*/  ISETP.GE.AND P0, PT, R2, R3, PT ;  /* 0x000000030200720c */ /* 0x008fda0003f06270 */
[----:B------:R-:W-:Y:S05]  /*310a0*/  @!P0 BRA `(.L_x_1784) ;  /* 0x0000001000248947 */ /* 0x000fea0003800000 */
[----:B------:R2:W5:Y:S04]  /*310b0*/  LDL.LU R0, [R1+0x8] ;  /* 0x0000080001007983 */ /* 0x0005680000300800 */
[----:B------:R2:W5:Y:S02]  /*310c0*/  LDL.LU R3, [R1+0x10] ;  /* 0x0000100001037983 */ /* 0x0005640000300800 */
.L_x_1806:
[----:B------:R-:W3:Y:S01]  /*310d0*/  LDL R4, [R1] ;  /* 0x0000000001047983 */ /* 0x000ee20000100800 */
[----:B-1---5:R-:W-:Y:S01]  /*310e0*/  VIADD R5, R0, 0x1 ;  /* 0x0000000100057836 */ /* 0x022fe20000000000 */
[----:B------:R-:W-:Y:S05]  /*310f0*/  YIELD ;  /* 0x0000000000007946 */ /* 0x000fea0003800000 */
[C---:B------:R-:W-:Y:S01]  /*31100*/  ISETP.NE.AND P0, PT, R5.reuse, 0x2, PT ;  /* 0x000000020500780c */ /* 0x040fe20003f05270 */
[----:B------:R-:W-:Y:S03]  /*31110*/  BSSY B0, `(.L_x_1785) ;  /* 0x000008f000007945 */ /* 0x000fe60003800000 */
[----:B--2---:R-:W-:-:S02]  /*31120*/  SEL R10, R5, RZ, P0 ;  /* 0x000000ff050a7207 */ /* 0x004fc40000000000 */
[----:B---3--:R-:W-:Y:S02]  /*31130*/  LOP3.LUT P1, RZ, R4, 0x1, RZ, 0xc0, !PT ;  /* 0x0000000104ff7812 */ /* 0x008fe4000782c0ff */
        /* <DEDUP_REMOVED lines=18> */
[----:B------:R-:W-:-:S04]  /*31260*/  @P0 SHF.R.U32.HI R4, RZ, R5, R6 ;  /* 0x00000005ff040219 */ /* 0x000fc80000011606 */
[--C-:B------:R-:W-:Y:S01]  /*31270*/  SHF.R.S32.HI R5, RZ, 0x1f, R4.reuse ;  /* 0x0000001fff057819 */ /* 0x100fe20000011404 */
[----:B------:R-:W-:-:S04]  /*31280*/  IMAD.MOV R8, RZ, RZ, -R4 ;  /* 0x000000ffff087224 */ /* 0x000fc800078e0a04 */
[----:B------:R-:W-:Y:S02]  /*31290*/  IMAD R8, R7, R8, R2 ;  /* 0x0000000807087224 */ /* 0x000fe400078e0202 */
[----:B---3--:R-:W-:-:S04]  /*312a0*/  IMAD R6, R12, UR6, RZ ;  /* 0x000000060c067c24 */ /* 0x008fc8000f8e02ff */
[C---:B--2---:R-:W-:Y:S02]  /*312b0*/  IMAD R6, R11.reuse, UR7, R6 ;  /* 0x000000070b067c24 */ /* 0x044fe4000f8e0206 */
[----:B------:R-:W-:-:S04]  /*312c0*/  IMAD.WIDE.U32 R4, R11, UR6, R4 ;  /* 0x000000060b047c25 */ /* 0x000fc8000f8e0004 */
[----:B------:R-:W-:Y:S01]  /*312d0*/  IMAD.IADD R5, R6, 0x1, R5 ;  /* 0x0000000106057824 */ /* 0x000fe200078e0205 */
[----:B------:R-:W-:-:S04]  /*312e0*/  LEA R6, P0, R4, UR4, 0x2 ;  /* 0x0000000404067c11 */ /* 0x000fc8000f8010ff */
[----:B------:R-:W-:-:S05]  /*312f0*/  LEA.HI.X R7, R4, UR5, R5, 0x2, P0 ;  /* 0x0000000504077c11 */ /* 0x000fca00080f1405 */
[----:B------:R3:W5:Y:S04]  /*31300*/  LDG.E R17, desc[UR60][R6.64] ;  /* 0x0000003c06117981 */ /* 0x000768000c1e1900 */
.L_x_1787:
[----:B------:R-:W4:Y:S01]  /*31310*/  LDL R4, [R1+0x4] ;  /* 0x0000040001047983 */ /* 0x000f220000100800 */
[----:B------:R-:W3:Y:S02]  /*31320*/  S2R R5, SR_TID.X ;  /* 0x0000000000057919 */ /* 0x000ee40000002100 */
[----:B---3--:R-:W-:Y:S01]  /*31330*/  LOP3.LUT R6, R5, 0x7f, RZ, 0xc0, !PT ;  /* 0x0000007f05067812 */ /* 0x008fe200078ec0ff */
[----:B------:R-:W-:Y:S03]  /*31340*/  BSSY B1, `(.L_x_1788) ;  /* 0x0000006000017945 */ /* 0x000fe60003800000 */
[----:B------:R-:W-:Y:S01]  /*31350*/  ISETP.NE.AND P1, PT, R6, RZ, PT ;  /* 0x000000ff0600720c */ /* 0x000fe20003f25270 */
[----:B----4-:R-:W-:Y:S01]  /*31360*/  IMAD R5, R10, 0x8, R4 ;  /* 0x000000080a057824 */ /* 0x010fe200078e0204 */
[----:B------:R-:W-:-:S04]  /*31370*/  SHF.L.U32 R4, R9, 0x1f, RZ ;  /* 0x0000001f09047819 */ /* 0x000fc800000006ff */
[----:B------:R-:W3:Y:S02]  /*31380*/  SYNCS.PHASECHK.TRANS64.TRYWAIT P0, [R5+URZ+0x29880], R4 ;  /* 0x02988004050075a7 */ /* 0x000ee4000800017f */
[----:B---3--:R-:W-:Y:S05]  /*31390*/  @!P0 BRA `(.L_x_1789) ;  /* 0x0000004c00ac8947 */ /* 0x008fea0003800000 */
.L_x_1940:
[----:B------:R-:W-:Y:S05]  /*313a0*/  BSYNC B1 ;  /* 0x0000000000017941 */ /* 0x000fea0003800000 */
.L_x_1788:
        /* <DEDUP_REMOVED lines=9> */
.L_x_1791:
[----:B------:R-:W-:Y:S05]  /*31440*/  BSYNC B1 ;  /* 0x0000000000017941 */ /* 0x000fea0003800000 */
.L_x_1790:
[----:B-1----:R-:W4:Y:S04]  /*31450*/  LDL R9, [R1+0x4] ;  /* 0x0000040001097983 */ /* 0x002f280000100800 */
[----:B------:R-:W4:Y:S04]  /*31460*/  LDL R7, [R1+0x8] ;  /* 0x0000080001077983 */ /* 0x000f280000100800 */
        /* <DEDUP_REMOVED lines=8> */
[----:B----4-:R-:W-:-:S02]  /*314f0*/  IMAD R7, R7, 0x5000, R9 ;  /* 0x0000500007077824 */ /* 0x010fc400078e0209 */
[----:B--2---:R-:W-:Y:S02]  /*31500*/  IMAD R6, R8, 0xa0, R6 ;  /* 0x000000a008067824 */ /* 0x004fe400078e0206 */
[----:B------:R-:W-:Y:S02]  /*31510*/  VIADD R7, R7, 0xa400 ;  /* 0x0000a40007077836 */ /* 0x000fe40000000000 */
[----:B------:R-:W-:-:S07]  /*31520*/  VIADD R8, R5, 0x29870 ;  /* 0x0002987005087836 */ /* 0x000fce0000000000 */
.L_x_1792:
[----:B------:R-:W-:-:S13]  /*31530*/  @P0 ELECT P2, URZ, PT ;  /* 0x00000000003f082f */ /* 0x000fda0003840000 */
[----:B-----5:R-:W-:Y:S02]  /*31540*/  @P2 R2UR UR13, R17 ;  /* 0x00000000110d22ca */ /* 0x020fe400000e0000 */
        /* <DEDUP_REMOVED lines=11> */
.L_x_1941:
[----:B------:R-:W-:Y:S05]  /*31600*/  BSYNC B1 ;  /* 0x0000000000017941 */ /* 0x000fea0003800000 */
.L_x_1793:
[----:B------:R-:W-:Y:S01]  /*31610*/  BSSY B1, `(.L_x_1795) ;  /* 0x000000b000017945 */ /* 0x000fe20003800000 */
[----:B------:R-:W-:Y:S02]  /*31620*/  IMAD.MOV.U32 R8, RZ, RZ, 0x0 ;  /* 0x00000000ff087424 */ /* 0x000fe400078e00ff */
[----:B------:R-:W-:Y:S01]  /*31630*/  IMAD.MOV.U32 R9, RZ, RZ, 0x14f00000 ;  /* 0x14f00000ff097424 */ /* 0x000fe200078e00ff */
[----:B------:R-:W-:Y:S06]  /*31640*/  @P1 BRA `(.L_x_1796) ;  /* 0x00000000001c1947 */ /* 0x000fec0003800000 */
[----:B------:R-:W2:Y:S01]  /*31650*/  S2R R7, SR_TID.X ;  /* 0x0000000000077919 */ /* 0x000ea20000002100 */
[----:B-1-3--:R-:W-:-:S04]  /*31660*/  IMAD.MOV.U32 R4, RZ, RZ, 0x7800 ;  /* 0x00007800ff047424 */ /* 0x00afc800078e00ff */
[----:B------:R4:W-:Y:S01]  /*31670*/  SYNCS.ARRIVE.TRANS64 RZ, [R5+URZ+0x29830], R4 ;  /* 0x0298300405ff79a7 */ /* 0x0009e2000800003f */
[----:B--2---:R-:W-:-:S04]  /*31680*/  LOP3.LUT R7, R7, 0x1f, RZ, 0xc0, !PT ;  /* 0x0000001f07077812 */ /* 0x004fc800078ec0ff */
[----:B------:R-:W-:-:S13]  /*31690*/  ISETP.NE.AND P0, PT, R7, RZ, PT ;  /* 0x000000ff0700720c */ /* 0x000fda0003f05270 */
[----:B----4-:R-:W-:Y:S05]  /*316a0*/  @!P0 BRA `(.L_x_1796) ;  /* 0x0000000000048947 */ /* 0x010fea0003800000 */
[----:B------:R-:W-:Y:S01]  /*316b0*/  BPT.TRAP 0x1 ;  /* 0x000000040000795c */ /* 0x000fe20000300000 */
.L_x_1796:
[----:B------:R-:W-:Y:S05]  /*316c0*/  BSYNC B1 ;  /* 0x0000000000017941 */ /* 0x000fea0003800000 */
.L_x_1795:
[----:B------:R-:W2:Y:S04]  /*316d0*/  LDL R7, [R1+0x4] ;  /* 0x0000040001077983 */ /* 0x000ea80000100800 */
[----:B-1-3--:R-:W2:Y:S01]  /*316e0*/  LDL R4, [R1+0x8] ;  /* 0x0000080001047983 */ /* 0x00aea20000100800 */
        /* <DEDUP_REMOVED lines=9> */
.L_x_1797:
        /* <DEDUP_REMOVED lines=15> */
.L_x_1798:
        /* <DEDUP_REMOVED lines=15> */
.L_x_1799:
        /* <DEDUP_REMOVED lines=9> */
[----:B---3--:R-:W-:Y:S05]  /*319f0*/  @P0 BRA.U.ANY `(.L_x_1799) ;  /* 0xfffffffd00d80947 */ /* 0x008fea000393ffff */
.L_x_1786:
[----:B------:R-:W-:Y:S05]  /*31a00*/  BSYNC B0 ;  /* 0x0000000000007941 */ /* 0x000fea0003800000 */
.L_x_1785:
[----:B------:R-:W-:-:S06]  /*31a10*/  UISETP.NE.AND UP0, UPT, UR37, 0x3, UPT ;  /* 0x000000032500788c */ /* 0x000fcc000bf05270 */
[----:B------:R-:W-:-:S13]  /*31a20*/  PLOP3.LUT P0, PT, PT, PT, UP0, 0x80, 0x0 ;  /* 0x000000000000781c */ /* 0x000fda0003f0f008 */
[----:B------:R-:W-:Y:S05]  /*31a30*/  @!P0 BRA `(.L_x_1800) ;  /* 0x0000000000048947 */ /* 0x000fea0003800000 */
[----:B------:R-:W-:Y:S01]  /*31a40*/  BPT.TRAP 0x1 ;  /* 0x000000040000795c */ /* 0x000fe20000300000 */
.L_x_1800:
[----:B------:R-:W3:Y:S01]  /*31a50*/  LDL R5, [R1+0x4] ;  /* 0x0000040001057983 */ /* 0x000ee20000100800 */
[----:B------:R-:W-:Y:S01]  /*31a60*/  IMAD.U32 R4, RZ, RZ, UR39 ;  /* 0x00000027ff047e24 */ /* 0x000fe2000f8e00ff */
[----:B------:R-:W-:Y:S04]  /*31a70*/  BSSY B0, `(.L_x_1801) ;  /* 0x0000007000007945 */ /* 0x000fe80003800000 */
[----:B------:R-:W-:Y:S02]  /*31a80*/  ISETP.NE.AND P1, PT, R4, 0x3, PT ;  /* 0x000000030400780c */ /* 0x000fe40003f25270 */
[----:B------:R-:W-:-:S04]  /*31a90*/  LOP3.LUT R4, R3, 0x1, RZ, 0x3c, !PT ;  /* 0x0000000103047812 */ /* 0x000fc800078e3cff */
[----:B------:R-:W-:Y:S01]  /*31aa0*/  SHF.L.U32 R4, R4, 0x1f, RZ ;  /* 0x0000001f04047819 */ /* 0x000fe200000006ff */
[----:B---3--:R-:W-:-:S04]  /*31ab0*/  IMAD R20, R0, 0x8, R5 ;  /* 0x0000000800147824 */ /* 0x008fc800078e0205 */
[----:B------:R-:W3:Y:S02]  /*31ac0*/  SYNCS.PHASECHK.TRANS64.TRYWAIT P0, [R20+URZ+0x29870], R4 ;  /* 0x02987004140075a7 */ /* 0x000ee4000800017f */
[----:B---3--:R-:W-:Y:S05]  /*31ad0*/  @!P0 BRA `(.L_x_1802) ;  /* 0x0000004800048947 */ /* 0x008fea0003800000 */
.L_x_1942:
[----:B------:R-:W-:Y:S05]  /*31ae0*/  BSYNC B0 ;  /* 0x0000000000007941 */ /* 0x000fea0003800000 */
.L_x_1801:
[----:B------:R-:W-:Y:S05]  /*31af0*/  @!P1 BRA `(.L_x_1803) ;  /* 0x0000000000049947 */ /* 0x000fea0003800000 */
[----:B------:R-:W-:Y:S01]  /*31b00*/  BPT.TRAP 0x1 ;  /* 0x000000040000795c */ /* 0x000fe20000300000 */
.L_x_1803:
[----:B------:R-:W-:Y:S01]  /*31b10*/  SHF.L.U32 R3, R3, 0x1f, RZ ;  /* 0x0000001f03037819 */ /* 0x000fe200000006ff */
[----:B------:R-:W-:-:S03]  /*31b20*/  IMAD R12, R0, 0x5000, RZ ;  /* 0x00005000000c7824 */ /* 0x000fc600078e02ff */
[----:B------:R-:W4:Y:S02]  /*31b30*/  SYNCS.PHASECHK.TRANS64.TRYWAIT P0, [R20+URZ+0x29860], R3 ;  /* 0x02986003140075a7 */ /* 0x000f24000800017f */
[----:B----4-:R-:W-:Y:S05]  /*31b40*/  @!P0 BRA `(.L_x_1804) ;  /* 0x0000004400fc8947 */ /* 0x010fea0003800000 */
.L_x_1943:
[----:B------:R-:W5:Y:S04]  /*31b50*/  LDL R0, [R1+0x2c] ;  /* 0x00002c0001007983 */ /* 0x000f680000100800 */
[----:B------:R-:W2:Y:S04]  /*31b60*/  LDL R13, [R1+0x4] ;  /* 0x00000400010d7983 */ /* 0x000ea80000100800 */
[----:B------:R-:W4:Y:S01]  /*31b70*/  LDL R14, [R1+0x28] ;  /* 0x00002800010e7983 */ /* 0x000f220000100800 */
[----:B-1----:R-:W1:Y:S01]  /*31b80*/  S2R R9, SR_TID.X ;  /* 0x0000000000097919 */ /* 0x002e620000002100 */
[----:B------:R-:W-:Y:S05]  /*31b90*/  WARPSYNC.ALL ;  /* 0x0000000000007948 */ /* 0x000fea0003800000 */
[----:B------:R-:W-:Y:S01]  /*31ba0*/  IMAD.MOV.U32 R15, RZ, RZ, 0x40 ;  /* 0x00000040ff0f7424 */ /* 0x000fe200078e00ff */
[----:B-1----:R-:W-:-:S04]  /*31bb0*/  LOP3.LUT P0, RZ, R9, 0x4, RZ, 0xc0, !PT ;  /* 0x0000000409ff7812 */ /* 0x002fc8000780c0ff */
[----:B------:R-:W-:Y:S02]  /*31bc0*/  SEL R15, R15, 0xffffffc0, !P0 ;  /* 0xffffffc00f0f7807 */ /* 0x000fe40004000000 */
[----:B-----5:R-:W-:-:S05]  /*31bd0*/  LOP3.LUT R0, R12, R0, RZ, 0xfc, !PT ;  /* 0x000000000c007212 */ /* 0x020fca00078efcff */
[----:B--2---:R-:W-:-:S05]  /*31be0*/  IMAD.IADD R0, R13, 0x1, R0 ;  /* 0x000000010d007824 */ /* 0x004fca00078e0200 */
[----:B---3--:R-:W1:Y:S01]  /*31bf0*/  LDSM.16.MT88.4 R4, [R0+0xa400] ;  /* 0x00a400000004783b */ /* 0x008e620000004200 */
[----:B----4-:R-:W-:Y:S01]  /*31c00*/  IMAD.IADD R3, R15, 0x1, R0 ;  /* 0x000000010f037824 */ /* 0x010fe200078e0200 */
        /* <DEDUP_REMOVED lines=69> */
.L_x_1805:
[----:B------:R-:W3:Y:S01]  /*32060*/  S2R R0, SR_TID.X ;  /* 0x0000000000007919 */ /* 0x000ee20000002100 */
[----:B-1----:R1:W-:Y:S01]  /*32070*/  SYNCS.ARRIVE.TRANS64.A1T0 RZ, [R20+URZ+0x29850], RZ ;  /* 0x029850ff14ff79a7 */ /* 0x0023e2000810003f */
[----:B---3--:R-:W-:Y:S02]  /*32080*/  LOP3.LUT R3, R0, 0x7f, RZ, 0xc0, !PT ;  /* 0x0000007f00037812 */ /* 0x008fe400078ec0ff */
[----:B------:R-:W3:Y:S01]  /*32090*/  LDL R0, [R1+0x20] ;  /* 0x0000200001007983 */ /* 0x000ee20000100800 */
[----:B------:R-:W-:Y:S01]  /*320a0*/  BAR.SYNC.DEFER_BLOCKING 0x2, 0x80 ;  /* 0x0082000000007b1d */ /* 0x000fe20000010000 */
[----:B------:R-:W-:-:S05]  /*320b0*/  ISETP.NE.AND P0, PT, R3, RZ, PT ;  /* 0x000000ff0300720c */ /* 0x000fca0003f05270 */
[----:B------:R4:W5:Y:S08]  /*320c0*/  LDL R3, [R1+0x10] ;  /* 0x0000100001037983 */ /* 0x0009700000100800 */
[----:B-1----:R-:W-:-:S05]  /*320d0*/  @!P0 VIADD R20, R20, 0x29880 ;  /* 0x0002988014148836 */ /* 0x002fca0000000000 */
[----:B------:R-:W-:-:S04]  /*320e0*/  @!P0 PRMT R20, RZ, 0x654, R20 ;  /* 0x00000654ff148816 */ /* 0x000fc80000000014 */
[----:B------:R4:W-:Y:S01]  /*320f0*/  @!P0 SYNCS.ARRIVE.TRANS64.RED.A1T0 RZ, [R20+URZ], RZ ;  /* 0x000000ff14ff89a7 */ /* 0x0009e2000810043f */
[C---:B---3--:R-:W-:Y:S01]  /*32100*/  ISETP.GT.AND P0, PT, R2.reuse, R0, PT ;  /* 0x000000000200720c */ /* 0x048fe20003f04270 */
[----:B------:R-:W-:Y:S01]  /*32110*/  VIADD R2, R2, 0xffffffff ;  /* 0xffffffff02027836 */ /* 0x000fe20000000000 */
[----:B------:R4:W5:Y:S11]  /*32120*/  LDL R0, [R1+0x8] ;  /* 0x0000080001007983 */ /* 0x0009760000100800 */
[----:B----4-:R-:W-:Y:S05]  /*32130*/  @P0 BRA `(.L_x_1806) ;  /* 0xffffffec00e40947 */ /* 0x010fea000383ffff */
.L_x_1784:
        /* <DEDUP_REMOVED lines=17> */
.L_x_1808:
[----:B------:R-:W-:Y:S05]  /*32250*/  BSYNC B0 ;  /* 0x0000000000007941 */ /* 0x000fea0003800000 */
.L_x_1807:
[----:B------:R-:W-:-:S06]  /*32260*/  UISETP.NE.AND UP0, UPT, UR37, 0x3, UPT ;  /* 0x000000032500788c */ /* 0x000fcc000bf05270 */
[----:B------:R-:W-:-:S13]  /*32270*/  PLOP3.LUT P1, PT, PT, PT, UP0, 0x80, 0x0 ;  /* 0x000000000000781c */ /* 0x000fda0003f2f008 */
[----:B------:R-:W-:Y:S05]  /*32280*/  @!P1 BRA `(.L_x_1809) ;  /* 0x0000000000049947 */ /* 0x000fea0003800000 */
[----:B------:R-:W-:Y:S01]  /*32290*/  BPT.TRAP 0x1 ;  /* 0x000000040000795c */ /* 0x000fe20000300000 */
.L_x_1809:
        /* <DEDUP_REMOVED lines=11> */
.L_x_1944:
[----:B------:R-:W-:Y:S05]  /*32350*/  BSYNC B0 ;  /* 0x0000000000007941 */ /* 0x000fea0003800000 */
.L_x_1810:
[----:B------:R-:W-:Y:S05]  /*32360*/  @!P2 BRA `(.L_x_1812) ;  /* 0x000000000004a947 */ /* 0x000fea0003800000 */
[----:B------:R-:W-:Y:S01]  /*32370*/  BPT.TRAP 0x1 ;  /* 0x000000040000795c */ /* 0x000fe20000300000 */
.L_x_1812:
[----:B---3--:R-:W3:Y:S02]  /*32380*/  LDL R0, [R1+0x10] ;  /* 0x0000100001007983 */ /* 0x008ee40000100800 */
[----:B---3--:R-:W-:-:S04]  /*32390*/  SHF.L.U32 R0, R0, 0x1f, RZ ;  /* 0x0000001f00007819 */ /* 0x008fc800000006ff */
[----:B------:R-:W3:Y:S02]  /*323a0*/  SYNCS.PHASECHK.TRANS64.TRYWAIT P1, [R17+URZ+0x29860], R0 ;  /* 0x02986000110075a7 */ /* 0x000ee4000802017f */
[----:B---3--:R-:W-:Y:S05]  /*323b0*/  @!P1 BRA `(.L_x_1813) ;  /* 0x0000004000089947 */ /* 0x008fea0003800000 */
.L_x_1945:
[----:B------:R-:W3:Y:S04]  /*323c0*/  LDL R18, [R1+0x8] ;  /* 0x0000080001127983 */ /* 0x000ee80000100800 */
[----:B------:R-:W4:Y:S04]  /*323d0*/  LDL R2, [R1+0x2c] ;  /* 0x00002c0001027983 */ /* 0x000f280000100800 */
[----:B--2---:R-:W2:Y:S04]  /*323e0*/  LDL R12, [R1+0x4] ;  /* 0x00000400010c7983 */ /* 0x004ea80000100800 */
[----:B------:R-:W5:Y:S01]  /*323f0*/  LDL R13, [R1+0x28] ;  /* 0x00002800010d7983 */ /* 0x000f620000100800 */
[----:B------:R-:W0:Y:S01]  /*32400*/  S2R R3, SR_TID.X ;  /* 0x0000000000037919 */ /* 0x000e220000002100 */
[----:B------:R-:W-:Y:S05]  /*32410*/  WARPSYNC.ALL ;  /* 0x0000000000007948 */ /* 0x000fea0003800000 */
[----:B0-----:R-:W-:Y:S01]  /*32420*/  LOP3.LUT P1, RZ, R3, 0x4, RZ, 0xc0, !PT ;  /* 0x0000000403ff7812 */ /* 0x001fe2000782c0ff */
[----:B------:R-:W-:-:S05]  /*32430*/  IMAD.MOV.U32 R3, RZ, RZ, 0x40 ;  /* 0x00000040ff037424 */ /* 0x000fca00078e00ff */
[----:B------:R-:W-:Y:S01]  /*32440*/  SEL R3, R3, 0xffffffc0, !P1 ;  /* 0xffffffc003037807 */ /* 0x000fe20004800000 */
[----:B---3--:R-:W-:-:S05]  /*32450*/  IMAD R0, R18, 0x5000, RZ ;  /* 0x0000500012007824 */ /* 0x008fca00078e02ff */
[----:B----4-:R-:W-:-:S05]  /*32460*/  LOP3.LUT R2, R0, R2, RZ, 0xfc, !PT ;  /* 0x0000000200027212 */ /* 0x010fca00078efcff */
[----:B--2---:R-:W-:-:S05]  /*32470*/  IMAD.IADD R2, R12, 0x1, R2 ;  /* 0x000000010c027824 */ /* 0x004fca00078e0202 */
[----:B-1----:R-:W0:Y:S01]  /*32480*/  LDSM.16.MT88.4 R4, [R2+0xa400] ;  /* 0x00a400000204783b */ /* 0x002e220000004200 */
[----:B------:R-:W-:Y:S01]  /*32490*/  IMAD.IADD R3, R3, 0x1, R2 ;  /* 0x0000000103037824 */ /* 0x000fe200078e0202 */
[----:B-----5:R-:W-:Y:S02]  /*324a0*/  LOP3.LUT R0, R0, R13, RZ, 0xfc, !PT ;  /* 0x0000000d00007212 */ /* 0x020fe400078efcff */
[C-C-:B0-----:R-:W-:Y:S02]  /*324b0*/  PRMT R8, R4.reuse, 0x6420, R5.reuse ;  /* 0x0000642004087816 */ /* 0x141fe40000000005 */
[----:B------:R-:W-:Y:S02]  /*324c0*/  PRMT R9, R4, 0x7531, R5 ;  /* 0x0000753104097816 */ /* 0x000fe40000000005 */
[C-C-:B------:R-:W-:Y:S02]  /*324d0*/  PRMT R10, R6.reuse, 0x6420, R7.reuse ;  /* 0x00006420060a7816 */ /* 0x140fe40000000007 */
[----:B------:R-:W-:-:S02]  /*324e0*/  PRMT R11, R6, 0x7531, R7 ;  /* 0x00007531060b7816 */ /* 0x000fc40000000007 */
[----:B------:R-:W0:Y:S01]  /*324f0*/  LDSM.16.MT88.4 R4, [R3+0xa400] ;  /* 0x00a400000304783b */ /* 0x000e220000004200 */
[----:B------:R-:W-:-:S05]  /*32500*/  IMAD.IADD R0, R12, 0x1, R0 ;  /* 0x000000010c007824 */ /* 0x000fca00078e0200 */
[----:B------:R0:W-:Y:S02]  /*32510*/  STSM.16.M88.4 [R0+0x400], R8 ;  /* 0x0004000800007844 */ /* 0x0001e40000000200 */
[C-C-:B0-----:R-:W-:Y:S02]  /*32520*/  PRMT R8, R4.reuse, 0x6420, R5.reuse ;  /* 0x0000642004087816 */ /* 0x141fe40000000005 */
        /* <DEDUP_REMOVED lines=60> */
.L_x_1814:
[----:B------:R-:W2:Y:S01]  /*328f0*/  LDL.LU R3, [R1+0x10] ;  /* 0x0000100001037983 */ /* 0x000ea20000300800 */
[----:B0-----:R0:W-:Y:S01]  /*32900*/  SYNCS.ARRIVE.TRANS64.A1T0 RZ, [R17+URZ+0x29850], RZ ;  /* 0x029850ff11ff79a7 */ /* 0x0011e2000810003f */
[----:B-1----:R-:W-:Y:S02]  /*32910*/  VIADD R0, R18, 0x1 ;  /* 0x0000000112007836 */ /* 0x002fe40000000000 */
[----:B0-----:R-:W-:-:S05]  /*32920*/  @!P0 VIADD R17, R17, 0x29880 ;  /* 0x0002988011118836 */ /* 0x001fca0000000000 */
[----:B------:R-:W-:Y:S01]  /*32930*/  @!P0 PRMT R17, RZ, 0x654, R17 ;  /* 0x00000654ff118816 */ /* 0x000fe20000000011 */
[----:B------:R-:W-:Y:S06]  /*32940*/  BAR.SYNC.DEFER_BLOCKING 0x2, 0x80 ;  /* 0x0082000000007b1d */ /* 0x000fec0000010000 */
[----:B------:R1:W-:Y:S01]  /*32950*/  @!P0 SYNCS.ARRIVE.TRANS64.RED.A1T0 RZ, [R17+URZ], RZ ;  /* 0x000000ff11ff89a7 */ /* 0x0003e2000810043f */
[----:B------:R-:W-:-:S04]  /*32960*/  ISETP.NE.AND P0, PT, R0, 0x2, PT ;  /* 0x000000020000780c */ /* 0x000fc80003f05270 */
[----:B------:R-:W-:Y:S02]  /*32970*/  SEL R2, RZ, 0x1, P0 ;  /* 0x00000001ff027807 */ /* 0x000fe40000000000 */
[----:B------:R-:W-:-:S05]  /*32980*/  SEL R0, R0, RZ, P0 ;  /* 0x000000ff00007207 */ /* 0x000fca0000000000 */
[----:B------:R1:W-:Y:S01]  /*32990*/  STL [R1+0x8], R0 ;  /* 0x0000080001007387 */ /* 0x0003e20000100800 */
[----:B--2---:R-:W-:-:S05]  /*329a0*/  LOP3.LUT R3, R3, R2, RZ, 0x3c, !PT ;  /* 0x0000000203037212 */ /* 0x004fca00078e3cff */
[----:B------:R1:W-:Y:S02]  /*329b0*/  STL [R1+0x10], R3 ;  /* 0x0000100301007387 */ /* 0x0003e40000100800 */
.L_x_1759:
[----:B-1----:R-:W2:Y:S02]  /*329c0*/  LDL R0, [R1] ;  /* 0x0000000001007983 */ /* 0x002ea40000100800 */
[----:B--2---:R-:W-:-:S13]  /*329d0*/  LOP3.LUT P0, RZ, R0, 0x2, RZ, 0xc0, !PT ;  /* 0x0000000200ff7812 */ /* 0x004fda000780c0ff */
[----:B------:R-:W-:Y:S05]  /*329e0*/  @!P0 BRA `(.L_x_1815) ;  /* 0x0000000000288947 */ /* 0x000fea0003800000 */
[----:B------:R-:W-:Y:S05]  /*329f0*/  WARPSYNC.ALL ;  /* 0x0000000000007948 */ /* 0x000fea0003800000 */
[----:B------:R-:W1:Y:S08]  /*32a00*/  S2UR UR5, SR_CgaCtaId ;  /* 0x00000000000579c3 */ /* 0x000e700000008800 */
[----:B------:R-:W-:Y:S06]  /*32a10*/  BAR.SYNC.DEFER_BLOCKING 0x5, 0x180 ;  /* 0x0146000000007b1d */ /* 0x000fec0000010000 */
[----:B------:R-:W-:-:S02]  /*32a20*/  UMOV UR4, 0x400 ;  /* 0x0000040000047882 */ /* 0x000fc40000000000 */
[----:B-1----:R-:W-:-:S06]  /*32a30*/  ULEA UR4, UR5, UR4, 0x18 ;  /* 0x0000000405047291 */ /* 0x002fcc000f8ec03f */
[----:B------:R-:W-:-:S05]  /*32a40*/  IMAD.U32 R0, RZ, RZ, UR4 ;  /* 0x00000004ff007e24 */ /* 0x000fca000f8e00ff */
[----:B------:R3:W4:Y:S04]  /*32a50*/  LDS.128 R16, [R0+0x298d0] ;  /* 0x0298d00000107984 */ /* 0x0007280000000c00 */
[----:B------:R3:W-:Y:S01]  /*32a60*/  STL [R1+0x4], R0 ;  /* 0x0000040001007387 */ /* 0x0007e20000100800 */
[----:B------:R-:W-:Y:S06]  /*32a70*/  BAR.ARV 0x4, 0x180 ;  /* 0x0106000000007b1d */ /* 0x000fec0000002000 */
[----:B------:R-:W-:Y:S05]  /*32a80*/  BRA `(.L_x_1816) ;  /* 0x0000000800dc7947 */ /* 0x000fea0003800000 */
.L_x_1815:
        /* <DEDUP_REMOVED lines=35> */
[----:B------:R1:W2:Y:S02]  /*32cc0*/  SHFL.IDX PT, R8, R6, 0x1f, 0x1f ;  /* 0x03e01f0006087f89 */ /* 0x0002a400000e0000 */
.L_x_1955:
[----:B------:R-:W-:Y:S02]  /*32cd0*/  ULDC UR4, c[0x0][0xc38] ;  /* 0x00030e0000047ab9 */ /* 0x000fe40000000800 */
[----:B------:R-:W-:-:S04]  /*32ce0*/  IMAD.U32 R4, RZ, RZ, UR4 ;  /* 0x00000004ff047e24 */ /* 0x000fc8000f8e00ff */
[----:B--2---:R-:W-:-:S04]  /*32cf0*/  IMAD R8, R8, R4, RZ ;  /* 0x0000000408087224 */ /* 0x004fc800078e02ff */
[----:B------:R-:W-:-:S05]  /*32d00*/  IMAD.IADD R5, R5, 0x1, R8 ;  /* 0x0000000105057824 */ /* 0x000fca00078e0208 */
[----:B------:R-:W-:-:S13]  /*32d10*/  ISETP.GT.AND P6, PT, R5, R0, PT ;  /* 0x000000000500720c */ /* 0x000fda0003fc4270 */
[----:B------:R-:W-:Y:S05]  /*32d20*/  @P6 BRA `(.L_x_1818) ;  /* 0x00000000009c6947 */ /* 0x000fea0003800000 */
.L_x_1823:
[----:B------:R-:W2:Y:S01]  /*32d30*/  LDC R2, c[0x0][0xc3c] ;  /* 0x00030f00ff027b82 */ /* 0x000ea20000000800 */
[----:B------:R-:W-:-:S05]  /*32d40*/  VIADD R19, R19, 0x1f ;  /* 0x0000001f13137836 */ /* 0x000fca0000000000 */
[----:B--2---:R-:W-:-:S13]  /*32d50*/  ISETP.GE.AND P6, PT, R19, R2, PT ;  /* 0x000000021300720c */ /* 0x004fda0003fc6270 */
[----:B------:R-:W-:Y:S05]  /*32d60*/  @P6 BRA `(.L_x_1819) ;  /* 0x0000000400d86947 */ /* 0x000fea0003800000 */
[----:B------:R-:W2:Y:S01]  /*32d70*/  S2R R3, SR_TID.X ;  /* 0x0000000000037919 */ /* 0x000ea20000002100 */
[----:B------:R-:W-:Y:S01]  /*32d80*/  BSSY B0, `(.L_x_1820) ;  /* 0x0000009000007945 */ /* 0x000fe20003800000 */
[----:B--2---:R-:W-:-:S05]  /*32d90*/  LOP3.LUT R3, R3, 0x1f, RZ, 0xc0, !PT ;  /* 0x0000001f03037812 */ /* 0x004fca00078ec0ff */
[----:B------:R-:W-:-:S05]  /*32da0*/  IMAD.IADD R4, R19, 0x1, R3 ;  /* 0x0000000113047824 */ /* 0x000fca00078e0203 */
[----:B------:R-:W-:Y:S01]  /*32db0*/  ISETP.GE.OR P6, PT, R4, R2, !P0 ;  /* 0x000000020400720c */ /* 0x000fe200047c6670 */
[----:B------:R-:W-:-:S12]  /*32dc0*/  IMAD.MOV.U32 R2, RZ, RZ, RZ ;  /* 0x000000ffff027224 */ /* 0x000fd800078e00ff */
[----:B------:R-:W-:Y:S05]  /*32dd0*/  @P6 BRA `(.L_x_1821) ;  /* 0x00000000000c6947 */ /* 0x000fea0003800000 */
[----:B------:R-:W2:Y:S02]  /*32de0*/  LDC.64 R2, c[0x0][0xc80] ;  /* 0x00032000ff027b82 */ /* 0x000ea40000000a00 */
[----:B--2---:R-:W-:-:S06]  /*32df0*/  IMAD.WIDE R2, R4, 0x4, R2 ;  /* 0x0000000404027825 */ /* 0x004fcc00078e0202 */
[----:B------:R2:W5:Y:S02]  /*32e00*/  LDG.E R2, desc[UR60][R2.64] ;  /* 0x0000003c02027981 */ /* 0x000564000c1e1900 */
.L_x_1821:
[----:B------:R-:W-:Y:S05]  /*32e10*/  BSYNC B0 ;  /* 0x0000000000007941 */ /* 0x000fea0003800000 */
.L_x_1820:
[----:B------:R-:W-:-:S03]  /*32e20*/  UMOV UR4, 0xffffffff ;  /* 0xffffffff00047882 */ /* 0x000fc60000000000 */
[----:B------:R-:W-:Y:S05]  /*32e30*/  BRA.DIV UR4, `(.L_x_1822) ;  /* 0x0000003a04b87947 */ /* 0x000fea000b800000 */
[----:B--2--5:R-:W2:Y:S02]  /*32e40*/  SHFL.UP PT, R3, R2, 0x1, RZ ;  /* 0x0420000002037989 */ /* 0x024ea400000e00ff */
[----:B--2---:R-:W-:-:S05]  /*32e50*/  SEL R3, R3, RZ, P1 ;  /* 0x000000ff03037207 */ /* 0x004fca0000800000 */
[----:B------:R-:W-:-:S05]  /*32e60*/  IMAD.IADD R3, R2, 0x1, R3 ;  /* 0x0000000102037824 */ /* 0x000fca00078e0203 */
[----:B------:R-:W2:Y:S02]  /*32e70*/  SHFL.UP PT, R4, R3, 0x2, RZ ;  /* 0x0440000003047989 */ /* 0x000ea400000e00ff */
        /* <DEDUP_REMOVED lines=10> */
[----:B-1----:R-:W-:-:S05]  /*32f20*/  IMAD.IADD R6, R3, 0x1, R4 ;  /* 0x0000000103067824 */ /* 0x002fca00078e0204 */
[----:B------:R1:W2:Y:S02]  /*32f30*/  SHFL.IDX PT, R8, R6, 0x1f, 0x1f ;  /* 0x03e01f0006087f89 */ /* 0x0002a400000e0000 */
.L_x_1963:
[----:B------:R-:W-:Y:S02]  /*32f40*/  ULDC UR4, c[0x0][0xc38] ;  /* 0x00030e0000047ab9 */ /* 0x000fe40000000800 */
[----:B------:R-:W-:-:S04]  /*32f50*/  IMAD.U32 R4, RZ, RZ, UR4 ;  /* 0x00000004ff047e24 */ /* 0x000fc8000f8e00ff */
[----:B--2---:R-:W-:-:S04]  /*32f60*/  IMAD R8, R8, R4, RZ ;  /* 0x0000000408087224 */ /* 0x004fc800078e02ff */
[----:B------:R-:W-:-:S05]  /*32f70*/  IMAD.IADD R5, R8, 0x1, R5 ;  /* 0x0000000108057824 */ /* 0x000fca00078e0205 */
[----:B------:R-:W-:-:S13]  /*32f80*/  ISETP.GT.AND P6, PT, R5, R0, PT ;  /* 0x000000000500720c */ /* 0x000fda0003fc4270 */
[----:B------:R-:W-:Y:S05]  /*32f90*/  @!P6 BRA `(.L_x_1823) ;  /* 0xfffffffc0064e947 */ /* 0x000fea000383ffff */
.L_x_1818:
        /* <DEDUP_REMOVED lines=8> */
.L_x_1967:
[----:B------:R-:W-:Y:S01]  /*33020*/  ISETP.NE.AND P0, PT, R3, RZ, PT ;  /* 0x000000ff0300720c */ /* 0x000fe20003f05270 */
[----:B------:R-:W-:-:S12]  /*33030*/  IMAD.MOV.U32 R16, RZ, RZ, RZ ;  /* 0x000000ffff107224 */ /* 0x000fd800078e00ff */
[----:B------:R-:W-:Y:S05]  /*33040*/  @!P0 BRA `(.L_x_1825) ;  /* 0x0000000000148947 */ /* 0x000fea0003800000 */
[----:B------:R-:W-:Y:S01]  /*33050*/  UMOV UR4, 0xffffffff ;  /* 0xffffffff00047882 */ /* 0x000fe20000000000 */
[----:B------:R-:W-:Y:S02]  /*33060*/  VIADD R12, R5, 0xffffffff ;  /* 0xffffffff050c7836 */ /* 0x000fe40000000000 */
[----:B------:R-:W-:Y:S05]  /*33070*/  BRA.DIV UR4, `(.L_x_1826) ;  /* 0x0000003e04487947 */ /* 0x000fea000b800000 */
[----:B-1----:R1:W4:Y:S02]  /*33080*/  SHFL.IDX PT, R6, R6, R12, 0x1f ;  /* 0x00001f0c06067589 */ /* 0x00232400000e0000 */
.L_x_1970:
[----:B----4-:R-:W-:-:S07]  /*33090*/  IMAD.MOV.U32 R16, RZ, RZ, R6 ;  /* 0x000000ffff107224 */ /* 0x010fce00078e0006 */
.L_x_1825:
[----:B-1----:R-:W1:Y:S01]  /*330a0*/  LDC.64 R6, c[0x0][0xc90] ;  /* 0x00032400ff067b82 */ /* 0x002e620000000a00 */
[----:B------:R-:W-:-:S04]  /*330b0*/  IMAD.IADD R19, R5, 0x1, R19 ;  /* 0x0000000105137824 */ /* 0x000fc800078e0213 */
[----:B-1----:R-:W-:-:S06]  /*330c0*/  IMAD.WIDE R6, R19, 0x4, R6 ;  /* 0x0000000413067825 */ /* 0x002fcc00078e0206 */
[----:B------:R-:W2:Y:S01]  /*330d0*/  LDG.E R6, desc[UR60][R6.64] ;  /* 0x0000003c06067981 */ /* 0x000ea2000c1e1900 */
[----:B------:R-:W-:-:S04]  /*330e0*/  IMAD R16, R16, R4, R8 ;  /* 0x0000000410107224 */ /* 0x000fc800078e0208 */
[----:B------:R-:W-:Y:S02]  /*330f0*/  IMAD.IADD R0, R0, 0x1, -R16 ;  /* 0x0000000100007824 */ /* 0x000fe400078e0a10 */
[----:B--23--:R-:W-:-:S05]  /*33100*/  IMAD R5, R17, R6, RZ ;  /* 0x0000000611057224 */ /* 0x00cfca00078e02ff */
[----:B------:R-:W-:-:S04]  /*33110*/  IABS R7, R5 ;  /* 0x0000000500077213 */ /* 0x000fc80000000000 */
[----:B------:R-:W1:Y:S08]  /*33120*/  I2F.RP R2, R7 ;  /* 0x0000000700027306 */ /* 0x000e700000209400 */
        /* <DEDUP_REMOVED lines=19> */
[----:B------:R-:W-:-:S04]  /*33260*/  @P0 VIADD R8, R8, 0x1 ;  /* 0x0000000108080836 */ /* 0x000fc80000000000 */
[----:B------:R-:W-:-:S04]  /*33270*/  IMAD.MOV.U32 R2, RZ, RZ, R8 ;  /* 0x000000ffff027224 */ /* 0x000fc800078e0008 */
[----:B------:R-:W-:Y:S01]  /*33280*/  @!P2 IMAD.MOV R2, RZ, RZ, -R2 ;  /* 0x000000ffff02a224 */ /* 0x000fe200078e0a02 */
[----:B------:R-:W-:-:S05]  /*33290*/  @!P1 LOP3.LUT R2, RZ, R5, RZ, 0x33, !PT ;  /* 0x00000005ff029212 */ /* 0x000fca00078e33ff */
[----:B------:R-:W-:Y:S02]  /*332a0*/  IMAD R7, R6, R2, RZ ;  /* 0x0000000206077224 */ /* 0x000fe400078e02ff */
[----:B------:R-:W-:Y:S02]  /*332b0*/  IMAD.MOV R2, RZ, RZ, -R2 ;  /* 0x000000ffff027224 */ /* 0x000fe400078e0a02 */
[----:B------:R-:W-:Y:S02]  /*332c0*/  IMAD.MOV R3, RZ, RZ, -R7 ;  /* 0x000000ffff037224 */ /* 0x000fe400078e0a07 */
[----:B------:R-:W-:-:S03]  /*332d0*/  IMAD R0, R5, R2, R0 ;  /* 0x0000000205007224 */ /* 0x000fc600078e0200 */
[----:B------:R-:W-:-:S04]  /*332e0*/  VIADDMNMX R4, R3, R4, R6, PT ;  /* 0x0000000403047246 */ /* 0x000fc80003800106 */
        /* <DEDUP_REMOVED lines=25> */
[----:B------:R-:W-:-:S04]  /*33480*/  IMAD.MOV R4, RZ, RZ, -R4 ;  /* 0x000000ffff047224 */ /* 0x000fc800078e0a04 */
[----:B------:R-:W-:Y:S01]  /*33490*/  IMAD R18, R2, R4, R0 ;  /* 0x0000000402127224 */ /* 0x000fe200078e0200 */
[----:B------:R-:W-:-:S05]  /*334a0*/  LOP3.LUT R2, RZ, R2, RZ, 0x33, !PT ;  /* 0x00000002ff027212 */ /* 0x000fca00078e33ff */
[----:B------:R-:W-:Y:S01]  /*334b0*/  IMAD.IADD R17, R17, 0x1, R2 ;  /* 0x0000000111117824 */ /* 0x000fe200078e0202 */
[----:B------:R-:W-:Y:S06]  /*334c0*/  BRA `(.L_x_1827) ;  /* 0x00000000001c7947 */ /* 0x000fec0003800000 */
.L_x_1819:
[----:B------:R-:W-:Y:S01]  /*334d0*/  UMOV UR4, URZ ;  /* 0x0000003f00047c82 */ /* 0x000fe20008000000 */
[----:B------:R-:W-:Y:S01]  /*334e0*/  UMOV UR5, URZ ;  /* 0x0000003f00057c82 */ /* 0x000fe20008000000 */
[----:B------:R-:W-:Y:S01]  /*334f0*/  ULDC UR6, c[0x0][0xc3c] ;  /* 0x00030f0000067ab9 */ /* 0x000fe20000000800 */
[----:B------:R-:W-:Y:S02]  /*33500*/  IMAD.MOV.U32 R16, RZ, RZ, R0 ;  /* 0x000000ffff107224 */ /* 0x000fe400078e0000 */
[----:B------:R-:W-:Y:S02]  /*33510*/  IMAD.U32 R17, RZ, RZ, UR4 ;  /* 0x00000004ff117e24 */ /* 0x000fe4000f8e00ff */
[----:B------:R-:W-:Y:S02]  /*33520*/  IMAD.U32 R18, RZ, RZ, UR5 ;  /* 0x00000005ff127e24 */ /* 0x000fe4000f8e00ff */
[----:B------:R-:W-:-:S07]  /*33530*/  IMAD.U32 R19, RZ, RZ, UR6 ;  /* 0x00000006ff137e24 */ /* 0x000fce000f8e00ff */
.L_x_1827:
[----:B------:R2:W3:Y:S01]  /*33540*/  LDL R3, [R1+0x4] ;  /* 0x0000040001037983 */ /* 0x0004e20000100800 */
[----:B------:R-:W4:Y:S01]  /*33550*/  S2R R0, SR_TID.X ;  /* 0x0000000000007919 */ /* 0x000f220000002100 */
[----:B------:R-:W-:Y:S05]  /*33560*/  WARPSYNC.ALL ;  /* 0x0000000000007948 */ /* 0x000fea0003800000 */
[----:B----4-:R-:W-:Y:S01]  /*33570*/  LOP3.LUT R0, R0, 0x1f, RZ, 0xc0, !PT ;  /* 0x0000001f00007812 */ /* 0x010fe200078ec0ff */
[----:B------:R-:W-:Y:S03]  /*33580*/  BAR.SYNC.DEFER_BLOCKING 0x4, 0x180 ;  /* 0x0106000000007b1d */ /* 0x000fe60000010000 */
[----:B------:R-:W-:-:S13]  /*33590*/  ISETP.NE.AND P0, PT, R0, RZ, PT ;  /* 0x000000ff0000720c */ /* 0x000fda0003f05270 */
[----:B------:R-:W3:Y:S01]  /*335a0*/  @!P0 S2R R0, SR_CgaCtaId ;  /* 0x0000000000008919 */ /* 0x000ee20000008800 */
[----:B------:R-:W-:-:S04]  /*335b0*/  @!P0 MOV R2, 0x400 ;  /* 0x0000040000028802 */ /* 0x000fc80000000f00 */
[----:B---3--:R-:W-:-:S05]  /*335c0*/  @!P0 LEA R3, R0, R2, 0x18 ;  /* 0x0000000200038211 */ /* 0x008fca00078ec0ff */
[----:B------:R2:W-:Y:S04]  /*335d0*/  @!P0 STS.128 [R3+0x298d0], R16 ;  /* 0x0298d01003008388 */ /* 0x0005e80000000c00 */
[----:B------:R2:W-:Y:S01]  /*335e0*/  @!P0 STL [R1+0x4], R3 ;  /* 0x0000040301008387 */ /* 0x0005e20000100800 */
[----:B------:R-:W-:Y:S06]  /*335f0*/  BAR.ARV 0x5, 0x180 ;  /* 0x0146000000007b1d */ /* 0x000fec0000002000 */
.L_x_1816:
[----:B------:R-:W-:Y:S02]  /*33600*/  ULDC UR4, c[0x0][0xc3c] ;  /* 0x00030f0000047ab9 */ /* 0x000fe40000000800 */
[----:B----4-:R-:W-:-:S13]  /*33610*/  ISETP.GE.AND P0, PT, R19, UR4, PT ;  /* 0x0000000413007c0c */ /* 0x010fda000bf06270 */
[----:B------:R-:W-:Y:S05]  /*33620*/  @!P0 BRA `(.L_x_1828) ;  /* 0xffffff9c00f48947 */ /* 0x000fea000383ffff */
[----:B------:R-:W-:Y:S05]  /*33630*/  BSYNC B7 ;  /* 0x0000000000077941 */ /* 0x000fea0003800000 */
.L_x_1702:
[----:B---3--:R-:W3:Y:S01]  /*33640*/  LDL.LU R0, [R1+0x50] ;  /* 0x0000500001007983 */ /* 0x008ee20000300800 */
[----:B------:R-:W-:Y:S01]  /*33650*/  BSSY B0, `(.L_x_1829) ;  /* 0x000000b000007945 */ /* 0x000fe20003800000 */
[----:B------:R-:W4:Y:S01]  /*33660*/  S2R R5, SR_CgaCtaId ;  /* 0x0000000000057919 */ /* 0x000f220000008800 */
[----:B---3--:R-:W-:-:S05]  /*33670*/  VIADD R0, R0, 0x1 ;  /* 0x0000000100007836 */ /* 0x008fca0000000000 */
[----:B0-----:R-:W-:-:S04]  /*33680*/  LEA.HI R2, R0, R0, RZ, 0x1 ;  /* 0x0000000000027211 */ /* 0x001fc800078f08ff */
[----:B--2---:R-:W-:-:S05]  /*33690*/  LOP3.LUT R3, R2, 0xfffffffe, RZ, 0xc0, !PT ;  /* 0xfffffffe02037812 */ /* 0x004fca00078ec0ff */
[----:B------:R-:W-:Y:S01]  /*336a0*/  IMAD.IADD R3, R0, 0x1, -R3 ;  /* 0x0000000100037824 */ /* 0x000fe200078e0a03 */
[----:B------:R-:W-:-:S04]  /*336b0*/  MOV R0, 0x400 ;  /* 0x0000040000007802 */ /* 0x000fc80000000f00 */
[----:B----4-:R-:W-:Y:S02]  /*336c0*/  LEA R0, R5, R0, 0x18 ;  /* 0x0000000005007211 */ /* 0x010fe400078ec0ff */
[----:B------:R-:W-:-:S04]  /*336d0*/  SHF.L.U32 R3, R3, 0x1f, RZ ;  /* 0x0000001f03037819 */ /* 0x000fc800000006ff */
[----:B------:R-:W0:Y:S02]  /*336e0*/  SYNCS.PHASECHK.TRANS64.TRYWAIT P0, [R0+URZ+0x29820], R3 ;  /* 0x02982003000075a7 */ /* 0x000e24000800017f */
[----:B0-----:R-:W-:Y:S05]  /*336f0*/  @!P0 BRA `(.L_x_1830) ;  /* 0x0000003400d08947 */ /* 0x001fea0003800000 */
.L_x_1971:
[----:B------:R-:W-:Y:S05]  /*33700*/  BSYNC B0 ;  /* 0x0000000000007941 */ /* 0x000fea0003800000 */
.L_x_1829:
[----:B------:R-:W-:-:S03]  /*33710*/  UMOV UR4, 0xffffffff ;  /* 0xffffffff00047882 */ /* 0x000fc60000000000 */
[----:B------:R-:W-:Y:S05]  /*33720*/  BRA.DIV UR4, `(.L_x_1831) ;  /* 0x0000003604d87947 */ /* 0x000fea000b800000 */
[----:B------:R-:W2:Y:S02]  /*33730*/  S2R R2, SR_TID.X ;  /* 0x0000000000027919 */ /* 0x000ea40000002100 */
[----:B--2---:R-:W-:-:S04]  /*33740*/  SHF.R.U32.HI R2, RZ, 0x5, R2 ;  /* 0x00000005ff027819 */ /* 0x004fc80000011602 */
[----:B------:R-:W-:-:S05]  /*33750*/  LOP3.LUT R2, R2, 0x3, RZ, 0xc0, !PT ;  /* 0x0000000302027812 */ /* 0x000fca00078ec0ff */
[----:B------:R2:W3:Y:S02]  /*33760*/  SHFL.IDX PT, R14, R2, RZ, 0x1f ;  /* 0x00001fff020e7589 */ /* 0x0004e400000e0000 */
.L_x_1974:
[----:B---3--:R-:W-:-:S13]  /*33770*/  ISETP.NE.AND P0, PT, R14, RZ, PT ;  /* 0x000000ff0e00720c */ /* 0x008fda0003f05270 */
[----:B------:R-:W-:Y:S05]  /*33780*/  @P0 BRA `(.L_x_1429) ;  /* 0x0000000000b00947 */ /* 0x000fea0003800000 */
[----:B------:R-:W-:-:S03]  /*33790*/  UMOV UR4, 0xffffffff ;  /* 0xffffffff00047882 */ /* 0x000fc60000000000 */
[----:B------:R-:W-:Y:S05]  /*337a0*/  BRA.DIV UR4, `(.L_x_1832) ;  /* 0x0000003604ec7947 */ /* 0x000fea000b800000 */
[----:B------:R-:W-:-:S13]  /*337b0*/  ELECT P6, URZ, PT ;  /* 0x00000000003f782f */ /* 0x000fda00038c0000 */
.L_x_1977:
[----:B------:R-:W-:Y:S05]  /*337c0*/  @!P6 BRA `(.L_x_1429) ;  /* 0x0000000000a0e947 */ /* 0x000fea0003800000 */
[----:B------:R-:W-:-:S06]  /*337d0*/  ULOP3.LUT UR4, UR36, 0x2, URZ, 0xfc, !UPT ;  /* 0x0000000224047892 */ /* 0x000fcc000f8efc3f */
[----:B--2---:R-:W-:-:S05]  /*337e0*/  IMAD.U32 R2, RZ, RZ, UR4 ;  /* 0x00000004ff027e24 */ /* 0x004fca000f8e00ff */
[----:B------:R-:W-:-:S13]  /*337f0*/  ISETP.NE.AND P0, PT, R2, 0x3, PT ;  /* 0x000000030200780c */ /* 0x000fda0003f05270 */
[----:B------:R-:W-:Y:S05]  /*33800*/  @!P0 BRA `(.L_x_1833) ;  /* 0x0000000000048947 */ /* 0x000fea0003800000 */
[----:B------:R-:W-:Y:S01]  /*33810*/  BPT.TRAP 0x1 ;  /* 0x000000040000795c */ /* 0x000fe20000300000 */
.L_x_1833:
[----:B0-----:R-:W1:Y:S04]  /*33820*/  LDL R3, [R1+0x8] ;  /* 0x0000080001037983 */ /* 0x001e680000100800 */
[----:B------:R-:W2:Y:S01]  /*33830*/  LDL.LU R7, [R1+0x10] ;  /* 0x0000100001077983 */ /* 0x000ea20000300800 */
[----:B------:R-:W-:-:S04]  /*33840*/  VIADD R2, R0, 0x29840 ;  /* 0x0002984000027836 */ /* 0x000fc80000000000 */
[C---:B-1----:R-:W-:Y:S02]  /*33850*/  IMAD R6, R3.reuse, 0x8, R2 ;  /* 0x0000000803067824 */ /* 0x042fe400078e0202 */
[----:B------:R-:W-:Y:S01]  /*33860*/  VIADD R3, R3, 0x1 ;  /* 0x0000000103037836 */ /* 0x000fe20000000000 */
[----:B--2---:R-:W-:-:S04]  /*33870*/  SHF.L.U32 R5, R7, 0x1f, RZ ;  /* 0x0000001f07057819 */ /* 0x004fc800000006ff */
        /* <DEDUP_REMOVED lines=8> */
.L_x_1978:
[----:B------:R-:W1:Y:S02]  /*33900*/  SYNCS.PHASECHK.TRANS64.TRYWAIT P1, [R7+URZ], R2 ;  /* 0x00000002070075a7 */ /* 0x000e64000802017f */
[----:B-1----:R-:W-:Y:S05]  /*33910*/  @!P1 BRA `(.L_x_1835) ;  /* 0x0000003400c49947 */ /* 0x002fea0003800000 */
.L_x_1979:
[----:B------:R-:W-:Y:S05]  /*33920*/  @!P0 BRA `(.L_x_1836) ;  /* 0x0000000000048947 */ /* 0x000fea0003800000 */
[----:B------:R-:W-:Y:S01]  /*33930*/  BPT.TRAP 0x1 ;  /* 0x000000040000795c */ /* 0x000fe20000300000 */
.L_x_1836:
[----:B------:R-:W2:Y:S02]  /*33940*/  LDL.LU R4, [R1+0x8] ;  /* 0x0000080001047983 */ /* 0x000ea40000300800 */
[----:B--2---:R-:W-:-:S04]  /*33950*/  IMAD R4, R4, 0x8, R0 ;  /* 0x0000000804047824 */ /* 0x004fc800078e0200 */
[----:B------:R-:W2:Y:S02]  /*33960*/  SYNCS.PHASECHK.TRANS64.TRYWAIT P1, [R4+URZ+0x29860], R5 ;  /* 0x02986005040075a7 */ /* 0x000ea4000802017f */
[----:B--2---:R-:W-:Y:S05]  /*33970*/  @!P1 BRA `(.L_x_1837) ;  /* 0x0000003400c09947 */ /* 0x004fea0003800000 */
.L_x_1980:
[----:B------:R-:W-:Y:S05]  /*33980*/  @!P0 BRA `(.L_x_1838) ;  /* 0x0000000000048947 */ /* 0x000fea0003800000 */
[----:B------:R-:W-:Y:S01]  /*33990*/  BPT.TRAP 0x1 ;  /* 0x000000040000795c */ /* 0x000fe20000300000 */
.L_x_1838:
[----:B------:R-:W-:-:S04]  /*339a0*/  IMAD R3, R3, 0x8, R0 ;  /* 0x0000000803037824 */ /* 0x000fc800078e0200 */
[----:B------:R-:W3:Y:S02]  /*339b0*/  SYNCS.PHASECHK.TRANS64.TRYWAIT P1, [R3+URZ+0x29860], R2 ;  /* 0x02986002030075a7 */ /* 0x000ee4000802017f */
[----:B---3--:R-:W-:Y:S05]  /*339c0*/  @!P1 BRA `(.L_x_1839) ;  /* 0x0000003400c09947 */ /* 0x008fea0003800000 */
.L_x_1981:
[----:B------:R-:W-:Y:S05]  /*339d0*/  @!P0 BRA `(.L_x_1840) ;  /* 0x0000000000048947 */ /* 0x000fea0003800000 */
[----:B------:R-:W-:Y:S01]  /*339e0*/  BPT.TRAP 0x1 ;  /* 0x000000040000795c */ /* 0x000fe20000300000 */
.L_x_1840:
[----:B------:R-:W4:Y:S02]  /*339f0*/  SYNCS.PHASECHK.TRANS64.TRYWAIT P0, [R4+URZ+0x29880], R5 ;  /* 0x02988005040075a7 */ /* 0x000f24000800017f */
[----:B----4-:R-:W-:Y:S05]  /*33a00*/  @!P0 BRA `(.L_x_1841) ;  /* 0x0000003400c48947 */ /* 0x010fea0003800000 */
.L_x_1842:
[----:B------:R0:W0:Y:S02]  /*33a10*/  SYNCS.PHASECHK.TRANS64.TRYWAIT P0, [R3+URZ+0x29880], R2 ;  /* 0x02988002030075a7 */ /* 0x000024000800017f */
[----:B0-----:R-:W-:Y:S05]  /*33a20*/  @!P0 NANOSLEEP.SYNCS 0x989680 ;  /* 0x009896800000895d */ /* 0x001fea0003900000 */
[----:B------:R-:W0:Y:S02]  /*33a30*/  @!P0 SYNCS.PHASECHK.TRANS64 P0, [R3+URZ+0x29880], R2 ;  /* 0x02988002030085a7 */ /* 0x000e24000800007f */
[----:B0-----:R-:W-:Y:S05]  /*33a40*/  @!P0 BRA `(.L_x_1842) ;  /* 0xfffffffc00f08947 */ /* 0x001fea000383ffff */
.L_x_1429:
[----:B------:R-:W-:Y:S05]  /*33a50*/  BSYNC B8 ;  /* 0x0000000000087941 */ /* 0x000fea0003800000 */
.L_x_1426:
[----:B------:R-:W-:Y:S05]  /*33a60*/  EXIT ;  /* 0x000000000000794d */ /* 0x000fea0003800000 */
.L_x_1455:
[----:B---3--:R3:W4:Y:S02]  /*33a70*/  SYNCS.PHASECHK.TRANS64.TRYWAIT P5, [R97+URZ+0x29890], R98 ;  /* 0x02989062610075a7 */ /* 0x00872400080a017f */
[----:B----4-:R-:W-:Y:S05]  /*33a80*/  @!P5 NANOSLEEP.SYNCS 0x989680 ;  /* 0x009896800000d95d */ /* 0x010fea0003900000 */
[----:B------:R-:W4:Y:S02]  /*33a90*/  @!P5 SYNCS.PHASECHK.TRANS64 P5, [R97+URZ+0x29890], R98 ;  /* 0x029890626100d5a7 */ /* 0x000f2400080a007f */
[----:B----4-:R-:W-:Y:S05]  /*33aa0*/  @!P5 BRA `(.L_x_1455) ;  /* 0xfffffffc00f0d947 */ /* 0x010fea000383ffff */
[----:B------:R-:W-:Y:S05]  /*33ab0*/  BRA `(.L_x_1843) ;  /* 0xfffffcfc00787947 */ /* 0x000fea000383ffff */
.L_x_1509:
[----:B--2---:R2:W4:Y:S02]  /*33ac0*/  SYNCS.PHASECHK.TRANS64.TRYWAIT P5, [R97+URZ+0x29890], R98 ;  /* 0x02989062610075a7 */ /* 0x00452400080a017f */
[----:B----4-:R-:W-:Y:S05]  /*33ad0*/  @!P5 NANOSLEEP.SYNCS 0x989680 ;  /* 0x009896800000d95d */ /* 0x010fea0003900000 */
[----:B------:R-:W4:Y:S02]  /*33ae0*/  @!P5 SYNCS.PHASECHK.TRANS64 P5, [R97+URZ+0x29890], R98 ;  /* 0x029890626100d5a7 */ /* 0x000f2400080a007f */
[----:B----4-:R-:W-:Y:S05]  /*33af0*/  @!P5 BRA `(.L_x_1509) ;  /* 0xfffffffc00f0d947 */ /* 0x010fea000383ffff */
[----:B------:R-:W-:Y:S05]  /*33b00*/  BRA `(.L_x_1844) ;  /* 0xfffffd5800b87947 */ /* 0x000fea000383ffff */
.L_x_1534:
[----:B-1----:R1:W2:Y:S02]  /*33b10*/  SYNCS.PHASECHK.TRANS64.TRYWAIT P2, [R97+URZ+0x29890], R98 ;  /* 0x02989062610075a7 */ /* 0x0022a4000804017f */
[----:B--2---:R-:W-:Y:S05]  /*33b20*/  @!P2 NANOSLEEP.SYNCS 0x989680 ;  /* 0x009896800000a95d */ /* 0x004fea0003900000 */
[----:B------:R-:W2:Y:S02]  /*33b30*/  @!P2 SYNCS.PHASECHK.TRANS64 P2, [R97+URZ+0x29890], R98 ;  /* 0x029890626100a5a7 */ /* 0x000ea4000804007f */
[----:B--2---:R-:W-:Y:S05]  /*33b40*/  @!P2 BRA `(.L_x_1534) ;  /* 0xfffffffc00f0a947 */ /* 0x004fea000383ffff */
[----:B------:R-:W-:Y:S05]  /*33b50*/  BRA `(.L_x_1845) ;  /* 0xfffffdb8006c7947 */ /* 0x000fea000383ffff */
.L_x_1540:
[----:B-1----:R1:W2:Y:S02]  /*33b60*/  SYNCS.PHASECHK.TRANS64.TRYWAIT P1, [R97+URZ+0x298b0], R98 ;  /* 0x0298b062610075a7 */ /* 0x0022a4000802017f */
[----:B--2---:R-:W-:Y:S05]  /*33b70*/  @!P1 NANOSLEEP.SYNCS 0x989680 ;  /* 0x009896800000995d */ /* 0x004fea0003900000 */
[----:B------:R-:W2:Y:S02]  /*33b80*/  @!P1 SYNCS.PHASECHK.TRANS64 P1, [R97+URZ+0x298b0], R98 ;  /* 0x0298b062610095a7 */ /* 0x000ea4000802007f */
[----:B--2---:R-:W-:Y:S05]  /*33b90*/  @!P1 BRA `(.L_x_1540) ;  /* 0xfffffffc00f09947 */ /* 0x004fea000383ffff */
[----:B------:R-:W-:Y:S05]  /*33ba0*/  BRA `(.L_x_1846) ;  /* 0xfffffdbc006c7947 */ /* 0x000fea000383ffff */
.L_x_1556:
[----:B------:R-:W0:Y:S01]  /*33bb0*/  S2R R35, SR_TID.X ;  /* 0x0000000000237919 */ /* 0x000e220000002100 */
[----:B------:R-:W-:Y:S01]  /*33bc0*/  BSSY B0, `(.L_x_1847) ;  /* 0x000000d000007945 */ /* 0x000fe20003800000 */
[----:B------:R-:W-:Y:S02]  /*33bd0*/  IMAD.MOV.U32 R12, RZ, RZ, RZ ;  /* 0x000000ffff0c7224 */ /* 0x000fe400078e00ff */
[----:B------:R-:W-:Y:S02]  /*33be0*/  IMAD.MOV.U32 R11, RZ, RZ, 0x1f ;  /* 0x0000001fff0b7424 */ /* 0x000fe400078e00ff */
[----:B------:R-:W-:Y:S02]  /*33bf0*/  IMAD.MOV.U32 R15, RZ, RZ, -0x1 ;  /* 0xffffffffff0f7424 */ /* 0x000fe400078e00ff */
[C---:B0-----:R-:W-:Y:S02]  /*33c00*/  VIADD R42, R35.reuse, 0xffffff80 ;  /* 0xffffff80232a7836 */ /* 0x041fe40000000000 */
[----:B------:R-:W-:-:S05]  /*33c10*/  VIADD R35, R35, 0xffffff80 ;  /* 0xffffff8023237836 */ /* 0x000fca0000000000 */
[----:B------:R-:W-:-:S04]  /*33c20*/  SHF.R.S32.HI R35, RZ, 0x1f, R35 ;  /* 0x0000001fff237819 */ /* 0x000fc80000011423 */
[----:B------:R-:W-:-:S04]  /*33c30*/  LEA.HI R35, R35, R42, RZ, 0x7 ;  /* 0x0000002a23237211 */ /* 0x000fc800078f38ff */
[----:B------:R-:W-:-:S05]  /*33c40*/  SHF.R.S32.HI R35, RZ, 0x7, R35 ;  /* 0x00000007ff237819 */ /* 0x000fca0000011423 */
[----:B------:R-:W-:-:S07]  /*33c50*/  IMAD.MOV.U32 R13, RZ, RZ, R35 ;  /* 0x000000ffff0d7224 */ /* 0x000fce00078e0023 */
[----:B-----5:R-:W-:Y:S05]  /*33c60*/  WARPSYNC.COLLECTIVE R15, `(.L_x_1848) ;  /* 0x000000000f087348 */ /* 0x020fea0003c00000 */
[----:B------:R0:W1:Y:S02]  /*33c70*/  SHFL.IDX P6, R14, R13, R12, R11 ;  /* 0x0000000c0d0e7389 */ /* 0x00006400000c000b */
[----:B01---5:R-:W-:Y:S01]  /*33c80*/  ENDCOLLECTIVE ;  /* 0x000000000000791b */ /* 0x023fe20003800000 */
.L_x_1848:
[----:B------:R-:W-:Y:S05]  /*33c90*/  BSYNC B0 ;  /* 0x0000000000007941 */ /* 0x000fea0003800000 */
.L_x_1847:
[----:B------:R-:W-:Y:S01]  /*33ca0*/  IMAD.MOV.U32 R194, RZ, RZ, R14 ;  /* 0x000000ffffc27224 */ /* 0x000fe200078e000e */
[----:B------:R-:W-:Y:S06]  /*33cb0*/  BRA `(.L_x_1849) ;  /* 0xfffffdc800cc7947 */ /* 0x000fec000383ffff */
.L_x_1566:
[----:B------:R-:W-:Y:S01]  /*33cc0*/  BSSY B1, `(.L_x_1850) ;  /* 0x0000007000017945 */ /* 0x000fe20003800000 */
[----:B------:R-:W-:Y:S02]  /*33cd0*/  IMAD.MOV.U32 R12, RZ, RZ, RZ ;  /* 0x000000ffff0c7224 */ /* 0x000fe400078e00ff */
[----:B------:R-:W-:Y:S02]  /*33ce0*/  IMAD.MOV.U32 R11, RZ, RZ, 0x1e1f ;  /* 0x00001e1fff0b7424 */ /* 0x000fe400078e00ff */
[----:B------:R-:W-:-:S07]  /*33cf0*/  IMAD.MOV.U32 R15, RZ, RZ, -0x1 ;  /* 0xffffffffff0f7424 */ /* 0x000fce00078e00ff */
[----:B------:R-:W-:Y:S05]  /*33d00*/  WARPSYNC.COLLECTIVE R15, `(.L_x_1851) ;  /* 0x000000000f087348 */ /* 0x000fea0003c00000 */
[----:B------:R0:W1:Y:S02]  /*33d10*/  SHFL.IDX P6, R14, R13, R12, R11 ;  /* 0x0000000c0d0e7389 */ /* 0x00006400000c000b */
[----:B01----:R-:W-:Y:S01]  /*33d20*/  ENDCOLLECTIVE ;  /* 0x000000000000791b */ /* 0x003fe20003800000 */
.L_x_1851:
[----:B------:R-:W-:Y:S05]  /*33d30*/  BSYNC B1 ;  /* 0x0000000000017941 */ /* 0x000fea0003800000 */
.L_x_1850:
[----:B------:R-:W-:Y:S02]  /*33d40*/  IMAD.MOV.U32 R13, RZ, RZ, R5 ;  /* 0x000000ffff0d7224 */ /* 0x000fe400078e0005 */
[----:B------:R-:W-:Y:S02]  /*33d50*/  IMAD.MOV.U32 R12, RZ, RZ, RZ ;  /* 0x000000ffff0c7224 */ /* 0x000fe400078e00ff */
[----:B------:R-:W-:Y:S02]  /*33d60*/  IMAD.MOV.U32 R11, RZ, RZ, 0x1e1f ;  /* 0x00001e1fff0b7424 */ /* 0x000fe400078e00ff */
[----:B------:R-:W-:Y:S02]  /*33d70*/  IMAD.MOV.U32 R15, RZ, RZ, -0x1 ;  /* 0xffffffffff0f7424 */ /* 0x000fe400078e00ff */
[----:B------:R-:W-:-:S07]  /*33d80*/  IMAD.MOV.U32 R3, RZ, RZ, R14 ;  /* 0x000000ffff037224 */ /* 0x000fce00078e000e */
[----:B------:R-:W-:Y:S05]  /*33d90*/  WARPSYNC.COLLECTIVE R15, `(.L_x_1852) ;  /* 0x000000000f087348 */ /* 0x000fea0003c00000 */
[----:B------:R0:W1:Y:S02]  /*33da0*/  SHFL.IDX P6, R14, R13, R12, R11 ;  /* 0x0000000c0d0e7389 */ /* 0x00006400000c000b */
[----:B01----:R-:W-:Y:S01]  /*33db0*/  ENDCOLLECTIVE ;  /* 0x000000000000791b */ /* 0x003fe20003800000 */
.L_x_1852:
[----:B------:R-:W-:Y:S02]  /*33dc0*/  IMAD.MOV.U32 R13, RZ, RZ, R7 ;  /* 0x000000ffff0d7224 */ /* 0x000fe400078e0007 */
[----:B------:R-:W-:-:S07]  /*33dd0*/  IMAD.MOV.U32 R5, RZ, RZ, R14 ;  /* 0x000000ffff057224 */ /* 0x000fce00078e000e */
[----:B------:R-:W-:Y:S05]  /*33de0*/  WARPSYNC.COLLECTIVE R15, `(.L_x_1853) ;  /* 0x000000000f087348 */ /* 0x000fea0003c00000 */
[----:B------:R0:W1:Y:S02]  /*33df0*/  SHFL.IDX P6, R14, R13, R12, R11 ;  /* 0x0000000c0d0e7389 */ /* 0x00006400000c000b */
[----:B01----:R-:W-:Y:S01]  /*33e00*/  ENDCOLLECTIVE ;  /* 0x000000000000791b */ /* 0x003fe20003800000 */
.L_x_1853:
[----:B------:R-:W-:Y:S02]  /*33e10*/  IMAD.MOV.U32 R13, RZ, RZ, R0 ;  /* 0x000000ffff0d7224 */ /* 0x000fe400078e0000 */
[----:B------:R-:W-:-:S07]  /*33e20*/  IMAD.MOV.U32 R7, RZ, RZ, R14 ;  /* 0x000000ffff077224 */ /* 0x000fce00078e000e */
[----:B------:R-:W-:Y:S05]  /*33e30*/  WARPSYNC.COLLECTIVE R15, `(.L_x_1854) ;  /* 0x000000000f087348 */ /* 0x000fea0003c00000 */
[----:B------:R0:W1:Y:S02]  /*33e40*/  SHFL.IDX P6, R14, R13, R12, R11 ;  /* 0x0000000c0d0e7389 */ /* 0x00006400000c000b */
[----:B01----:R-:W-:Y:S01]  /*33e50*/  ENDCOLLECTIVE ;  /* 0x000000000000791b */ /* 0x003fe20003800000 */
.L_x_1854:
[----:B------:R-:W-:Y:S05]  /*33e60*/  BRA `(.L_x_1855) ;  /* 0xfffffdd0001c7947 */ /* 0x000fea000383ffff */
.L_x_1570:
[----:B0-----:R0:W1:Y:S02]  /*33e70*/  SYNCS.PHASECHK.TRANS64.TRYWAIT P0, [R16+URZ+0x29800], R3 ;  /* 0x02980003100075a7 */ /* 0x001064000800017f */
[----:B-1----:R-:W-:Y:S05]  /*33e80*/  @!P0 NANOSLEEP.SYNCS 0x989680 ;  /* 0x009896800000895d */ /* 0x002fea0003900000 */
[----:B------:R-:W1:Y:S02]  /*33e90*/  @!P0 SYNCS.PHASECHK.TRANS64 P0, [R16+URZ+0x29800], R3 ;  /* 0x02980003100085a7 */ /* 0x000e64000800007f */
[----:B-1----:R-:W-:Y:S05]  /*33ea0*/  @!P0 BRA `(.L_x_1570) ;  /* 0xfffffffc00f08947 */ /* 0x002fea000383ffff */
[----:B------:R-:W-:Y:S05]  /*33eb0*/  BRA `(.L_x_1856) ;  /* 0xfffffdd400547947 */ /* 0x000fea000383ffff */
.L_x_1582:
[----:B------:R-:W-:Y:S01]  /*33ec0*/  BSSY B1, `(.L_x_1857) ;  /* 0x0000007000017945 */ /* 0x000fe20003800000 */
[----:B------:R-:W-:Y:S02]  /*33ed0*/  IMAD.MOV.U32 R12, RZ, RZ, RZ ;  /* 0x000000ffff0c7224 */ /* 0x000fe400078e00ff */
[----:B------:R-:W-:Y:S02]  /*33ee0*/  IMAD.MOV.U32 R11, RZ, RZ, 0x1e1f ;  /* 0x00001e1fff0b7424 */ /* 0x000fe400078e00ff */
[----:B------:R-:W-:-:S07]  /*33ef0*/  IMAD.MOV.U32 R15, RZ, RZ, -0x1 ;  /* 0xffffffffff0f7424 */ /* 0x000fce00078e00ff */
[----:B------:R-:W-:Y:S05]  /*33f00*/  WARPSYNC.COLLECTIVE R15, `(.L_x_1858) ;  /* 0x000000000f087348 */ /* 0x000fea0003c00000 */
[----:B------:R0:W1:Y:S02]  /*33f10*/  SHFL.IDX P6, R14, R13, R12, R11 ;  /* 0x0000000c0d0e7389 */ /* 0x00006400000c000b */
[----:B01----:R-:W-:Y:S01]  /*33f20*/  ENDCOLLECTIVE ;  /* 0x000000000000791b */ /* 0x003fe20003800000 */
.L_x_1858:
[----:B------:R-:W-:Y:S05]  /*33f30*/  BSYNC B1 ;  /* 0x0000000000017941 */ /* 0x000fea0003800000 */
.L_x_1857:
        /* <DEDUP_REMOVED lines=8> */
.L_x_1859:
[----:B------:R-:W-:Y:S02]  /*33fc0*/  IMAD.MOV.U32 R13, RZ, RZ, R20 ;  /* 0x000000ffff0d7224 */ /* 0x000fe400078e0014 */
[----:B------:R-:W-:-:S07]  /*33fd0*/  IMAD.MOV.U32 R3, RZ, RZ, R14 ;  /* 0x000000ffff037224 */ /* 0x000fce00078e000e */
[----:B------:R-:W-:Y:S05]  /*33fe0*/  WARPSYNC.COLLECTIVE R15, `(.L_x_1860) ;  /* 0x000000000f087348 */ /* 0x000fea0003c00000 */
[----:B------:R0:W1:Y:S02]  /*33ff0*/  SHFL.IDX P6, R14, R13, R12, R11 ;  /* 0x0000000c0d0e7389 */ /* 0x00006400000c000b */
[----:B01----:R-:W-:Y:S01]  /*34000*/  ENDCOLLECTIVE ;  /* 0x000000000000791b */ /* 0x003fe20003800000 */
.L_x_1860:
[----:B------:R-:W-:Y:S02]  /*34010*/  IMAD.MOV.U32 R13, RZ, RZ, R21 ;  /* 0x000000ffff0d7224 */ /* 0x000fe400078e0015 */
[----:B------:R-:W-:-:S07]  /*34020*/  IMAD.MOV.U32 R20, RZ, RZ, R14 ;  /* 0x000000ffff147224 */ /* 0x000fce00078e000e */
[----:B------:R-:W-:Y:S05]  /*34030*/  WARPSYNC.COLLECTIVE R15, `(.L_x_1861) ;  /* 0x000000000f087348 */ /* 0x000fea0003c00000 */
[----:B------:R0:W1:Y:S02]  /*34040*/  SHFL.IDX P6, R14, R13, R12, R11 ;  /* 0x0000000c0d0e7389 */ /* 0x00006400000c000b */
[----:B01----:R-:W-:Y:S01]  /*34050*/  ENDCOLLECTIVE ;  /* 0x000000000000791b */ /* 0x003fe20003800000 */
.L_x_1861:
[----:B------:R-:W-:Y:S01]  /*34060*/  IMAD.MOV.U32 R21, RZ, RZ, R14 ;  /* 0x000000ffff157224 */ /* 0x000fe200078e000e */
[----:B------:R-:W-:Y:S06]  /*34070*/  BRA `(.L_x_1862) ;  /* 0xfffffe0400107947 */ /* 0x000fec000383ffff */
.L_x_1586:
[----:B-1----:R1:W2:Y:S02]  /*34080*/  SYNCS.PHASECHK.TRANS64.TRYWAIT P0, [R16+URZ+0x29800], R3 ;  /* 0x02980003100075a7 */ /* 0x0022a4000800017f */
[----:B--2---:R-:W-:Y:S05]  /*34090*/  @!P0 NANOSLEEP.SYNCS 0x989680 ;  /* 0x009896800000895d */ /* 0x004fea0003900000 */
[----:B------:R-:W2:Y:S02]  /*340a0*/  @!P0 SYNCS.PHASECHK.TRANS64 P0, [R16+URZ+0x29800], R3 ;  /* 0x02980003100085a7 */ /* 0x000ea4000800007f */
[----:B--2---:R-:W-:Y:S05]  /*340b0*/  @!P0 BRA `(.L_x_1586) ;  /* 0xfffffffc00f08947 */ /* 0x004fea000383ffff */
[----:B------:R-:W-:Y:S05]  /*340c0*/  BRA `(.L_x_1863) ;  /* 0xfffffe08000c7947 */ /* 0x000fea000383ffff */
.L_x_1594:
[----:B-1----:R1:W2:Y:S02]  /*340d0*/  SYNCS.PHASECHK.TRANS64.TRYWAIT P1, [R7+URZ+0x29830], R0 ;  /* 0x02983000070075a7 */ /* 0x0022a4000802017f */
[----:B--2---:R-:W-:Y:S05]  /*340e0*/  @!P1 NANOSLEEP.SYNCS 0x989680 ;  /* 0x009896800000995d */ /* 0x004fea0003900000 */
[----:B------:R-:W2:Y:S02]  /*340f0*/  @!P1 SYNCS.PHASECHK.TRANS64 P1, [R7+URZ+0x29830], R0 ;  /* 0x02983000070095a7 */ /* 0x000ea4000802007f */
[----:B--2---:R-:W-:Y:S05]  /*34100*/  @!P1 BRA `(.L_x_1594) ;  /* 0xfffffffc00f09947 */ /* 0x004fea000383ffff */
[----:B------:R-:W-:Y:S05]  /*34110*/  BRA `(.L_x_1593) ;  /* 0xfffffe3800447947 */ /* 0x000fea000383ffff */
.L_x_1612:
[----:B-1----:R1:W2:Y:S02]  /*34120*/  SYNCS.PHASECHK.TRANS64.TRYWAIT P2, [R12+URZ+0x29830], R7 ;  /* 0x029830070c0075a7 */ /* 0x0022a4000804017f */
[----:B--2---:R-:W-:Y:S05]  /*34130*/  @!P2 NANOSLEEP.SYNCS 0x989680 ;  /* 0x009896800000a95d */ /* 0x004fea0003900000 */
[----:B------:R-:W2:Y:S02]  /*34140*/  @!P2 SYNCS.PHASECHK.TRANS64 P2, [R12+URZ+0x29830], R7 ;  /* 0x029830070c00a5a7 */ /* 0x000ea4000804007f */
[----:B--2---:R-:W-:Y:S05]  /*34150*/  @!P2 BRA `(.L_x_1612) ;  /* 0xfffffffc00f0a947 */ /* 0x004fea000383ffff */
[----:B------:R-:W-:Y:S05]  /*34160*/  BRA `(.L_x_1611) ;  /* 0xfffffe80003c7947 */ /* 0x000fea000383ffff */
.L_x_1616:
[----:B-1----:R1:W2:Y:S02]  /*34170*/  SYNCS.PHASECHK.TRANS64.TRYWAIT P1, [R12+URZ+0x29850], R7 ;  /* 0x029850070c0075a7 */ /* 0x0022a4000802017f */
[----:B--2---:R-:W-:Y:S05]  /*34180*/  @!P1 NANOSLEEP.SYNCS 0x989680 ;  /* 0x009896800000995d */ /* 0x004fea0003900000 */
[----:B------:R-:W2:Y:S02]  /*34190*/  @!P1 SYNCS.PHASECHK.TRANS64 P1, [R12+URZ+0x29850], R7 ;  /* 0x029850070c0095a7 */ /* 0x000ea4000802007f */
[----:B--2---:R-:W-:Y:S05]  /*341a0*/  @!P1 BRA `(.L_x_1616) ;  /* 0xfffffffc00f09947 */ /* 0x004fea000383ffff */
[----:B------:R-:W-:Y:S05]  /*341b0*/  BRA `(.L_x_1613) ;  /* 0xfffffe9000707947 */ /* 0x000fea000383ffff */
.L_x_1636:
[----:B-1----:R1:W2:Y:S02]  /*341c0*/  SYNCS.PHASECHK.TRANS64.TRYWAIT P2, [R3+URZ+0x29830], R0 ;  /* 0x02983000030075a7 */ /* 0x0022a4000804017f */
[----:B--2---:R-:W-:Y:S05]  /*341d0*/  @!P2 NANOSLEEP.SYNCS 0x989680 ;  /* 0x009896800000a95d */ /* 0x004fea0003900000 */
[----:B------:R-:W2:Y:S02]  /*341e0*/  @!P2 SYNCS.PHASECHK.TRANS64 P2, [R3+URZ+0x29830], R0 ;  /* 0x029830000300a5a7 */ /* 0x000ea4000804007f */
[----:B--2---:R-:W-:Y:S05]  /*341f0*/  @!P2 BRA `(.L_x_1636) ;  /* 0xfffffffc00f0a947 */ /* 0x004fea000383ffff */
[----:B------:R-:W-:Y:S05]  /*34200*/  BRA `(.L_x_1635) ;  /* 0xfffffed0007c7947 */ /* 0x000fea000383ffff */
.L_x_1640:
[----:B-1----:R1:W2:Y:S02]  /*34210*/  SYNCS.PHASECHK.TRANS64.TRYWAIT P1, [R3+URZ+0x29850], R0 ;  /* 0x02985000030075a7 */ /* 0x0022a4000802017f */
[----:B--2---:R-:W-:Y:S05]  /*34220*/  @!P1 NANOSLEEP.SYNCS 0x989680 ;  /* 0x009896800000995d */ /* 0x004fea0003900000 */
[----:B------:R-:W2:Y:S02]  /*34230*/  @!P1 SYNCS.PHASECHK.TRANS64 P1, [R3+URZ+0x29850], R0 ;  /* 0x02985000030095a7 */ /* 0x000ea4000802007f */
[----:B--2---:R-:W-:Y:S05]  /*34240*/  @!P1 BRA `(.L_x_1640) ;  /* 0xfffffffc00f09947 */ /* 0x004fea000383ffff */
[----:B------:R-:W-:Y:S05]  /*34250*/  BRA `(.L_x_1637) ;  /* 0xfffffee000bc7947 */ /* 0x000fea000383ffff */
.L_x_1648:
[----:B-1----:R1:W2:Y:S02]  /*34260*/  SYNCS.PHASECHK.TRANS64.TRYWAIT P2, [R3+URZ+0x29830], R0 ;  /* 0x02983000030075a7 */ /* 0x0022a4000804017f */
[----:B--2---:R-:W-:Y:S05]  /*34270*/  @!P2 NANOSLEEP.SYNCS 0x989680 ;  /* 0x009896800000a95d */ /* 0x004fea0003900000 */
[----:B------:R-:W2:Y:S02]  /*34280*/  @!P2 SYNCS.PHASECHK.TRANS64 P2, [R3+URZ+0x29830], R0 ;  /* 0x029830000300a5a7 */ /* 0x000ea4000804007f */
[----:B--2---:R-:W-:Y:S05]  /*34290*/  @!P2 BRA `(.L_x_1648) ;  /* 0xfffffffc00f0a947 */ /* 0x004fea000383ffff */
[----:B------:R-:W-:Y:S05]  /*342a0*/  BRA `(.L_x_1647) ;  /* 0xffffff0000f07947 */ /* 0x000fea000383ffff */
.L_x_1652:
[----:B-1----:R1:W2:Y:S02]  /*342b0*/  SYNCS.PHASECHK.TRANS64.TRYWAIT P1, [R3+URZ+0x29850], R0 ;  /* 0x02985000030075a7 */ /* 0x0022a4000802017f */
[----:B--2---:R-:W-:Y:S05]  /*342c0*/  @!P1 NANOSLEEP.SYNCS 0x989680 ;  /* 0x009896800000995d */ /* 0x004fea0003900000 */
[----:B------:R-:W2:Y:S02]  /*342d0*/  @!P1 SYNCS.PHASECHK.TRANS64 P1, [R3+URZ+0x29850], R0 ;  /* 0x02985000030095a7 */ /* 0x000ea4000802007f */
[----:B--2---:R-:W-:Y:S05]  /*342e0*/  @!P1 BRA `(.L_x_1652) ;  /* 0xfffffffc00f09947 */ /* 0x004fea000383ffff */
[----:B------:R-:W-:Y:S05]  /*342f0*/  BRA `(.L_x_1649) ;  /* 0xffffff1400307947 */ /* 0x000fea000383ffff */
.L_x_1666:
[----:B-1----:R1:W2:Y:S02]  /*34300*/  SYNCS.PHASECHK.TRANS64.TRYWAIT P0, [R15+URZ+0x29850], R4 ;  /* 0x029850040f0075a7 */ /* 0x0022a4000800017f */
[----:B--2---:R-:W-:Y:S05]  /*34310*/  @!P0 NANOSLEEP.SYNCS 0x989680 ;  /* 0x009896800000895d */ /* 0x004fea0003900000 */
[----:B------:R-:W2:Y:S02]  /*34320*/  @!P0 SYNCS.PHASECHK.TRANS64 P0, [R15+URZ+0x29850], R4 ;  /* 0x029850040f0085a7 */ /* 0x000ea4000800007f */
[----:B--2---:R-:W-:Y:S05]  /*34330*/  @!P0 BRA `(.L_x_1666) ;  /* 0xfffffffc00f08947 */ /* 0x004fea000383ffff */
[----:B------:R-:W-:Y:S05]  /*34340*/  BRA `(.L_x_1665) ;  /* 0xffffff5000707947 */ /* 0x000fea000383ffff */
.L_x_1670:
        /* <DEDUP_REMOVED lines=10> */
.L_x_1864:
        /* <DEDUP_REMOVED lines=19> */
.L_x_1865:
        /* <DEDUP_REMOVED lines=19> */
.L_x_1866:
[----:B------:R-:W-:Y:S02]  /*34650*/  SEL R4, R6, R3, P0 ;  /* 0x0000000306047207 */ /* 0x000fe40000000000 */
[----:B------:R-:W-:Y:S01]  /*34660*/  SEL R6, R3, R6, P0 ;  /* 0x0000000603067207 */ /* 0x000fe20000000000 */
[----:B------:R-:W-:Y:S02]  /*34670*/  IMAD.MOV.U32 R13, RZ, RZ, R7 ;  /* 0x000000ffff0d7224 */ /* 0x000fe400078e0007 */
[----:B------:R-:W-:Y:S02]  /*34680*/  IMAD.MOV.U32 R12, RZ, RZ, R2 ;  /* 0x000000ffff0c7224 */ /* 0x000fe400078e0002 */
[----:B------:R-:W-:-:S07]  /*34690*/  IMAD.MOV.U32 R10, RZ, RZ, R14 ;  /* 0x000000ffff0a7224 */ /* 0x000fce00078e000e */
[----:B------:R-:W-:Y:S05]  /*346a0*/  WARPSYNC.COLLECTIVE R15, `(.L_x_1867) ;  /* 0x000000000f087348 */ /* 0x000fea0003c00000 */
[----:B------:R0:W1:Y:S02]  /*346b0*/  SHFL.IDX P6, R14, R13, R12, R11 ;  /* 0x0000000c0d0e7389 */ /* 0x00006400000c000b */
[----:B01----:R-:W-:Y:S01]  /*346c0*/  ENDCOLLECTIVE ;  /* 0x000000000000791b */ /* 0x003fe20003800000 */
.L_x_1867:
[----:B------:R-:W-:Y:S02]  /*346d0*/  IMAD.MOV.U32 R13, RZ, RZ, R9 ;  /* 0x000000ffff0d7224 */ /* 0x000fe400078e0009 */
[----:B------:R-:W-:Y:S02]  /*346e0*/  IMAD.MOV.U32 R12, RZ, RZ, R0 ;  /* 0x000000ffff0c7224 */ /* 0x000fe400078e0000 */
[----:B------:R-:W-:-:S07]  /*346f0*/  IMAD.MOV.U32 R7, RZ, RZ, R14 ;  /* 0x000000ffff077224 */ /* 0x000fce00078e000e */
[----:B------:R-:W-:Y:S05]  /*34700*/  WARPSYNC.COLLECTIVE R15, `(.L_x_1868) ;  /* 0x000000000f087348 */ /* 0x000fea0003c00000 */
[----:B------:R0:W1:Y:S02]  /*34710*/  SHFL.IDX P6, R14, R13, R12, R11 ;  /* 0x0000000c0d0e7389 */ /* 0x00006400000c000b */
[----:B01----:R-:W-:Y:S01]  /*34720*/  ENDCOLLECTIVE ;  /* 0x000000000000791b */ /* 0x003fe20003800000 */
.L_x_1868:
        /* <DEDUP_REMOVED lines=8> */
.L_x_1869:
[----:B------:R-:W-:Y:S02]  /*347b0*/  IMAD.MOV.U32 R13, RZ, RZ, R25 ;  /* 0x000000ffff0d7224 */ /* 0x000fe400078e0019 */
[----:B------:R-:W-:Y:S02]  /*347c0*/  IMAD.MOV.U32 R12, RZ, RZ, R0 ;  /* 0x000000ffff0c7224 */ /* 0x000fe400078e0000 */
[----:B------:R-:W-:-:S07]  /*347d0*/  IMAD.MOV.U32 R20, RZ, RZ, R14 ;  /* 0x000000ffff147224 */ /* 0x000fce00078e000e */
[----:B------:R-:W-:Y:S05]  /*347e0*/  WARPSYNC.COLLECTIVE R15, `(.L_x_1870) ;  /* 0x000000000f087348 */ /* 0x000fea0003c00000 */
[----:B------:R0:W1:Y:S02]  /*347f0*/  SHFL.IDX P6, R14, R13, R12, R11 ;  /* 0x0000000c0d0e7389 */ /* 0x00006400000c000b */
[----:B01----:R-:W-:Y:S01]  /*34800*/  ENDCOLLECTIVE ;  /* 0x000000000000791b */ /* 0x003fe20003800000 */
.L_x_1870:
[----:B------:R-:W-:Y:S02]  /*34810*/  IMAD.MOV.U32 R13, RZ, RZ, R27 ;  /* 0x000000ffff0d7224 */ /* 0x000fe400078e001b */
[----:B------:R-:W-:Y:S02]  /*34820*/  IMAD.MOV.U32 R12, RZ, RZ, R2 ;  /* 0x000000ffff0c7224 */ /* 0x000fe400078e0002 */
[----:B------:R-:W-:-:S07]  /*34830*/  IMAD.MOV.U32 R26, RZ, RZ, R14 ;  /* 0x000000ffff1a7224 */ /* 0x000fce00078e000e */
[----:B------:R-:W-:Y:S05]  /*34840*/  WARPSYNC.COLLECTIVE R15, `(.L_x_1871) ;  /* 0x000000000f087348 */ /* 0x000fea0003c00000 */
[----:B------:R0:W1:Y:S02]  /*34850*/  SHFL.IDX P6, R14, R13, R12, R11 ;  /* 0x0000000c0d0e7389 */ /* 0x00006400000c000b */
[----:B01----:R-:W-:Y:S01]  /*34860*/  ENDCOLLECTIVE ;  /* 0x000000000000791b */ /* 0x003fe20003800000 */
.L_x_1871:
[----:B------:R-:W-:Y:S02]  /*34870*/  IMAD.MOV.U32 R13, RZ, RZ, R29 ;  /* 0x000000ffff0d7224 */ /* 0x000fe400078e001d */
[----:B------:R-:W-:Y:S02]  /*34880*/  IMAD.MOV.U32 R12, RZ, RZ, R0 ;  /* 0x000000ffff0c7224 */ /* 0x000fe400078e0000 */
[----:B------:R-:W-:-:S07]  /*34890*/  IMAD.MOV.U32 R27, RZ, RZ, R14 ;  /* 0x000000ffff1b7224 */ /* 0x000fce00078e000e */
[----:B------:R-:W-:Y:S05]  /*348a0*/  WARPSYNC.COLLECTIVE R15, `(.L_x_1872) ;  /* 0x000000000f087348 */ /* 0x000fea0003c00000 */
[----:B------:R0:W1:Y:S02]  /*348b0*/  SHFL.IDX P6, R14, R13, R12, R11 ;  /* 0x0000000c0d0e7389 */ /* 0x00006400000c000b */
[----:B01----:R-:W-:Y:S01]  /*348c0*/  ENDCOLLECTIVE ;  /* 0x000000000000791b */ /* 0x003fe20003800000 */
.L_x_1872:
        /* <DEDUP_REMOVED lines=8> */
.L_x_1873:
[----:B------:R-:W-:Y:S02]  /*34950*/  IMAD.MOV.U32 R13, RZ, RZ, R33 ;  /* 0x000000ffff0d7224 */ /* 0x000fe400078e0021 */
[----:B------:R-:W-:Y:S02]  /*34960*/  IMAD.MOV.U32 R12, RZ, RZ, R0 ;  /* 0x000000ffff0c7224 */ /* 0x000fe400078e0000 */
[----:B------:R-:W-:-:S07]  /*34970*/  IMAD.MOV.U32 R31, RZ, RZ, R14 ;  /* 0x000000ffff1f7224 */ /* 0x000fce00078e000e */
[----:B------:R-:W-:Y:S05]  /*34980*/  WARPSYNC.COLLECTIVE R15, `(.L_x_1874) ;  /* 0x000000000f087348 */ /* 0x000fea0003c00000 */
[----:B------:R0:W1:Y:S02]  /*34990*/  SHFL.IDX P6, R14, R13, R12, R11 ;  /* 0x0000000c0d0e7389 */ /* 0x00006400000c000b */
[----:B01----:R-:W-:Y:S01]  /*349a0*/  ENDCOLLECTIVE ;  /* 0x000000000000791b */ /* 0x003fe20003800000 */
.L_x_1874:
        /* <DEDUP_REMOVED lines=8> */
.L_x_1875:
[----:B------:R-:W-:Y:S02]  /*34a30*/  IMAD.MOV.U32 R13, RZ, RZ, R37 ;  /* 0x000000ffff0d7224 */ /* 0x000fe400078e0025 */
[----:B------:R-:W-:Y:S02]  /*34a40*/  IMAD.MOV.U32 R12, RZ, RZ, R0 ;  /* 0x000000ffff0c7224 */ /* 0x000fe400078e0000 */
[----:B------:R-:W-:-:S07]  /*34a50*/  IMAD.MOV.U32 R35, RZ, RZ, R14 ;  /* 0x000000ffff237224 */ /* 0x000fce00078e000e */
[----:B------:R-:W-:Y:S05]  /*34a60*/  WARPSYNC.COLLECTIVE R15, `(.L_x_1876) ;  /* 0x000000000f087348 */ /* 0x000fea0003c00000 */
[----:B------:R0:W1:Y:S02]  /*34a70*/  SHFL.IDX P6, R14, R13, R12, R11 ;  /* 0x0000000c0d0e7389 */ /* 0x00006400000c000b */
[----:B01----:R-:W-:Y:S01]  /*34a80*/  ENDCOLLECTIVE ;  /* 0x000000000000791b */ /* 0x003fe20003800000 */
.L_x_1876:
        /* <DEDUP_REMOVED lines=8> */
.L_x_1877:
[----:B------:R-:W-:Y:S02]  /*34b10*/  IMAD.MOV.U32 R13, RZ, RZ, R41 ;  /* 0x000000ffff0d7224 */ /* 0x000fe400078e0029 */
[----:B------:R-:W-:Y:S02]  /*34b20*/  IMAD.MOV.U32 R12, RZ, RZ, R0 ;  /* 0x000000ffff0c7224 */ /* 0x000fe400078e0000 */
[----:B------:R-:W-:-:S07]  /*34b30*/  IMAD.MOV.U32 R39, RZ, RZ, R14 ;  /* 0x000000ffff277224 */ /* 0x000fce00078e000e */
[----:B------:R-:W-:Y:S05]  /*34b40*/  WARPSYNC.COLLECTIVE R15, `(.L_x_1878) ;  /* 0x000000000f087348 */ /* 0x000fea0003c00000 */
[----:B------:R0:W1:Y:S02]  /*34b50*/  SHFL.IDX P6, R14, R13, R12, R11 ;  /* 0x0000000c0d0e7389 */ /* 0x00006400000c000b */
[----:B01----:R-:W-:Y:S01]  /*34b60*/  ENDCOLLECTIVE ;  /* 0x000000000000791b */ /* 0x003fe20003800000 */
.L_x_1878:
        /* <DEDUP_REMOVED lines=8> */
.L_x_1879:
[----:B------:R-:W-:Y:S02]  /*34bf0*/  IMAD.MOV.U32 R13, RZ, RZ, R45 ;  /* 0x000000ffff0d7224 */ /* 0x000fe400078e002d */
[----:B------:R-:W-:Y:S02]  /*34c00*/  IMAD.MOV.U32 R12, RZ, RZ, R0 ;  /* 0x000000ffff0c7224 */ /* 0x000fe400078e0000 */
[----:B------:R-:W-:-:S07]  /*34c10*/  IMAD.MOV.U32 R43, RZ, RZ, R14 ;  /* 0x000000ffff2b7224 */ /* 0x000fce00078e000e */
[----:B------:R-:W-:Y:S05]  /*34c20*/  WARPSYNC.COLLECTIVE R15, `(.L_x_1880) ;  /* 0x000000000f087348 */ /* 0x000fea0003c00000 */
[----:B------:R0:W1:Y:S02]  /*34c30*/  SHFL.IDX P6, R14, R13, R12, R11 ;  /* 0x0000000c0d0e7389 */ /* 0x00006400000c000b */
[----:B01----:R-:W-:Y:S01]  /*34c40*/  ENDCOLLECTIVE ;  /* 0x000000000000791b */ /* 0x003fe20003800000 */
.L_x_1880:
        /* <DEDUP_REMOVED lines=8> */
.L_x_1881:
[----:B------:R-:W-:Y:S02]  /*34cd0*/  IMAD.MOV.U32 R13, RZ, RZ, R51 ;  /* 0x000000ffff0d7224 */ /* 0x000fe400078e0033 */
[----:B------:R-:W-:Y:S02]  /*34ce0*/  IMAD.MOV.U32 R12, RZ, RZ, R0 ;  /* 0x000000ffff0c7224 */ /* 0x000fe400078e0000 */
[----:B------:R-:W-:-:S07]  /*34cf0*/  IMAD.MOV.U32 R44, RZ, RZ, R14 ;  /* 0x000000ffff2c7224 */ /* 0x000fce00078e000e */
[----:B------:R-:W-:Y:S05]  /*34d00*/  WARPSYNC.COLLECTIVE R15, `(.L_x_1882) ;  /* 0x000000000f087348 */ /* 0x000fea0003c00000 */
[----:B------:R0:W1:Y:S02]  /*34d10*/  SHFL.IDX P6, R14, R13, R12, R11 ;  /* 0x0000000c0d0e7389 */ /* 0x00006400000c000b */
[----:B01----:R-:W-:Y:S01]  /*34d20*/  ENDCOLLECTIVE ;  /* 0x000000000000791b */ /* 0x003fe20003800000 */
.L_x_1882:
        /* <DEDUP_REMOVED lines=8> */
.L_x_1883:
[----:B------:R-:W-:Y:S02]  /*34db0*/  IMAD.MOV.U32 R13, RZ, RZ, R55 ;  /* 0x000000ffff0d7224 */ /* 0x000fe400078e0037 */
[----:B------:R-:W-:Y:S02]  /*34dc0*/  IMAD.MOV.U32 R12, RZ, RZ, R0 ;  /* 0x000000ffff0c7224 */ /* 0x000fe400078e0000 */
[----:B------:R-:W-:-:S07]  /*34dd0*/  IMAD.MOV.U32 R46, RZ, RZ, R14 ;  /* 0x000000ffff2e7224 */ /* 0x000fce00078e000e */
[----:B------:R-:W-:Y:S05]  /*34de0*/  WARPSYNC.COLLECTIVE R15, `(.L_x_1884) ;  /* 0x000000000f087348 */ /* 0x000fea0003c00000 */
[----:B------:R0:W1:Y:S02]  /*34df0*/  SHFL.IDX P6, R14, R13, R12, R11 ;  /* 0x0000000c0d0e7389 */ /* 0x00006400000c000b */
[----:B01----:R-:W-:Y:S01]  /*34e00*/  ENDCOLLECTIVE ;  /* 0x000000000000791b */ /* 0x003fe20003800000 */
.L_x_1884:
[----:B------:R-:W-:Y:S02]  /*34e10*/  IMAD.MOV.U32 R13, RZ, RZ, R57 ;  /* 0x000000ffff0d7224 */ /* 0x000fe400078e0039 */
[----:B------:R-:W-:Y:S02]  /*34e20*/  IMAD.MOV.U32 R12, RZ, RZ, R2 ;  /* 0x000000ffff0c7224 */ /* 0x000fe400078e0002 */
[----:B------:R-:W-:-:S07]  /*34e30*/  IMAD.MOV.U32 R55, RZ, RZ, R14 ;  /* 0x000000ffff377224 */ /* 0x000fce00078e000e */
[----:B------:R-:W-:Y:S05]  /*34e40*/  WARPSYNC.COLLECTIVE R15, `(.L_x_1885) ;  /* 0x000000000f087348 */ /* 0x000fea0003c00000 */
[----:B------:R0:W1:Y:S02]  /*34e50*/  SHFL.IDX P6, R14, R13, R12, R11 ;  /* 0x0000000c0d0e7389 */ /* 0x00006400000c000b */
[----:B01----:R-:W-:Y:S01]  /*34e60*/  ENDCOLLECTIVE ;  /* 0x000000000000791b */ /* 0x003fe20003800000 */
.L_x_1885:
[----:B------:R-:W-:Y:S02]  /*34e70*/  IMAD.MOV.U32 R13, RZ, RZ, R59 ;  /* 0x000000ffff0d7224 */ /* 0x000fe400078e003b */
[----:B------:R-:W-:Y:S02]  /*34e80*/  IMAD.MOV.U32 R12, RZ, RZ, R0 ;  /* 0x000000ffff0c7224 */ /* 0x000fe400078e0000 */
[----:B------:R-:W-:-:S07]  /*34e90*/  IMAD.MOV.U32 R50, RZ, RZ, R14 ;  /* 0x000000ffff327224 */ /* 0x000fce00078e000e */
[----:B------:R-:W-:Y:S05]  /*34ea0*/  WARPSYNC.COLLECTIVE R15, `(.L_x_1886) ;  /* 0x000000000f087348 */ /* 0x000fea0003c00000 */
[----:B------:R0:W1:Y:S02]  /*34eb0*/  SHFL.IDX P6, R14, R13, R12, R11 ;  /* 0x0000000c0d0e7389 */ /* 0x00006400000c000b */
[----:B01----:R-:W-:Y:S01]  /*34ec0*/  ENDCOLLECTIVE ;  /* 0x000000000000791b */ /* 0x003fe20003800000 */
.L_x_1886:
[----:B------:R-:W-:Y:S02]  /*34ed0*/  IMAD.MOV.U32 R13, RZ, RZ, R61 ;  /* 0x000000ffff0d7224 */ /* 0x000fe400078e003d */
[----:B------:R-:W-:Y:S02]  /*34ee0*/  IMAD.MOV.U32 R12, RZ, RZ, R2 ;  /* 0x000000ffff0c7224 */ /* 0x000fe400078e0002 */
[----:B------:R-:W-:-:S07]  /*34ef0*/  IMAD.MOV.U32 R59, RZ, RZ, R14 ;  /* 0x000000ffff3b7224 */ /* 0x000fce00078e000e */
[----:B------:R-:W-:Y:S05]  /*34f00*/  WARPSYNC.COLLECTIVE R15, `(.L_x_1887) ;  /* 0x000000000f087348 */ /* 0x000fea0003c00000 */
[----:B------:R0:W1:Y:S02]  /*34f10*/  SHFL.IDX P6, R14, R13, R12, R11 ;  /* 0x0000000c0d0e7389 */ /* 0x00006400000c000b */
[----:B01----:R-:W-:Y:S01]  /*34f20*/  ENDCOLLECTIVE ;  /* 0x000000000000791b */ /* 0x003fe20003800000 */
.L_x_1887:
[----:B------:R-:W-:Y:S02]  /*34f30*/  IMAD.MOV.U32 R13, RZ, RZ, R63 ;  /* 0x000000ffff0d7224 */ /* 0x000fe400078e003f */
[----:B------:R-:W-:Y:S02]  /*34f40*/  IMAD.MOV.U32 R12, RZ, RZ, R0 ;  /* 0x000000ffff0c7224 */ /* 0x000fe400078e0000 */
[----:B------:R-:W-:-:S07]  /*34f50*/  IMAD.MOV.U32 R52, RZ, RZ, R14 ;  /* 0x000000ffff347224 */ /* 0x000fce00078e000e */
[----:B------:R-:W-:Y:S05]  /*34f60*/  WARPSYNC.COLLECTIVE R15, `(.L_x_1888) ;  /* 0x000000000f087348 */ /* 0x000fea0003c00000 */
[----:B------:R0:W1:Y:S02]  /*34f70*/  SHFL.IDX P6, R14, R13, R12, R11 ;  /* 0x0000000c0d0e7389 */ /* 0x00006400000c000b */
[----:B01----:R-:W-:Y:S01]  /*34f80*/  ENDCOLLECTIVE ;  /* 0x000000000000791b */ /* 0x003fe20003800000 */
.L_x_1888:
        /* <DEDUP_REMOVED lines=8> */
.L_x_1889:
[----:B------:R-:W-:Y:S02]  /*35010*/  IMAD.MOV.U32 R13, RZ, RZ, R67 ;  /* 0x000000ffff0d7224 */ /* 0x000fe400078e0043 */
[----:B------:R-:W-:Y:S02]  /*35020*/  IMAD.MOV.U32 R12, RZ, RZ, R0 ;  /* 0x000000ffff0c7224 */ /* 0x000fe400078e0000 */
[----:B------:R-:W-:-:S07]  /*35030*/  IMAD.MOV.U32 R54, RZ, RZ, R14 ;  /* 0x000000ffff367224 */ /* 0x000fce00078e000e */
[----:B------:R-:W-:Y:S05]  /*35040*/  WARPSYNC.COLLECTIVE R15, `(.L_x_1890) ;  /* 0x000000000f087348 */ /* 0x000fea0003c00000 */
[----:B------:R0:W1:Y:S02]  /*35050*/  SHFL.IDX P6, R14, R13, R12, R11 ;  /* 0x0000000c0d0e7389 */ /* 0x00006400000c000b */
[----:B01----:R-:W-:Y:S01]  /*35060*/  ENDCOLLECTIVE ;  /* 0x000000000000791b */ /* 0x003fe20003800000 */
.L_x_1890:
        /* <DEDUP_REMOVED lines=8> */
.L_x_1891:
[----:B------:R-:W-:Y:S02]  /*350f0*/  IMAD.MOV.U32 R13, RZ, RZ, R71 ;  /* 0x000000ffff0d7224 */ /* 0x000fe400078e0047 */
[----:B------:R-:W-:Y:S02]  /*35100*/  IMAD.MOV.U32 R12, RZ, RZ, R0 ;  /* 0x000000ffff0c7224 */ /* 0x000fe400078e0000 */
[----:B------:R-:W-:-:S07]  /*35110*/  IMAD.MOV.U32 R56, RZ, RZ, R14 ;  /* 0x000000ffff387224 */ /* 0x000fce00078e000e */
[----:B------:R-:W-:Y:S05]  /*35120*/  WARPSYNC.COLLECTIVE R15, `(.L_x_1892) ;  /* 0x000000000f087348 */ /* 0x000fea0003c00000 */
[----:B------:R0:W1:Y:S02]  /*35130*/  SHFL.IDX P6, R14, R13, R12, R11 ;  /* 0x0000000c0d0e7389 */ /* 0x00006400000c000b */
[----:B01----:R-:W-:Y:S01]  /*35140*/  ENDCOLLECTIVE ;  /* 0x000000000000791b */ /* 0x003fe20003800000 */
.L_x_1892:
        /* <DEDUP_REMOVED lines=8> */
.L_x_1893:
[----:B------:R-:W-:Y:S02]  /*351d0*/  IMAD.MOV.U32 R13, RZ, RZ, R75 ;  /* 0x000000ffff0d7224 */ /* 0x000fe400078e004b */
[----:B------:R-:W-:Y:S02]  /*351e0*/  IMAD.MOV.U32 R12, RZ, RZ, R0 ;  /* 0x000000ffff0c7224 */ /* 0x000fe400078e0000 */
[----:B------:R-:W-:-:S07]  /*351f0*/  IMAD.MOV.U32 R58, RZ, RZ, R14 ;  /* 0x000000ffff3a7224 */ /* 0x000fce00078e000e */
[----:B------:R-:W-:Y:S05]  /*35200*/  WARPSYNC.COLLECTIVE R15, `(.L_x_1894) ;  /* 0x000000000f087348 */ /* 0x000fea0003c00000 */
[----:B------:R0:W1:Y:S02]  /*35210*/  SHFL.IDX P6, R14, R13, R12, R11 ;  /* 0x0000000c0d0e7389 */ /* 0x00006400000c000b */
[----:B01----:R-:W-:Y:S01]  /*35220*/  ENDCOLLECTIVE ;  /* 0x000000000000791b */ /* 0x003fe20003800000 */
.L_x_1894:
[----:B------:R-:W-:Y:S02]  /*35230*/  SEL R37, R71, R58, P0 ;  /* 0x0000003a47257207 */ /* 0x000fe40000000000 */
[----:B------:R-:W-:Y:S01]  /*35240*/  SEL R39, R58, R71, P0 ;  /* 0x000000473a277207 */ /* 0x000fe20000000000 */
[----:B------:R-:W-:Y:S02]  /*35250*/  IMAD.MOV.U32 R13, RZ, RZ, R77 ;  /* 0x000000ffff0d7224 */ /* 0x000fe400078e004d */
[----:B------:R-:W-:Y:S02]  /*35260*/  IMAD.MOV.U32 R12, RZ, RZ, R2 ;  /* 0x000000ffff0c7224 */ /* 0x000fe400078e0002 */
[----:B------:R-:W-:Y:S02]  /*35270*/  IMAD.MOV.U32 R2, RZ, RZ, RZ ;  /* 0x000000ffff027224 */ /* 0x000fe400078e00ff */
[----:B------:R-:W-:-:S07]  /*35280*/  IMAD.MOV.U32 R75, RZ, RZ, R14 ;  /* 0x000000ffff4b7224 */ /* 0x000fce00078e000e */
[----:B------:R-:W-:Y:S05]  /*35290*/  WARPSYNC.COLLECTIVE R15, `(.L_x_1895) ;  /* 0x000000000f087348 */ /* 0x000fea0003c00000 */
[----:B------:R0:W1:Y:S02]  /*352a0*/  SHFL.IDX P6, R14, R13, R12, R11 ;  /* 0x0000000c0d0e7389 */ /* 0x00006400000c000b */
[----:B01----:R-:W-:Y:S01]  /*352b0*/  ENDCOLLECTIVE ;  /* 0x000000000000791b */ /* 0x003fe20003800000 */
.L_x_1895:
        /* <DEDUP_REMOVED lines=8> */
.L_x_1682:
[----:B------:R-:W-:Y:S02]  /*35340*/  IMAD.MOV.U32 R13, RZ, RZ, R3 ;  /* 0x000000ffff0d7224 */ /* 0x000fe400078e0003 */
[----:B------:R-:W-:Y:S02]  /*35350*/  IMAD.MOV.U32 R12, RZ, RZ, RZ ;  /* 0x000000ffff0c7224 */ /* 0x000fe400078e00ff */
[----:B------:R-:W-:Y:S02]  /*35360*/  IMAD.MOV.U32 R11, RZ, RZ, 0x181f ;  /* 0x0000181fff0b7424 */ /* 0x000fe400078e00ff */
[----:B------:R-:W-:-:S07]  /*35370*/  IMAD.MOV.U32 R15, RZ, RZ, -0x1 ;  /* 0xffffffffff0f7424 */ /* 0x000fce00078e00ff */
[----:B-1----:R-:W-:Y:S05]  /*35380*/  WARPSYNC.COLLECTIVE R15, `(.L_x_1897) ;  /* 0x000000000f087348 */ /* 0x002fea0003c00000 */
[----:B------:R0:W2:Y:S02]  /*35390*/  SHFL.IDX P6, R14, R13, R12, R11 ;  /* 0x0000000c0d0e7389 */ /* 0x0000a400000c000b */
[----:B012---:R-:W-:Y:S01]  /*353a0*/  ENDCOLLECTIVE ;  /* 0x000000000000791b */ /* 0x007fe20003800000 */
.L_x_1897:
[----:B------:R-:W-:Y:S02]  /*353b0*/  IMAD.MOV.U32 R13, RZ, RZ, R2 ;  /* 0x000000ffff0d7224 */ /* 0x000fe400078e0002 */
[----:B------:R-:W-:-:S07]  /*353c0*/  IMAD.MOV.U32 R0, RZ, RZ, R14 ;  /* 0x000000ffff007224 */ /* 0x000fce00078e000e */
[----:B------:R-:W-:Y:S05]  /*353d0*/  WARPSYNC.COLLECTIVE R15, `(.L_x_1898) ;  /* 0x000000000f087348 */ /* 0x000fea0003c00000 */
[----:B------:R0:W1:Y:S02]  /*353e0*/  SHFL.IDX P6, R14, R13, R12, R11 ;  /* 0x0000000c0d0e7389 */ /* 0x00006400000c000b */
[----:B01----:R-:W-:Y:S01]  /*353f0*/  ENDCOLLECTIVE ;  /* 0x000000000000791b */ /* 0x003fe20003800000 */
.L_x_1898:
[----:B------:R-:W-:Y:S05]  /*35400*/  BRA `(.L_x_1899) ;  /* 0xffffff6c00807947 */ /* 0x000fea000383ffff */
.L_x_1685:
[----:B------:R-:W-:Y:S01]  /*35410*/  BSSY B1, `(.L_x_1900) ;  /* 0x0000008000017945 */ /* 0x000fe20003800000 */
[----:B------:R-:W-:Y:S02]  /*35420*/  IMAD.MOV.U32 R13, RZ, RZ, R3 ;  /* 0x000000ffff0d7224 */ /* 0x000fe400078e0003 */
[----:B------:R-:W-:Y:S02]  /*35430*/  IMAD.MOV.U32 R12, RZ, RZ, 0x1 ;  /* 0x00000001ff0c7424 */ /* 0x000fe400078e00ff */
[----:B------:R-:W-:Y:S02]  /*35440*/  IMAD.MOV.U32 R11, RZ, RZ, 0x181f ;  /* 0x0000181fff0b7424 */ /* 0x000fe400078e00ff */
[----:B----4-:R-:W-:-:S07]  /*35450*/  IMAD.MOV.U32 R15, RZ, RZ, -0x1 ;  /* 0xffffffffff0f7424 */ /* 0x010fce00078e00ff */
[----:B0123--:R-:W-:Y:S05]  /*35460*/  WARPSYNC.COLLECTIVE R15, `(.L_x_1901) ;  /* 0x000000000f087348 */ /* 0x00ffea0003c00000 */
[----:B---3--:R3:W4:Y:S02]  /*35470*/  SHFL.IDX P6, R14, R13, R12, R11 ;  /* 0x0000000c0d0e7389 */ /* 0x00872400000c000b */
[----:B01234-:R-:W-:Y:S01]  /*35480*/  ENDCOLLECTIVE ;  /* 0x000000000000791b */ /* 0x01ffe20003800000 */
.L_x_1901:
[----:B------:R-:W-:Y:S05]  /*35490*/  BSYNC B1 ;  /* 0x0000000000017941 */ /* 0x000fea0003800000 */
.L_x_1900:
[----:B------:R-:W-:Y:S02]  /*354a0*/  IMAD.MOV.U32 R13, RZ, RZ, R2 ;  /* 0x000000ffff0d7224 */ /* 0x000fe400078e0002 */
[----:B------:R-:W-:Y:S02]  /*354b0*/  IMAD.MOV.U32 R12, RZ, RZ, 0x1 ;  /* 0x00000001ff0c7424 */ /* 0x000fe400078e00ff */
[----:B------:R-:W-:Y:S02]  /*354c0*/  IMAD.MOV.U32 R11, RZ, RZ, 0x181f ;  /* 0x0000181fff0b7424 */ /* 0x000fe400078e00ff */
[----:B------:R-:W-:Y:S02]  /*354d0*/  IMAD.MOV.U32 R15, RZ, RZ, -0x1 ;  /* 0xffffffffff0f7424 */ /* 0x000fe400078e00ff */
[----:B------:R-:W-:-:S07]  /*354e0*/  IMAD.MOV.U32 R0, RZ, RZ, R14 ;  /* 0x000000ffff007224 */ /* 0x000fce00078e000e */
[----:B------:R-:W-:Y:S05]  /*354f0*/  WARPSYNC.COLLECTIVE R15, `(.L_x_1902) ;  /* 0x000000000f087348 */ /* 0x000fea0003c00000 */
[----:B------:R0:W1:Y:S02]  /*35500*/  SHFL.IDX P6, R14, R13, R12, R11 ;  /* 0x0000000c0d0e7389 */ /* 0x00006400000c000b */
[----:B01----:R-:W-:Y:S01]  /*35510*/  ENDCOLLECTIVE ;  /* 0x000000000000791b */ /* 0x003fe20003800000 */
.L_x_1902:
[----:B------:R-:W-:Y:S05]  /*35520*/  BRA `(.L_x_1903) ;  /* 0xffffff6c008c7947 */ /* 0x000fea000383ffff */
.L_x_1688:
        /* <DEDUP_REMOVED lines=8> */
.L_x_1905:
[----:B------:R-:W-:Y:S05]  /*355b0*/  BSYNC B1 ;  /* 0x0000000000017941 */ /* 0x000fea0003800000 */
.L_x_1904:
        /* <DEDUP_REMOVED lines=8> */
.L_x_1906:
[----:B------:R-:W-:Y:S05]  /*35640*/  BRA `(.L_x_1907) ;  /* 0xffffff6c00947947 */ /* 0x000fea000383ffff */
.L_x_1691:
[----:B------:R-:W-:Y:S01]  /*35650*/  BSSY B1, `(.L_x_1908) ;  /* 0x0000008000017945 */ /* 0x000fe20003800000 */
[----:B------:R-:W-:Y:S02]  /*35660*/  IMAD.MOV.U32 R13, RZ, RZ, R3 ;  /* 0x000000ffff0d7224 */ /* 0x000fe400078e0003 */
[----:B------:R-:W-:Y:S02]  /*35670*/  IMAD.MOV.U32 R12, RZ, RZ, 0x3 ;  /* 0x00000003ff0c7424 */ /* 0x000fe400078e00ff */
[----:B------:R-:W-:Y:S02]  /*35680*/  IMAD.MOV.U32 R11, RZ, RZ, 0x181f ;  /* 0x0000181fff0b7424 */ /* 0x000fe400078e00ff */
[----:B0-----:R-:W-:-:S07]  /*35690*/  IMAD.MOV.U32 R15, RZ, RZ, -0x1 ;  /* 0xffffffffff0f7424 */ /* 0x001fce00078e00ff */
[----:B-1234-:R-:W-:Y:S05]  /*356a0*/  WARPSYNC.COLLECTIVE R15, `(.L_x_1909) ;  /* 0x000000000f087348 */ /* 0x01efea0003c00000 */
[----:B----4-:R0:W4:Y:S02]  /*356b0*/  SHFL.IDX P6, R14, R13, R12, R11 ;  /* 0x0000000c0d0e7389 */ /* 0x01012400000c000b */
[----:B01234-:R-:W-:Y:S01]  /*356c0*/  ENDCOLLECTIVE ;  /* 0x000000000000791b */ /* 0x01ffe20003800000 */
.L_x_1909:
[----:B------:R-:W-:Y:S05]  /*356d0*/  BSYNC B1 ;  /* 0x0000000000017941 */ /* 0x000fea0003800000 */
.L_x_1908:
        /* <DEDUP_REMOVED lines=8> */
.L_x_1910:
[----:B------:R-:W-:Y:S05]  /*35760*/  BRA `(.L_x_1911) ;  /* 0xffffff6c009c7947 */ /* 0x000fea000383ffff */
.L_x_1716:
[----:B------:R-:W1:Y:S01]  /*35770*/  S2R R7, SR_TID.X ;  /* 0x0000000000077919 */ /* 0x000e620000002100 */
[----:B------:R-:W-:Y:S01]  /*35780*/  BSSY B1, `(.L_x_1912) ;  /* 0x000000a000017945 */ /* 0x000fe20003800000 */
[----:B------:R-:W-:Y:S02]  /*35790*/  IMAD.MOV.U32 R12, RZ, RZ, RZ ;  /* 0x000000ffff0c7224 */ /* 0x000fe400078e00ff */
[----:B0-----:R-:W-:Y:S02]  /*357a0*/  IMAD.MOV.U32 R11, RZ, RZ, 0x1f ;  /* 0x0000001fff0b7424 */ /* 0x001fe400078e00ff */
[----:B------:R-:W-:Y:S01]  /*357b0*/  IMAD.MOV.U32 R15, RZ, RZ, -0x1 ;  /* 0xffffffffff0f7424 */ /* 0x000fe200078e00ff */
[----:B-1----:R-:W-:-:S04]  /*357c0*/  SHF.R.U32.HI R7, RZ, 0x5, R7 ;  /* 0x00000005ff077819 */ /* 0x002fc80000011607 */
[----:B------:R-:W-:-:S05]  /*357d0*/  LOP3.LUT R7, R7, 0x3, RZ, 0xc0, !PT ;  /* 0x0000000307077812 */ /* 0x000fca00078ec0ff */
[----:B------:R-:W-:-:S07]  /*357e0*/  IMAD.MOV.U32 R13, RZ, RZ, R7 ;  /* 0x000000ffff0d7224 */ /* 0x000fce00078e0007 */
[----:B------:R-:W-:Y:S05]  /*357f0*/  WARPSYNC.COLLECTIVE R15, `(.L_x_1913) ;  /* 0x000000000f087348 */ /* 0x000fea0003c00000 */
[----:B------:R0:W1:Y:S02]  /*35800*/  SHFL.IDX P6, R14, R13, R12, R11 ;  /* 0x0000000c0d0e7389 */ /* 0x00006400000c000b */
[----:B01----:R-:W-:Y:S01]  /*35810*/  ENDCOLLECTIVE ;  /* 0x000000000000791b */ /* 0x003fe20003800000 */
.L_x_1913:
[----:B------:R-:W-:Y:S05]  /*35820*/  BSYNC B1 ;  /* 0x0000000000017941 */ /* 0x000fea0003800000 */
.L_x_1912:
[----:B------:R-:W-:Y:S05]  /*35830*/  BRA `(.L_x_1914) ;  /* 0xffffff8800187947 */ /* 0x000fea000383ffff */
.L_x_1718:
[----:B------:R-:W-:Y:S01]  /*35840*/  BSSY B1, `(.L_x_1915) ;  /* 0x0000006000017945 */ /* 0x000fe20003800000 */
[----:B------:R-:W-:-:S07]  /*35850*/  IMAD.MOV.U32 R15, RZ, RZ, -0x1 ;  /* 0xffffffffff0f7424 */ /* 0x000fce00078e00ff */
[----:B01----:R-:W-:Y:S05]  /*35860*/  WARPSYNC.COLLECTIVE R15, `(.L_x_1916) ;  /* 0x000000000f0c7348 */ /* 0x003fea0003c00000 */
[----:B------:R-:W-:Y:S02]  /*35870*/  ELECT P6, UR62, PT ;  /* 0x00000000003e782f */ /* 0x000fe400038c0000 */
[----:B------:R-:W-:Y:S01]  /*35880*/  MOV R14, UR62 ;  /* 0x0000003e000e7c02 */ /* 0x000fe20008000f00 */
[----:B01----:R-:W-:Y:S10]  /*35890*/  ENDCOLLECTIVE ;  /* 0x000000000000791b */ /* 0x003ff40003800000 */
.L_x_1916:
[----:B------:R-:W-:Y:S05]  /*358a0*/  BSYNC B1 ;  /* 0x0000000000017941 */ /* 0x000fea0003800000 */
.L_x_1915:
[----:B------:R-:W-:Y:S05]  /*358b0*/  BRA `(.L_x_1717) ;  /* 0xffffff8800107947 */ /* 0x000fea000383ffff */
.L_x_1720:
[----:B-1----:R-:W2:Y:S02]  /*358c0*/  LDL R5, [R1+0x4] ;  /* 0x0000040001057983 */ /* 0x002ea40000100800 */
[----:B--2---:R1:W2:Y:S02]  /*358d0*/  SYNCS.PHASECHK.TRANS64.TRYWAIT P0, [R5+URZ+0x29820], R4 ;  /* 0x02982004050075a7 */ /* 0x0042a4000800017f */
[----:B--2---:R-:W-:Y:S05]  /*358e0*/  @!P0 NANOSLEEP.SYNCS 0x989680 ;  /* 0x009896800000895d */ /* 0x004fea0003900000 */
[----:B------:R-:W2:Y:S02]  /*358f0*/  @!P0 SYNCS.PHASECHK.TRANS64 P0, [R5+URZ+0x29820], R4 ;  /* 0x02982004050085a7 */ /* 0x000ea4000800007f */
[----:B--2---:R-:W-:Y:S05]  /*35900*/  @!P0 BRA `(.L_x_1720) ;  /* 0xfffffffc00ec8947 */ /* 0x004fea000383ffff */
[----:B------:R-:W-:Y:S05]  /*35910*/  BRA `(.L_x_1917) ;  /* 0xffffff8800207947 */ /* 0x000fea000383ffff */
.L_x_1724:
[----:B-1----:R1:W2:Y:S02]  /*35920*/  SYNCS.PHASECHK.TRANS64.TRYWAIT P0, [R6+URZ+0x298a0], R10 ;  /* 0x0298a00a060075a7 */ /* 0x0022a4000800017f */
[----:B--2---:R-:W-:Y:S05]  /*35930*/  @!P0 NANOSLEEP.SYNCS 0x989680 ;  /* 0x009896800000895d */ /* 0x004fea0003900000 */
[----:B------:R-:W2:Y:S02]  /*35940*/  @!P0 SYNCS.PHASECHK.TRANS64 P0, [R6+URZ+0x298a0], R10 ;  /* 0x0298a00a060085a7 */ /* 0x000ea4000800007f */
[----:B--2---:R-:W-:Y:S05]  /*35950*/  @!P0 BRA `(.L_x_1724) ;  /* 0xfffffffc00f08947 */ /* 0x004fea000383ffff */
[----:B------:R-:W-:Y:S05]  /*35960*/  BRA `(.L_x_1918) ;  /* 0xffffff8800487947 */ /* 0x000fea000383ffff */
.L_x_1731:
[----:B0-----:R0:W2:Y:S02]  /*35970*/  SYNCS.PHASECHK.TRANS64.TRYWAIT P0, [R6+URZ+0x298c0], R10 ;  /* 0x0298c00a060075a7 */ /* 0x0010a4000800017f */
[----:B--2---:R-:W-:Y:S05]  /*35980*/  @!P0 NANOSLEEP.SYNCS 0x989680 ;  /* 0x009896800000895d */ /* 0x004fea0003900000 */
[----:B------:R-:W2:Y:S02]  /*35990*/  @!P0 SYNCS.PHASECHK.TRANS64 P0, [R6+URZ+0x298c0], R10 ;  /* 0x0298c00a060085a7 */ /* 0x000ea4000800007f */
[----:B--2---:R-:W-:Y:S05]  /*359a0*/  @!P0 BRA `(.L_x_1731) ;  /* 0xfffffffc00f08947 */ /* 0x004fea000383ffff */
[----:B------:R-:W-:Y:S05]  /*359b0*/  BRA `(.L_x_1919) ;  /* 0xffffff8c00447947 */ /* 0x000fea000383ffff */
.L_x_1738:
[----:B-1----:R1:W2:Y:S02]  /*359c0*/  SYNCS.PHASECHK.TRANS64.TRYWAIT P1, [R8+URZ+0x298a0], R7 ;  /* 0x0298a007080075a7 */ /* 0x0022a4000802017f */
[----:B--2---:R-:W-:Y:S05]  /*359d0*/  @!P1 NANOSLEEP.SYNCS 0x989680 ;  /* 0x009896800000995d */ /* 0x004fea0003900000 */
[----:B------:R-:W2:Y:S02]  /*359e0*/  @!P1 SYNCS.PHASECHK.TRANS64 P1, [R8+URZ+0x298a0], R7 ;  /* 0x0298a007080095a7 */ /* 0x000ea4000802007f */
[----:B--2---:R-:W-:Y:S05]  /*359f0*/  @!P1 BRA `(.L_x_1738) ;  /* 0xfffffffc00f09947 */ /* 0x004fea000383ffff */
[----:B------:R-:W-:Y:S05]  /*35a00*/  BRA `(.L_x_1920) ;  /* 0xffffff9000287947 */ /* 0x000fea000383ffff */
.L_x_1745:
[----:B0-----:R0:W2:Y:S02]  /*35a10*/  SYNCS.PHASECHK.TRANS64.TRYWAIT P1, [R8+URZ+0x298c0], R7 ;  /* 0x0298c007080075a7 */ /* 0x0010a4000802017f */
[----:B--2---:R-:W-:Y:S05]  /*35a20*/  @!P1 NANOSLEEP.SYNCS 0x989680 ;  /* 0x009896800000995d */ /* 0x004fea0003900000 */
[----:B------:R-:W2:Y:S02]  /*35a30*/  @!P1 SYNCS.PHASECHK.TRANS64 P1, [R8+URZ+0x298c0], R7 ;  /* 0x0298c007080095a7 */ /* 0x000ea4000802007f */
[----:B--2---:R-:W-:Y:S05]  /*35a40*/  @!P1 BRA `(.L_x_1745) ;  /* 0xfffffffc00f09947 */ /* 0x004fea000383ffff */
[----:B------:R-:W-:Y:S05]  /*35a50*/  BRA `(.L_x_1921) ;  /* 0xffffff9400207947 */ /* 0x000fea000383ffff */
.L_x_1768:
        /* <DEDUP_REMOVED lines=8> */
[----:B--2---:R-:W-:Y:S05]  /*35ae0*/  WARPSYNC.COLLECTIVE R15, `(.L_x_1923) ;  /* 0x000000000f087348 */ /* 0x004fea0003c00000 */
[----:B------:R0:W1:Y:S02]  /*35af0*/  SHFL.IDX P6, R14, R13, R12, R11 ;  /* 0x0000000c0d0e7389 */ /* 0x00006400000c000b */
[----:B012---:R-:W-:Y:S01]  /*35b00*/  ENDCOLLECTIVE ;  /* 0x000000000000791b */ /* 0x007fe20003800000 */
.L_x_1923:
[----:B------:R-:W-:Y:S05]  /*35b10*/  BSYNC B0 ;  /* 0x0000000000007941 */ /* 0x000fea0003800000 */
.L_x_1922:
[----:B------:R-:W-:Y:S05]  /*35b20*/  BRA `(.L_x_1924) ;  /* 0xffffffa000cc7947 */ /* 0x000fea000383ffff */
.L_x_1770:
[----:B------:R-:W-:Y:S01]  /*35b30*/  BSSY B0, `(.L_x_1925) ;  /* 0x0000006000007945 */ /* 0x000fe20003800000 */
[----:B------:R-:W-:-:S07]  /*35b40*/  IMAD.MOV.U32 R15, RZ, RZ, -0x1 ;  /* 0xffffffffff0f7424 */ /* 0x000fce00078e00ff */
[----:B012---:R-:W-:Y:S05]  /*35b50*/  WARPSYNC.COLLECTIVE R15, `(.L_x_1926) ;  /* 0x000000000f0c7348 */ /* 0x007fea0003c00000 */
[----:B------:R-:W-:Y:S02]  /*35b60*/  ELECT P6, UR62, PT ;  /* 0x00000000003e782f */ /* 0x000fe400038c0000 */
[----:B------:R-:W-:Y:S01]  /*35b70*/  MOV R14, UR62 ;  /* 0x0000003e000e7c02 */ /* 0x000fe20008000f00 */
[----:B012---:R-:W-:Y:S10]  /*35b80*/  ENDCOLLECTIVE ;  /* 0x000000000000791b */ /* 0x007ff40003800000 */
.L_x_1926:
[----:B------:R-:W-:Y:S05]  /*35b90*/  BSYNC B0 ;  /* 0x0000000000007941 */ /* 0x000fea0003800000 */
.L_x_1925:
[----:B------:R-:W-:Y:S05]  /*35ba0*/  BRA `(.L_x_1927) ;  /* 0xffffffa000d47947 */ /* 0x000fea000383ffff */
.L_x_1772:
[----:B-1----:R1:W2:Y:S02]  /*35bb0*/  SYNCS.PHASECHK.TRANS64.TRYWAIT P0, [R2+URZ+0x29880], R3 ;  /* 0x02988003020075a7 */ /* 0x0022a4000800017f */
[----:B--2---:R-:W-:Y:S05]  /*35bc0*/  @!P0 NANOSLEEP.SYNCS 0x989680 ;  /* 0x009896800000895d */ /* 0x004fea0003900000 */
[----:B------:R-:W2:Y:S02]  /*35bd0*/  @!P0 SYNCS.PHASECHK.TRANS64 P0, [R2+URZ+0x29880], R3 ;  /* 0x02988003020085a7 */ /* 0x000ea4000800007f */
[----:B--2---:R-:W-:Y:S05]  /*35be0*/  @!P0 BRA `(.L_x_1772) ;  /* 0xfffffffc00f08947 */ /* 0x004fea000383ffff */
[----:B------:R-:W-:Y:S05]  /*35bf0*/  BRA `(.L_x_1928) ;  /* 0xffffffa400447947 */ /* 0x000fea000383ffff */
.L_x_1774:
[----:B--2---:R2:W3:Y:S02]  /*35c00*/  SYNCS.PHASECHK.TRANS64.TRYWAIT P0, [R2+URZ+0x29840], R3 ;  /* 0x02984003020075a7 */ /* 0x0044e4000800017f */
[----:B---3--:R-:W-:Y:S05]  /*35c10*/  @!P0 NANOSLEEP.SYNCS 0x989680 ;  /* 0x009896800000895d */ /* 0x008fea0003900000 */
[----:B------:R-:W3:Y:S02]  /*35c20*/  @!P0 SYNCS.PHASECHK.TRANS64 P0, [R2+URZ+0x29840], R3 ;  /* 0x02984003020085a7 */ /* 0x000ee4000800007f */
[----:B---3--:R-:W-:Y:S05]  /*35c30*/  @!P0 BRA `(.L_x_1774) ;  /* 0xfffffffc00f08947 */ /* 0x008fea000383ffff */
[----:B------:R-:W-:Y:S05]  /*35c40*/  BRA `(.L_x_1929) ;  /* 0xffffffa400a07947 */ /* 0x000fea000383ffff */
.L_x_1778:
[----:B------:R-:W2:Y:S01]  /*35c50*/  LDL.LU R11, [R1+0x38] ;  /* 0x00003800010b7983 */ /* 0x000ea20000300800 */
[----:B------:R-:W-:Y:S02]  /*35c60*/  IMAD.MOV.U32 R5, RZ, RZ, R12 ;  /* 0x000000ffff057224 */ /* 0x000fe400078e000c */
[----:B------:R-:W-:Y:S02]  /*35c70*/  IMAD.MOV.U32 R13, RZ, RZ, R3 ;  /* 0x000000ffff0d7224 */ /* 0x000fe400078e0003 */
[----:B------:R-:W-:Y:S02]  /*35c80*/  IMAD.MOV.U32 R12, RZ, RZ, RZ ;  /* 0x000000ffff0c7224 */ /* 0x000fe400078e00ff */
[----:B------:R-:W-:Y:S02]  /*35c90*/  IMAD.MOV.U32 R15, RZ, RZ, -0x1 ;  /* 0xffffffffff0f7424 */ /* 0x000fe400078e00ff */
[----:B------:R-:W-:-:S04]  /*35ca0*/  IMAD.IADD R0, R10, 0x1, R5 ;  /* 0x000000010a007824 */ /* 0x000fc800078e0205 */
[----:B------:R-:W-:Y:S02]  /*35cb0*/  VIADD R5, R0, 0x20 ;  /* 0x0000002000057836 */ /* 0x000fe40000000000 */
[----:B--2---:R-:W-:Y:S02]  /*35cc0*/  IMAD R2, R11, R7, RZ ;  /* 0x000000070b027224 */ /* 0x004fe400078e02ff */
[----:B------:R-:W-:-:S03]  /*35cd0*/  IMAD.MOV.U32 R11, RZ, RZ, 0x1c1f ;  /* 0x00001c1fff0b7424 */ /* 0x000fc600078e00ff */
[----:B------:R-:W-:-:S13]  /*35ce0*/  ISETP.GE.AND P4, PT, R0, R2, PT ;  /* 0x000000020000720c */ /* 0x000fda0003f86270 */
[----:B-----5:R-:W-:Y:S05]  /*35cf0*/  WARPSYNC.COLLECTIVE R15, `(.L_x_1930) ;  /* 0x000000000f087348 */ /* 0x020fea0003c00000 */
[----:B------:R0:W1:Y:S02]  /*35d00*/  SHFL.IDX P6, R14, R13, R12, R11 ;  /* 0x0000000c0d0e7389 */ /* 0x00006400000c000b */
[----:B01---5:R-:W-:Y:S01]  /*35d10*/  ENDCOLLECTIVE ;  /* 0x000000000000791b */ /* 0x023fe20003800000 */
.L_x_1930:
[----:B------:R-:W-:Y:S02]  /*35d20*/  IMAD.MOV.U32 R13, RZ, RZ, R4 ;  /* 0x000000ffff0d7224 */ /* 0x000fe400078e0004 */
[----:B------:R-:W-:-:S07]  /*35d30*/  IMAD.MOV.U32 R6, RZ, RZ, R14 ;  /* 0x000000ffff067224 */ /* 0x000fce00078e000e */
[----:B------:R-:W-:Y:S05]  /*35d40*/  WARPSYNC.COLLECTIVE R15, `(.L_x_1931) ;  /* 0x000000000f087348 */ /* 0x000fea0003c00000 */
[----:B------:R0:W1:Y:S02]  /*35d50*/  SHFL.IDX P6, R14, R13, R12, R11 ;  /* 0x0000000c0d0e7389 */ /* 0x00006400000c000b */
[----:B01----:R-:W-:Y:S01]  /*35d60*/  ENDCOLLECTIVE ;  /* 0x000000000000791b */ /* 0x003fe20003800000 */
.L_x_1931:
[----:B------:R-:W-:Y:S02]  /*35d70*/  IMAD.MOV.U32 R13, RZ, RZ, R3 ;  /* 0x000000ffff0d7224 */ /* 0x000fe400078e0003 */
[----:B------:R-:W-:Y:S02]  /*35d80*/  IMAD.MOV.U32 R12, RZ, RZ, 0x1 ;  /* 0x00000001ff0c7424 */ /* 0x000fe400078e00ff */
[----:B------:R-:W-:-:S07]  /*35d90*/  IMAD.MOV.U32 R7, RZ, RZ, R14 ;  /* 0x000000ffff077224 */ /* 0x000fce00078e000e */
[----:B------:R-:W-:Y:S05]  /*35da0*/  WARPSYNC.COLLECTIVE R15, `(.L_x_1932) ;  /* 0x000000000f087348 */ /* 0x000fea0003c00000 */
[----:B------:R0:W1:Y:S02]  /*35db0*/  SHFL.IDX P6, R14, R13, R12, R11 ;  /* 0x0000000c0d0e7389 */ /* 0x00006400000c000b */
[----:B01----:R-:W-:Y:S01]  /*35dc0*/  ENDCOLLECTIVE ;  /* 0x000000000000791b */ /* 0x003fe20003800000 */
.L_x_1932:
        /* <DEDUP_REMOVED lines=17> */
.L_x_1933:
[----:B------:R-:W-:Y:S02]  /*35ee0*/  IMAD.MOV.U32 R13, RZ, RZ, R3 ;  /* 0x000000ffff0d7224 */ /* 0x000fe400078e0003 */
[----:B------:R-:W-:Y:S02]  /*35ef0*/  IMAD.MOV.U32 R12, RZ, RZ, 0x2 ;  /* 0x00000002ff0c7424 */ /* 0x000fe400078e00ff */
[----:B------:R-:W-:-:S07]  /*35f00*/  IMAD.MOV.U32 R5, RZ, RZ, R14 ;  /* 0x000000ffff057224 */ /* 0x000fce00078e000e */
[----:B------:R-:W-:Y:S05]  /*35f10*/  WARPSYNC.COLLECTIVE R15, `(.L_x_1934) ;  /* 0x000000000f087348 */ /* 0x000fea0003c00000 */
[----:B------:R0:W1:Y:S02]  /*35f20*/  SHFL.IDX P6, R14, R13, R12, R11 ;  /* 0x0000000c0d0e7389 */ /* 0x00006400000c000b */
[----:B01----:R-:W-:Y:S01]  /*35f30*/  ENDCOLLECTIVE ;  /* 0x000000000000791b */ /* 0x003fe20003800000 */
.L_x_1934:
[----:B------:R-:W-:-:S05]  /*35f40*/  @!P3 IADD3 R5, P4, R9, R5, RZ ;  /* 0x000000050905b210 */ /* 0x000fca0007f9e0ff */
[----:B------:R-:W-:-:S04]  /*35f50*/  @!P3 IMAD.X R6, RZ, RZ, R6, P4 ;  /* 0x000000ffff06b224 */ /* 0x000fc800020e0606 */
[----:B------:R-:W-:Y:S02]  /*35f60*/  @!P3 IMAD.MOV.U32 R7, RZ, RZ, R6 ;  /* 0x000000ffff07b224 */ /* 0x000fe400078e0006 */
[----:B------:R-:W-:Y:S02]  /*35f70*/  @!P3 IMAD.MOV.U32 R6, RZ, RZ, R5 ;  /* 0x000000ffff06b224 */ /* 0x000fe400078e0005 */
[----:B------:R-:W-:Y:S02]  /*35f80*/  IMAD.MOV.U32 R13, RZ, RZ, R4 ;  /* 0x000000ffff0d7224 */ /* 0x000fe400078e0004 */
[----:B------:R-:W-:Y:S01]  /*35f90*/  VIADD R5, R0, 0x40 ;  /* 0x0000004000057836 */ /* 0x000fe20000000000 */
        /* <DEDUP_REMOVED lines=11> */
.L_x_1935:
[----:B------:R-:W-:Y:S02]  /*36050*/  IMAD.MOV.U32 R13, RZ, RZ, R3 ;  /* 0x000000ffff0d7224 */ /* 0x000fe400078e0003 */
[----:B------:R-:W-:Y:S02]  /*36060*/  IMAD.MOV.U32 R12, RZ, RZ, 0x3 ;  /* 0x00000003ff0c7424 */ /* 0x000fe400078e00ff */
[----:B------:R-:W-:-:S07]  /*36070*/  IMAD.MOV.U32 R5, RZ, RZ, R14 ;  /* 0x000000ffff057224 */ /* 0x000fce00078e000e */
[----:B------:R-:W-:Y:S05]  /*36080*/  WARPSYNC.COLLECTIVE R15, `(.L_x_1936) ;  /* 0x000000000f087348 */ /* 0x000fea0003c00000 */
[----:B------:R0:W1:Y:S02]  /*36090*/  SHFL.IDX P6, R14, R13, R12, R11 ;  /* 0x0000000c0d0e7389 */ /* 0x00006400000c000b */
[----:B01----:R-:W-:Y:S01]  /*360a0*/  ENDCOLLECTIVE ;  /* 0x000000000000791b */ /* 0x003fe20003800000 */
.L_x_1936:
[----:B------:R-:W-:-:S05]  /*360b0*/  @!P3 IADD3 R5, P4, R9, R5, RZ ;  /* 0x000000050905b210 */ /* 0x000fca0007f9e0ff */
[----:B------:R-:W-:-:S04]  /*360c0*/  @!P3 IMAD.X R6, RZ, RZ, R6, P4 ;  /* 0x000000ffff06b224 */ /* 0x000fc800020e0606 */
[----:B------:R-:W-:Y:S02]  /*360d0*/  @!P3 IMAD.MOV.U32 R7, RZ, RZ, R6 ;  /* 0x000000ffff07b224 */ /* 0x000fe400078e0006 */
[----:B------:R-:W-:Y:S02]  /*360e0*/  IMAD.MOV.U32 R13, RZ, RZ, R4 ;  /* 0x000000ffff0d7224 */ /* 0x000fe400078e0004 */
[----:B------:R-:W-:-:S05]  /*360f0*/  @!P3 IMAD.MOV.U32 R6, RZ, RZ, R5 ;  /* 0x000000ffff06b224 */ /* 0x000fca00078e0005 */
[----:B------:R-:W-:Y:S01]  /*36100*/  @!PT LDS RZ, [RZ] ;  /* 0x00000000fffff984 */ /* 0x000fe20000000800 */
[----:B------:R-:W-:Y:S01]  /*36110*/  @!PT LDS RZ, [RZ] ;  /* 0x00000000fffff984 */ /* 0x000fe20000000800 */
[----:B------:R-:W-:Y:S01]  /*36120*/  @!PT LDS RZ, [RZ] ;  /* 0x00000000fffff984 */ /* 0x000fe20000000800 */
[----:B------:R0:W-:Y:S01]  /*36130*/  @!P3 LDGSTS.E.BYPASS.LTC128B.128 [R8+0x15400], desc[UR60][R6.64], !P0 ;  /* 0x154000000608bfae */ /* 0x0001e2000c101d7c */
[----:B------:R-:W-:-:S03]  /*36140*/  IMAD.MOV.U32 R5, RZ, RZ, R14 ;  /* 0x000000ffff057224 */ /* 0x000fc600078e000e */
[----:B------:R0:W-:Y:S04]  /*36150*/  @!P3 LDGSTS.E.BYPASS.LTC128B.128 [R8+0x17400], desc[UR60][R6.64+0x40], !P1 ;  /* 0x174000400608bfae */ /* 0x0001e8000c901d7c */
[----:B0-----:R-:W-:Y:S05]  /*36160*/  WARPSYNC.COLLECTIVE R15, `(.L_x_1937) ;  /* 0x000000000f087348 */ /* 0x001fea0003c00000 */
[----:B------:R1:W2:Y:S02]  /*36170*/  SHFL.IDX P6, R14, R13, R12, R11 ;  /* 0x0000000c0d0e7389 */ /* 0x0002a400000c000b */
[----:B012---:R-:W-:Y:S01]  /*36180*/  ENDCOLLECTIVE ;  /* 0x000000000000791b */ /* 0x007fe20003800000 */
.L_x_1937:
[----:B------:R-:W-:Y:S01]  /*36190*/  @!PT LDS RZ, [RZ] ;  /* 0x00000000fffff984 */ /* 0x000fe20000000800 */
[----:B------:R-:W-:Y:S01]  /*361a0*/  @!PT LDS RZ, [RZ] ;  /* 0x00000000fffff984 */ /* 0x000fe20000000800 */
[----:B------:R-:W-:Y:S01]  /*361b0*/  @!PT LDS RZ, [RZ] ;  /* 0x00000000fffff984 */ /* 0x000fe20000000800 */
[----:B------:R3:W-:Y:S01]  /*361c0*/  @!P3 LDGSTS.E.BYPASS.LTC128B.128 [R8+0x19400], desc[UR60][R6.64+0x80], !P2 ;  /* 0x194000800608bfae */ /* 0x0007e2000d101d7c */
[----:B------:R-:W-:Y:S01]  /*361d0*/  IMAD.MOV.U32 R3, RZ, RZ, R14 ;  /* 0x000000ffff037224 */ /* 0x000fe200078e000e */
[----:B------:R-:W-:Y:S06]  /*361e0*/  BRA `(.L_x_1938) ;  /* 0xffffffac000c7947 */ /* 0x000fec000383ffff */
.L_x_1783:
[----:B--2---:R-:W2:Y:S02]  /*361f0*/  LDL R2, [R1+0x4] ;  /* 0x0000040001027983 */ /* 0x004ea40000100800 */
[----:B--2---:R2:W3:Y:S02]  /*36200*/  SYNCS.PHASECHK.TRANS64.TRYWAIT P0, [R2+URZ+0x29820], R0 ;  /* 0x02982000020075a7 */ /* 0x0044e4000800017f */
[----:B---3--:R-:W-:Y:S05]  /*36210*/  @!P0 NANOSLEEP.SYNCS 0x989680 ;  /* 0x009896800000895d */ /* 0x008fea0003900000 */
[----:B------:R-:W3:Y:S02]  /*36220*/  @!P0 SYNCS.PHASECHK.TRANS64 P0, [R2+URZ+0x29820], R0 ;  /* 0x02982000020085a7 */ /* 0x000ee4000800007f */
[----:B---3--:R-:W-:Y:S05]  /*36230*/  @!P0 BRA `(.L_x_1783) ;  /* 0xfffffffc00ec8947 */ /* 0x008fea000383ffff */
[----:B------:R-:W-:Y:S05]  /*36240*/  BRA `(.L_x_1939) ;  /* 0xffffffac00807947 */ /* 0x000fea000383ffff */
.L_x_1789:
[----:B---3--:R3:W4:Y:S02]  /*36250*/  SYNCS.PHASECHK.TRANS64.TRYWAIT P0, [R5+URZ+0x29880], R4 ;  /* 0x02988004050075a7 */ /* 0x008724000800017f */
[----:B----4-:R-:W-:Y:S05]  /*36260*/  @!P0 NANOSLEEP.SYNCS 0x989680 ;  /* 0x009896800000895d */ /* 0x010fea0003900000 */
[----:B------:R-:W4:Y:S02]  /*36270*/  @!P0 SYNCS.PHASECHK.TRANS64 P0, [R5+URZ+0x29880], R4 ;  /* 0x02988004050085a7 */ /* 0x000f24000800007f */
[----:B----4-:R-:W-:Y:S05]  /*36280*/  @!P0 BRA `(.L_x_1789) ;  /* 0xfffffffc00f08947 */ /* 0x010fea000383ffff */
[----:B------:R-:W-:Y:S05]  /*36290*/  BRA `(.L_x_1940) ;  /* 0xffffffb000407947 */ /* 0x000fea000383ffff */
.L_x_1794:
[----:B-1----:R1:W2:Y:S02]  /*362a0*/  SYNCS.PHASECHK.TRANS64.TRYWAIT P0, [R5+URZ+0x29840], R4 ;  /* 0x02984004050075a7 */ /* 0x0022a4000800017f */
[----:B--2---:R-:W-:Y:S05]  /*362b0*/  @!P0 NANOSLEEP.SYNCS 0x989680 ;  /* 0x009896800000895d */ /* 0x004fea0003900000 */
[----:B------:R-:W2:Y:S02]  /*362c0*/  @!P0 SYNCS.PHASECHK.TRANS64 P0, [R5+URZ+0x29840], R4 ;  /* 0x02984004050085a7 */ /* 0x000ea4000800007f */
[----:B--2---:R-:W-:Y:S05]  /*362d0*/  @!P0 BRA `(.L_x_1794) ;  /* 0xfffffffc00f08947 */ /* 0x004fea000383ffff */
[----:B------:R-:W-:Y:S05]  /*362e0*/  BRA `(.L_x_1941) ;  /* 0xffffffb000c47947 */ /* 0x000fea000383ffff */
.L_x_1802:
[----:B---3--:R3:W4:Y:S02]  /*362f0*/  SYNCS.PHASECHK.TRANS64.TRYWAIT P0, [R20+URZ+0x29870], R4 ;  /* 0x02987004140075a7 */ /* 0x008724000800017f */
[----:B----4-:R-:W-:Y:S05]  /*36300*/  @!P0 NANOSLEEP.SYNCS 0x989680 ;  /* 0x009896800000895d */ /* 0x010fea0003900000 */
[----:B------:R-:W4:Y:S02]  /*36310*/  @!P0 SYNCS.PHASECHK.TRANS64 P0, [R20+URZ+0x29870], R4 ;  /* 0x02987004140085a7 */ /* 0x000f24000800007f */
[----:B----4-:R-:W-:Y:S05]  /*36320*/  @!P0 BRA `(.L_x_1802) ;  /* 0xfffffffc00f08947 */ /* 0x010fea000383ffff */
[----:B------:R-:W-:Y:S05]  /*36330*/  BRA `(.L_x_1942) ;  /* 0xffffffb400e87947 */ /* 0x000fea000383ffff */
.L_x_1804:
[----:B----4-:R4:W0:Y:S02]  /*36340*/  SYNCS.PHASECHK.TRANS64.TRYWAIT P0, [R20+URZ+0x29860], R3 ;  /* 0x02986003140075a7 */ /* 0x010824000800017f */
[----:B0-----:R-:W-:Y:S05]  /*36350*/  @!P0 NANOSLEEP.SYNCS 0x989680 ;  /* 0x009896800000895d */ /* 0x001fea0003900000 */
[----:B------:R-:W0:Y:S02]  /*36360*/  @!P0 SYNCS.PHASECHK.TRANS64 P0, [R20+URZ+0x29860], R3 ;  /* 0x02986003140085a7 */ /* 0x000e24000800007f */
[----:B0-----:R-:W-:Y:S05]  /*36370*/  @!P0 BRA `(.L_x_1804) ;  /* 0xfffffffc00f08947 */ /* 0x001fea000383ffff */
[----:B------:R-:W-:Y:S05]  /*36380*/  BRA `(.L_x_1943) ;  /* 0xffffffb400f07947 */ /* 0x000fea000383ffff */
.L_x_1811:
[----:B---3--:R3:W4:Y:S02]  /*36390*/  SYNCS.PHASECHK.TRANS64.TRYWAIT P1, [R17+URZ+0x29870], R0 ;  /* 0x02987000110075a7 */ /* 0x008724000802017f */
[----:B----4-:R-:W-:Y:S05]  /*363a0*/  @!P1 NANOSLEEP.SYNCS 0x989680 ;  /* 0x009896800000995d */ /* 0x010fea0003900000 */
[----:B------:R-:W4:Y:S02]  /*363b0*/  @!P1 SYNCS.PHASECHK.TRANS64 P1, [R17+URZ+0x29870], R0 ;  /* 0x02987000110095a7 */ /* 0x000f24000802007f */
[----:B----4-:R-:W-:Y:S05]  /*363c0*/  @!P1 BRA `(.L_x_1811) ;  /* 0xfffffffc00f09947 */ /* 0x010fea000383ffff */
[----:B------:R-:W-:Y:S05]  /*363d0*/  BRA `(.L_x_1944) ;  /* 0xffffffbc00dc7947 */ /* 0x000fea000383ffff */
.L_x_1813:
[----:B---3--:R3:W4:Y:S02]  /*363e0*/  SYNCS.PHASECHK.TRANS64.TRYWAIT P1, [R17+URZ+0x29860], R0 ;  /* 0x02986000110075a7 */ /* 0x008724000802017f */
[----:B----4-:R-:W-:Y:S05]  /*363f0*/  @!P1 NANOSLEEP.SYNCS 0x989680 ;  /* 0x009896800000995d */ /* 0x010fea0003900000 */
[----:B------:R-:W4:Y:S02]  /*36400*/  @!P1 SYNCS.PHASECHK.TRANS64 P1, [R17+URZ+0x29860], R0 ;  /* 0x02986000110095a7 */ /* 0x000f24000802007f */
[----:B----4-:R-:W-:Y:S05]  /*36410*/  @!P1 BRA `(.L_x_1813) ;  /* 0xfffffffc00f09947 */ /* 0x010fea000383ffff */
[----:B------:R-:W-:Y:S05]  /*36420*/  BRA `(.L_x_1945) ;  /* 0xffffffbc00e47947 */ /* 0x000fea000383ffff */
.L_x_1817:
[----:B------:R-:W-:Y:S01]  /*36430*/  BSSY B0, `(.L_x_1946) ;  /* 0x0000008000007945 */ /* 0x000fe20003800000 */
[----:B------:R-:W-:Y:S02]  /*36440*/  IMAD.MOV.U32 R13, RZ, RZ, R16 ;  /* 0x000000ffff0d7224 */ /* 0x000fe400078e0010 */
[----:B------:R-:W-:Y:S02]  /*36450*/  IMAD.MOV.U32 R12, RZ, RZ, RZ ;  /* 0x000000ffff0c7224 */ /* 0x000fe400078e00ff */
[----:B0-----:R-:W-:Y:S02]  /*36460*/  IMAD.MOV.U32 R11, RZ, RZ, 0x1f ;  /* 0x0000001fff0b7424 */ /* 0x001fe400078e00ff */
[----:B------:R-:W-:-:S07]  /*36470*/  IMAD.MOV.U32 R15, RZ, RZ, -0x1 ;  /* 0xffffffffff0f7424 */ /* 0x000fce00078e00ff */
[----:B------:R-:W-:Y:S05]  /*36480*/  WARPSYNC.COLLECTIVE R15, `(.L_x_1947) ;  /* 0x000000000f087348 */ /* 0x000fea0003c00000 */
[----:B------:R0:W1:Y:S02]  /*36490*/  SHFL.IDX P6, R14, R13, R12, R11 ;  /* 0x0000000c0d0e7389 */ /* 0x00006400000c000b */
[----:B01----:R-:W-:Y:S01]  /*364a0*/  ENDCOLLECTIVE ;  /* 0x000000000000791b */ /* 0x003fe20003800000 */
.L_x_1947:
[----:B------:R-:W-:Y:S05]  /*364b0*/  BSYNC B0 ;  /* 0x0000000000007941 */ /* 0x000fea0003800000 */
.L_x_1946:
[----:B------:R-:W-:Y:S02]  /*364c0*/  IMAD.MOV.U32 R13, RZ, RZ, R16 ;  /* 0x000000ffff0d7224 */ /* 0x000fe400078e0010 */
[----:B------:R-:W-:Y:S02]  /*364d0*/  IMAD.MOV.U32 R12, RZ, RZ, 0x1 ;  /* 0x00000001ff0c7424 */ /* 0x000fe400078e00ff */
[----:B------:R-:W-:Y:S02]  /*364e0*/  IMAD.MOV.U32 R11, RZ, RZ, 0x1f ;  /* 0x0000001fff0b7424 */ /* 0x000fe400078e00ff */
[----:B------:R-:W-:Y:S02]  /*364f0*/  IMAD.MOV.U32 R15, RZ, RZ, -0x1 ;  /* 0xffffffffff0f7424 */ /* 0x000fe400078e00ff */
[----:B------:R-:W-:Y:S02]  /*36500*/  IMAD.IADD R4, R19, 0x1, R7 ;  /* 0x0000000113047824 */ /* 0x000fe400078e0207 */
[----:B------:R-:W-:-:S07]  /*36510*/  IMAD.MOV.U32 R0, RZ, RZ, R14 ;  /* 0x000000ffff007224 */ /* 0x000fce00078e000e */
[----:B------:R-:W-:Y:S05]  /*36520*/  WARPSYNC.COLLECTIVE R15, `(.L_x_1948) ;  /* 0x000000000f087348 */ /* 0x000fea0003c00000 */
[----:B------:R0:W1:Y:S02]  /*36530*/  SHFL.IDX P6, R14, R13, R12, R11 ;  /* 0x0000000c0d0e7389 */ /* 0x00006400000c000b */
[----:B01----:R-:W-:Y:S01]  /*36540*/  ENDCOLLECTIVE ;  /* 0x000000000000791b */ /* 0x003fe20003800000 */
.L_x_1948:
[----:B------:R-:W-:Y:S02]  /*36550*/  ULDC UR4, c[0x0][0xc3c] ;  /* 0x00030f0000047ab9 */ /* 0x000fe40000000800 */
[----:B------:R-:W-:-:S13]  /*36560*/  ISETP.GE.OR P1, PT, R4, UR4, !P0 ;  /* 0x0000000404007c0c */ /* 0x000fda000c726670 */
[----:B------:R-:W0:Y:S01]  /*36570*/  @!P1 LDC.64 R2, c[0x0][0xc80] ;  /* 0x00032000ff029b82 */ /* 0x000e220000000a00 */
[----:B------:R-:W-:Y:S02]  /*36580*/  IMAD.MOV.U32 R11, RZ, RZ, RZ ;  /* 0x000000ffff0b7224 */ /* 0x000fe400078e00ff */
        /* <DEDUP_REMOVED lines=14> */
.L_x_1949:
[----:B------:R-:W-:Y:S02]  /*36670*/  IMAD.MOV.U32 R12, RZ, RZ, 0x2 ;  /* 0x00000002ff0c7424 */ /* 0x000fe400078e00ff */
[----:B------:R-:W-:-:S05]  /*36680*/  IMAD.MOV.U32 R3, RZ, RZ, R14 ;  /* 0x000000ffff037224 */ /* 0x000fca00078e000e */
[----:B------:R-:W-:-:S05]  /*36690*/  SEL R3, R3, RZ, P1 ;  /* 0x000000ff03037207 */ /* 0x000fca0000800000 */
[----:B------:R-:W-:-:S04]  /*366a0*/  IMAD.IADD R3, R2, 0x1, R3 ;  /* 0x0000000102037824 */ /* 0x000fc800078e0203 */
[----:B------:R-:W-:-:S07]  /*366b0*/  IMAD.MOV.U32 R13, RZ, RZ, R3 ;  /* 0x000000ffff0d7224 */ /* 0x000fce00078e0003 */
[----:B------:R-:W-:Y:S05]  /*366c0*/  WARPSYNC.COLLECTIVE R15, `(.L_x_1950) ;  /* 0x000000000f087348 */ /* 0x000fea0003c00000 */
[----:B------:R0:W1:Y:S02]  /*366d0*/  SHFL.UP P6, R14, R13, R12, R11 ;  /* 0x0400000c0d0e7389 */ /* 0x00006400000c000b */
[----:B01----:R-:W-:Y:S01]  /*366e0*/  ENDCOLLECTIVE ;  /* 0x000000000000791b */ /* 0x003fe20003800000 */
.L_x_1950:
        /* <DEDUP_REMOVED lines=8> */
.L_x_1951:
        /* <DEDUP_REMOVED lines=8> */
.L_x_1952:
        /* <DEDUP_REMOVED lines=8> */
.L_x_1953:
[----:B------:R-:W-:Y:S02]  /*36870*/  IMAD.MOV.U32 R12, RZ, RZ, 0x1f ;  /* 0x0000001fff0c7424 */ /* 0x000fe400078e00ff */
        /* <DEDUP_REMOVED lines=8> */
.L_x_1954:
[----:B------:R-:W-:Y:S01]  /*36900*/  IMAD.MOV.U32 R8, RZ, RZ, R14 ;  /* 0x000000ffff087224 */ /* 0x000fe200078e000e */
[----:B------:R-:W-:Y:S06]  /*36910*/  BRA `(.L_x_1955) ;  /* 0xffffffc000ec7947 */ /* 0x000fec000383ffff */
.L_x_1822:
[----:B------:R-:W-:Y:S01]  /*36920*/  BSSY B0, `(.L_x_1956) ;  /* 0x0000008000007945 */ /* 0x000fe20003800000 */
[----:B-----5:R-:W-:Y:S02]  /*36930*/  IMAD.MOV.U32 R13, RZ, RZ, R2 ;  /* 0x000000ffff0d7224 */ /* 0x020fe400078e0002 */
[----:B------:R-:W-:Y:S02]  /*36940*/  IMAD.MOV.U32 R12, RZ, RZ, 0x1 ;  /* 0x00000001ff0c7424 */ /* 0x000fe400078e00ff */
[----:B0-----:R-:W-:Y:S02]  /*36950*/  IMAD.MOV.U32 R11, RZ, RZ, RZ ;  /* 0x000000ffff0b7224 */ /* 0x001fe400078e00ff */
[----:B------:R-:W-:-:S07]  /*36960*/  IMAD.MOV.U32 R15, RZ, RZ, -0x1 ;  /* 0xffffffffff0f7424 */ /* 0x000fce00078e00ff */
[----:B-12---:R-:W-:Y:S05]  /*36970*/  WARPSYNC.COLLECTIVE R15, `(.L_x_1957) ;  /* 0x000000000f087348 */ /* 0x006fea0003c00000 */
[----:B------:R0:W3:Y:S02]  /*36980*/  SHFL.UP P6, R14, R13, R12, R11 ;  /* 0x0400000c0d0e7389 */ /* 0x0000e400000c000b */
[----:B0123--:R-:W-:Y:S01]  /*36990*/  ENDCOLLECTIVE ;  /* 0x000000000000791b */ /* 0x00ffe20003800000 */
.L_x_1957:
[----:B------:R-:W-:Y:S05]  /*369a0*/  BSYNC B0 ;  /* 0x0000000000007941 */ /* 0x000fea0003800000 */
.L_x_1956:
[----:B------:R-:W-:Y:S02]  /*369b0*/  IMAD.MOV.U32 R3, RZ, RZ, R14 ;  /* 0x000000ffff037224 */ /* 0x000fe400078e000e */
[----:B------:R-:W-:Y:S02]  /*369c0*/  IMAD.MOV.U32 R12, RZ, RZ, 0x2 ;  /* 0x00000002ff0c7424 */ /* 0x000fe400078e00ff */
[----:B------:R-:W-:Y:S01]  /*369d0*/  IMAD.MOV.U32 R11, RZ, RZ, RZ ;  /* 0x000000ffff0b7224 */ /* 0x000fe200078e00ff */
[----:B------:R-:W-:Y:S01]  /*369e0*/  SEL R3, R3, RZ, P1 ;  /* 0x000000ff03037207 */ /* 0x000fe20000800000 */
[----:B------:R-:W-:-:S04]  /*369f0*/  IMAD.MOV.U32 R15, RZ, RZ, -0x1 ;  /* 0xffffffffff0f7424 */ /* 0x000fc800078e00ff */
[----:B------:R-:W-:-:S04]  /*36a00*/  IMAD.IADD R3, R2, 0x1, R3 ;  /* 0x0000000102037824 */ /* 0x000fc800078e0203 */
[----:B------:R-:W-:-:S07]  /*36a10*/  IMAD.MOV.U32 R13, RZ, RZ, R3 ;  /* 0x000000ffff0d7224 */ /* 0x000fce00078e0003 */
[----:B------:R-:W-:Y:S05]  /*36a20*/  WARPSYNC.COLLECTIVE R15, `(.L_x_1958) ;  /* 0x000000000f087348 */ /* 0x000fea0003c00000 */
[----:B------:R0:W1:Y:S02]  /*36a30*/  SHFL.UP P6, R14, R13, R12, R11 ;  /* 0x0400000c0d0e7389 */ /* 0x00006400000c000b */
[----:B01----:R-:W-:Y:S01]  /*36a40*/  ENDCOLLECTIVE ;  /* 0x000000000000791b */ /* 0x003fe20003800000 */
.L_x_1958:
        /* <DEDUP_REMOVED lines=8> */
.L_x_1959:
        /* <DEDUP_REMOVED lines=8> */
.L_x_1960:
        /* <DEDUP_REMOVED lines=8> */
.L_x_1961:
        /* <DEDUP_REMOVED lines=9> */
.L_x_1962:
[----:B------:R-:W-:Y:S01]  /*36c60*/  IMAD.MOV.U32 R8, RZ, RZ, R14 ;  /* 0x000000ffff087224 */ /* 0x000fe200078e000e */
[----:B------:R-:W-:Y:S06]  /*36c70*/  BRA `(.L_x_1963) ;  /* 0xffffffc000b07947 */ /* 0x000fec000383ffff */
.L_x_1824:
[----:B------:R-:W-:Y:S01]  /*36c80*/  BSSY B0, `(.L_x_1964) ;  /* 0x0000006000007945 */ /* 0x000fe20003800000 */
[----:B------:R-:W-:Y:S01]  /*36c90*/  PLOP3.LUT P6, PT, P6, PT, PT, 0x8, 0x0 ;  /* 0x000000000000781c */ /* 0x000fe200037ce170 */
[----:B------:R-:W-:-:S12]  /*36ca0*/  IMAD.MOV.U32 R15, RZ, RZ, -0x1 ;  /* 0xffffffffff0f7424 */ /* 0x000fd800078e00ff */
[----:B01----:R-:W-:Y:S05]  /*36cb0*/  WARPSYNC.COLLECTIVE R15, `(.L_x_1965) ;  /* 0x000000000f087348 */ /* 0x003fea0003c00000 */
[----:B------:R-:W-:Y:S01]  /*36cc0*/  VOTE.ANY R14, PT, P6 ;  /* 0x00000000000e7806 */ /* 0x000fe200030e0100 */
[----:B01----:R-:W-:Y:S06]  /*36cd0*/  ENDCOLLECTIVE ;  /* 0x000000000000791b */ /* 0x003fec0003800000 */
.L_x_1965:
[----:B------:R-:W-:Y:S05]  /*36ce0*/  BSYNC B0 ;  /* 0x0000000000007941 */ /* 0x000fea0003800000 */
.L_x_1964:
[----:B------:R-:W-:Y:S02]  /*36cf0*/  IMAD.MOV.U32 R3, RZ, RZ, R14 ;  /* 0x000000ffff037224 */ /* 0x000fe400078e000e */
[----:B------:R-:W-:Y:S02]  /*36d00*/  IMAD.MOV.U32 R13, RZ, RZ, R2 ;  /* 0x000000ffff0d7224 */ /* 0x000fe400078e0002 */
[----:B------:R-:W0:Y:S01]  /*36d10*/  POPC R5, R3 ;  /* 0x0000000300057309 */ /* 0x000e220000000000 */
[----:B------:R-:W-:Y:S02]  /*36d20*/  IMAD.MOV.U32 R11, RZ, RZ, 0x1f ;  /* 0x0000001fff0b7424 */ /* 0x000fe400078e00ff */
[----:B------:R-:W-:Y:S02]  /*36d30*/  IMAD.MOV.U32 R15, RZ, RZ, -0x1 ;  /* 0xffffffffff0f7424 */ /* 0x000fe400078e00ff */
[----:B0-----:R-:W-:-:S07]  /*36d40*/  IMAD.MOV.U32 R12, RZ, RZ, R5 ;  /* 0x000000ffff0c7224 */ /* 0x001fce00078e0005 */
[----:B------:R-:W-:Y:S05]  /*36d50*/  WARPSYNC.COLLECTIVE R15, `(.L_x_1966) ;  /* 0x000000000f087348 */ /* 0x000fea0003c00000 */
[----:B------:R0:W1:Y:S02]  /*36d60*/  SHFL.IDX P6, R14, R13, R12, R11 ;  /* 0x0000000c0d0e7389 */ /* 0x00006400000c000b */
[----:B01----:R-:W-:Y:S01]  /*36d70*/  ENDCOLLECTIVE ;  /* 0x000000000000791b */ /* 0x003fe20003800000 */
.L_x_1966:
[----:B------:R-:W-:Y:S01]  /*36d80*/  IMAD.MOV.U32 R17, RZ, RZ, R14 ;  /* 0x000000ffff117224 */ /* 0x000fe200078e000e */
[----:B------:R-:W-:Y:S06]  /*36d90*/  BRA `(.L_x_1967) ;  /* 0xffffffc000a07947 */ /* 0x000fec000383ffff */
.L_x_1826:
[----:B------:R-:W-:Y:S01]  /*36da0*/  BSSY B0, `(.L_x_1968) ;  /* 0x0000007000007945 */ /* 0x000fe20003800000 */
[----:B------:R-:W-:Y:S02]  /*36db0*/  IMAD.MOV.U32 R13, RZ, RZ, R6 ;  /* 0x000000ffff0d7224 */ /* 0x000fe400078e0006 */
[----:B0-----:R-:W-:Y:S02]  /*36dc0*/  IMAD.MOV.U32 R11, RZ, RZ, 0x1f ;  /* 0x0000001fff0b7424 */ /* 0x001fe400078e00ff */
[----:B------:R-:W-:-:S07]  /*36dd0*/  IMAD.MOV.U32 R15, RZ, RZ, -0x1 ;  /* 0xffffffffff0f7424 */ /* 0x000fce00078e00ff */
[----:B-123--:R-:W-:Y:S05]  /*36de0*/  WARPSYNC.COLLECTIVE R15, `(.L_x_1969) ;  /* 0x000000000f087348 */ /* 0x00efea0003c00000 */
[----:B------:R0:W4:Y:S02]  /*36df0*/  SHFL.IDX P6, R14, R13, R12, R11 ;  /* 0x0000000c0d0e7389 */ /* 0x00012400000c000b */
[----:B01234-:R-:W-:Y:S01]  /*36e00*/  ENDCOLLECTIVE ;  /* 0x000000000000791b */ /* 0x01ffe20003800000 */
.L_x_1969:
[----:B------:R-:W-:Y:S05]  /*36e10*/  BSYNC B0 ;  /* 0x0000000000007941 */ /* 0x000fea0003800000 */
.L_x_1968:
[----:B------:R-:W-:Y:S01]  /*36e20*/  IMAD.MOV.U32 R6, RZ, RZ, R14 ;  /* 0x000000ffff067224 */ /* 0x000fe200078e000e */
[----:B------:R-:W-:Y:S06]  /*36e30*/  BRA `(.L_x_1970) ;  /* 0xffffffc000947947 */ /* 0x000fec000383ffff */
.L_x_1830:
[----:B0-----:R0:W2:Y:S02]  /*36e40*/  SYNCS.PHASECHK.TRANS64.TRYWAIT P0, [R0+URZ+0x29820], R3 ;  /* 0x02982003000075a7 */ /* 0x0010a4000800017f */
[----:B--2---:R-:W-:Y:S05]  /*36e50*/  @!P0 NANOSLEEP.SYNCS 0x989680 ;  /* 0x009896800000895d */ /* 0x004fea0003900000 */
[----:B------:R-:W2:Y:S02]  /*36e60*/  @!P0 SYNCS.PHASECHK.TRANS64 P0, [R0+URZ+0x29820], R3 ;  /* 0x02982003000085a7 */ /* 0x000ea4000800007f */
[----:B--2---:R-:W-:Y:S05]  /*36e70*/  @!P0 BRA `(.L_x_1830) ;  /* 0xfffffffc00f08947 */ /* 0x004fea000383ffff */
[----:B------:R-:W-:Y:S05]  /*36e80*/  BRA `(.L_x_1971) ;  /* 0xffffffc8001c7947 */ /* 0x000fea000383ffff */
.L_x_1831:
[----:B------:R-:W2:Y:S01]  /*36e90*/  S2R R2, SR_TID.X ;  /* 0x0000000000027919 */ /* 0x000ea20000002100 */
[----:B------:R-:W-:Y:S01]  /*36ea0*/  BSSY B0, `(.L_x_1972) ;  /* 0x000000a000007945 */ /* 0x000fe20003800000 */
[----:B------:R-:W-:Y:S02]  /*36eb0*/  IMAD.MOV.U32 R12, RZ, RZ, RZ ;  /* 0x000000ffff0c7224 */ /* 0x000fe400078e00ff */
[----:B------:R-:W-:Y:S02]  /*36ec0*/  IMAD.MOV.U32 R11, RZ, RZ, 0x1f ;  /* 0x0000001fff0b7424 */ /* 0x000fe400078e00ff */
[----:B------:R-:W-:Y:S01]  /*36ed0*/  IMAD.MOV.U32 R15, RZ, RZ, -0x1 ;  /* 0xffffffffff0f7424 */ /* 0x000fe200078e00ff */
[----:B--2---:R-:W-:-:S04]  /*36ee0*/  SHF.R.U32.HI R2, RZ, 0x5, R2 ;  /* 0x00000005ff027819 */ /* 0x004fc80000011602 */
[----:B------:R-:W-:-:S05]  /*36ef0*/  LOP3.LUT R2, R2, 0x3, RZ, 0xc0, !PT ;  /* 0x0000000302027812 */ /* 0x000fca00078ec0ff */
[----:B------:R-:W-:-:S07]  /*36f00*/  IMAD.MOV.U32 R13, RZ, RZ, R2 ;  /* 0x000000ffff0d7224 */ /* 0x000fce00078e0002 */
[----:B01----:R-:W-:Y:S05]  /*36f10*/  WARPSYNC.COLLECTIVE R15, `(.L_x_1973) ;  /* 0x000000000f087348 */ /* 0x003fea0003c00000 */
[----:B------:R2:W3:Y:S02]  /*36f20*/  SHFL.IDX P6, R14, R13, R12, R11 ;  /* 0x0000000c0d0e7389 */ /* 0x0004e400000c000b */
[----:B0123--:R-:W-:Y:S01]  /*36f30*/  ENDCOLLECTIVE ;  /* 0x000000000000791b */ /* 0x00ffe20003800000 */
.L_x_1973:
[----:B------:R-:W-:Y:S05]  /*36f40*/  BSYNC B0 ;  /* 0x0000000000007941 */ /* 0x000fea0003800000 */
.L_x_1972:
[----:B------:R-:W-:Y:S05]  /*36f50*/  BRA `(.L_x_1974) ;  /* 0xffffffc800047947 */ /* 0x000fea000383ffff */
.L_x_1832:
[----:B------:R-:W-:Y:S01]  /*36f60*/  BSSY B0, `(.L_x_1975) ;  /* 0x0000006000007945 */ /* 0x000fe20003800000 */
[----:B------:R-:W-:-:S07]  /*36f70*/  IMAD.MOV.U32 R15, RZ, RZ, -0x1 ;  /* 0xffffffffff0f7424 */ /* 0x000fce00078e00ff */
[----:B012---:R-:W-:Y:S05]  /*36f80*/  WARPSYNC.COLLECTIVE R15, `(.L_x_1976) ;  /* 0x000000000f0c7348 */ /* 0x007fea0003c00000 */
[----:B------:R-:W-:Y:S02]  /*36f90*/  ELECT P6, UR62, PT ;  /* 0x00000000003e782f */ /* 0x000fe400038c0000 */
[----:B------:R-:W-:Y:S01]  /*36fa0*/  MOV R14, UR62 ;  /* 0x0000003e000e7c02 */ /* 0x000fe20008000f00 */
[----:B012---:R-:W-:Y:S10]  /*36fb0*/  ENDCOLLECTIVE ;  /* 0x000000000000791b */ /* 0x007ff40003800000 */
.L_x_1976:
[----:B------:R-:W-:Y:S05]  /*36fc0*/  BSYNC B0 ;  /* 0x0000000000007941 */ /* 0x000fea0003800000 */
.L_x_1975:
[----:B------:R-:W-:Y:S05]  /*36fd0*/  BRA `(.L_x_1977) ;  /* 0xffffffc400f87947 */ /* 0x000fea000383ffff */
.L_x_1834:
[----:B0-----:R0:W1:Y:S02]  /*36fe0*/  SYNCS.PHASECHK.TRANS64.TRYWAIT P1, [R6+URZ], R5 ;  /* 0x00000005060075a7 */ /* 0x001064000802017f */
[----:B-1----:R-:W-:Y:S05]  /*36ff0*/  @!P1 NANOSLEEP.SYNCS 0x989680 ;  /* 0x009896800000995d */ /* 0x002fea0003900000 */
[----:B------:R-:W1:Y:S02]  /*37000*/  @!P1 SYNCS.PHASECHK.TRANS64 P1, [R6+URZ], R5 ;  /* 0x00000005060095a7 */ /* 0x000e64000802007f */
[----:B-1----:R-:W-:Y:S05]  /*37010*/  @!P1 BRA `(.L_x_1834) ;  /* 0xfffffffc00f09947 */ /* 0x002fea000383ffff */
[----:B------:R-:W-:Y:S05]  /*37020*/  BRA `(.L_x_1978) ;  /* 0xffffffc800347947 */ /* 0x000fea000383ffff */
.L_x_1835:
[----:B-1----:R1:W2:Y:S02]  /*37030*/  SYNCS.PHASECHK.TRANS64.TRYWAIT P1, [R7+URZ], R2 ;  /* 0x00000002070075a7 */ /* 0x0022a4000802017f */
[----:B--2---:R-:W-:Y:S05]  /*37040*/  @!P1 NANOSLEEP.SYNCS 0x989680 ;  /* 0x009896800000995d */ /* 0x004fea0003900000 */
[----:B------:R-:W2:Y:S02]  /*37050*/  @!P1 SYNCS.PHASECHK.TRANS64 P1, [R7+URZ], R2 ;  /* 0x00000002070095a7 */ /* 0x000ea4000802007f */
[----:B--2---:R-:W-:Y:S05]  /*37060*/  @!P1 BRA `(.L_x_1835) ;  /* 0xfffffffc00f09947 */ /* 0x004fea000383ffff */
[----:B------:R-:W-:Y:S05]  /*37070*/  BRA `(.L_x_1979) ;  /* 0xffffffc800287947 */ /* 0x000fea000383ffff */
.L_x_1837:
[----:B--2---:R2:W3:Y:S02]  /*37080*/  SYNCS.PHASECHK.TRANS64.TRYWAIT P1, [R4+URZ+0x29860], R5 ;  /* 0x02986005040075a7 */ /* 0x0044e4000802017f */
[----:B---3--:R-:W-:Y:S05]  /*37090*/  @!P1 NANOSLEEP.SYNCS 0x989680 ;  /* 0x009896800000995d */ /* 0x008fea0003900000 */
[----:B------:R-:W3:Y:S02]  /*370a0*/  @!P1 SYNCS.PHASECHK.TRANS64 P1, [R4+URZ+0x29860], R5 ;  /* 0x02986005040095a7 */ /* 0x000ee4000802007f */
[----:B---3--:R-:W-:Y:S05]  /*370b0*/  @!P1 BRA `(.L_x_1837) ;  /* 0xfffffffc00f09947 */ /* 0x008fea000383ffff */
[----:B------:R-:W-:Y:S05]  /*370c0*/  BRA `(.L_x_1980) ;  /* 0xffffffc8002c7947 */ /* 0x000fea000383ffff */
.L_x_1839:
[----:B---3--:R3:W4:Y:S02]  /*370d0*/  SYNCS.PHASECHK.TRANS64.TRYWAIT P1, [R3+URZ+0x29860], R2 ;  /* 0x02986002030075a7 */ /* 0x008724000802017f */
[----:B----4-:R-:W-:Y:S05]  /*370e0*/  @!P1 NANOSLEEP.SYNCS 0x989680 ;  /* 0x009896800000995d */ /* 0x010fea0003900000 */
[----:B------:R-:W4:Y:S02]  /*370f0*/  @!P1 SYNCS.PHASECHK.TRANS64 P1, [R3+URZ+0x29860], R2 ;  /* 0x02986002030095a7 */ /* 0x000f24000802007f */
[----:B----4-:R-:W-:Y:S05]  /*37100*/  @!P1 BRA `(.L_x_1839) ;  /* 0xfffffffc00f09947 */ /* 0x010fea000383ffff */
[----:B------:R-:W-:Y:S05]  /*37110*/  BRA `(.L_x_1981) ;  /* 0xffffffc8002c7947 */ /* 0x000fea000383ffff */
.L_x_1841:
[----:B----4-:R4:W0:Y:S02]  /*37120*/  SYNCS.PHASECHK.TRANS64.TRYWAIT P0, [R4+URZ+0x29880], R5 ;  /* 0x02988005040075a7 */ /* 0x010824000800017f */
[----:B0-----:R-:W-:Y:S05]  /*37130*/  @!P0 NANOSLEEP.SYNCS 0x989680 ;  /* 0x009896800000895d */ /* 0x001fea0003900000 */
[----:B------:R-:W0:Y:S02]  /*37140*/  @!P0 SYNCS.PHASECHK.TRANS64 P0, [R4+URZ+0x29880], R5 ;  /* 0x02988005040085a7 */ /* 0x000e24000800007f */
[----:B0-----:R-:W-:Y:S05]  /*37150*/  @!P0 BRA `(.L_x_1841) ;  /* 0xfffffffc00f08947 */ /* 0x001fea000383ffff */
[----:B------:R-:W-:Y:S05]  /*37160*/  BRA `(.L_x_1842) ;  /* 0xffffffc800287947 */ /* 0x000fea000383ffff */
.L_x_1982:
        /* <DEDUP_REMOVED lines=9> */
.L_x_2855:


//--------------------- .text._ZN7cutlass13device_kernelIN5flash11enable_sm90INS1_16FlashAttnFwdSm90INS1_25CollectiveMainloopFwdSm90ILi2EN4cute5tupleIJNS5_1CILi1EEES8_S8_EEENS6_IJNS7_ILi128EEENS7_ILi160EEENS7_ILi192EEEEEELi128ENS_12float_e4m3_tEfNS_4arch4Sm90ELb1ELb0ELb0ELb0ELb0ELb0ELb0ELb1ELb1ELb1ELb0ELb0EEENS1_21CollectiveEpilogueFwdINS6_IJSA_SA_SB_EEES9_NS_10bfloat16_tESG_Li256ELb0ELb1ELb0ELb1EEENS1_30DynamicPersistentTileSchedulerILi256ELi128ELb0ELb1ELb1EEEEEEEEEvNT_6ParamsE --------------------------
	.section	.text._ZN7cutlass13device_kernelIN5flash11enable_sm90INS1_16FlashAttnFwdSm90INS1_25CollectiveMainloopFwdSm90ILi2EN4cute5tupleIJNS5_1CILi1EEES8_S8_EEENS6_IJNS7_ILi128EEENS7_ILi160EEENS7_ILi192EEEEEELi128ENS_12float_e4m3_tEfNS_4arch4Sm90ELb1ELb0ELb0ELb0ELb0ELb0ELb0ELb1ELb1ELb1ELb0ELb0EEENS1_21CollectiveEpilogueFwdINS6_IJSA_SA_SB_EEES9_NS_10bfloat16_tESG_Li256ELb0ELb1ELb0ELb1EEENS1_30DynamicPersistentTileSchedulerILi256ELi128ELb0ELb1ELb1EEEEEEEEEvNT_6ParamsE,"ax",@progbits
	.align	128
.text._ZN7cutlass13device_kernelIN5flash11enable_sm90INS1_16FlashAttnFwdSm90INS1_25CollectiveMainloopFwdSm90ILi2EN4cute5tupleIJNS5_1CILi1EEES8_S8_EEENS6_IJNS7_ILi128EEENS7_ILi160EEENS7_ILi192EEEEEELi128ENS_12float_e4m3_tEfNS_4arch4Sm90ELb1ELb0ELb0ELb0ELb0ELb0ELb0ELb1ELb1ELb1ELb0ELb0EEENS1_21CollectiveEpilogueFwdINS6_IJSA_SA_SB_EEES9_NS_10bfloat16_tESG_Li256ELb0ELb1ELb0ELb1EEENS1_30DynamicPersistentTileSchedulerILi256ELi128ELb0ELb1ELb1EEEEEEEEEvNT_6ParamsE:
        .type           _ZN7cutlass13device_kernelIN5flash11enable_sm90INS1_16FlashAttnFwdSm90INS1_25CollectiveMainloopFwdSm90ILi2EN4cute5tupleIJNS5_1CILi1EEES8_S8_EEENS6_IJNS7_ILi128EEENS7_ILi160EEENS7_ILi192EEEEEELi128ENS_12float_e4m3_tEfNS_4arch4Sm90ELb1ELb0ELb0ELb0ELb0ELb0ELb0ELb1ELb1ELb1ELb0ELb0EEENS1_21CollectiveEpilogueFwdINS6_IJSA_SA_SB_EEES9_NS_10bfloat16_tESG_Li256ELb0ELb1ELb0ELb1EEENS1_30DynamicPersistentTileSchedulerILi256ELi128ELb0ELb1ELb1EEEEEEEEEvNT_6ParamsE,@function
        .size           _ZN7cutlass13device_kernelIN5flash11enable_sm90INS1_16FlashAttnFwdSm90INS1_25CollectiveMainloopFwdSm90ILi2EN4cute5tupleIJNS5_1CILi1EEES8_S8_EEENS6_IJNS7_ILi128EEENS7_ILi160EEENS7_ILi192EEEEEELi128ENS_12float_e4m3_tEfNS_4arch4Sm90ELb1ELb0ELb0ELb0ELb0ELb0ELb0ELb1ELb1ELb1ELb0ELb0EEENS1_21CollectiveEpilogueFwdINS6_IJSA_SA_SB_EEES9_NS_10bfloat16_tESG_Li256ELb0ELb1ELb0ELb1EEENS1_30DynamicPersistentTileSchedulerILi256ELi128ELb0ELb1ELb1EEEEEEEEEvNT_6ParamsE,(.L_x_2856 - _ZN7cutlass13device_kernelIN5flash11enable_sm90INS1_16FlashAttnFwdSm90INS1_25CollectiveMainloopFwdSm90ILi2EN4cute5tupleIJNS5_1CILi1EEES8_S8_EEENS6_IJNS7_ILi128EEENS7_ILi160EEENS7_ILi192EEEEEELi128ENS_12float_e4m3_tEfNS_4arch4Sm90ELb1ELb0ELb0ELb0ELb0ELb0ELb0ELb1ELb1ELb1ELb0ELb0EEENS1_21CollectiveEpilogueFwdINS6_IJSA_SA_SB_EEES9_NS_10bfloat16_tESG_Li256ELb0ELb1ELb0ELb1EEENS1_30DynamicPersistentTileSchedulerILi256ELi128ELb0ELb1ELb1EEEEEEEEEvNT_6ParamsE)
        .other          _ZN7cutlass13device_kernelIN5flash11enable_sm90INS1_16FlashAttnFwdSm90INS1_25CollectiveMainloopFwdSm90ILi2EN4cute5tupleIJNS5_1CILi1EEES8_S8_EEENS6_IJNS7_ILi128EEENS7_ILi160EEENS7_ILi192EEEEEELi128ENS_12float_e4m3_tEfNS_4arch4Sm90ELb1ELb0ELb0ELb0ELb0ELb0ELb0ELb1ELb1ELb1ELb0ELb0EEENS1_21CollectiveEpilogueFwdINS6_IJSA_SA_SB_EEES9_NS_10bfloat16_tESG_Li256ELb0ELb1ELb0ELb1EEENS1_30DynamicPersistentTileSchedulerILi256ELi128ELb0ELb1ELb1EEEEEEEEEvNT_6ParamsE,@"STO_CUDA_ENTRY STV_DEFAULT"
_ZN7cutlass13device_kernelIN5flash11enable_sm90INS1_16FlashAttnFwdSm90INS1_25CollectiveMainloopFwdSm90ILi2EN4cute5tupleIJNS5_1CILi1EEES8_S8_EEENS6_IJNS7_ILi128EEENS7_ILi160EEENS7_ILi192EEEEEELi128ENS_12float_e4m3_tEfNS_4arch4Sm90ELb1ELb0ELb0ELb0ELb0ELb0ELb0ELb1ELb1ELb1ELb0ELb0EEENS1_21CollectiveEpilogueFwdINS6_IJSA_SA_SB_EEES9_NS_10bfloat16_tESG_Li256ELb0ELb1ELb0ELb1EEENS1_30DynamicPersistentTileSchedulerILi256ELi128ELb0ELb1ELb1EEEEEEEEEvNT_6ParamsE:
        /* <DEDUP_REMOVED lines=18> */
.L_x_1984:
[----:B------:R-:W-:Y:S05]  /*0120*/  BSYNC B0 ;  /* 0x0000000000007941 */ /* 0x000fea0003800000 */
.L_x_1983:
        /* <DEDUP_REMOVED lines=41> */
.L_x_1985:
        /* <DEDUP_REMOVED lines=22> */
.L_x_1986:
        /* <DEDUP_REMOVED lines=18> */
.L_x_1987:
        /* <DEDUP_REMOVED lines=22> */
.L_x_1988:
        /* <DEDUP_REMOVED lines=22> */
.L_x_1989:
[----:B------:R-:W-:Y:S01]  /*0900*/  PLOP3.LUT P0, PT, PT, PT, UP0, 0x80, 0x0 ;  /* 0x000000000000781c */ /* 0x000fe20003f0f008 */
[----:B------:R-:W-:Y:S01]  /*0910*/  UMOV UR38, 0x1 ;  /* 0x0000000100267882 */ /* 0x000fe20000000000 */
[----:B------:R-:W-:Y:S01]  /*0920*/  NOP ;  /* 0x0000000000007918 */ /* 0x000fe20000000000 */
[----:B------:R-:W-:Y:S01]  /*0930*/  USEL UR38, UR38, 0x2, !UP0 ;  /* 0x0000000226267887 */ /* 0x000fe2000c000000 */
[----:B------:R-:W-:Y:S01]  /*0940*/  ULDC.64 UR50, c[0x0][0x208] ;  /* 0x0000820000327ab9 */ /* 0x000fe20000000a00 */
[----:B012-4-:R-:W-:Y:S08]  /*0950*/  BAR.SYNC.DEFER_BLOCKING 0x0 ;  /* 0x0000000000007b1d */ /* 0x017ff00000010000 */
[----:B------:R-:W-:Y:S05]  /*0960*/  @!P0 BRA `(.L_x_1990) ;  /* 0x000000d400a08947 */ /* 0x000fea0003800000 */
.L_x_1991:
        /* <DEDUP_REMOVED lines=23> */
[----:B------:R-:W-:Y:S01]  /*0ae0*/  LEA.HI R2, R3, R194, RZ, 0x4 ;  /* 0x000000c203027211 */ /* 0x000fe200078f20ff */
[----:B------:R-:W-:Y:S01]  /*0af0*/  IMAD.SHL.U32 R4, R4, 0x20, RZ ;  /* 0x0000002004047824 */ /* 0x000fe200078e00ff */
[----:B------:R-:W-:Y:S01]  /*0b00*/  SHF.R.S32.HI R189, RZ, 0x7, R0 ;  /* 0x00000007ffbd7819 */ /* 0x000fe20000011400 */
[----:B------:R-:W-:Y:S01]  /*0b10*/  IMAD.IADD R188, R194, 0x1, -R5 ;  /* 0x00000001c2bc7824 */ /* 0x000fe200078e0a05 */
[----:B------:R-:W-:-:S02]  /*0b20*/  SHF.R.S32.HI R7, RZ, 0x4, R2 ;  /* 0x00000004ff077819 */ /* 0x000fc40000011402 */
[----:B------:R-:W-:Y:S02]  /*0b30*/  LOP3.LUT R5, R2, 0x3fffff0, RZ, 0xc0, !PT ;  /* 0x03fffff002057812 */ /* 0x000fe400078ec0ff */
[----:B------:R-:W-:Y:S02]  /*0b40*/  SHF.R.S32.HI R9, RZ, 0x1f, R188 ;  /* 0x0000001fff097819 */ /* 0x000fe400000114bc */
[----:B------:R-:W-:Y:S01]  /*0b50*/  LOP3.LUT R4, R4, 0xfffffc00, RZ, 0xc0, !PT ;  /* 0xfffffc0004047812 */ /* 0x000fe200078ec0ff */
[----:B------:R-:W-:Y:S01]  /*0b60*/  IMAD.IADD R5, R194, 0x1, -R5 ;  /* 0x00000001c2057824 */ /* 0x000fe200078e0a05 */
[----:B------:R-:W-:Y:S02]  /*0b70*/  LEA.HI R2, R2, R7, RZ, 0x1 ;  /* 0x0000000702027211 */ /* 0x000fe400078f08ff */
[----:B------:R-:W-:Y:S01]  /*0b80*/  LEA.HI R6, R9, R188, RZ, 0x2 ;  /* 0x000000bc09067211 */ /* 0x000fe200078f10ff */
[----:B------:R-:W-:Y:S01]  /*0b90*/  IMAD R5, R5, 0x40, R4 ;  /* 0x0000004005057824 */ /* 0x000fe200078e0204 */
[----:B------:R-:W-:-:S02]  /*0ba0*/  LOP3.LUT R2, R2, 0x1ffffffe, RZ, 0xc0, !PT ;  /* 0x1ffffffe02027812 */ /* 0x000fc400078ec0ff */
[-C--:B------:R-:W-:Y:S02]  /*0bb0*/  LEA.HI R4, R3, R194.reuse, RZ, 0x2 ;  /* 0x000000c203047211 */ /* 0x080fe400078f10ff */
[----:B------:R-:W-:Y:S01]  /*0bc0*/  SHF.R.S32.HI R8, RZ, 0x2, R6 ;  /* 0x00000002ff087819 */ /* 0x000fe20000011406 */
        /* <DEDUP_REMOVED lines=29> */
.L_x_2045:
        /* <DEDUP_REMOVED lines=21> */
.L_x_1992:
[----:B------:R-:W-:Y:S01]  /*0ef0*/  ULDC UR6, c[0x0][0xc54] ;  /* 0x0003150000067ab9 */ /* 0x000fe20000000800 */
[----:B------:R-:W-:Y:S01]  /*0f00*/  UMOV UR8, UR7 ;  /* 0x0000000700087c82 */ /* 0x000fe20008000000 */
[----:B------:R-:W-:-:S11]  /*0f10*/  UISETP.NE.AND UP0, UPT, UR6, 0x1, UPT ;  /* 0x000000010600788c */ /* 0x000fd6000bf05270 */
[----:B------:R-:W-:Y:S02]  /*0f20*/  @UP0 ULDC.64 UR10, c[0x0][0xc58] ;  /* 0x00031600000a0ab9 */ /* 0x000fe40000000a00 */
[----:B------:R-:W-:-:S04]  /*0f30*/  UIMAD.WIDE.U32 UR4, UR7, UR10, URZ ;  /* 0x0000000a070472a5 */ /* 0x000fc8000f8e003f */
[----:B------:R-:W-:-:S04]  /*0f40*/  @UP0 USHF.R.U32.HI UR8, URZ, UR11, UR5 ;  /* 0x0000000b3f080299 */ /* 0x000fc80008011605 */
[----:B------:R-:W-:-:S12]  /*0f50*/  UIMAD UR4, UR8, UR6, URZ ;  /* 0x00000006080472a4 */ /* 0x000fd8000f8e023f */
.L_x_1993:
[----:B------:R-:W-:Y:S01]  /*0f60*/  ULDC UR36, c[0x0][0xc48] ;  /* 0x0003120000247ab9 */ /* 0x000fe20000000800 */
[----:B------:R-:W-:Y:S01]  /*0f70*/  UIADD3 UR6, UR7, -UR4, URZ ;  /* 0x8000000407067290 */ /* 0x000fe2000fffe03f */
[----:B------:R-:W-:Y:S01]  /*0f80*/  IMAD.MOV.U32 R7, RZ, RZ, 0x3f800000 ;  /* 0x3f800000ff077424 */ /* 0x000fe200078e00ff */
[----:B------:R-:W-:Y:S01]  /*0f90*/  UISETP.NE.AND UP2, UPT, UR36, 0x1, UPT ;  /* 0x000000012400788c */ /* 0x000fe2000bf45270 */
[----:B------:R-:W-:Y:S01]  /*0fa0*/  IMAD.MOV.U32 R0, RZ, RZ, 0x3f800000 ;  /* 0x3f800000ff007424 */ /* 0x000fe200078e00ff */
[----:B------:R-:W-:Y:S01]  /*0fb0*/  ULDC.64 UR4, c[0x0][0x990] ;  /* 0x0002640000047ab9 */ /* 0x000fe20000000a00 */
[----:B------:R-:W-:Y:S01]  /*0fc0*/  ULDC UR18, c[0x0][0xc54] ;  /* 0x0003150000127ab9 */ /* 0x000fe20000000800 */
[----:B------:R-:W-:Y:S02]  /*0fd0*/  UISETP.NE.U32.AND UP0, UPT, UR4, URZ, UPT ;  /* 0x0000003f0400728c */ /* 0x000fe4000bf05070 */
[----:B------:R-:W-:Y:S02]  /*0fe0*/  UIMAD UR18, UR9, UR18, UR6 ;  /* 0x00000012091272a4 */ /* 0x000fe4000f8e0206 */
[----:B------:R-:W-:Y:S01]  /*0ff0*/  UISETP.NE.AND.EX UP0, UPT, UR5, URZ, UPT, UP0 ;  /* 0x0000003f0500728c */ /* 0x000fe2000bf05300 */
[----:B------:R-:W-:-:S02]  /*1000*/  ULDC.64 UR6, c[0x0][0x998] ;  /* 0x0002660000067ab9 */ /* 0x000fc40000000a00 */
[----:B------:R-:W-:Y:S01]  /*1010*/  @UP2 ULDC UR10, c[0x0][0xc4c] ;  /* 0x00031300000a2ab9 */ /* 0x000fe20000000800 */
[----:B------:R-:W-:Y:S02]  /*1020*/  UISETP.NE.U32.AND UP1, UPT, UR6, URZ, UPT ;  /* 0x0000003f0600728c */ /* 0x000fe4000bf25070 */
[----:B------:R-:W-:Y:S01]  /*1030*/  UIMAD.WIDE.U32 UR10, UR18, UR10, URZ ;  /* 0x0000000a120a72a5 */ /* 0x000fe2000f8e003f */
[----:B------:R-:W-:Y:S01]  /*1040*/  PLOP3.LUT P0, PT, PT, PT, UP0, 0x80, 0x0 ;  /* 0x000000000000781c */ /* 0x000fe20003f0f008 */
[----:B------:R-:W-:Y:S01]  /*1050*/  @UP2 ULDC UR9, c[0x0][0xc50] ;  /* 0x0003140000092ab9 */ /* 0x000fe20000000800 */
[----:B------:R-:W-:Y:S01]  /*1060*/  UISETP.NE.AND.EX UP1, UPT, UR7, URZ, UPT, UP1 ;  /* 0x0000003f0700728c */ /* 0x000fe2000bf25310 */
[----:B------:R-:W-:Y:S01]  /*1070*/  UMOV UR43, UR18 ;  /* 0x00000012002b7c82 */ /* 0x000fe20008000000 */
[----:B------:R-:W-:Y:S02]  /*1080*/  @UP2 USHF.R.U32.HI UR43, URZ, UR9, UR11 ;  /* 0x000000093f2b2299 */ /* 0x000fe4000801160b */
[----:B------:R-:W-:-:S02]  /*1090*/  ULOP3.LUT UR8, UR8, 0x1ffffff, URZ, 0x3c, !UPT ;  /* 0x01ffffff08087892 */ /* 0x000fc4000f8e3c3f */
[----:B------:R-:W-:Y:S01]  /*10a0*/  PLOP3.LUT P1, PT, PT, PT, UP1, 0x80, 0x0 ;  /* 0x000000000000781c */ /* 0x000fe20003f2f018 */
[----:B------:R-:W-:Y:S01]  /*10b0*/  @UP0 USHF.R.S32.HI UR9, URZ, 0x1f, UR43 ;  /* 0x0000001f3f090899 */ /* 0x000fe2000801142b */
[----:B------:R-:W-:Y:S01]  /*10c0*/  @UP0 ULDC.64 UR10, c[0x0][0x9a8] ;  /* 0x00026a00000a0ab9 */ /* 0x000fe20000000a00 */
[----:B------:R-:W-:Y:S02]  /*10d0*/  UIADD3 UR15, -UR43, URZ, URZ ;  /* 0x0000003f2b0f7290 */ /* 0x000fe4000fffe13f */
[----:B------:R-:W-:Y:S02]  /*10e0*/  @UP0 UIMAD UR9, UR9, UR10, URZ ;  /* 0x0000000a090902a4 */ /* 0x000fe4000f8e023f */
[----:B------:R-:W-:Y:S02]  /*10f0*/  @UP0 UIMAD.WIDE.U32 UR12, UR43, UR10, URZ ;  /* 0x0000000a2b0c02a5 */ /* 0x000fe4000f8e003f */
[----:B------:R-:W-:Y:S01]  /*1100*/  @UP1 USHF.R.S32.HI UR10, URZ, 0x1f, UR43 ;  /* 0x0000001f3f0a1899 */ /* 0x000fe2000801142b */
[----:B------:R-:W-:Y:S01]  /*1110*/  @UP1 ULDC.64 UR16, c[0x0][0x9b8] ;  /* 0x00026e0000101ab9 */ /* 0x000fe20000000a00 */
[----:B------:R-:W-:-:S02]  /*1120*/  @UP0 UIMAD UR14, UR43, UR11, UR9 ;  /* 0x0000000b2b0e02a4 */ /* 0x000fc4000f8e0209 */
[----:B------:R-:W-:Y:S02]  /*1130*/  @UP1 UIMAD UR9, UR10, UR16, URZ ;  /* 0x000000100a0912a4 */ /* 0x000fe4000f8e023f */
[----:B------:R-:W-:Y:S02]  /*1140*/  UIMAD UR36, UR36, UR15, UR18 ;  /* 0x0000000f242472a4 */ /* 0x000fe4000f8e0212 */
[----:B------:R-:W-:Y:S02]  /*1150*/  @UP1 UIMAD UR15, UR43, UR17, UR9 ;  /* 0x000000112b0f12a4 */ /* 0x000fe4000f8e0209 */
[----:B------:R-:W-:Y:S02]  /*1160*/  @UP0 USHF.R.S32.HI UR9, URZ, 0x1f, UR36 ;  /* 0x0000001f3f090899 */ /* 0x000fe40008011424 */
[----:B------:R-:W-:Y:S02]  /*1170*/  @UP1 UIMAD.WIDE.U32 UR10, UR43, UR16, URZ ;  /* 0x000000102b0a12a5 */ /* 0x000fe4000f8e003f */
[----:B------:R-:W-:Y:S01]  /*1180*/  @UP1 USHF.R.S32.HI UR20, URZ, 0x1f, UR36 ;  /* 0x0000001f3f141899 */ /* 0x000fe20008011424 */
[----:B------:R-:W-:Y:S01]  /*1190*/  @UP0 ULDC.64 UR16, c[0x0][0x9b0] ;  /* 0x00026c0000100ab9 */ /* 0x000fe20000000a00 */
[----:B------:R-:W-:Y:S01]  /*11a0*/  @UP1 ULDC.64 UR18, c[0x0][0x9c0] ;  /* 0x0002700000121ab9 */ /* 0x000fe20000000a00 */
[----:B------:R-:W-:-:S02]  /*11b0*/  @UP0 UIADD3 UR13, UR13, UR14, URZ ;  /* 0x0000000e0d0d0290 */ /* 0x000fc4000fffe03f */
[----:B------:R-:W-:Y:S02]  /*11c0*/  @UP0 UIMAD UR9, UR9, UR16, URZ ;  /* 0x00000010090902a4 */ /* 0x000fe4000f8e023f */
[----:B------:R-:W-:Y:S02]  /*11d0*/  @UP1 UIADD3 UR11, UR11, UR15, URZ ;  /* 0x0000000f0b0b1290 */ /* 0x000fe4000fffe03f */
[----:B------:R-:W-:Y:S02]  /*11e0*/  @UP1 UIMAD UR14, UR20, UR18, URZ ;  /* 0x00000012140e12a4 */ /* 0x000fe4000f8e023f */
[----:B------:R-:W-:Y:S02]  /*11f0*/  @UP0 UIMAD UR9, UR36, UR17, UR9 ;  /* 0x00000011240902a4 */ /* 0x000fe4000f8e0209 */
[----:B------:R-:W-:Y:S02]  /*1200*/  @UP0 UIMAD.WIDE.U32 UR12, UR36, UR16, UR12 ;  /* 0x00000010240c02a5 */ /* 0x000fe4000f8e000c */
[----:B------:R-:W-:-:S02]  /*1210*/  @UP1 UIMAD UR14, UR36, UR19, UR14 ;  /* 0x00000013240e12a4 */ /* 0x000fc4000f8e020e */
[----:B------:R-:W-:Y:S02]  /*1220*/  @UP1 UIMAD.WIDE.U32 UR10, UR36, UR18, UR10 ;  /* 0x00000012240a12a5 */ /* 0x000fe4000f8e000a */
        /* <DEDUP_REMOVED lines=8> */
[----:B------:R-:W-:Y:S01]  /*12b0*/  ULDC UR4, c[0x0][0x988] ;  /* 0x0002620000047ab9 */ /* 0x000fe20000000800 */
[----:B------:R-:W-:Y:S01]  /*12c0*/  IMAD.U32 R3, RZ, RZ, UR5 ;  /* 0x00000005ff037e24 */ /* 0x000fe2000f8e00ff */
[----:B------:R-:W-:Y:S01]  /*12d0*/  ULDC UR5, c[0x0][0x448] ;  /* 0x0001120000057ab9 */ /* 0x000fe20000000800 */
[----:B------:R-:W-:Y:S01]  /*12e0*/  IMAD.U32 R5, RZ, RZ, UR7 ;  /* 0x00000007ff057e24 */ /* 0x000fe2000f8e00ff */
[----:B------:R-:W-:Y:S01]  /*12f0*/  ULDC UR48, c[0x0][0x424] ;  /* 0x0001090000307ab9 */ /* 0x000fe20000000800 */
[----:B------:R-:W-:Y:S01]  /*1300*/  ULDC UR9, c[0x0][0x2f0] ;  /* 0x0000bc0000097ab9 */ /* 0x000fe20000000800 */
[----:B------:R0:W2:Y:S01]  /*1310*/  @P0 LDG.E R7, desc[UR50][R2.64] ;  /* 0x0000003202070981 */ /* 0x0000a2000c1e1900 */
[----:B------:R-:W-:Y:S01]  /*1320*/  UISETP.NE.AND UP1, UPT, UR5, 0x1, UPT ;  /* 0x000000010500788c */ /* 0x000fe2000bf25270 */
[----:B------:R-:W-:Y:S02]  /*1330*/  ULDC.64 UR6, c[0x0][0x418] ;  /* 0x0001060000067ab9 */ /* 0x000fe40000000a00 */
[----:B------:R1:W2:Y:S01]  /*1340*/  @P1 LDG.E R0, desc[UR50][R4.64] ;  /* 0x0000003204001981 */ /* 0x0002a2000c1e1900 */
[----:B------:R-:W-:Y:S01]  /*1350*/  UISETP.NE.U32.AND UP0, UPT, UR6, URZ, UPT ;  /* 0x0000003f0600728c */ /* 0x000fe2000bf05070 */
[----:B------:R-:W-:-:S02]  /*1360*/  PLOP3.LUT P0, PT, PT, PT, PT, 0x80, 0x0 ;  /* 0x000000000000781c */ /* 0x000fc40003f0f070 */
[----:B------:R-:W-:Y:S02]  /*1370*/  CS2R R86, SRZ ;  /* 0x0000000000567805 */ /* 0x000fe4000001ff00 */
[----:B------:R-:W-:Y:S01]  /*1380*/  CS2R R84, SRZ ;  /* 0x0000000000547805 */ /* 0x000fe2000001ff00 */
[----:B------:R-:W-:Y:S01]  /*1390*/  UISETP.NE.AND.EX UP0, UPT, UR7, URZ, UPT, UP0 ;  /* 0x0000003f0700728c */ /* 0x000fe2000bf05300 */
[----:B0-----:R-:W-:Y:S02]  /*13a0*/  CS2R R2, SRZ ;  /* 0x0000000000027805 */ /* 0x001fe4000001ff00 */
[----:B------:R-:W-:Y:S01]  /*13b0*/  CS2R R78, SRZ ;  /* 0x00000000004e7805 */ /* 0x000fe2000001ff00 */
[----:B------:R-:W-:Y:S01]  /*13c0*/  ULDC UR7, c[0x0][0x288] ;  /* 0x0000a20000077ab9 */ /* 0x000fe20000000800 */
[----:B------:R-:W-:Y:S01]  /*13d0*/  USEL UR48, UR48, 0x1, UP0 ;  /* 0x0000000130307887 */ /* 0x000fe20008000000 */
[----:B-1----:R-:W-:Y:S01]  /*13e0*/  CS2R R4, SRZ ;  /* 0x0000000000047805 */ /* 0x002fe2000001ff00 */
[----:B------:R-:W-:Y:S01]  /*13f0*/  UIADD3 UR7, -UR7, 0xa0, URZ ;  /* 0x000000a007077890 */ /* 0x000fe2000fffe13f */
[----:B------:R-:W-:-:S02]  /*1400*/  CS2R R8, SRZ ;  /* 0x0000000000087805 */ /* 0x000fc4000001ff00 */
[----:B------:R-:W-:Y:S02]  /*1410*/  CS2R R76, SRZ ;  /* 0x00000000004c7805 */ /* 0x000fe4000001ff00 */
[----:B------:R-:W-:Y:S01]  /*1420*/  CS2R R10, SRZ ;  /* 0x00000000000a7805 */ /* 0x000fe2000001ff00 */
[----:B------:R-:W-:Y:S01]  /*1430*/  UIMAD UR7, UR48, UR9, UR7 ;  /* 0x00000009300772a4 */ /* 0x000fe2000f8e0207 */
        /* <DEDUP_REMOVED lines=25> */
[----:B--2---:R-:W-:Y:S01]  /*15d0*/  FMUL.FTZ R0, R7, R0 ;  /* 0x0000000007007220 */ /* 0x004fe20000410000 */
[----:B------:R-:W-:-:S03]  /*15e0*/  CS2R R6, SRZ ;  /* 0x0000000000067805 */ /* 0x000fc6000001ff00 */
[----:B------:R-:W-:Y:S01]  /*15f0*/  FMUL.FTZ R0, R0, UR4 ;  /* 0x0000000400007c20 */ /* 0x000fe20008410000 */
[----:B------:R-:W-:Y:S02]  /*1600*/  ULDC UR4, c[0x0][0xc3c] ;  /* 0x00030f0000047ab9 */ /* 0x000fe40000000800 */
[----:B------:R-:W-:Y:S02]  /*1610*/  UIADD3 UR4, UR8, UR4, URZ ;  /* 0x0000000408047290 */ /* 0x000fe4000fffe03f */
[----:B------:R-:W-:Y:S01]  /*1620*/  R2UR UR37, R0 ;  /* 0x00000000002572ca */ /* 0x000fe200000e0000 */
[----:B------:R-:W-:Y:S01]  /*1630*/  @UP1 ULDC UR8, c[0x0][0x450] ;  /* 0x0001140000081ab9 */ /* 0x000fe20000000800 */
[----:B------:R-:W-:-:S03]  /*1640*/  USHF.L.U32 UR39, UR4, 0x7, URZ ;  /* 0x0000000704277899 */ /* 0x000fc6000800063f */
[----:B------:R-:W-:Y:S01]  /*1650*/  @UP1 ULDC UR4, c[0x0][0x44c] ;  /* 0x0001130000041ab9 */ /* 0x000fe20000000800 */
[----:B------:R-:W-:-:S04]  /*1660*/  UIADD3 UR6, UR39, 0x7f, URZ ;  /* 0x0000007f27067890 */ /* 0x000fc8000fffe03f */
[----:B------:R-:W-:Y:S02]  /*1670*/  UIMAD.WIDE.U32 UR4, UR6, UR4, URZ ;  /* 0x00000004060472a5 */ /* 0x000fe4000f8e003f */
[----:B------:R-:W-:Y:S02]  /*1680*/  UIMAD UR4, UR48, UR9, 0x9f ;  /* 0x0000009f300474a4 */ /* 0x000fe4000f8e0209 */
[----:B------:R-:W-:Y:S02]  /*1690*/  @UP1 USHF.R.U32.HI UR6, URZ, UR8, UR5 ;  /* 0x000000083f061299 */ /* 0x000fe40008011605 */
[----:B------:R-:W-:Y:S02]  /*16a0*/  UIMAD.WIDE UR4, UR4, 0x66666667, URZ ;  /* 0x66666667040478a5 */ /* 0x000fe4000f8e023f */
[----:B------:R-:W-:Y:S02]  /*16b0*/  UIADD3 UR6, UR7, UR6, URZ ;  /* 0x0000000607067290 */ /* 0x000fe4000fffe03f */
[----:B------:R-:W-:-:S02]  /*16c0*/  USHF.R.U32.HI UR4, URZ, 0x1f, UR5 ;  /* 0x0000001f3f047899 */ /* 0x000fc40008011605 */
[----:B------:R-:W-:Y:S02]  /*16d0*/  UIMAD.WIDE UR6, UR6, 0x66666667, URZ ;  /* 0x66666667060678a5 */ /* 0x000fe4000f8e023f */
[----:B------:R-:W-:Y:S02]  /*16e0*/  ULEA.HI.SX32 UR4, UR5, UR4, 0x1a ;  /* 0x0000000405047291 */ /* 0x000fe4000f8fd23f */
[----:B------:R-:W-:-:S04]  /*16f0*/  USHF.R.U32.HI UR6, URZ, 0x1f, UR7 ;  /* 0x0000001f3f067899 */ /* 0x000fc80008011607 */
[----:B------:R-:W-:-:S04]  /*1700*/  ULEA.HI.SX32 UR6, UR7, UR6, 0x1a ;  /* 0x0000000607067291 */ /* 0x000fc8000f8fd23f */
[----:B------:R-:W-:-:S04]  /*1710*/  UISETP.LT.AND UP0, UPT, UR4, UR6, UPT ;  /* 0x000000060400728c */ /* 0x000fc8000bf01270 */
[----:B------:R-:W-:-:S04]  /*1720*/  USEL UR52, UR4, UR6, UP0 ;  /* 0x0000000604347287 */ /* 0x000fc80008000000 */
[----:B------:R-:W-:-:S06]  /*1730*/  UISETP.GE.AND UP0, UPT, UR52, 0x1, UPT ;  /* 0x000000013400788c */ /* 0x000fcc000bf06270 */
[----:B------:R-:W-:-:S13]  /*1740*/  PLOP3.LUT P1, PT, PT, PT, UP0, 0x80, 0x0 ;  /* 0x000000000000781c */ /* 0x000fda0003f2f008 */
[----:B------:R-:W-:Y:S05]  /*1750*/  @!P1 BRA `(.L_x_1994) ;  /* 0x000000a400449947 */ /* 0x000fea0003800000 */
        /* <DEDUP_REMOVED lines=31> */
.L_x_1995:
        /* <DEDUP_REMOVED lines=9> */
.L_x_2126:
[----:B------:R-:W-:Y:S05]  /*19e0*/  @!P0 BRA `(.L_x_1997) ;  /* 0x0000000000048947 */ /* 0x000fea0003800000 */
[----:B------:R-:W-:Y:S01]  /*19f0*/  BPT.TRAP 0x1 ;  /* 0x000000040000795c */ /* 0x000fe20000300000 */
.L_x_1997:
[----:B------:R-:W-:Y:S02]  /*1a00*/  IMAD.U32 R2, RZ, RZ, UR49 ;  /* 0x00000031ff027e24 */ /* 0x000fe4000f8e00ff */
[----:B0-----:R-:W-:-:S03]  /*1a10*/  IMAD.U32 R3, RZ, RZ, UR44 ;  /* 0x0000002cff037e24 */ /* 0x001fc6000f8e00ff */
[----:B------:R-:W-:Y:S02]  /*1a20*/  LEA R2, R2, UR41, 0x3 ;  /* 0x0000002902027c11 */ /* 0x000fe4000f8e18ff */
[----:B------:R-:W-:-:S04]  /*1a30*/  SHF.L.U32 R3, R3, 0x1f, RZ ;  /* 0x0000001f03037819 */ /* 0x000fc800000006ff */
[----:B------:R0:W1:Y:S01]  /*1a40*/  SYNCS.PHASECHK.TRANS64.TRYWAIT P2, [R2+URZ+0x29830], R3 ;  /* 0x02983003020075a7 */ /* 0x000062000804017f */
[----:B------:R-:W-:Y:S05]  /*1a50*/  @!P0 BRA `(.L_x_1998) ;  /* 0x0000000000048947 */ /* 0x000fea0003800000 */
[----:B------:R-:W-:Y:S01]  /*1a60*/  BPT.TRAP 0x1 ;  /* 0x000000040000795c */ /* 0x000fe20000300000 */
.L_x_1998:
[----:B------:R-:W2:Y:S02]  /*1a70*/  S2R R0, SR_TID.X ;  /* 0x0000000000007919 */ /* 0x000ea40000002100 */
[----:B--2---:R-:W-:Y:S01]  /*1a80*/  LOP3.LUT P1, RZ, R0, 0x7f, RZ, 0xc0, !PT ;  /* 0x0000007f00ff7812 */ /* 0x004fe2000782c0ff */
[----:B-1----:R-:W-:-:S12]  /*1a90*/  @P2 BRA `(.L_x_1999) ;  /* 0x0000000000082947 */ /* 0x002fd80003800000 */
[----:B------:R-:W1:Y:S02]  /*1aa0*/  SYNCS.PHASECHK.TRANS64.TRYWAIT P2, [R2+URZ+0x29830], R3 ;  /* 0x02983003020075a7 */ /* 0x000e64000804017f */
[----:B-1----:R-:W-:Y:S05]  /*1ab0*/  @!P2 BRA `(.L_x_2000) ;  /* 0x000001040054a947 */ /* 0x002fea0003800000 */
.L_x_1999:
[----:B------:R-:W-:Y:S05]  /*1ac0*/  WARPSYNC.ALL ;  /* 0x0000000000007948 */ /* 0x000fea0003800000 */
[----:B------:R-:W-:Y:S01]  /*1ad0*/  UIADD3 UR4, UR41, 0x1a400, URZ ;  /* 0x0001a40029047890 */ /* 0x000fe2000fffe03f */
[----:B------:R-:W-:Y:S01]  /*1ae0*/  WARPGROUP.ARRIVE ;  /* 0x00000000000079c5 */ /* 0x000fe20000000000 */
[----:B------:R-:W-:Y:S01]  /*1af0*/  ULOP3.LUT UR20, UR53, 0x10000, URZ, 0xfc, !UPT ;  /* 0x0001000035147892 */ /* 0x000fe2000f8efc3f */
[----:B------:R-:W-:Y:S01]  /*1b00*/  VIADD R0, R18, UR39 ;  /* 0x0000002712007c36 */ /* 0x000fe20008000000 */
[----:B------:R-:W-:Y:S01]  /*1b10*/  USHF.R.U32.HI UR4, URZ, 0x4, UR4 ;  /* 0x000000043f047899 */ /* 0x000fe20008011604 */
[----:B01----:R-:W-:Y:S01]  /*1b20*/  @!P1 VIADD R2, R2, 0x29840 ;  /* 0x0002984002029836 */ /* 0x003fe20000000000 */
[----:B------:R-:W-:Y:S01]  /*1b30*/  UMOV UR25, 0x80000020 ;  /* 0x8000002000197882 */ /* 0x000fe20000000000 */
[----:B------:R-:W-:Y:S01]  /*1b40*/  UMOV UR27, 0x80000020 ;  /* 0x80000020001b7882 */ /* 0x000fe20000000000 */
[----:B------:R-:W-:Y:S01]  /*1b50*/  ULOP3.LUT UR4, UR4, 0x3fff, URZ, 0xc0, !UPT ;  /* 0x00003fff04047892 */ /* 0x000fe2000f8ec03f */
[----:B------:R-:W-:Y:S01]  /*1b60*/  IMAD.MOV.U32 R9, RZ, RZ, R0 ;  /* 0x000000ffff097224 */ /* 0x000fe200078e0000 */
[----:B------:R-:W-:Y:S01]  /*1b70*/  UMOV UR24, UR20 ;  /* 0x0000001400187c82 */ /* 0x000fe20008000000 */
[----:B------:R-:W-:Y:S01]  /*1b80*/  UIADD3 UR6, UR20, 0x2, URZ ;  /* 0x0000000214067890 */ /* 0x000fe2000fffe03f */
[----:B------:R-:W-:Y:S01]  /*1b90*/  @!P1 PRMT R2, RZ, 0x654, R2 ;  /* 0x00000654ff029816 */ /* 0x000fe20000000002 */
        /* <DEDUP_REMOVED lines=11> */
[----:B------:R-:W-:Y:S01]  /*1c50*/  UIADD3 UR26, UR28, 0x80, URZ ;  /* 0x000000801c1a7890 */ /* 0x000fe2000fffe03f */
[----:B------:R-:W-:Y:S01]  /*1c60*/  UMOV UR27, 0x80000020 ;  /* 0x80000020001b7882 */ /* 0x000fe20000000000 */
[----:B------:R-:W-:-:S02]  /*1c70*/  UIADD3 UR9, UR28, 0x202, URZ ;  /* 0x000002021c097890 */ /* 0x000fc4000fffe03f */
[----:B------:R-:W-:Y:S02]  /*1c80*/  UIADD3 UR12, UR28, 0x280, URZ ;  /* 0x000002801c0c7890 */ /* 0x000fe4000fffe03f */
[----:B------:R-:W-:Y:S01]  /*1c90*/  UIADD3 UR14, UR28, 0x282, URZ ;  /* 0x000002821c0e7890 */ /* 0x000fe2000fffe03f */
[----:B------:R-:W-:Y:S01]  /*1ca0*/  UMOV UR15, 0x80000020 ;  /* 0x80000020000f7882 */ /* 0x000fe20000000000 */
[----:B------:R-:W-:Y:S02]  /*1cb0*/  UIADD3 UR16, UR20, 0x400, URZ ;  /* 0x0000040014107890 */ /* 0x000fe4000fffe03f */
[----:B------:R-:W-:Y:S01]  /*1cc0*/  UIADD3 UR18, UR28, 0x500, URZ ;  /* 0x000005001c127890 */ /* 0x000fe2000fffe03f */
[----:B------:R-:W-:Y:S01]  /*1cd0*/  UMOV UR17, 0x80000020 ;  /* 0x8000002000117882 */ /* 0x000fe20000000000 */
[----:B------:R-:W-:Y:S01]  /*1ce0*/  UMOV UR19, 0x80000020 ;  /* 0x8000002000137882 */ /* 0x000fe20000000000 */
[----:B------:R-:W-:Y:S01]  /*1cf0*/  UIADD3 UR22, UR28, 0x502, URZ ;  /* 0x000005021c167890 */ /* 0x000fe2000fffe03f */
[----:B------:R-:W-:Y:S01]  /*1d00*/  UMOV UR21, 0x80000020 ;  /* 0x8000002000157882 */ /* 0x000fe20000000000 */
[----:B------:R-:W-:Y:S01]  /*1d10*/  UMOV UR23, 0x80000020 ;  /* 0x8000002000177882 */ /* 0x000fe20000000000 */
[----:B------:R-:W-:Y:S01]  /*1d20*/  UIADD3 UR53, UR52, -0x2, URZ ;  /* 0xfffffffe34357890 */ /* 0x000fe2000fffe03f */
        /* <DEDUP_REMOVED lines=10> */
[----:B------:R-:W-:Y:S01]  /*1dd0*/  UMOV UR4, UR6 ;  /* 0x0000000600047c82 */ /* 0x000fe20008000000 */
[----:B------:R-:W-:Y:S01]  /*1de0*/  UMOV UR6, UR8 ;  /* 0x0000000800067c82 */ /* 0x000fe20008000000 */
        /* <DEDUP_REMOVED lines=25> */
[----:B------:R-:W-:Y:S01]  /*1f80*/  UMOV UR8, UR10 ;  /* 0x0000000a00087c82 */ /* 0x000fe20008000000 */
[----:B------:R-:W-:Y:S01]  /*1f90*/  UMOV UR10, UR12 ;  /* 0x0000000c000a7c82 */ /* 0x000fe20008000000 */
        /* <DEDUP_REMOVED lines=38> */
[----:B------:R-:W-:Y:S01]  /*2200*/  ULDC UR10, c[0x0][0x448] ;  /* 0x00011200000a7ab9 */ /* 0x000fe20000000800 */
[----:B------:R-:W-:Y:S01]  /*2210*/  ULDC UR11, c[0x0][0x2f0] ;  /* 0x0000bc00000b7ab9 */ /* 0x000fe20000000800 */
[----:B------:R-:W-:Y:S01]  /*2220*/  UISETP.NE.AND UP0, UPT, UR10, 0x1, UPT ;  /* 0x000000010a00788c */ /* 0x000fe2000bf05270 */
[----:B------:R-:W-:Y:S02]  /*2230*/  IMAD.U32 R11, RZ, RZ, UR11 ;  /* 0x0000000bff0b7e24 */ /* 0x000fe4000f8e00ff */
[----:B------:R-:W-:-:S03]  /*2240*/  UMOV UR10, UR39 ;  /* 0x00000027000a7c82 */ /* 0x000fc60008000000 */
[----:B------:R-:W-:Y:S01]  /*2250*/  PLOP3.LUT P2, PT, PT, PT, UP0, 0x80, 0x0 ;  /* 0x000000000000781c */ /* 0x000fe20003f4f008 */
        /* <DEDUP_REMOVED lines=43> */
[----:B------:R-:W-:Y:S01]  /*2510*/  UIMAD UR6, UR52, -0xa0, URZ ;  /* 0xffffff60340678a4 */ /* 0x000fe2000f8e023f */
[----:B------:R-:W-:Y:S02]  /*2520*/  WARPGROUP.DEPBAR.LE gsb0, 0x0 ;  /* 0x00008000000079c5 */ /* 0x000fe40000010000 */
[----:B------:R-:W-:-:S06]  /*2530*/  WARPGROUP.ARRIVE ;  /* 0x00000000000079c5 */ /* 0x000fcc0000000000 */
[----:B------:R-:W-:Y:S01]  /*2540*/  QGMMA.64x32x32.F32.E4M3.E4M3 R40, gdesc[UR16], R40, gsb0 ;  /* 0x00600000102879f3 */ /* 0x000fe20008000828 */
[----:B------:R-:W-:Y:S01]  /*2550*/  UMOV UR18, UR7 ;  /* 0x0000000700127c82 */ /* 0x000fe20008000000 */
[----:B------:R-:W-:Y:S01]  /*2560*/  UMOV UR19, 0x80000020 ;  /* 0x8000002000137882 */ /* 0x000fe20000000000 */
[----:B------:R-:W-:Y:S02]  /*2570*/  @UP0 ULDC UR7, c[0x0][0x450] ;  /* 0x0001140000070ab9 */ /* 0x000fe40000000800 */
[----:B------:R-:W-:Y:S01]  /*2580*/  @P2 SHF.R.U32.HI R9, RZ, UR7, R3 ;  /* 0x00000007ff092c19 */ /* 0x000fe20008011603 */
[----:B------:R-:W-:Y:S02]  /*2590*/  UIADD3 UR7, UR6, 0xa1, URZ ;  /* 0x000000a106077890 */ /* 0x000fe4000fffe03f */
[----:B------:R-:W-:Y:S02]  /*25a0*/  UIMAD UR6, UR48, UR11, UR6 ;  /* 0x0000000b300672a4 */ /* 0x000fe4000f8e0206 */
[----:B------:R-:W0:Y:S01]  /*25b0*/  SHFL.IDX PT, R4, R9, RZ, 0x1c1f ;  /* 0x001c1fff09047589 */ /* 0x000e2200000e0000 */
[----:B------:R-:W-:Y:S01]  /*25c0*/  UIMAD UR11, UR48, UR11, -UR14 ;  /* 0x0000000b300b72a4 */ /* 0x000fe2000f8e0a0e */
[----:B------:R-:W-:Y:S01]  /*25d0*/  IMAD.U32 R0, RZ, RZ, UR7 ;  /* 0x00000007ff007e24 */ /* 0x000fe2000f8e00ff */
[----:B------:R-:W-:-:S03]  /*25e0*/  UIADD3 UR6, UR6, 0xa0, URZ ;  /* 0x000000a006067890 */ /* 0x000fc6000fffe03f */
[----:B------:R-:W-:-:S03]  /*25f0*/  IMAD R0, R17, -0x2, R0 ;  /* 0xfffffffe11007824 */ /* 0x000fc600078e0200 */
[----:B------:R-:W-:Y:S01]  /*2600*/  IMAD.U32 R10, RZ, RZ, UR6 ;  /* 0x00000006ff0a7e24 */ /* 0x000fe2000f8e00ff */
[----:B------:R-:W-:Y:S01]  /*2610*/  @UP0 ULDC UR6, c[0x0][0x44c] ;  /* 0x0001130000060ab9 */ /* 0x000fe20000000800 */
[----:B------:R-:W-:Y:S01]  /*2620*/  IMAD R11, R11, UR48, R0 ;  /* 0x000000300b0b7c24 */ /* 0x000fe2000f8e0200 */
[----:B------:R-:W-:Y:S01]  /*2630*/  UIMAD.WIDE.U32 UR6, UR39, UR6, URZ ;  /* 0x00000006270672a5 */ /* 0x000fe2000f8e003f */
[----:B------:R-:W-:Y:S02]  /*2640*/  IMAD R10, R17, -0x2, R10 ;  /* 0xfffffffe110a7824 */ /* 0x000fe400078e020a */
[----:B------:R-:W-:-:S05]  /*2650*/  VIADD R3, R11, -UR14 ;  /* 0x8000000e0b037c36 */ /* 0x000fca0008000000 */
[----:B0-----:R-:W-:-:S04]  /*2660*/  VIADDMNMX R3, R4, R3, R10, PT ;  /* 0x0000000304037246 */ /* 0x001fc8000380010a */
[C---:B------:R-:W-:Y:S02]  /*2670*/  ISETP.GT.AND P3, PT, R3.reuse, RZ, PT ;  /* 0x000000ff0300720c */ /* 0x040fe40003f64270 */
[C---:B------:R-:W-:Y:S02]  /*2680*/  ISETP.GT.AND P4, PT, R3.reuse, 0x1, PT ;  /* 0x000000010300780c */ /* 0x040fe40003f84270 */
[----:B------:R-:W-:Y:S01]  /*2690*/  ISETP.GT.AND P5, PT, R3, 0x8, PT ;  /* 0x000000080300780c */ /* 0x000fe20003fa4270 */
        /* <DEDUP_REMOVED lines=12> */
[----:B------:R-:W-:Y:S01]  /*2760*/  ISETP.GT.AND P3, PT, R3, 0x9, PT ;  /* 0x000000090300780c */ /* 0x000fe20003f64270 */
[----:B------:R-:W-:Y:S01]  /*2770*/  QGMMA.64x32x32.F32.E4M3.E4M3 R72, gdesc[UR20], R72, gsb0 ;  /* 0x00600000144879f3 */ /* 0x000fe20008000848 */
[----:B------:R-:W-:Y:S01]  /*2780*/  UIADD3 UR22, UR28, 0x602, URZ ;  /* 0x000006021c167890 */ /* 0x000fe2000fffe03f */
[----:B------:R-:W-:Y:S01]  /*2790*/  FSEL R92, R92, -INF , P5 ;  /* 0xff8000005c5c7808 */ /* 0x000fe20002800000 */
[----:B------:R-:W-:Y:S01]  /*27a0*/  UMOV UR23, 0x80000020 ;  /* 0x8000002000177882 */ /* 0x000fe20000000000 */
[----:B------:R-:W-:-:S02]  /*27b0*/  FMNMX.FTZ R5, R88, R8, !PT ;  /* 0x0000000858057209 */ /* 0x000fc40007810000 */
[----:B------:R-:W-:Y:S02]  /*27c0*/  ISETP.GT.AND P4, PT, R3, 0x10, PT ;  /* 0x000000100300780c */ /* 0x000fe40003f84270 */
[----:B------:R-:W-:Y:S02]  /*27d0*/  FSEL R12, R93, -INF , P3 ;  /* 0xff8000005d0c7808 */ /* 0x000fe40001800000 */
[----:B------:R-:W-:Y:S02]  /*27e0*/  FMNMX.FTZ R5, R92, R5, !PT ;  /* 0x000000055c057209 */ /* 0x000fe40007810000 */
[----:B------:R-:W-:Y:S02]  /*27f0*/  ISETP.GT.AND P3, PT, R3, 0x11, PT ;  /* 0x000000110300780c */ /* 0x000fe40003f64270 */
[----:B------:R-:W-:Y:S02]  /*2800*/  FSEL R96, R96, -INF , P4 ;  /* 0xff80000060607808 */ /* 0x000fe40002000000 */
        /* <DEDUP_REMOVED lines=11> */
[----:B------:R-:W-:Y:S01]  /*28c0*/  FMNMX.FTZ R5, R20, R5, !PT ;  /* 0x0000000514057209 */ /* 0x000fe20007810000 */
[----:B------:R-:W-:Y:S02]  /*28d0*/  WARPGROUP.DEPBAR.LE gsb0, 0x0 ;  /* 0x00008000000079c5 */ /* 0x000fe40000010000 */
[----:B------:R-:W-:Y:S01]  /*28e0*/  WARPGROUP.ARRIVE ;  /* 0x00000000000079c5 */ /* 0x000fe20000000000 */
[----:B------:R-:W-:-:S02]  /*28f0*/  FSEL R72, R72, -INF , P4 ;  /* 0xff80000048487808 */ /* 0x000fc40002000000 */
[----:B------:R-:W-:Y:S02]  /*2900*/  ISETP.GT.AND P4, PT, R3, 0x28, PT ;  /* 0x000000280300780c */ /* 0x000fe40003f84270 */
[----:B------:R-:W-:Y:S01]  /*2910*/  FSEL R104, R73, -INF , P3 ;  /* 0xff80000049687808 */ /* 0x000fe20001800000 */
[----:B------:R-:W-:Y:S01]  /*2920*/  QGMMA.64x32x32.F32.E4M3.E4M3 R56, gdesc[UR20], R56, gsb0 ;  /* 0x00600000143879f3 */ /* 0x000fe20008000838 */
[----:B------:R-:W-:Y:S01]  /*2930*/  UIADD3 UR22, UR28, 0x682, URZ ;  /* 0x000006821c167890 */ /* 0x000fe2000fffe03f */
[----:B------:R-:W-:Y:S01]  /*2940*/  FMNMX.FTZ R5, R72, R5, !PT ;  /* 0x0000000548057209 */ /* 0x000fe20007810000 */
[----:B------:R-:W-:Y:S01]  /*2950*/  UMOV UR23, 0x80000020 ;  /* 0x8000002000177882 */ /* 0x000fe20000000000 */
        /* <DEDUP_REMOVED lines=23> */
[----:B------:R-:W-:Y:S01]  /*2ad0*/  ISETP.GT.AND P4, PT, R3, 0x48, PT ;  /* 0x000000480300780c */ /* 0x000fe20003f84270 */
[----:B------:R-:W0:Y:S01]  /*2ae0*/  SHFL.IDX PT, R56, R9, 0x1, 0x1c1f ;  /* 0x003c1f0009387f89 */ /* 0x000e2200000e0000 */
        /* <DEDUP_REMOVED lines=24> */
[----:B------:R-:W-:Y:S02]  /*2c70*/  FMNMX.FTZ R5, R69, R0, !PT ;  /* 0x0000000045057209 */ /* 0x000fe40007810000 */
[----:B0-----:R-:W-:Y:S01]  /*2c80*/  IADD3 R11, R56, -UR14, R11 ;  /* 0x8000000e380b7c10 */ /* 0x001fe2000fffe00b */
[----:B------:R-:W-:-:S02]  /*2c90*/  @UP0 ULDC UR14, c[0x0][0x450] ;  /* 0x00011400000e0ab9 */ /* 0x000fc40000000800 */
[----:B------:R-:W-:Y:S01]  /*2ca0*/  @UP0 USHF.R.U32.HI UR10, URZ, UR14, UR7 ;  /* 0x0000000e3f0a0299 */ /* 0x000fe20008011607 */
[----:B------:R-:W-:-:S03]  /*2cb0*/  VIMNMX R73, R10, R11, PT ;  /* 0x0000000b0a497248 */ /* 0x000fc60003fe0100 */
[----:B------:R-:W-:Y:S01]  /*2cc0*/  UIADD3 UR6, UR11, UR10, URZ ;  /* 0x0000000a0b067290 */ /* 0x000fe2000fffe03f */
[----:B------:R-:W-:-:S03]  /*2cd0*/  ISETP.GT.AND P5, PT, R73, 0x8, PT ;  /* 0x000000084900780c */ /* 0x000fc60003fa4270 */
[----:B------:R-:W-:Y:S01]  /*2ce0*/  UIMAD.WIDE UR6, UR6, 0x66666667, URZ ;  /* 0x66666667060678a5 */ /* 0x000fe2000f8e023f */
[----:B------:R-:W-:-:S03]  /*2cf0*/  FSEL R94, R94, -INF , P5 ;  /* 0xff8000005e5e7808 */ /* 0x000fc60002800000 */
[----:B------:R-:W-:Y:S01]  /*2d00*/  USHF.R.U32.HI UR6, URZ, 0x1f, UR7 ;  /* 0x0000001f3f067899 */ /* 0x000fe20008011607 */
[----:B------:R-:W-:Y:S02]  /*2d10*/  WARPGROUP.DEPBAR.LE gsb0, 0x0 ;  /* 0x00008000000079c5 */ /* 0x000fe40000010000 */
[----:B------:R-:W-:Y:S01]  /*2d20*/  WARPGROUP.ARRIVE ;  /* 0x00000000000079c5 */ /* 0x000fe20000000000 */
[----:B------:R-:W-:Y:S01]  /*2d30*/  FSEL R40, R40, -INF , P4 ;  /* 0xff80000028287808 */ /* 0x000fe20002000000 */
[----:B------:R-:W-:Y:S01]  /*2d40*/  ULEA.HI.SX32 UR6, UR7, UR6, 0x1a ;  /* 0x0000000607067291 */ /* 0x000fe2000f8fd23f */
[----:B------:R-:W-:Y:S02]  /*2d50*/  ISETP.GT.AND P4, PT, R3, 0x68, PT ;  /* 0x000000680300780c */ /* 0x000fe40003f84270 */
[----:B------:R-:W-:Y:S01]  /*2d60*/  FSEL R41, R41, -INF , P3 ;  /* 0xff80000029297808 */ /* 0x000fe20001800000 */
[----:B------:R-:W-:Y:S01]  /*2d70*/  QGMMA.64x32x32.F32.E4M3.E4M3 R24, gdesc[UR20], R24, gsb0 ;  /* 0x00600000141879f3 */ /* 0x000fe20008000818 */
[----:B------:R-:W-:Y:S01]  /*2d80*/  FMNMX.FTZ R0, R40, R5, !PT ;  /* 0x0000000528007209 */ /* 0x000fe20007810000 */
[----:B------:R-:W-:Y:S01]  /*2d90*/  UISETP.LT.AND UP1, UPT, URZ, UR6, UPT ;  /* 0x000000063f00728c */ /* 0x000fe2000bf21270 */
[----:B------:R-:W-:-:S02]  /*2da0*/  ISETP.GT.AND P3, PT, R3, 0x69, PT ;  /* 0x000000690300780c */ /* 0x000fc40003f64270 */
[----:B------:R-:W-:Y:S01]  /*2db0*/  FSEL R44, R44, -INF , P4 ;  /* 0xff8000002c2c7808 */ /* 0x000fe20002000000 */
[----:B------:R-:W-:Y:S01]  /*2dc0*/  USEL UR52, URZ, UR6, !UP1 ;  /* 0x000000063f347287 */ /* 0x000fe2000c800000 */
[----:B------:R-:W-:Y:S02]  /*2dd0*/  FMNMX.FTZ R5, R41, R0, !PT ;  /* 0x0000000029057209 */ /* 0x000fe40007810000 */
[----:B------:R-:W-:Y:S01]  /*2de0*/  ISETP.GT.AND P4, PT, R3, 0x70, PT ;  /* 0x000000700300780c */ /* 0x000fe20003f84270 */
[----:B------:R-:W-:Y:S01]  /*2df0*/  UISETP.GE.AND UP1, UPT, UR53, UR52, UPT ;  /* 0x000000343500728c */ /* 0x000fe2000bf26270 */
[----:B------:R-:W-:Y:S02]  /*2e00*/  FSEL R45, R45, -INF , P3 ;  /* 0xff8000002d2d7808 */ /* 0x000fe40001800000 */
[----:B------:R-:W-:Y:S02]  /*2e10*/  FMNMX.FTZ R0, R44, R5, !PT ;  /* 0x000000052c007209 */ /* 0x000fe40007810000 */
[----:B------:R-:W-:-:S02]  /*2e20*/  ISETP.GT.AND P3, PT, R3, 0x71, PT ;  /* 0x000000710300780c */ /* 0x000fc40003f64270 */
[----:B------:R-:W-:Y:S02]  /*2e30*/  FSEL R48, R48, -INF , P4 ;  /* 0xff80000030307808 */ /* 0x000fe40002000000 */
[----:B------:R-:W-:Y:S02]  /*2e40*/  FMNMX.FTZ R5, R45, R0, !PT ;  /* 0x000000002d057209 */ /* 0x000fe40007810000 */
[----:B------:R-:W-:Y:S02]  /*2e50*/  ISETP.GT.AND P4, PT, R3, 0x78, PT ;  /* 0x000000780300780c */ /* 0x000fe40003f84270 */
        /* <DEDUP_REMOVED lines=9> */
[----:B------:R-:W-:Y:S01]  /*2ef0*/  FMNMX.FTZ R5, R53, R0, !PT ;  /* 0x0000000035057209 */ /* 0x000fe20007810000 */
[----:B------:R-:W-:Y:S02]  /*2f00*/  WARPGROUP.DEPBAR.LE gsb0, 0x0 ;  /* 0x00008000000079c5 */ /* 0x000fe40000010000 */
[----:B------:R-:W-:Y:S01]  /*2f10*/  FSEL R24, R24, -INF , P4 ;  /* 0xff80000018187808 */ /* 0x000fe20002000000 */
[----:B------:R0:W-:Y:S01]  /*2f20*/  @!P1 SYNCS.ARRIVE.TRANS64.RED.A1T0 RZ, [R2+URZ], RZ ;  /* 0x000000ff02ff99a7 */ /* 0x0001e2000810043f */
        /* <DEDUP_REMOVED lines=18> */
[----:B------:R-:W-:Y:S02]  /*3050*/  FSEL R37, R37, -INF , P3 ;  /* 0xff80000025257808 */ /* 0x000fe40001800000 */
[----:B------:R-:W-:Y:S01]  /*3060*/  FMNMX.FTZ R0, R36, R3, !PT ;  /* 0x0000000324007209 */ /* 0x000fe20007810000 */
[----:B------:R-:W-:Y:S01]  /*3070*/  IMAD.U32 R3, RZ, RZ, UR37 ;  /* 0x00000025ff037e24 */ /* 0x000fe2000f8e00ff */
[----:B------:R-:W-:Y:S02]  /*3080*/  ISETP.GT.AND P4, PT, R73, 0x1, PT ;  /* 0x000000014900780c */ /* 0x000fe40003f84270 */
[----:B------:R-:W-:-:S02]  /*3090*/  FMNMX.FTZ R5, R37, R0, !PT ;  /* 0x0000000025057209 */ /* 0x000fc40007810000 */
[----:B------:R-:W-:Y:S02]  /*30a0*/  FSEL R91, R91, -INF , P4 ;  /* 0xff8000005b5b7808 */ /* 0x000fe40002000000 */
[C---:B------:R-:W-:Y:S01]  /*30b0*/  ISETP.GT.AND P4, PT, R73.reuse, 0x10, PT ;  /* 0x000000104900780c */ /* 0x040fe20003f84270 */
[----:B------:R-:W1:Y:S03]  /*30c0*/  SHFL.BFLY PT, R0, R5, 0x2, 0x1f ;  /* 0x0c401f0005007f89 */ /* 0x000e6600000e0000 */
[----:B------:R-:W-:Y:S02]  /*30d0*/  FSEL R98, R98, -INF , P4 ;  /* 0xff80000062627808 */ /* 0x000fe40002000000 */
[----:B------:R-:W-:-:S04]  /*30e0*/  ISETP.GT.AND P4, PT, R73, 0x18, PT ;  /* 0x000000184900780c */ /* 0x000fc80003f84270 */
[----:B------:R-:W-:Y:S02]  /*30f0*/  FSEL R102, R102, -INF , P4 ;  /* 0xff80000066667808 */ /* 0x000fe40002000000 */
[----:B------:R-:W-:-:S04]  /*3100*/  ISETP.GT.AND P4, PT, R73, 0x21, PT ;  /* 0x000000214900780c */ /* 0x000fc80003f84270 */
[----:B------:R-:W-:Y:S02]  /*3110*/  FSEL R75, R75, -INF , P4 ;  /* 0xff8000004b4b7808 */ /* 0x000fe40002000000 */
[----:B------:R-:W-:-:S04]  /*3120*/  ISETP.GT.AND P4, PT, R73, 0x29, PT ;  /* 0x000000294900780c */ /* 0x000fc80003f84270 */
[----:B------:R-:W-:Y:S02]  /*3130*/  FSEL R79, R79, -INF , P4 ;  /* 0xff8000004f4f7808 */ /* 0x000fe40002000000 */
[----:B------:R-:W-:Y:S02]  /*3140*/  ISETP.GT.AND P4, PT, R73, 0x31, PT ;  /* 0x000000314900780c */ /* 0x000fe40003f84270 */
[----:B-1----:R-:W-:Y:S02]  /*3150*/  FMNMX.FTZ R7, R5, R0, !PT ;  /* 0x0000000005077209 */ /* 0x002fe40007810000 */
[----:B------:R-:W-:Y:S02]  /*3160*/  FSEL R83, R83, -INF , P4 ;  /* 0xff80000053537808 */ /* 0x000fe40002000000 */
[----:B------:R-:W-:Y:S01]  /*3170*/  ISETP.GT.AND P4, PT, R73, 0x39, PT ;  /* 0x000000394900780c */ /* 0x000fe20003f84270 */
[----:B------:R-:W1:Y:S03]  /*3180*/  SHFL.BFLY PT, R0, R7, 0x1, 0x1f ;  /* 0x0c201f0007007f89 */ /* 0x000e6600000e0000 */
[----:B------:R-:W-:-:S02]  /*3190*/  FSEL R87, R87, -INF , P4 ;  /* 0xff80000057577808 */ /* 0x000fc40002000000 */
[----:B------:R-:W-:-:S04]  /*31a0*/  ISETP.GT.AND P4, PT, R73, 0x41, PT ;  /* 0x000000414900780c */ /* 0x000fc80003f84270 */
[----:B------:R-:W-:Y:S02]  /*31b0*/  FSEL R59, R59, -INF , P4 ;  /* 0xff8000003b3b7808 */ /* 0x000fe40002000000 */
[----:B------:R-:W-:Y:S02]  /*31c0*/  ISETP.GT.AND P4, PT, R73, 0x49, PT ;  /* 0x000000494900780c */ /* 0x000fe40003f84270 */
[----:B-1----:R-:W-:-:S04]  /*31d0*/  FMNMX.FTZ R0, R7, R0, !PT ;  /* 0x0000000007007209 */ /* 0x002fc80007810000 */
[C---:B------:R-:W-:Y:S01]  /*31e0*/  FSETP.NEU.FTZ.AND P3, PT, R0.reuse, -INF , PT ;  /* 0xff8000000000780b */ /* 0x040fe20003f7d000 */
[----:B------:R-:W-:-:S05]  /*31f0*/  FFMA.FTZ R3, R0, R3, -8 ;  /* 0xc100000000037423 */ /* 0x000fca0000010003 */
[----:B------:R-:W-:Y:S02]  /*3200*/  FSEL R3, R3, RZ, P3 ;  /* 0x000000ff03037208 */ /* 0x000fe40001800000 */
[----:B------:R-:W-:-:S03]  /*3210*/  ISETP.GT.AND P3, PT, R73, RZ, PT ;  /* 0x000000ff4900720c */ /* 0x000fc60003f64270 */
[--C-:B------:R-:W-:Y:S01]  /*3220*/  FFMA.FTZ R10, R14, UR37, -R3.reuse ;  /* 0x000000250e0a7c23 */ /* 0x100fe20008010803 */
[----:B------:R-:W-:Y:S01]  /*3230*/  FSEL R90, R90, -INF , P3 ;  /* 0xff8000005a5a7808 */ /* 0x000fe20001800000 */
[--C-:B------:R-:W-:Y:S01]  /*3240*/  FFMA.FTZ R5, R8, UR37, -R3.reuse ;  /* 0x0000002508057c23 */ /* 0x100fe20008010803 */
[----:B------:R-:W-:Y:S01]  /*3250*/  ISETP.GT.AND P3, PT, R73, 0x9, PT ;  /* 0x000000094900780c */ /* 0x000fe20003f64270 */
[--C-:B------:R-:W-:Y:S01]  /*3260*/  FFMA.FTZ R8, R12, UR37, -R3.reuse ;  /* 0x000000250c087c23 */ /* 0x100fe20008010803 */
[----:B------:R-:W-:Y:S01]  /*3270*/  FMNMX.FTZ R13, R90, R91, !PT ;  /* 0x0000005b5a0d7209 */ /* 0x000fe20007810000 */
[--C-:B------:R-:W-:Y:S01]  /*3280*/  FFMA.FTZ R12, R20, UR37, -R3.reuse ;  /* 0x00000025140c7c23 */ /* 0x100fe20008010803 */
[----:B------:R-:W-:Y:S01]  /*3290*/  FSEL R95, R95, -INF , P3 ;  /* 0xff8000005f5f7808 */ /* 0x000fe20001800000 */
[--C-:B------:R-:W-:Y:S01]  /*32a0*/  FFMA.FTZ R72, R72, UR37, -R3.reuse ;  /* 0x0000002548487c23 */ /* 0x100fe20008010803 */
[----:B------:R-:W-:Y:S01]  /*32b0*/  FMNMX.FTZ R14, R94, R13, !PT ;  /* 0x0000000d5e0e7209 */ /* 0x000fe20007810000 */
        /* <DEDUP_REMOVED lines=10> */
[----:B------:R1:W-:Y:S01]  /*3360*/  MUFU.EX2 R13, R72 ;  /* 0x00000048000d7308 */ /* 0x0003e20000000800 */
[----:B------:R-:W-:Y:S01]  /*3370*/  FMNMX.FTZ R15, R99, R14, !PT ;  /* 0x0000000e630f7209 */ /* 0x000fe20007810000 */
[--C-:B------:R-:W-:Y:S01]  /*3380*/  FFMA.FTZ R7, R92, UR37, -R3.reuse ;  /* 0x000000255c077c23 */ /* 0x100fe20008010803 */
[----:B------:R-:W-:Y:S01]  /*3390*/  FSEL R103, R103, -INF , P3 ;  /* 0xff80000067677808 */ /* 0x000fe20001800000 */
[--C-:B------:R-:W-:Y:S01]  /*33a0*/  FFMA.FTZ R96, R96, UR37, -R3.reuse ;  /* 0x0000002560607c23 */ /* 0x100fe20008010803 */
[----:B------:R-:W-:Y:S01]  /*33b0*/  ISETP.GT.AND P3, PT, R73, 0x20, PT ;  /* 0x000000204900780c */ /* 0x000fe20003f64270 */
[--C-:B------:R-:W-:Y:S01]  /*33c0*/  FFMA.FTZ R11, R100, UR37, -R3.reuse ;  /* 0x00000025640b7c23 */ /* 0x100fe20008010803 */
[----:B------:R-:W-:Y:S01]  /*33d0*/  FMNMX.FTZ R20, R102, R15, !PT ;  /* 0x0000000f66147209 */ /* 0x000fe20007810000 */
[----:B------:R-:W-:Y:S01]  /*33e0*/  MUFU.EX2 R4, R4 ;  /* 0x0000000400047308 */ /* 0x000fe20000000800 */
[----:B------:R-:W-:Y:S01]  /*33f0*/  FSEL R74, R74, -INF , P3 ;  /* 0xff8000004a4a7808 */ /* 0x000fe20001800000 */
[--C-:B------:R-:W-:Y:S01]  /*3400*/  FFMA.FTZ R14, R104, UR37, -R3.reuse ;  /* 0x00000025680e7c23 */ /* 0x100fe20008010803 */
[----:B------:R-:W-:Y:S01]  /*3410*/  FMNMX.FTZ R15, R103, R20, !PT ;  /* 0x00000014670f7209 */ /* 0x000fe20007810000 */
[--C-:B------:R-:W-:Y:S01]  /*3420*/  FFMA.FTZ R114, R114, UR37, -R3.reuse ;  /* 0x0000002572727c23 */ /* 0x100fe20008010803 */
[----:B------:R-:W-:Y:S01]  /*3430*/  ISETP.GT.AND P3, PT, R73, 0x28, PT ;  /* 0x000000284900780c */ /* 0x000fe20003f64270 */
[--C-:B------:R-:W-:Y:S01]  /*3440*/  FFMA.FTZ R24, R24, UR37, -R3.reuse ;  /* 0x0000002518187c23 */ /* 0x100fe20008010803 */
[----:B------:R-:W-:Y:S01]  /*3450*/  FMNMX.FTZ R20, R74, R15, !PT ;  /* 0x0000000f4a147209 */ /* 0x000fe20007810000 */
[----:B------:R-:W2:Y:S01]  /*3460*/  MUFU.EX2 R5, R5 ;  /* 0x0000000500057308 */ /* 0x000ea20000000800 */
[----:B------:R-:W-:Y:S01]  /*3470*/  FSEL R78, R78, -INF , P3 ;  /* 0xff8000004e4e7808 */ /* 0x000fe20001800000 */
[--C-:B------:R-:W-:Y:S01]  /*3480*/  FFMA.FTZ R25, R25, UR37, -R3.reuse ;  /* 0x0000002519197c23 */ /* 0x100fe20008010803 */
[----:B------:R-:W-:Y:S01]  /*3490*/  FMNMX.FTZ R21, R75, R20, !PT ;  /* 0x000000144b157209 */ /* 0x000fe20007810000 */
[--C-:B------:R-:W-:Y:S01]  /*34a0*/  FFMA.FTZ R20, R106, UR37, -R3.reuse ;  /* 0x000000256a147c23 */ /* 0x100fe20008010803 */
[----:B------:R-:W-:Y:S01]  /*34b0*/  ISETP.GT.AND P3, PT, R73, 0x30, PT ;  /* 0x000000304900780c */ /* 0x000fe20003f64270 */
[--C-:B------:R-:W-:Y:S01]  /*34c0*/  FFMA.FTZ R28, R28, UR37, -R3.reuse ;  /* 0x000000251c1c7c23 */ /* 0x100fe20008010803 */
[----:B------:R-:W-:Y:S01]  /*34d0*/  FMNMX.FTZ R56, R78, R21, !PT ;  /* 0x000000154e387209 */ /* 0x000fe20007810000 */
[----:B------:R3:W-:Y:S01]  /*34e0*/  MUFU.EX2 R15, R76 ;  /* 0x0000004c000f7308 */ /* 0x0007e20000000800 */
[----:B------:R-:W-:Y:S01]  /*34f0*/  FSEL R82, R82, -INF , P3 ;  /* 0xff80000052527808 */ /* 0x000fe20001800000 */
[--C-:B------:R-:W-:Y:S01]  /*3500*/  FFMA.FTZ R29, R29, UR37, -R3.reuse ;  /* 0x000000251d1d7c23 */ /* 0x100fe20008010803 */
[----:B------:R-:W-:Y:S01]  /*3510*/  FMNMX.FTZ R21, R79, R56, !PT ;  /* 0x000000384f157209 */ /* 0x000fe20007810000 */
[--C-:B------:R-:W-:Y:S01]  /*3520*/  FFMA.FTZ R32, R32, UR37, -R3.reuse ;  /* 0x0000002520207c23 */ /* 0x100fe20008010803 */
[----:B------:R-:W-:Y:S01]  /*3530*/  ISETP.GT.AND P3, PT, R73, 0x38, PT ;  /* 0x000000384900780c */ /* 0x000fe20003f64270 */
[--C-:B------:R-:W-:Y:S01]  /*3540*/  FFMA.FTZ R33, R33, UR37, -R3.reuse ;  /* 0x0000002521217c23 */ /* 0x100fe20008010803 */
[----:B------:R-:W-:Y:S01]  /*3550*/  FMNMX.FTZ R56, R82, R21, !PT ;  /* 0x0000001552387209 */ /* 0x000fe20007810000 */
[----:B------:R-:W4:Y:S01]  /*3560*/  MUFU.EX2 R7, R7 ;  /* 0x0000000700077308 */ /* 0x000f220000000800 */
[----:B------:R-:W-:Y:S01]  /*3570*/  FSEL R86, R86, -INF , P3 ;  /* 0xff80000056567808 */ /* 0x000fe20001800000 */
[--C-:B------:R-:W-:Y:S01]  /*3580*/  FFMA.FTZ R36, R36, UR37, -R3.reuse ;  /* 0x0000002524247c23 */ /* 0x100fe20008010803 */
[----:B------:R-:W-:Y:S01]  /*3590*/  FMNMX.FTZ R57, R83, R56, !PT ;  /* 0x0000003853397209 */ /* 0x000fe20007810000 */
[----:B------:R-:W-:Y:S01]  /*35a0*/  FFMA.FTZ R56, R108, UR37, -R3 ;  /* 0x000000256c387c23 */ /* 0x000fe20008010803 */
[----:B------:R-:W-:-:S02]  /*35b0*/  ISETP.GT.AND P3, PT, R73, 0x40, PT ;  /* 0x000000404900780c */ /* 0x000fc40003f64270 */
[----:B-1----:R-:W-:Y:S01]  /*35c0*/  FMNMX.FTZ R72, R86, R57, !PT ;  /* 0x0000003956487209 */ /* 0x002fe20007810000 */
[----:B------:R1:W-:Y:S01]  /*35d0*/  MUFU.EX2 R21, R80 ;  /* 0x0000005000157308 */ /* 0x0003e20000000800 */
[----:B------:R-:W-:Y:S02]  /*35e0*/  FSEL R58, R58, -INF , P3 ;  /* 0xff8000003a3a7808 */ /* 0x000fe40001800000 */
[----:B------:R-:W-:Y:S02]  /*35f0*/  FMNMX.FTZ R57, R87, R72, !PT ;  /* 0x0000004857397209 */ /* 0x000fe40007810000 */
[----:B------:R-:W-:Y:S02]  /*3600*/  ISETP.GT.AND P3, PT, R73, 0x48, PT ;  /* 0x000000484900780c */ /* 0x000fe40003f64270 */
[----:B---3--:R-:W-:Y:S01]  /*3610*/  FMNMX.FTZ R76, R58, R57, !PT ;  /* 0x000000393a4c7209 */ /* 0x008fe20007810000 */
[----:B------:R-:W-:Y:S01]  /*3620*/  MUFU.EX2 R8, R8 ;  /* 0x0000000800087308 */ /* 0x000fe20000000800 */
[----:B------:R-:W-:Y:S01]  /*3630*/  FSEL R72, R62, -INF , P3 ;  /* 0xff8000003e487808 */ /* 0x000fe20001800000 */
[----:B------:R-:W-:Y:S01]  /*3640*/  FFMA.FTZ R62, R110, UR37, -R3 ;  /* 0x000000256e3e7c23 */ /* 0x000fe20008010803 */
[----:B------:R-:W-:-:S02]  /*3650*/  FMNMX.FTZ R61, R59, R76, !PT ;  /* 0x0000004c3b3d7209 */ /* 0x000fc40007810000 */
[----:B------:R-:W-:Y:S02]  /*3660*/  ISETP.GT.AND P3, PT, R73, 0x50, PT ;  /* 0x000000504900780c */ /* 0x000fe40003f64270 */
[----:B------:R-:W-:Y:S01]  /*3670*/  FSEL R76, R63, -INF , P4 ;  /* 0xff8000003f4c7808 */ /* 0x000fe20002000000 */
[----:B------:R3:W-:Y:S01]  /*3680*/  MUFU.EX2 R57, R84 ;  /* 0x0000005400397308 */ /* 0x0007e20000000800 */
[----:B------:R-:W-:Y:S02]  /*3690*/  FMNMX.FTZ R61, R72, R61, !PT ;  /* 0x0000003d483d7209 */ /* 0x000fe40007810000 */
[----:B------:R-:W-:Y:S02]  /*36a0*/  FSEL R77, R66, -INF , P3 ;  /* 0xff800000424d7808 */ /* 0x000fe40001800000 */
[C---:B------:R-:W-:Y:S02]  /*36b0*/  ISETP.GT.AND P4, PT, R73.reuse, 0x51, PT ;  /* 0x000000514900780c */ /* 0x040fe40003f84270 */
[----:B------:R-:W-:Y:S01]  /*36c0*/  FMNMX.FTZ R66, R76, R61, !PT ;  /* 0x0000003d4c427209 */ /* 0x000fe20007810000 */
[----:B------:R-:W-:Y:S01]  /*36d0*/  MUFU.EX2 R9, R96 ;  /* 0x0000006000097308 */ /* 0x000fe20000000800 */
[----:B------:R-:W-:Y:S01]  /*36e0*/  ISETP.GT.AND P3, PT, R73, 0x58, PT ;  /* 0x000000584900780c */ /* 0x000fe20003f64270 */
[----:B------:R-:W-:Y:S01]  /*36f0*/  FFMA.FTZ R61, R112, UR37, -R3 ;  /* 0x00000025703d7c23 */ /* 0x000fe20008010803 */
[----:B-1----:R-:W-:-:S02]  /*3700*/  FSEL R80, R67, -INF , P4 ;  /* 0xff80000043507808 */ /* 0x002fc40002000000 */
[----:B------:R-:W-:Y:S02]  /*3710*/  FMNMX.FTZ R63, R77, R66, !PT ;  /* 0x000000424d3f7209 */ /* 0x000fe40007810000 */
[----:B------:R-:W-:Y:S01]  /*3720*/  ISETP.GT.AND P4, PT, R73, 0x59, PT ;  /* 0x000000594900780c */ /* 0x000fe20003f84270 */
[----:B------:R-:W-:Y:S01]  /*3730*/  MUFU.EX2 R10, R10 ;  /* 0x0000000a000a7308 */ /* 0x000fe20000000800 */
[----:B------:R-:W-:Y:S02]  /*3740*/  FSEL R81, R70, -INF , P3 ;  /* 0xff80000046517808 */ /* 0x000fe40001800000 */
[----:B------:R-:W-:Y:S02]  /*3750*/  FMNMX.FTZ R66, R80, R63, !PT ;  /* 0x0000003f50427209 */ /* 0x000fe40007810000 */
[----:B------:R-:W-:Y:S02]  /*3760*/  FSEL R71, R71, -INF , P4 ;  /* 0xff80000047477808 */ /* 0x000fe40002000000 */
[----:B------:R-:W-:Y:S01]  /*3770*/  ISETP.GT.AND P3, PT, R73, 0x60, PT ;  /* 0x000000604900780c */ /* 0x000fe20003f64270 */
[----:B------:R-:W-:Y:S01]  /*3780*/  MUFU.EX2 R11, R11 ;  /* 0x0000000b000b7308 */ /* 0x000fe20000000800 */
[----:B------:R-:W-:-:S02]  /*3790*/  FMNMX.FTZ R66, R81, R66, !PT ;  /* 0x0000004251427209 */ /* 0x000fc40007810000 */
[----:B------:R-:W-:Y:S02]  /*37a0*/  ISETP.GT.AND P4, PT, R73, 0x61, PT ;  /* 0x000000614900780c */ /* 0x000fe40003f84270 */
[----:B---3--:R-:W-:Y:S02]  /*37b0*/  FSEL R84, R42, -INF , P3 ;  /* 0xff8000002a547808 */ /* 0x008fe40001800000 */
[----:B------:R-:W-:Y:S01]  /*37c0*/  FMNMX.FTZ R67, R71, R66, !PT ;  /* 0x0000004247437209 */ /* 0x000fe20007810000 */
[----:B------:R-:W-:Y:S01]  /*37d0*/  MUFU.EX2 R12, R12 ;  /* 0x0000000c000c7308 */ /* 0x000fe20000000800 */
[----:B------:R-:W-:Y:S02]  /*37e0*/  ISETP.GT.AND P3, PT, R73, 0x68, PT ;  /* 0x000000684900780c */ /* 0x000fe40003f64270 */
[----:B------:R-:W-:Y:S01]  /*37f0*/  FSEL R63, R43, -INF , P4 ;  /* 0xff8000002b3f7808 */ /* 0x000fe20002000000 */
[----:B------:R-:W-:-:S01]  /*3800*/  FFMA.FTZ R43, R60, UR37, -R3 ;  /* 0x000000253c2b7c23 */ /* 0x000fc20008010803 */
[----:B------:R-:W-:-:S02]  /*3810*/  FMNMX.FTZ R66, R84, R67, !PT ;  /* 0x0000004354427209 */ /* 0x000fc40007810000 */
[----:B------:R-:W-:Y:S01]  /*3820*/  ISETP.GT.AND P4, PT, R73, 0x69, PT ;  /* 0x000000694900780c */ /* 0x000fe20003f84270 */
[----:B------:R-:W-:Y:S01]  /*3830*/  MUFU.EX2 R14, R14 ;  /* 0x0000000e000e7308 */ /* 0x000fe20000000800 */
[----:B------:R-:W-:Y:S01]  /*3840*/  FSEL R60, R46, -INF , P3 ;  /* 0xff8000002e3c7808 */ /* 0x000fe20001800000 */
[--C-:B------:R-:W-:Y:S01]  /*3850*/  FFMA.FTZ R46, R6, UR37, -R3.reuse ;  /* 0x00000025062e7c23 */ /* 0x100fe20008010803 */
[----:B------:R-:W-:Y:S02]  /*3860*/  FMNMX.FTZ R67, R63, R66, !PT ;  /* 0x000000423f437209 */ /* 0x000fe40007810000 */
[----:B------:R-:W-:Y:S02]  /*3870*/  ISETP.GT.AND P3, PT, R73, 0x70, PT ;  /* 0x000000704900780c */ /* 0x000fe40003f64270 */
[----:B------:R-:W-:Y:S01]  /*3880*/  FSEL R66, R47, -INF , P4 ;  /* 0xff8000002f427808 */ /* 0x000fe20002000000 */
[----:B------:R-:W-:Y:S01]  /*3890*/  FFMA.FTZ R47, R64, UR37, -R3 ;  /* 0x00000025402f7c23 */ /* 0x000fe20008010803 */
[----:B------:R-:W-:Y:S01]  /*38a0*/  FMNMX.FTZ R67, R60, R67, !PT ;  /* 0x000000433c437209 */ /* 0x000fe20007810000 */
[----:B------:R-:W-:Y:S01]  /*38b0*/  MUFU.EX2 R20, R20 ;  /* 0x0000001400147308 */ /* 0x000fe20000000800 */
[----:B------:R-:W-:-:S02]  /*38c0*/  ISETP.GT.AND P4, PT, R73, 0x71, PT ;  /* 0x000000714900780c */ /* 0x000fc40003f84270 */
[----:B------:R-:W-:Y:S02]  /*38d0*/  FSEL R50, R50, -INF , P3 ;  /* 0xff80000032327808 */ /* 0x000fe40001800000 */
[----:B------:R-:W-:Y:S02]  /*38e0*/  FMNMX.FTZ R67, R66, R67, !PT ;  /* 0x0000004342437209 */ /* 0x000fe40007810000 */
[----:B------:R-:W-:Y:S01]  /*38f0*/  ISETP.GT.AND P3, PT, R73, 0x78, PT ;  /* 0x000000784900780c */ /* 0x000fe20003f64270 */
[----:B------:R-:W-:Y:S01]  /*3900*/  MUFU.EX2 R56, R56 ;  /* 0x0000003800387308 */ /* 0x000fe20000000800 */
[----:B------:R-:W-:Y:S02]  /*3910*/  FSEL R51, R51, -INF , P4 ;  /* 0xff80000033337808 */ /* 0x000fe40002000000 */
[----:B------:R-:W-:Y:S02]  /*3920*/  FMNMX.FTZ R6, R50, R67, !PT ;  /* 0x0000004332067209 */ /* 0x000fe40007810000 */
[----:B------:R-:W-:-:S02]  /*3930*/  ISETP.GT.AND P4, PT, R73, 0x79, PT ;  /* 0x000000794900780c */ /* 0x000fc40003f84270 */
[----:B------:R-:W-:Y:S01]  /*3940*/  FSEL R54, R54, -INF , P3 ;  /* 0xff80000036367808 */ /* 0x000fe20001800000 */
[----:B------:R-:W-:Y:S01]  /*3950*/  MUFU.EX2 R62, R62 ;  /* 0x0000003e003e7308 */ /* 0x000fe20000000800 */
[----:B------:R-:W-:Y:S02]  /*3960*/  FMNMX.FTZ R67, R51, R6, !PT ;  /* 0x0000000633437209 */ /* 0x000fe40007810000 */
[----:B------:R-:W-:Y:S02]  /*3970*/  FSEL R55, R55, -INF , P4 ;  /* 0xff80000037377808 */ /* 0x000fe40002000000 */
[C---:B------:R-:W-:Y:S02]  /*3980*/  ISETP.GT.AND P3, PT, R73.reuse, 0x80, PT ;  /* 0x000000804900780c */ /* 0x040fe40003f64270 */
[----:B------:R-:W-:Y:S01]  /*3990*/  FMNMX.FTZ R6, R54, R67, !PT ;  /* 0x0000004336067209 */ /* 0x000fe20007810000 */
[----:B------:R-:W-:Y:S01]  /*39a0*/  MUFU.EX2 R61, R61 ;  /* 0x0000003d003d7308 */ /* 0x000fe20000000800 */
[----:B------:R-:W-:-:S02]  /*39b0*/  ISETP.GT.AND P4, PT, R73, 0x81, PT ;  /* 0x000000814900780c */ /* 0x000fc40003f84270 */
[----:B------:R-:W-:Y:S02]  /*39c0*/  FSEL R70, R26, -INF , P3 ;  /* 0xff8000001a467808 */ /* 0x000fe40001800000 */
[----:B------:R-:W-:Y:S02]  /*39d0*/  FMNMX.FTZ R65, R55, R6, !PT ;  /* 0x0000000637417209 */ /* 0x000fe40007810000 */
[----:B------:R-:W-:Y:S01]  /*39e0*/  ISETP.GT.AND P3, PT, R73, 0x88, PT ;  /* 0x000000884900780c */ /* 0x000fe20003f64270 */
[----:B------:R1:W-:Y:S01]  /*39f0*/  MUFU.EX2 R26, R85 ;  /* 0x00000055001a7308 */ /* 0x0003e20000000800 */
[----:B------:R-:W-:Y:S01]  /*3a00*/  FSEL R64, R27, -INF , P4 ;  /* 0xff8000001b407808 */ /* 0x000fe20002000000 */
[----:B------:R-:W-:Y:S01]  /*3a10*/  FFMA.FTZ R27, R68, UR37, -R3 ;  /* 0x00000025441b7c23 */ /* 0x000fe20008010803 */
[----:B------:R-:W-:Y:S02]  /*3a20*/  FMNMX.FTZ R67, R70, R65, !PT ;  /* 0x0000004146437209 */ /* 0x000fe40007810000 */
[----:B------:R-:W-:-:S02]  /*3a30*/  ISETP.GT.AND P4, PT, R73, 0x89, PT ;  /* 0x000000894900780c */ /* 0x000fc40003f84270 */
[----:B------:R-:W-:Y:S01]  /*3a40*/  FSEL R65, R30, -INF , P3 ;  /* 0xff8000001e417808 */ /* 0x000fe20001800000 */
[--C-:B------:R-:W-:Y:S01]  /*3a50*/  FFMA.FTZ R30, R69, UR37, -R3.reuse ;  /* 0x00000025451e7c23 */ /* 0x100fe20008010803 */
[----:B------:R-:W-:Y:S01]  /*3a60*/  FMNMX.FTZ R6, R64, R67, !PT ;  /* 0x0000004340067209 */ /* 0x000fe20007810000 */
[----:B------:R-:W-:Y:S01]  /*3a70*/  MUFU.EX2 R42, R114 ;  /* 0x00000072002a7308 */ /* 0x000fe20000000800 */
[----:B------:R-:W-:Y:S02]  /*3a80*/  FSEL R68, R31, -INF , P4 ;  /* 0xff8000001f447808 */ /* 0x000fe40002000000 */
[----:B------:R-:W-:Y:S02]  /*3a90*/  ISETP.GT.AND P3, PT, R73, 0x90, PT ;  /* 0x000000904900780c */ /* 0x000fe40003f64270 */
[----:B------:R-:W-:Y:S02]  /*3aa0*/  FMNMX.FTZ R31, R65, R6, !PT ;  /* 0x00000006411f7209 */ /* 0x000fe40007810000 */
[----:B------:R-:W-:Y:S01]  /*3ab0*/  ISETP.GT.AND P4, PT, R73, 0x91, PT ;  /* 0x000000914900780c */ /* 0x000fe20003f84270 */
[----:B------:R-:W-:Y:S01]  /*3ac0*/  MUFU.EX2 R43, R43 ;  /* 0x0000002b002b7308 */ /* 0x000fe20000000800 */
[----:B------:R-:W-:Y:S01]  /*3ad0*/  FSEL R67, R34, -INF , P3 ;  /* 0xff80000022437808 */ /* 0x000fe20001800000 */
[--C-:B------:R-:W-:Y:S01]  /*3ae0*/  FFMA.FTZ R34, R41, UR37, -R3.reuse ;  /* 0x0000002529227c23 */ /* 0x100fe20008010803 */
[----:B------:R-:W-:Y:S01]  /*3af0*/  FMNMX.FTZ R6, R68, R31, !PT ;  /* 0x0000001f44067209 */ /* 0x000fe20007810000 */
[--C-:B------:R-:W-:Y:S01]  /*3b00*/  FFMA.FTZ R31, R40, UR37, -R3.reuse ;  /* 0x00000025281f7c23 */ /* 0x100fe20008010803 */
[----:B------:R-:W-:Y:S01]  /*3b10*/  ISETP.GT.AND P3, PT, R73, 0x98, PT ;  /* 0x000000984900780c */ /* 0x000fe20003f64270 */
[--C-:B------:R-:W-:Y:S01]  /*3b20*/  FFMA.FTZ R40, R45, UR37, -R3.reuse ;  /* 0x000000252d287c23 */ /* 0x100fe20008010803 */
[----:B------:R-:W-:Y:S01]  /*3b30*/  FSEL R69, R35, -INF , P4 ;  /* 0xff80000023457808 */ /* 0x000fe20002000000 */
[----:B------:R-:W-:Y:S01]  /*3b40*/  IMAD.U32 R45, RZ, RZ, UR37 ;  /* 0x00000025ff2d7e24 */ /* 0x000fe2000f8e00ff */
[----:B------:R-:W-:Y:S01]  /*3b50*/  FMNMX.FTZ R6, R67, R6, !PT ;  /* 0x0000000643067209 */ /* 0x000fe20007810000 */
[----:B------:R-:W-:Y:S01]  /*3b60*/  FFMA.FTZ R41, R52, UR37, -R3 ;  /* 0x0000002534297c23 */ /* 0x000fe20008010803 */
[----:B------:R-:W-:Y:S01]  /*3b70*/  ISETP.GT.AND P4, PT, R73, 0x99, PT ;  /* 0x000000994900780c */ /* 0x000fe20003f84270 */
[----:B--2---:R-:W-:Y:S01]  /*3b80*/  FADD.FTZ R52, R4, R5 ;  /* 0x0000000504347221 */ /* 0x004fe20000010000 */
[----:B------:R-:W-:Y:S01]  /*3b90*/  FSEL R73, R38, -INF , P3 ;  /* 0xff80000026497808 */ /* 0x000fe20001800000 */
[--C-:B------:R-:W-:Y:S01]  /*3ba0*/  FFMA.FTZ R35, R44, UR37, -R3.reuse ;  /* 0x000000252c237c23 */ /* 0x100fe20008010803 */
[----:B------:R-:W-:Y:S01]  /*3bb0*/  FMNMX.FTZ R6, R69, R6, !PT ;  /* 0x0000000645067209 */ /* 0x000fe20007810000 */
[--C-:B------:R-:W-:Y:S01]  /*3bc0*/  FFMA.FTZ R44, R53, UR37, -R3.reuse ;  /* 0x00000025352c7c23 */ /* 0x100fe20008010803 */
[----:B-1----:R-:W-:Y:S01]  /*3bd0*/  FSEL R85, R39, -INF , P4 ;  /* 0xff80000027557808 */ /* 0x002fe20002000000 */
[--C-:B------:R-:W-:Y:S01]  /*3be0*/  FFMA.FTZ R39, R49, UR37, -R3.reuse ;  /* 0x0000002531277c23 */ /* 0x100fe20008010803 */
[----:B------:R-:W-:Y:S01]  /*3bf0*/  FMNMX.FTZ R6, R73, R6, !PT ;  /* 0x0000000649067209 */ /* 0x000fe20007810000 */
[----:B----4-:R-:W-:Y:S01]  /*3c00*/  FADD.FTZ R53, R7, R52 ;  /* 0x0000003407357221 */ /* 0x010fe20000010000 */
[----:B------:R-:W-:-:S01]  /*3c10*/  FFMA.FTZ R38, R48, UR37, -R3 ;  /* 0x0000002530267c23 */ /* 0x000fc20008010803 */
[----:B------:R-:W-:Y:S01]  /*3c20*/  FFMA.FTZ R3, R37, UR37, -R3 ;  /* 0x0000002525037c23 */ /* 0x000fe20008010803 */
[----:B------:R-:W-:Y:S01]  /*3c30*/  FMNMX.FTZ R6, R85, R6, !PT ;  /* 0x0000000655067209 */ /* 0x000fe20007810000 */
[----:B------:R-:W-:Y:S04]  /*3c40*/  MUFU.EX2 R46, R46 ;  /* 0x0000002e002e7308 */ /* 0x000fe80000000800 */
[----:B------:R-:W1:Y:S04]  /*3c50*/  SHFL.BFLY PT, R89, R6, 0x2, 0x1f ;  /* 0x0c401f0006597f89 */ /* 0x000e6800000e0000 */
[----:B------:R-:W-:Y:S08]  /*3c60*/  MUFU.EX2 R47, R47 ;  /* 0x0000002f002f7308 */ /* 0x000ff00000000800 */
[----:B------:R-:W-:Y:S08]  /*3c70*/  MUFU.EX2 R27, R27 ;  /* 0x0000001b001b7308 */ /* 0x000ff00000000800 */
[----:B------:R-:W-:Y:S01]  /*3c80*/  MUFU.EX2 R30, R30 ;  /* 0x0000001e001e7308 */ /* 0x000fe20000000800 */
[----:B-1----:R-:W-:-:S07]  /*3c90*/  FMNMX.FTZ R89, R6, R89, !PT ;  /* 0x0000005906597209 */ /* 0x002fce0007810000 */
[----:B------:R-:W-:Y:S01]  /*3ca0*/  MUFU.EX2 R31, R31 ;  /* 0x0000001f001f7308 */ /* 0x000fe20000000800 */
[----:B------:R-:W1:Y:S07]  /*3cb0*/  SHFL.BFLY PT, R6, R89, 0x1, 0x1f ;  /* 0x0c201f0059067f89 */ /* 0x000e6e00000e0000 */
[----:B------:R-:W-:Y:S08]  /*3cc0*/  MUFU.EX2 R34, R34 ;  /* 0x0000002200227308 */ /* 0x000ff00000000800 */
[----:B------:R-:W-:Y:S08]  /*3cd0*/  MUFU.EX2 R35, R35 ;  /* 0x0000002300237308 */ /* 0x000ff00000000800 */
[----:B------:R-:W-:Y:S01]  /*3ce0*/  MUFU.EX2 R40, R40 ;  /* 0x0000002800287308 */ /* 0x000fe20000000800 */
[----:B-1----:R-:W-:-:S04]  /*3cf0*/  FMNMX.FTZ R6, R89, R6, !PT ;  /* 0x0000000659067209 */ /* 0x002fc80007810000 */
        /* <DEDUP_REMOVED lines=28> */
[----:B------:R-:W-:-:S01]  /*3ec0*/  FFMA.FTZ R72, R72, UR37, -R45 ;  /* 0x0000002548487c23 */ /* 0x000fc2000801082d */
[--C-:B------:R-:W-:Y:S01]  /*3ed0*/  FFMA.FTZ R77, R77, UR37, -R45.reuse ;  /* 0x000000254d4d7c23 */ /* 0x100fe2000801082d */
[----:B------:R-:W-:-:S01]  /*3ee0*/  FFMA.FTZ R80, R80, UR37, -R45 ;  /* 0x0000002550507c23 */ /* 0x000fc2000801082d */
[--C-:B------:R-:W-:Y:S01]  /*3ef0*/  FFMA.FTZ R81, R81, UR37, -R45.reuse ;  /* 0x0000002551517c23 */ /* 0x100fe2000801082d */
[----:B------:R-:W-:-:S01]  /*3f00*/  FFMA.FTZ R84, R84, UR37, -R45 ;  /* 0x0000002554547c23 */ /* 0x000fc2000801082d */
[--C-:B------:R-:W-:Y:S01]  /*3f10*/  FFMA.FTZ R63, R63, UR37, -R45.reuse ;  /* 0x000000253f3f7c23 */ /* 0x100fe2000801082d */
[----:B------:R-:W-:-:S01]  /*3f20*/  FFMA.FTZ R60, R60, UR37, -R45 ;  /* 0x000000253c3c7c23 */ /* 0x000fc2000801082d */
[----:B------:R-:W3:Y:S01]  /*3f30*/  MUFU.EX2 R95, R95 ;  /* 0x0000005f005f7308 */ /* 0x000ee20000000800 */
        /* <DEDUP_REMOVED lines=9> */
[--C-:B------:R-:W-:Y:S01]  /*3fd0*/  FFMA.FTZ R64, R64, UR37, -R45.reuse ;  /* 0x0000002540407c23 */ /* 0x100fe2000801082d */
[----:B------:R-:W-:-:S01]  /*3fe0*/  FFMA.FTZ R65, R65, UR37, -R45 ;  /* 0x0000002541417c23 */ /* 0x000fc2000801082d */
[--C-:B------:R-:W-:Y:S01]  /*3ff0*/  FFMA.FTZ R68, R68, UR37, -R45.reuse ;  /* 0x0000002544447c23 */ /* 0x100fe2000801082d */
[----:B------:R-:W-:-:S01]  /*4000*/  FFMA.FTZ R67, R67, UR37, -R45 ;  /* 0x0000002543437c23 */ /* 0x000fc2000801082d */
[--C-:B------:R-:W-:Y:S01]  /*4010*/  FFMA.FTZ R69, R69, UR37, -R45.reuse ;  /* 0x0000002545457c23 */ /* 0x100fe2000801082d */
[----:B------:R-:W-:-:S01]  /*4020*/  FFMA.FTZ R73, R73, UR37, -R45 ;  /* 0x0000002549497c23 */ /* 0x000fc2000801082d */
[----:B------:R-:W1:Y:S01]  /*4030*/  MUFU.EX2 R99, R99 ;  /* 0x0000006300637308 */ /* 0x000e620000000800 */
[----:B---3--:R-:W-:-:S01]  /*4040*/  FADD.FTZ R49, R95, R52 ;  /* 0x000000345f317221 */ /* 0x008fc20000010000 */
[----:B------:R-:W-:Y:S01]  /*4050*/  FFMA.FTZ R45, R85, UR37, -R45 ;  /* 0x00000025552d7c23 */ /* 0x000fe2000801082d */
[----:B------:R-:W-:-:S04]  /*4060*/  F2FP.SATFINITE.E4M3.F32.PACK_AB_MERGE_C R94, R95, R94, RZ ;  /* 0x0000005e5f5e723e */ /* 0x000fc800048070ff */
[----:B------:R-:W-:Y:S01]  /*4070*/  F2FP.SATFINITE.E4M3.F32.PACK_AB_MERGE_C R185, R91, R90, R94 ;  /* 0x0000005a5bb9723e */ /* 0x000fe2000480705e */
[----:B------:R-:W2:Y:S01]  /*4080*/  MUFU.EX2 R102, R102 ;  /* 0x0000006600667308 */ /* 0x000ea20000000800 */
[----:B0-----:R-:W-:-:S07]  /*4090*/  FADD.FTZ R2, R98, R49 ;  /* 0x0000003162027221 */ /* 0x001fce0000010000 */
[----:B------:R0:W-:Y:S01]  /*40a0*/  MUFU.EX2 R37, R76 ;  /* 0x0000004c00257308 */ /* 0x0001e20000000800 */
[----:B-1----:R-:W-:-:S07]  /*40b0*/  FADD.FTZ R49, R99, R2 ;  /* 0x0000000263317221 */ /* 0x002fce0000010000 */
[----:B------:R-:W1:Y:S01]  /*40c0*/  MUFU.EX2 R103, R103 ;  /* 0x0000006700677308 */ /* 0x000e620000000800 */
[----:B0-----:R-:W-:-:S01]  /*40d0*/  FADD.FTZ R76, R8, R53 ;  /* 0x00000035084c7221 */ /* 0x001fc20000010000 */
[----:B--2---:R-:W-:-:S03]  /*40e0*/  FADD.FTZ R2, R102, R49 ;  /* 0x0000003166027221 */ /* 0x004fc60000010000 */
[----:B------:R-:W-:-:S03]  /*40f0*/  FADD.FTZ R53, R9, R76 ;  /* 0x0000004c09357221 */ /* 0x000fc60000010000 */
[----:B------:R-:W0:Y:S01]  /*4100*/  MUFU.EX2 R74, R74 ;  /* 0x0000004a004a7308 */ /* 0x000e220000000800 */
[----:B------:R-:W-:-:S04]  /*4110*/  FADD.FTZ R52, R10, R53 ;  /* 0x000000350a347221 */ /* 0x000fc80000010000 */
[----:B------:R-:W-:-:S03]  /*4120*/  FADD.FTZ R53, R11, R52 ;  /* 0x000000340b357221 */ /* 0x000fc60000010000 */
[----:B------:R-:W2:Y:S01]  /*4130*/  MUFU.EX2 R75, R75 ;  /* 0x0000004b004b7308 */ /* 0x000ea20000000800 */
[----:B------:R-:W-:-:S01]  /*4140*/  FADD.FTZ R52, R12, R53 ;  /* 0x000000350c347221 */ /* 0x000fc20000010000 */
[----:B-1----:R-:W-:Y:S01]  /*4150*/  FADD.FTZ R49, R103, R2 ;  /* 0x0000000267317221 */ /* 0x002fe20000010000 */
[----:B------:R-:W-:Y:S02]  /*4160*/  F2FP.SATFINITE.E4M3.F32.PACK_AB_MERGE_C R12, R12, R11, RZ ;  /* 0x0000000b0c0c723e */ /* 0x000fe400048070ff */
[----:B------:R-:W-:Y:S01]  /*4170*/  FADD.FTZ R53, R13, R52 ;  /* 0x000000340d357221 */ /* 0x000fe20000010000 */
[----:B------:R-:W-:Y:S02]  /*4180*/  F2FP.SATFINITE.E4M3.F32.PACK_AB_MERGE_C R102, R103, R102, RZ ;  /* 0x000000666766723e */ /* 0x000fe400048070ff */
[----:B------:R-:W1:Y:S01]  /*4190*/  MUFU.EX2 R78, R78 ;  /* 0x0000004e004e7308 */ /* 0x000e620000000800 */
[----:B0-----:R-:W-:-:S01]  /*41a0*/  FADD.FTZ R2, R74, R49 ;  /* 0x000000314a027221 */ /* 0x001fc20000010000 */
[----:B------:R-:W-:Y:S01]  /*41b0*/  FADD.FTZ R52, R14, R53 ;  /* 0x000000350e347221 */ /* 0x000fe20000010000 */
[----:B------:R-:W-:-:S02]  /*41c0*/  F2FP.SATFINITE.E4M3.F32.PACK_AB_MERGE_C R186, R10, R9, R12 ;  /* 0x000000090aba723e */ /* 0x000fc4000480700c */
[----:B------:R-:W-:-:S03]  /*41d0*/  F2FP.SATFINITE.E4M3.F32.PACK_AB_MERGE_C R187, R99, R98, R102 ;  /* 0x0000006263bb723e */ /* 0x000fc60004807066 */
[----:B------:R-:W0:Y:S01]  /*41e0*/  MUFU.EX2 R79, R79 ;  /* 0x0000004f004f7308 */ /* 0x000e220000000800 */
[----:B--2---:R-:W-:-:S07]  /*41f0*/  FADD.FTZ R53, R75, R2 ;  /* 0x000000024b357221 */ /* 0x004fce0000010000 */
[----:B------:R-:W2:Y:S01]  /*4200*/  MUFU.EX2 R82, R82 ;  /* 0x0000005200527308 */ /* 0x000ea20000000800 */
[----:B-1----:R-:W-:-:S07]  /*4210*/  FADD.FTZ R2, R78, R53 ;  /* 0x000000354e027221 */ /* 0x002fce0000010000 */
[----:B------:R-:W1:Y:S01]  /*4220*/  MUFU.EX2 R83, R83 ;  /* 0x0000005300537308 */ /* 0x000e620000000800 */
[----:B0-----:R-:W-:-:S01]  /*4230*/  FADD.FTZ R53, R79, R2 ;  /* 0x000000024f357221 */ /* 0x001fc20000010000 */
[----:B------:R-:W-:-:S04]  /*4240*/  F2FP.SATFINITE.E4M3.F32.PACK_AB_MERGE_C R78, R79, R78, RZ ;  /* 0x0000004e4f4e723e */ /* 0x000fc800048070ff */
[----:B------:R-:W-:Y:S02]  /*4250*/  F2FP.SATFINITE.E4M3.F32.PACK_AB_MERGE_C R181, R75, R74, R78 ;  /* 0x0000004a4bb5723e */ /* 0x000fe4000480704e */
[----:B------:R-:W-:Y:S01]  /*4260*/  CS2R R78, SRZ ;  /* 0x00000000004e7805 */ /* 0x000fe2000001ff00 */
[----:B------:R0:W-:Y:S01]  /*4270*/  MUFU.EX2 R48, R71 ;  /* 0x0000004700307308 */ /* 0x0001e20000000800 */
[----:B--2---:R-:W-:-:S01]  /*4280*/  FADD.FTZ R2, R82, R53 ;  /* 0x0000003552027221 */ /* 0x004fc20000010000 */
[----:B------:R-:W-:-:S06]  /*4290*/  CS2R R74, SRZ ;  /* 0x00000000004a7805 */ /* 0x000fcc000001ff00 */
[----:B------:R-:W2:Y:S01]  /*42a0*/  MUFU.EX2 R86, R86 ;  /* 0x0000005600567308 */ /* 0x000ea20000000800 */
[----:B0-----:R-:W-:-:S01]  /*42b0*/  FADD.FTZ R71, R15, R52 ;  /* 0x000000340f477221 */ /* 0x001fc20000010000 */
[----:B-1----:R-:W-:Y:S01]  /*42c0*/  FADD.FTZ R53, R83, R2 ;  /* 0x0000000253357221 */ /* 0x002fe20000010000 */
[C---:B------:R-:W-:Y:S02]  /*42d0*/  F2FP.SATFINITE.E4M3.F32.PACK_AB_MERGE_C R15, R20.reuse, R15, RZ ;  /* 0x0000000f140f723e */ /* 0x040fe400048070ff */
[----:B------:R-:W-:Y:S02]  /*42e0*/  FADD.FTZ R52, R20, R71 ;  /* 0x0000004714347221 */ /* 0x000fe40000010000 */
[----:B------:R-:W-:Y:S01]  /*42f0*/  F2FP.SATFINITE.E4M3.F32.PACK_AB_MERGE_C R180, R14, R13, R15 ;  /* 0x0000000d0eb4723e */ /* 0x000fe2000480700f */
[----:B------:R-:W0:Y:S01]  /*4300*/  MUFU.EX2 R87, R87 ;  /* 0x0000005700577308 */ /* 0x000e220000000800 */
[----:B------:R-:W-:-:S04]  /*4310*/  FADD.FTZ R71, R21, R52 ;  /* 0x0000003415477221 */ /* 0x000fc80000010000 */
[----:B------:R-:W-:-:S03]  /*4320*/  FADD.FTZ R52, R56, R71 ;  /* 0x0000004738347221 */ /* 0x000fc60000010000 */
[----:B------:R-:W1:Y:S01]  /*4330*/  MUFU.EX2 R58, R58 ;  /* 0x0000003a003a7308 */ /* 0x000e620000000800 */
[----:B------:R-:W-:-:S01]  /*4340*/  FADD.FTZ R71, R57, R52 ;  /* 0x0000003439477221 */ /* 0x000fc20000010000 */
[----:B--2---:R-:W-:Y:S01]  /*4350*/  FADD.FTZ R2, R86, R53 ;  /* 0x0000003556027221 */ /* 0x004fe20000010000 */
[----:B------:R-:W-:Y:S02]  /*4360*/  F2FP.SATFINITE.E4M3.F32.PACK_AB_MERGE_C R52, R8, R7, RZ ;  /* 0x000000070834723e */ /* 0x000fe400048070ff */
[C---:B------:R-:W-:Y:S01]  /*4370*/  FADD.FTZ R8, R62.reuse, R71 ;  /* 0x000000473e087221 */ /* 0x040fe20000010000 */
[----:B------:R-:W-:Y:S02]  /*4380*/  F2FP.SATFINITE.E4M3.F32.PACK_AB_MERGE_C R57, R62, R57, RZ ;  /* 0x000000393e39723e */ /* 0x000fe400048070ff */
[----:B------:R-:W2:Y:S01]  /*4390*/  MUFU.EX2 R59, R59 ;  /* 0x0000003b003b7308 */ /* 0x000ea20000000800 */
[----:B0-----:R-:W-:-:S01]  /*43a0*/  FADD.FTZ R7, R87, R2 ;  /* 0x0000000257077221 */ /* 0x001fc20000010000 */
[----:B------:R-:W-:Y:S01]  /*43b0*/  FADD.FTZ R53, R61, R8 ;  /* 0x000000083d357221 */ /* 0x000fe20000010000 */
[----:B------:R-:W-:-:S02]  /*43c0*/  F2FP.SATFINITE.E4M3.F32.PACK_AB_MERGE_C R184, R5, R4, R52 ;  /* 0x0000000405b8723e */ /* 0x000fc40004807034 */
[----:B------:R-:W-:Y:S01]  /*43d0*/  F2FP.SATFINITE.E4M3.F32.PACK_AB_MERGE_C R86, R87, R86, RZ ;  /* 0x000000565756723e */ /* 0x000fe200048070ff */
[----:B------:R-:W-:-:S01]  /*43e0*/  FADD.FTZ R8, R42, R53 ;  /* 0x000000352a087221 */ /* 0x000fc20000010000 */
[----:B------:R-:W-:Y:S01]  /*43f0*/  F2FP.SATFINITE.E4M3.F32.PACK_AB_MERGE_C R182, R56, R21, R57 ;  /* 0x0000001538b6723e */ /* 0x000fe20004807039 */
[----:B------:R-:W0:Y:S01]  /*4400*/  MUFU.EX2 R72, R72 ;  /* 0x0000004800487308 */ /* 0x000e220000000800 */
[----:B-1----:R-:W-:-:S01]  /*4410*/  FADD.FTZ R2, R58, R7 ;  /* 0x000000073a027221 */ /* 0x002fc20000010000 */
[----:B------:R-:W-:Y:S01]  /*4420*/  FADD.FTZ R11, R43, R8 ;  /* 0x000000082b0b7221 */ /* 0x000fe20000010000 */
[C---:B------:R-:W-:Y:S02]  /*4430*/  F2FP.SATFINITE.E4M3.F32.PACK_AB_MERGE_C R43, R46.reuse, R43, RZ ;  /* 0x0000002b2e2b723e */ /* 0x040fe400048070ff */
[----:B------:R-:W-:Y:S02]  /*4440*/  CS2R R56, SRZ ;  /* 0x0000000000387805 */ /* 0x000fe4000001ff00 */
[----:B------:R-:W-:Y:S01]  /*4450*/  F2FP.SATFINITE.E4M3.F32.PACK_AB_MERGE_C R183, R83, R82, R86 ;  /* 0x0000005253b7723e */ /* 0x000fe20004807056 */
[----:B------:R-:W-:Y:S01]  /*4460*/  FADD.FTZ R8, R46, R11 ;  /* 0x0000000b2e087221 */ /* 0x000fe20000010000 */
[----:B------:R-:W-:Y:S01]  /*4470*/  F2FP.SATFINITE.E4M3.F32.PACK_AB_MERGE_C R176, R42, R61, R43 ;  /* 0x0000003d2ab0723e */ /* 0x000fe2000480702b */
[----:B------:R-:W1:Y:S01]  /*4480*/  MUFU.EX2 R77, R77 ;  /* 0x0000004d004d7308 */ /* 0x000e620000000800 */
[----:B--2---:R-:W-:-:S01]  /*4490*/  FADD.FTZ R7, R59, R2 ;  /* 0x000000023b077221 */ /* 0x004fc20000010000 */
[----:B------:R-:W-:-:S02]  /*44a0*/  CS2R R86, SRZ ;  /* 0x0000000000567805 */ /* 0x000fc4000001ff00 */
[----:B------:R-:W-:Y:S02]  /*44b0*/  CS2R R82, SRZ ;  /* 0x0000000000527805 */ /* 0x000fe4000001ff00 */
[----:B------:R-:W-:Y:S02]  /*44c0*/  CS2R R52, SRZ ;  /* 0x0000000000347805 */ /* 0x000fe4000001ff00 */
[----:B------:R-:W-:Y:S01]  /*44d0*/  CS2R R42, SRZ ;  /* 0x00000000002a7805 */ /* 0x000fe2000001ff00 */
[----:B------:R-:W2:Y:S01]  /*44e0*/  MUFU.EX2 R80, R80 ;  /* 0x0000005000507308 */ /* 0x000ea20000000800 */
[----:B0-----:R-:W-:-:S01]  /*44f0*/  FADD.FTZ R2, R72, R7 ;  /* 0x0000000748027221 */ /* 0x001fc20000010000 */
[----:B------:R-:W-:-:S03]  /*4500*/  FADD.FTZ R7, R47, R8 ;  /* 0x000000082f077221 */ /* 0x000fc60000010000 */
[C---:B------:R-:W-:Y:S01]  /*4510*/  FADD.FTZ R2, R37.reuse, R2 ;  /* 0x0000000225027221 */ /* 0x040fe20000010000 */
[----:B------:R-:W-:Y:S02]  /*4520*/  F2FP.SATFINITE.E4M3.F32.PACK_AB_MERGE_C R37, R37, R72, RZ ;  /* 0x000000482525723e */ /* 0x000fe400048070ff */
[----:B------:R-:W0:Y:S01]  /*4530*/  MUFU.EX2 R81, R81 ;  /* 0x0000005100517308 */ /* 0x000e220000000800 */
[----:B-1----:R-:W-:-:S01]  /*4540*/  FADD.FTZ R11, R77, R2 ;  /* 0x000000024d0b7221 */ /* 0x002fc20000010000 */
[----:B------:R-:W-:Y:S01]  /*4550*/  FADD.FTZ R2, R26, R7 ;  /* 0x000000071a027221 */ /* 0x000fe20000010000 */
[----:B------:R-:W-:Y:S02]  /*4560*/  F2FP.SATFINITE.E4M3.F32.PACK_AB_MERGE_C R177, R59, R58, R37 ;  /* 0x0000003a3bb1723e */ /* 0x000fe40004807025 */
[----:B------:R-:W-:Y:S01]  /*4570*/  CS2R R58, SRZ ;  /* 0x00000000003a7805 */ /* 0x000fe2000001ff00 */
[----:B------:R-:W-:-:S01]  /*4580*/  FADD.FTZ R7, R27, R2 ;  /* 0x000000021b077221 */ /* 0x000fc20000010000 */
[----:B------:R-:W-:Y:S01]  /*4590*/  F2FP.SATFINITE.E4M3.F32.PACK_AB_MERGE_C R27, R30, R27, RZ ;  /* 0x0000001b1e1b723e */ /* 0x000fe200048070ff */
[----:B------:R-:W1:Y:S01]  /*45a0*/  MUFU.EX2 R84, R84 ;  /* 0x0000005400547308 */ /* 0x000e620000000800 */
[----:B--2---:R-:W-:-:S01]  /*45b0*/  FADD.FTZ R4, R80, R11 ;  /* 0x0000000b50047221 */ /* 0x004fc20000010000 */
[----:B------:R-:W-:Y:S01]  /*45c0*/  FADD.FTZ R30, R30, R7 ;  /* 0x000000071e1e7221 */ /* 0x000fe20000010000 */
[----:B------:R-:W-:-:S02]  /*45d0*/  F2FP.SATFINITE.E4M3.F32.PACK_AB_MERGE_C R178, R26, R47, R27 ;  /* 0x0000002f1ab2723e */ /* 0x000fc4000480701b */
[----:B------:R-:W-:Y:S02]  /*45e0*/  CS2R R46, SRZ ;  /* 0x00000000002e7805 */ /* 0x000fe4000001ff00 */
[----:B------:R-:W-:Y:S01]  /*45f0*/  CS2R R26, SRZ ;  /* 0x00000000001a7805 */ /* 0x000fe2000001ff00 */
[----:B------:R-:W-:Y:S01]  /*4600*/  FADD.FTZ R7, R31, R30 ;  /* 0x0000001e1f077221 */ /* 0x000fe20000010000 */
[----:B------:R-:W2:Y:S01]  /*4610*/  MUFU.EX2 R63, R63 ;  /* 0x0000003f003f7308 */ /* 0x000ea20000000800 */
[----:B0-----:R-:W-:-:S02]  /*4620*/  FADD.FTZ R11, R81, R4 ;  /* 0x00000004510b7221 */ /* 0x001fc40000010000 */
[----:B------:R-:W-:Y:S01]  /*4630*/  FADD.FTZ R4, R34, R7 ;  /* 0x0000000722047221 */ /* 0x000fe20000010000 */
[C---:B------:R-:W-:Y:S01]  /*4640*/  F2FP.SATFINITE.E4M3.F32.PACK_AB_MERGE_C R81, R48.reuse, R81, RZ ;  /* 0x000000513051723e */ /* 0x040fe200048070ff */
[----:B------:R-:W-:Y:S02]  /*4650*/  FADD.FTZ R11, R48, R11 ;  /* 0x0000000b300b7221 */ /* 0x000fe40000010000 */
[----:B------:R-:W-:-:S01]  /*4660*/  FADD.FTZ R9, R35, R4 ;  /* 0x0000000423097221 */ /* 0x000fc20000010000 */
[----:B------:R-:W-:Y:S01]  /*4670*/  F2FP.SATFINITE.E4M3.F32.PACK_AB_MERGE_C R35, R40, R35, RZ ;  /* 0x000000232823723e */ /* 0x000fe200048070ff */
[----:B------:R-:W0:Y:S01]  /*4680*/  MUFU.EX2 R60, R60 ;  /* 0x0000003c003c7308 */ /* 0x000e220000000800 */
[----:B-1----:R-:W-:-:S01]  /*4690*/  FADD.FTZ R2, R84, R11 ;  /* 0x0000000b54027221 */ /* 0x002fc20000010000 */
[----:B------:R-:W-:Y:S01]  /*46a0*/  FADD.FTZ R9, R40, R9 ;  /* 0x0000000928097221 */ /* 0x000fe20000010000 */
[----:B------:R-:W-:-:S02]  /*46b0*/  F2FP.SATFINITE.E4M3.F32.PACK_AB_MERGE_C R179, R80, R77, R81 ;  /* 0x0000004d50b3723e */ /* 0x000fc40004807051 */
[----:B------:R-:W-:Y:S02]  /*46c0*/  CS2R R80, SRZ ;  /* 0x0000000000507805 */ /* 0x000fe4000001ff00 */
[----:B------:R-:W-:Y:S02]  /*46d0*/  F2FP.SATFINITE.E4M3.F32.PACK_AB_MERGE_C R172, R34, R31, R35 ;  /* 0x0000001f22ac723e */ /* 0x000fe40004807023 */
[----:B------:R-:W-:Y:S02]  /*46e0*/  CS2R R76, SRZ ;  /* 0x00000000004c7805 */ /* 0x000fe4000001ff00 */
[----:B------:R-:W-:Y:S01]  /*46f0*/  CS2R R34, SRZ ;  /* 0x0000000000227805 */ /* 0x000fe2000001ff00 */
[----:B------:R-:W1:Y:S01]  /*4700*/  MUFU.EX2 R49, R66 ;  /* 0x0000004200317308 */ /* 0x000e620000000800 */
[----:B--2---:R-:W-:-:S01]  /*4710*/  FADD.FTZ R7, R63, R2 ;  /* 0x000000023f077221 */ /* 0x004fc20000010000 */
[----:B------:R-:W-:-:S06]  /*4720*/  CS2R R30, SRZ ;  /* 0x00000000001e7805 */ /* 0x000fcc000001ff00 */
[----:B------:R-:W2:Y:S01]  /*4730*/  MUFU.EX2 R50, R50 ;  /* 0x0000003200327308 */ /* 0x000ea20000000800 */
[----:B0-----:R-:W-:-:S07]  /*4740*/  FADD.FTZ R2, R60, R7 ;  /* 0x000000073c027221 */ /* 0x001fce0000010000 */
[----:B------:R-:W0:Y:S01]  /*4750*/  MUFU.EX2 R39, R39 ;  /* 0x0000002700277308 */ /* 0x000e220000000800 */
[C---:B-1----:R-:W-:Y:S01]  /*4760*/  F2FP.SATFINITE.E4M3.F32.PACK_AB_MERGE_C R60, R49.reuse, R60, RZ ;  /* 0x0000003c313c723e */ /* 0x042fe200048070ff */
[----:B------:R-:W-:Y:S01]  /*4770*/  FADD.FTZ R49, R49, R2 ;  /* 0x0000000231317221 */ /* 0x000fe20000010000 */
[----:B------:R-:W-:-:S02]  /*4780*/  FADD.FTZ R2, R38, R9 ;  /* 0x0000000926027221 */ /* 0x000fc40000010000 */
[----:B------:R-:W-:Y:S02]  /*4790*/  F2FP.SATFINITE.E4M3.F32.PACK_AB_MERGE_C R173, R63, R84, R60 ;  /* 0x000000543fad723e */ /* 0x000fe4000480703c */
[----:B------:R-:W-:Y:S02]  /*47a0*/  CS2R R84, SRZ ;  /* 0x0000000000547805 */ /* 0x000fe4000001ff00 */
[----:B------:R-:W-:Y:S01]  /*47b0*/  CS2R R62, SRZ ;  /* 0x00000000003e7805 */ /* 0x000fe2000001ff00 */
[----:B------:R-:W1:Y:S01]  /*47c0*/  MUFU.EX2 R51, R51 ;  /* 0x0000003300337308 */ /* 0x000e620000000800 */
[----:B--2---:R-:W-:-:S01]  /*47d0*/  FADD.FTZ R4, R50, R49 ;  /* 0x0000003132047221 */ /* 0x004fc20000010000 */
[----:B------:R-:W-:-:S02]  /*47e0*/  CS2R R60, SRZ ;  /* 0x00000000003c7805 */ /* 0x000fc4000001ff00 */
[----:B------:R-:W-:-:S04]  /*47f0*/  CS2R R48, SRZ ;  /* 0x0000000000307805 */ /* 0x000fc8000001ff00 */
        /* <DEDUP_REMOVED lines=12> */
[----:B------:R-:W-:Y:S01]  /*48c0*/  CS2R R40, SRZ ;  /* 0x0000000000287805 */ /* 0x000fe2000001ff00 */
[----:B------:R-:W1:Y:S01]  /*48d0*/  MUFU.EX2 R70, R70 ;  /* 0x0000004600467308 */ /* 0x000e620000000800 */
[C---:B--2---:R-:W-:Y:S01]  /*48e0*/  F2FP.SATFINITE.E4M3.F32.PACK_AB_MERGE_C R54, R55.reuse, R54, RZ ;  /* 0x000000363736723e */ /* 0x044fe200048070ff */
[----:B------:R-:W-:Y:S01]  /*48f0*/  FADD.FTZ R55, R55, R4 ;  /* 0x0000000437377221 */ /* 0x000fe20000010000 */
[----:B------:R-:W-:Y:S02]  /*4900*/  CS2R R38, SRZ ;  /* 0x0000000000267805 */ /* 0x000fe4000001ff00 */
[----:B------:R-:W-:Y:S02]  /*4910*/  F2FP.SATFINITE.E4M3.F32.PACK_AB_MERGE_C R175, R51, R50, R54 ;  /* 0x0000003233af723e */ /* 0x000fe40004807036 */
[----:B------:R-:W-:Y:S01]  /*4920*/  CS2R R50, SRZ ;  /* 0x0000000000327805 */ /* 0x000fe2000001ff00 */
[----:B------:R-:W2:Y:S01]  /*4930*/  MUFU.EX2 R25, R25 ;  /* 0x0000001900197308 */ /* 0x000ea20000000800 */
[----:B0-----:R-:W-:-:S07]  /*4940*/  FADD.FTZ R4, R24, R9 ;  /* 0x0000000918047221 */ /* 0x001fce0000010000 */
        /* <DEDUP_REMOVED lines=14> */
[----:B------:R-:W-:Y:S02]  /*4a30*/  F2FP.SATFINITE.E4M3.F32.PACK_AB_MERGE_C R168, R25, R24, R28 ;  /* 0x0000001819a8723e */ /* 0x000fe4000480701c */
[----:B------:R-:W-:Y:S01]  /*4a40*/  CS2R R24, SRZ ;  /* 0x0000000000187805 */ /* 0x000fe2000001ff00 */
[----:B------:R-:W0:Y:S01]  /*4a50*/  MUFU.EX2 R67, R67 ;  /* 0x0000004300437308 */ /* 0x000e220000000800 */
[C---:B-1----:R-:W-:Y:S01]  /*4a60*/  F2FP.SATFINITE.E4M3.F32.PACK_AB_MERGE_C R65, R68.reuse, R65, RZ ;  /* 0x000000414441723e */ /* 0x042fe200048070ff */
[----:B------:R-:W-:-:S03]  /*4a70*/  FADD.FTZ R68, R68, R7 ;  /* 0x0000000744447221 */ /* 0x000fc60000010000 */
[----:B------:R-:W-:Y:S02]  /*4a80*/  F2FP.SATFINITE.E4M3.F32.PACK_AB_MERGE_C R169, R5, R70, R65 ;  /* 0x0000004605a9723e */ /* 0x000fe40004807041 */
[----:B------:R-:W-:Y:S02]  /*4a90*/  CS2R R70, SRZ ;  /* 0x0000000000467805 */ /* 0x000fe4000001ff00 */
[----:B------:R-:W-:Y:S01]  /*4aa0*/  CS2R R64, SRZ ;  /* 0x0000000000407805 */ /* 0x000fe2000001ff00 */
[----:B------:R-:W1:Y:S01]  /*4ab0*/  MUFU.EX2 R33, R33 ;  /* 0x0000002100217308 */ /* 0x000e620000000800 */
[----:B--2---:R-:W-:-:S01]  /*4ac0*/  FADD.FTZ R8, R32, R29 ;  /* 0x0000001d20087221 */ /* 0x004fc20000010000 */
[----:B------:R-:W-:-:S06]  /*4ad0*/  CS2R R28, SRZ ;  /* 0x00000000001c7805 */ /* 0x000fcc000001ff00 */
[----:B------:R2:W3:Y:S01]  /*4ae0*/  MUFU.EX2 R2, R69 ;  /* 0x0000004500027308 */ /* 0x0004e20000000800 */
[----:B0-----:R-:W-:-:S07]  /*4af0*/  FADD.FTZ R7, R67, R68 ;  /* 0x0000004443077221 */ /* 0x001fce0000010000 */
[----:B------:R-:W-:Y:S01]  /*4b00*/  MUFU.EX2 R36, R36 ;  /* 0x0000002400247308 */ /* 0x000fe20000000800 */
[----:B-1----:R-:W-:-:S01]  /*4b10*/  FADD.FTZ R5, R33, R8 ;  /* 0x0000000821057221 */ /* 0x002fc20000010000 */
[----:B--2---:R-:W-:-:S06]  /*4b20*/  CS2R R68, SRZ ;  /* 0x0000000000447805 */ /* 0x004fcc000001ff00 */
[----:B------:R-:W0:Y:S01]  /*4b30*/  MUFU.EX2 R3, R3 ;  /* 0x0000000300037308 */ /* 0x000e220000000800 */
[----:B---3--:R-:W-:-:S07]  /*4b40*/  FADD.FTZ R8, R2, R7 ;  /* 0x0000000702087221 */ /* 0x008fce0000010000 */
[----:B------:R-:W-:Y:S08]  /*4b50*/  MUFU.EX2 R73, R73 ;  /* 0x0000004900497308 */ /* 0x000ff00000000800 */
[----:B------:R1:W2:Y:S01]  /*4b60*/  MUFU.EX2 R4, R45 ;  /* 0x0000002d00047308 */ /* 0x0002a20000000800 */
[----:B0-----:R-:W-:Y:S01]  /*4b70*/  F2FP.SATFINITE.E4M3.F32.PACK_AB_MERGE_C R7, R3, R36, RZ ;  /* 0x000000240307723e */ /* 0x001fe200048070ff */
[----:B------:R-:W-:-:S03]  /*4b80*/  FADD.FTZ R36, R36, R5 ;  /* 0x0000000524247221 */ /* 0x000fc60000010000 */
[----:B------:R-:W-:Y:S01]  /*4b90*/  F2FP.SATFINITE.E4M3.F32.PACK_AB_MERGE_C R170, R33, R32, R7 ;  /* 0x0000002021aa723e */ /* 0x000fe20004807007 */
[----:B------:R-:W-:-:S01]  /*4ba0*/  FADD.FTZ R3, R3, R36 ;  /* 0x0000002403037221 */ /* 0x000fc20000010000 */
[----:B------:R-:W-:Y:S02]  /*4bb0*/  CS2R R36, SRZ ;  /* 0x0000000000247805 */ /* 0x000fe4000001ff00 */
[----:B------:R-:W-:Y:S02]  /*4bc0*/  CS2R R32, SRZ ;  /* 0x0000000000207805 */ /* 0x000fe4000001ff00 */
[----:B-1----:R-:W-:Y:S02]  /*4bd0*/  CS2R R44, SRZ ;  /* 0x00000000002c7805 */ /* 0x002fe4000001ff00 */
[----:B--2---:R-:W-:Y:S01]  /*4be0*/  F2FP.SATFINITE.E4M3.F32.PACK_AB_MERGE_C R9, R4, R73, RZ ;  /* 0x000000490409723e */ /* 0x004fe200048070ff */
[----:B------:R-:W-:-:S03]  /*4bf0*/  FADD.FTZ R73, R73, R8 ;  /* 0x0000000849497221 */ /* 0x000fc60000010000 */
[----:B------:R-:W-:Y:S01]  /*4c00*/  F2FP.SATFINITE.E4M3.F32.PACK_AB_MERGE_C R171, R2, R67, R9 ;  /* 0x0000004302ab723e */ /* 0x000fe20004807009 */
[----:B------:R-:W-:-:S01]  /*4c10*/  FADD.FTZ R2, R4, R73 ;  /* 0x0000004904027221 */ /* 0x000fc20000010000 */
[----:B------:R-:W-:Y:S02]  /*4c20*/  CS2R R72, SRZ ;  /* 0x0000000000487805 */ /* 0x000fe4000001ff00 */
[----:B------:R-:W-:Y:S01]  /*4c30*/  CS2R R66, SRZ ;  /* 0x0000000000427805 */ /* 0x000fe2000001ff00 */
[----:B------:R-:W-:Y:S06]  /*4c40*/  @!P3 BRA `(.L_x_2001) ;  /* 0x000000380018b947 */ /* 0x000fec0003800000 */
[----:B------:R-:W-:Y:S01]  /*4c50*/  IMAD.MOV.U32 R5, RZ, RZ, R6 ;  /* 0x000000ffff057224 */ /* 0x000fe200078e0006 */
[----:B------:R-:W-:Y:S01]  /*4c60*/  UMOV UR55, UR49 ;  /* 0x0000003100377c82 */ /* 0x000fe20008000000 */
[----:B------:R-:W-:Y:S01]  /*4c70*/  IMAD.MOV.U32 R4, RZ, RZ, R0 ;  /* 0x000000ffff047224 */ /* 0x000fe200078e0000 */
[----:B------:R-:W-:Y:S01]  /*4c80*/  UMOV UR56, UR44 ;  /* 0x0000002c00387c82 */ /* 0x000fe20008000000 */
[----:B------:R-:W-:Y:S01]  /*4c90*/  IMAD.MOV.U32 R87, RZ, RZ, RZ ;  /* 0x000000ffff577224 */ /* 0x000fe200078e00ff */
[----:B------:R-:W-:-:S06]  /*4ca0*/  ULDC UR49, c[0x0][0x288] ;  /* 0x0000a20000317ab9 */ /* 0x000fcc0000000800 */
.L_x_2011:
[----:B------:R-:W-:Y:S01]  /*4cb0*/  ISETP.NE.AND P4, PT, RZ, UR42, PT ;  /* 0x0000002aff007c0c */ /* 0x000fe2000bf85270 */
[----:B------:R-:W-:-:S04]  /*4cc0*/  UISETP.NE.AND UP1, UPT, UR55, 0x1, UPT ;  /* 0x000000013700788c */ /* 0x000fc8000bf25270 */
[----:B------:R-:W-:-:S04]  /*4cd0*/  USEL UR44, URZ, 0x1, UP1 ;  /* 0x000000013f2c7887 */ /* 0x000fc80008800000 */
[----:B------:R-:W-:-:S04]  /*4ce0*/  ULOP3.LUT UR44, UR56, UR44, URZ, 0x3c, !UPT ;  /* 0x0000002c382c7292 */ /* 0x000fc8000f8e3c3f */
[----:B------:R-:W-:Y:S08]  /*4cf0*/  @P4 BRA `(.L_x_2002) ;  /* 0x0000000000384947 */ /* 0x000ff00003800000 */
[----:B------:R-:W-:Y:S05]  /*4d00*/  @!P0 BRA `(.L_x_2003) ;  /* 0x0000000000048947 */ /* 0x000fea0003800000 */
[----:B------:R-:W-:Y:S01]  /*4d10*/  BPT.TRAP 0x1 ;  /* 0x000000040000795c */ /* 0x000fe20000300000 */
.L_x_2003:
        /* <DEDUP_REMOVED lines=9> */
.L_x_2004:
[----:B-1----:R-:W-:Y:S05]  /*4db0*/  @P3 BRA `(.L_x_2002) ;  /* 0x0000000000083947 */ /* 0x002fea0003800000 */
[----:B------:R-:W1:Y:S02]  /*4dc0*/  SYNCS.PHASECHK.TRANS64.TRYWAIT P3, [UR6+0x29830], R0 ;  /* 0x02983000ff0075a7 */ /* 0x000e640008060146 */
[----:B-1----:R-:W-:Y:S05]  /*4dd0*/  @!P3 BRA `(.L_x_2005) ;  /* 0x000000d000a0b947 */ /* 0x002fea0003800000 */
.L_x_2002:
        /* <DEDUP_REMOVED lines=191> */
.L_x_2007:
[----:B------:R-:W-:Y:S01]  /*59d0*/  ULEA UR6, UR55, UR41, 0x3 ;  /* 0x0000002937067291 */ /* 0x000fe2000f8e183f */
[----:B------:R-:W-:-:S05]  /*59e0*/  IMAD.U32 R0, RZ, RZ, UR56 ;  /* 0x00000038ff007e24 */ /* 0x000fca000f8e00ff */
[----:B------:R-:W-:-:S04]  /*59f0*/  SHF.L.U32 R0, R0, 0x1f, RZ ;  /* 0x0000001f00007819 */ /* 0x000fc800000006ff */
[----:B------:R0:W1:Y:S01]  /*5a00*/  SYNCS.PHASECHK.TRANS64.TRYWAIT P3, [UR6+0x29850], R0 ;  /* 0x02985000ff0075a7 */ /* 0x0000620008060146 */
[----:B------:R-:W-:Y:S05]  /*5a10*/  @!P0 BRA `(.L_x_2008) ;  /* 0x0000000000048947 */ /* 0x000fea0003800000 */
[----:B------:R-:W-:Y:S01]  /*5a20*/  BPT.TRAP 0x1 ;  /* 0x000000040000795c */ /* 0x000fe20000300000 */
.L_x_2008:
[----:B-1----:R-:W-:Y:S05]  /*5a30*/  @P3 BRA `(.L_x_2006) ;  /* 0x0000000000083947 */ /* 0x002fea0003800000 */
[----:B------:R-:W1:Y:S02]  /*5a40*/  SYNCS.PHASECHK.TRANS64.TRYWAIT P3, [UR6+0x29850], R0 ;  /* 0x02985000ff0075a7 */ /* 0x000e640008060146 */
[----:B-1----:R-:W-:Y:S05]  /*5a50*/  @!P3 BRA `(.L_x_2009) ;  /* 0x000000c40098b947 */ /* 0x002fea0003800000 */
.L_x_2006:
[----:B------:R-:W-:Y:S01]  /*5a60*/  VIADD R15, R18, UR39 ;  /* 0x00000027120f7c36 */ /* 0x000fe20008000000 */
[----:B------:R-:W-:Y:S01]  /*5a70*/  @UP0 ULDC UR6, c[0x0][0x44c] ;  /* 0x0001130000060ab9 */ /* 0x000fe20000000800 */
[----:B------:R-:W2:Y:S01]  /*5a80*/  LDC R9, c[0x0][0x2f0] ;  /* 0x0000bc00ff097b82 */ /* 0x000ea20000000800 */
[----:B------:R-:W-:Y:S01]  /*5a90*/  WARPGROUP.ARRIVE ;  /* 0x00000000000079c5 */ /* 0x000fe20000000000 */
[----:B01----:R-:W-:Y:S01]  /*5aa0*/  @P2 IMAD.HI.U32 R0, R15, UR6, RZ ;  /* 0x000000060f002c27 */ /* 0x003fe2000f8e00ff */
[----:B------:R-:W-:Y:S01]  /*5ab0*/  @UP0 ULDC UR6, c[0x0][0x450] ;  /* 0x0001140000060ab9 */ /* 0x000fe20000000800 */
[----:B------:R-:W-:-:S03]  /*5ac0*/  UMOV UR7, 0xc0000010 ;  /* 0xc000001000077882 */ /* 0x000fc60000000000 */
[----:B------:R-:W0:Y:S01]  /*5ad0*/  S2R R196, SR_TID.X ;  /* 0x0000000000c47919 */ /* 0x000e220000002100 */
[----:B------:R-:W-:Y:S01]  /*5ae0*/  @P2 SHF.R.U32.HI R15, RZ, UR6, R0 ;  /* 0x00000006ff0f2c19 */ /* 0x000fe20008011600 */
[----:B------:R-:W-:Y:S02]  /*5af0*/  UMOV UR6, 0x1 ;  /* 0x0000000100067882 */ /* 0x000fe40000000000 */
[----:B------:R-:W-:Y:S02]  /*5b00*/  UIMAD UR6, UR53, -0xa0, UR6 ;  /* 0xffffff60350678a4 */ /* 0x000fe4000f8e0206 */
[----:B------:R-:W1:Y:S04]  /*5b10*/  SHFL.IDX PT, R7, R15, RZ, 0x1c1f ;  /* 0x001c1fff0f077589 */ /* 0x000e6800000e0000 */
[----:B------:R-:W-:Y:S01]  /*5b20*/  IMAD.U32 R6, RZ, RZ, UR6 ;  /* 0x00000006ff067e24 */ /* 0x000fe2000f8e00ff */
[----:B------:R-:W-:Y:S01]  /*5b30*/  UIADD3 UR6, UR41, 0x400, URZ ;  /* 0x0000040029067890 */ /* 0x000fe2000fffe03f */
[----:B------:R-:W3:Y:S02]  /*5b40*/  SHFL.IDX PT, R15, R15, 0x1, 0x1c1f ;  /* 0x003c1f000f0f7f89 */ /* 0x000ee400000e0000 */
[----:B------:R-:W-:Y:S01]  /*5b50*/  IMAD R6, R17, -0x2, R6 ;  /* 0xfffffffe11067824 */ /* 0x000fe200078e0206 */
[----:B------:R-:W-:-:S03]  /*5b60*/  USHF.R.U32.HI UR6, URZ, 0x4, UR6 ;  /* 0x000000043f067899 */ /* 0x000fc60008011606 */
[----:B--2---:R-:W-:Y:S01]  /*5b70*/  IMAD R6, R9, UR48, R6 ;  /* 0x0000003009067c24 */ /* 0x004fe2000f8e0206 */
[----:B------:R-:W-:-:S04]  /*5b80*/  ULOP3.LUT UR6, UR6, 0x3fff, URZ, 0xc0, !UPT ;  /* 0x00003fff06067892 */ /* 0x000fc8000f8ec03f */
[----:B------:R-:W-:-:S04]  /*5b90*/  ULOP3.LUT UR6, UR6, 0x10000, URZ, 0xfc, !UPT ;  /* 0x0001000006067892 */ /* 0x000fc8000f8efc3f */
[----:B------:R-:W-:Y:S01]  /*5ba0*/  UIMAD UR10, UR55, 0x500, UR6 ;  /* 0x00000500370a78a4 */ /* 0x000fe2000f8e0206 */
[----:B-1----:R-:W-:Y:S02]  /*5bb0*/  IADD3 R0, R7, -UR49, R6 ;  /* 0x8000003107007c10 */ /* 0x002fe4000fffe006 */
[----:B0-----:R-:W-:Y:S02]  /*5bc0*/  SHF.R.U32.HI R196, RZ, 0x7, R196 ;  /* 0x00000007ffc47819 */ /* 0x001fe400000116c4 */
[C---:B------:R-:W-:Y:S02]  /*5bd0*/  ISETP.GT.AND P3, PT, R0.reuse, RZ, PT ;  /* 0x000000ff0000720c */ /* 0x040fe40003f64270 */
[----:B------:R-:W-:Y:S01]  /*5be0*/  UMOV UR6, UR10 ;  /* 0x0000000a00067c82 */ /* 0x000fe20008000000 */
[----:B------:R-:W-:Y:S01]  /*5bf0*/  ISETP.GT.AND P4, PT, R0, 0x1, PT ;  /* 0x000000010000780c */ /* 0x000fe20003f84270 */
[----:B------:R-:W-:Y:S01]  /*5c00*/  QGMMA.64x128x32.F32.E4M3.E4M3 R24, R184, gdesc[UR4], R24, gsb0 ;  /* 0x01e00004b8187df3 */ /* 0x000fe20008000818 */
[----:B------:R-:W-:Y:S01]  /*5c10*/  FSEL R21, R152, -INF , P3 ;  /* 0xff80000098157808 */ /* 0x000fe20001800000 */
[----:B------:R-:W-:Y:S01]  /*5c20*/  UIADD3 UR6, UR10, 0x100, URZ ;  /* 0x000001000a067890 */ /* 0x000fe2000fffe03f */
[----:B------:R-:W-:Y:S01]  /*5c30*/  ISETP.GT.AND P3, PT, R0, 0x8, PT ;  /* 0x000000080000780c */ /* 0x000fe20003f64270 */
[----:B------:R-:W-:Y:S01]  /*5c40*/  UMOV UR7, 0xc0000010 ;  /* 0xc000001000077882 */ /* 0x000fe20000000000 */
[----:B------:R-:W-:-:S02]  /*5c50*/  FSEL R9, R153, -INF , P4 ;  /* 0xff80000099097808 */ /* 0x000fc40002000000 */
[----:B------:R-:W-:Y:S02]  /*5c60*/  FMNMX.FTZ R8, R21, R4, !PT ;  /* 0x0000000415087209 */ /* 0x000fe40007810000 */
[----:B------:R-:W-:Y:S02]  /*5c70*/  ISETP.GT.AND P4, PT, R0, 0x9, PT ;  /* 0x000000090000780c */ /* 0x000fe40003f84270 */
[----:B------:R-:W-:Y:S02]  /*5c80*/  FSEL R11, R156, -INF , P3 ;  /* 0xff8000009c0b7808 */ /* 0x000fe40001800000 */
[----:B------:R-:W-:Y:S02]  /*5c90*/  FMNMX.FTZ R8, R9, R8, !PT ;  /* 0x0000000809087209 */ /* 0x000fe40007810000 */
[----:B------:R-:W-:Y:S02]  /*5ca0*/  ISETP.GT.AND P3, PT, R0, 0x10, PT ;  /* 0x000000100000780c */ /* 0x000fe40003f64270 */
        /* <DEDUP_REMOVED lines=62> */
[----:B------:R-:W-:Y:S01]  /*6090*/  ISETP.GT.AND P4, PT, R0, 0x61, PT ;  /* 0x000000610000780c */ /* 0x000fe20003f84270 */
[----:B------:R-:W-:Y:S02]  /*60a0*/  WARPGROUP.DEPBAR.LE gsb0, 0x0 ;  /* 0x00008000000079c5 */ /* 0x000fe40000010000 */
[----:B------:R-:W-:Y:S01]  /*60b0*/  FSEL R104, R104, -INF , P3 ;  /* 0xff80000068687808 */ /* 0x000fe20001800000 */
[----:B------:R-:W-:Y:S01]  /*60c0*/  WARPGROUP.ARRIVE ;  /* 0x00000000000079c5 */ /* 0x000fe20000000000 */
[----:B------:R-:W-:Y:S01]  /*60d0*/  FMNMX.FTZ R201, R133, R8, !PT ;  /* 0x0000000885c97209 */ /* 0x000fe20007810000 */
[----:B------:R-:W-:Y:S01]  /*60e0*/  IMAD.U32 R185, RZ, RZ, UR37 ;  /* 0x00000025ffb97e24 */ /* 0x000fe2000f8e00ff */
[----:B------:R-:W-:Y:S02]  /*60f0*/  ISETP.GT.AND P3, PT, R0, 0x68, PT ;  /* 0x000000680000780c */ /* 0x000fe40003f64270 */
[----:B------:R-:W-:Y:S01]  /*6100*/  FSEL R105, R105, -INF , P4 ;  /* 0xff80000069697808 */ /* 0x000fe20002000000 */
[----:B------:R-:W-:Y:S01]  /*6110*/  QGMMA.64x128x32.F32.E4M3.E4M3 R24, R180, gdesc[UR4], R24, gsb0 ;  /* 0x01e00004b4187df3 */ /* 0x000fe20008000818 */
[----:B------:R-:W-:Y:S01]  /*6120*/  FMNMX.FTZ R8, R104, R201, !PT ;  /* 0x000000c968087209 */ /* 0x000fe20007810000 */
        /* <DEDUP_REMOVED lines=41> */
[----:B------:R-:W-:Y:S02]  /*63c0*/  FSEL R101, R101, -INF , P4 ;  /* 0xff80000065657808 */ /* 0x000fe40002000000 */
[----:B------:R-:W-:Y:S02]  /*63d0*/  FMNMX.FTZ R0, R100, R201, !PT ;  /* 0x000000c964007209 */ /* 0x000fe40007810000 */
[----:B---3--:R-:W-:Y:S02]  /*63e0*/  IADD3 R6, R15, -UR49, R6 ;  /* 0x800000310f067c10 */ /* 0x008fe4000fffe006 */
[----:B------:R-:W-:Y:S02]  /*63f0*/  FMNMX.FTZ R10, R101, R0, !PT ;  /* 0x00000000650a7209 */ /* 0x000fe40007810000 */
[----:B------:R-:W-:-:S02]  /*6400*/  ISETP.GT.AND P4, PT, R6, RZ, PT ;  /* 0x000000ff0600720c */ /* 0x000fc40003f84270 */
[----:B------:R-:W-:Y:S01]  /*6410*/  ISETP.GT.AND P5, PT, R6, 0x1, PT ;  /* 0x000000010600780c */ /* 0x000fe20003fa4270 */
[----:B------:R-:W0:Y:S01]  /*6420*/  SHFL.BFLY PT, R201, R10, 0x2, 0x1f ;  /* 0x0c401f000ac97f89 */ /* 0x000e2200000e0000 */
[----:B------:R-:W-:Y:S02]  /*6430*/  FSEL R154, R154, -INF , P4 ;  /* 0xff8000009a9a7808 */ /* 0x000fe40002000000 */
[----:B------:R-:W-:Y:S02]  /*6440*/  ISETP.GT.AND P4, PT, R6, 0x8, PT ;  /* 0x000000080600780c */ /* 0x000fe40003f84270 */
[----:B------:R-:W-:Y:S02]  /*6450*/  FSEL R155, R155, -INF , P5 ;  /* 0xff8000009b9b7808 */ /* 0x000fe40002800000 */
[----:B------:R-:W-:Y:S02]  /*6460*/  FMNMX.FTZ R136, R154, R5, !PT ;  /* 0x000000059a887209 */ /* 0x000fe40007810000 */
[----:B------:R-:W-:-:S02]  /*6470*/  ISETP.GT.AND P5, PT, R6, 0x9, PT ;  /* 0x000000090600780c */ /* 0x000fc40003fa4270 */
[----:B------:R-:W-:Y:S02]  /*6480*/  FSEL R158, R158, -INF , P4 ;  /* 0xff8000009e9e7808 */ /* 0x000fe40002000000 */
[C---:B------:R-:W-:Y:S02]  /*6490*/  ISETP.GT.AND P4, PT, R6.reuse, 0x10, PT ;  /* 0x000000100600780c */ /* 0x040fe40003f84270 */
[----:B------:R-:W-:Y:S02]  /*64a0*/  FSEL R159, R159, -INF , P5 ;  /* 0xff8000009f9f7808 */ /* 0x000fe40002800000 */
[----:B------:R-:W-:Y:S02]  /*64b0*/  ISETP.GT.AND P5, PT, R6, 0x11, PT ;  /* 0x000000110600780c */ /* 0x000fe40003fa4270 */
[----:B------:R-:W-:Y:S02]  /*64c0*/  FSEL R162, R162, -INF , P4 ;  /* 0xff800000a2a27808 */ /* 0x000fe40002000000 */
[----:B------:R-:W-:-:S02]  /*64d0*/  ISETP.GT.AND P4, PT, R6, 0x18, PT ;  /* 0x000000180600780c */ /* 0x000fc40003f84270 */
[----:B------:R-:W-:Y:S02]  /*64e0*/  FSEL R163, R163, -INF , P5 ;  /* 0xff800000a3a37808 */ /* 0x000fe40002800000 */
[----:B0-----:R-:W-:Y:S02]  /*64f0*/  FMNMX.FTZ R201, R10, R201, !PT ;  /* 0x000000c90ac97209 */ /* 0x001fe40007810000 */
[----:B------:R-:W-:Y:S02]  /*6500*/  ISETP.GT.AND P5, PT, R6, 0x19, PT ;  /* 0x000000190600780c */ /* 0x000fe40003fa4270 */
[----:B------:R-:W-:Y:S01]  /*6510*/  FSEL R166, R166, -INF , P4 ;  /* 0xff800000a6a67808 */ /* 0x000fe20002000000 */
[----:B------:R-:W0:Y:S01]  /*6520*/  SHFL.BFLY PT, R0, R201, 0x1, 0x1f ;  /* 0x0c201f00c9007f89 */ /* 0x000e2200000e0000 */
[----:B------:R-:W-:Y:S02]  /*6530*/  FSEL R167, R167, -INF , P5 ;  /* 0xff800000a7a77808 */ /* 0x000fe40002800000 */
[----:B------:R-:W-:-:S02]  /*6540*/  ISETP.GT.AND P4, PT, R6, 0x20, PT ;  /* 0x000000200600780c */ /* 0x000fc40003f84270 */
[----:B------:R-:W-:-:S04]  /*6550*/  ISETP.GT.AND P5, PT, R6, 0x21, PT ;  /* 0x000000210600780c */ /* 0x000fc80003fa4270 */
[----:B------:R-:W-:Y:S02]  /*6560*/  FSEL R139, R139, -INF , P5 ;  /* 0xff8000008b8b7808 */ /* 0x000fe40002800000 */
[----:B------:R-:W-:-:S04]  /*6570*/  ISETP.GT.AND P5, PT, R6, 0x29, PT ;  /* 0x000000290600780c */ /* 0x000fc80003fa4270 */
[----:B------:R-:W-:Y:S02]  /*6580*/  FSEL R143, R143, -INF , P5 ;  /* 0xff8000008f8f7808 */ /* 0x000fe40002800000 */
[----:B------:R-:W-:Y:S01]  /*6590*/  ISETP.GT.AND P5, PT, R6, 0x31, PT ;  /* 0x000000310600780c */ /* 0x000fe20003fa4270 */
[----:B------:R-:W-:-:S03]  /*65a0*/  WARPGROUP.DEPBAR.LE gsb0, 0x0 ;  /* 0x00008000000079c5 */ /* 0x000fc60000010000 */
[----:B------:R-:W-:Y:S01]  /*65b0*/  FSEL R147, R147, -INF , P5 ;  /* 0xff80000093937808 */ /* 0x000fe20002800000 */
[----:B------:R-:W-:Y:S01]  /*65c0*/  WARPGROUP.ARRIVE ;  /* 0x00000000000079c5 */ /* 0x000fe20000000000 */
[----:B0-----:R-:W-:Y:S02]  /*65d0*/  FMNMX.FTZ R0, R201, R0, !PT ;  /* 0x00000000c9007209 */ /* 0x001fe40007810000 */
[----:B------:R-:W-:Y:S02]  /*65e0*/  ISETP.GT.AND P5, PT, R6, 0x39, PT ;  /* 0x000000390600780c */ /* 0x000fe40003fa4270 */
[C---:B------:R-:W-:Y:S01]  /*65f0*/  FSETP.NEU.FTZ.AND P3, PT, R0.reuse, -INF , PT ;  /* 0xff8000000000780b */ /* 0x040fe20003f7d000 */
[----:B------:R-:W-:-:S01]  /*6600*/  FFMA.FTZ R8, R0, R185, -8 ;  /* 0xc100000000087423 */ /* 0x000fc200000100b9 */
[----:B------:R-:W-:Y:S01]  /*6610*/  FSEL R151, R151, -INF , P5 ;  /* 0xff80000097977808 */ /* 0x000fe20002800000 */
[----:B------:R-:W-:Y:S01]  /*6620*/  QGMMA.64x128x32.F32.E4M3.E4M3 R24, R176, gdesc[UR4], R24, gsb0 ;  /* 0x01e00004b0187df3 */ /* 0x000fe20008000818 */
[----:B------:R-:W-:Y:S01]  /*6630*/  ISETP.GT.AND P5, PT, R6, 0x41, PT ;  /* 0x000000410600780c */ /* 0x000fe20003fa4270 */
[----:B------:R-:W-:Y:S01]  /*6640*/  UIADD3 UR6, UR10, 0x300, URZ ;  /* 0x000003000a067890 */ /* 0x000fe2000fffe03f */
[----:B------:R-:W-:Y:S01]  /*6650*/  FSEL R8, R8, RZ, P3 ;  /* 0x000000ff08087208 */ /* 0x000fe20001800000 */
[----:B------:R-:W-:Y:S01]  /*6660*/  UMOV UR7, 0xc0000010 ;  /* 0xc000001000077882 */ /* 0x000fe20000000000 */
[----:B------:R-:W-:-:S02]  /*6670*/  FSEL R123, R123, -INF , P5 ;  /* 0xff8000007b7b7808 */ /* 0x000fc40002800000 */
[----:B------:R-:W-:Y:S01]  /*6680*/  ISETP.GT.AND P5, PT, R6, 0x49, PT ;  /* 0x000000490600780c */ /* 0x000fe20003fa4270 */
[----:B------:R-:W-:-:S01]  /*6690*/  FFMA.FTZ R15, R161, UR37, -R8 ;  /* 0x00000025a10f7c23 */ /* 0x000fc20008010808 */
[----:B------:R-:W-:Y:S01]  /*66a0*/  FMNMX.FTZ R161, R155, R136, !PT ;  /* 0x000000889ba17209 */ /* 0x000fe20007810000 */
[----:B------:R-:W-:-:S01]  /*66b0*/  FFMA.FTZ R136, R157, UR37, -R8 ;  /* 0x000000259d887c23 */ /* 0x000fc20008010808 */
        /* <DEDUP_REMOVED lines=18> */
[--C-:B0-----:R-:W-:Y:S01]  /*67e0*/  FFMA.FTZ R21, R165, UR37, -R8.reuse ;  /* 0x00000025a5157c23 */ /* 0x101fe20008010808 */
[----:B------:R-:W-:Y:S01]  /*67f0*/  FMNMX.FTZ R144, R166, R157, !PT ;  /* 0x0000009da6907209 */ /* 0x000fe20007810000 */
[----:B------:R0:W-:Y:S01]  /*6800*/  MUFU.EX2 R138, R148 ;  /* 0x00000094008a7308 */ /* 0x0001e20000000800 */
        /* <DEDUP_REMOVED lines=22> */
[----:B0-----:R-:W-:Y:S01]  /*6970*/  FMNMX.FTZ R148, R146, R153, !PT ;  /* 0x0000009992947209 */ /* 0x001fe20007810000 */
        /* <DEDUP_REMOVED lines=17> */
[----:B------:R-:W-:Y:S01]  /*6a90*/  FSEL R145, R126, -INF , P4 ;  /* 0xff8000007e917808 */ /* 0x000fe20002000000 */
[--C-:B------:R-:W-:Y:S01]  /*6aa0*/  FFMA.FTZ R97, R97, UR37, -R8.reuse ;  /* 0x0000002561617c23 */ /* 0x100fe20008010808 */
[----:B------:R-:W-:Y:S01]  /*6ab0*/  FMNMX.FTZ R148, R123, R148, !PT ;  /* 0x000000947b947209 */ /* 0x000fe20007810000 */
[----:B------:R0:W-:Y:S01]  /*6ac0*/  MUFU.EX2 R126, R152 ;  /* 0x00000098007e7308 */ /* 0x0001e20000000800 */
[----:B------:R-:W-:Y:S01]  /*6ad0*/  ISETP.GT.AND P4, PT, R6, 0x50, PT ;  /* 0x000000500600780c */ /* 0x000fe20003f84270 */
[--C-:B------:R-:W-:Y:S01]  /*6ae0*/  FFMA.FTZ R100, R100, UR37, -R8.reuse ;  /* 0x0000002564647c23 */ /* 0x100fe20008010808 */
[----:B------:R-:W-:Y:S01]  /*6af0*/  FMNMX.FTZ R148, R145, R148, !PT ;  /* 0x0000009491947209 */ /* 0x000fe20007810000 */
[----:B------:R-:W-:Y:S01]  /*6b00*/  FFMA.FTZ R101, R101, UR37, -R8 ;  /* 0x0000002565657c23 */ /* 0x000fe20008010808 */
[----:B------:R-:W-:-:S02]  /*6b10*/  FSEL R130, R130, -INF , P4 ;  /* 0xff80000082827808 */ /* 0x000fc40002000000 */
[----:B------:R-:W-:Y:S01]  /*6b20*/  FMNMX.FTZ R149, R127, R148, !PT ;  /* 0x000000947f957209 */ /* 0x000fe20007810000 */
[----:B------:R-:W-:Y:S01]  /*6b30*/  MUFU.EX2 R9, R9 ;  /* 0x0000000900097308 */ /* 0x000fe20000000800 */
[----:B------:R-:W-:Y:S01]  /*6b40*/  ISETP.GT.AND P4, PT, R6, 0x58, PT ;  /* 0x000000580600780c */ /* 0x000fe20003f84270 */
[----:B0-----:R-:W-:Y:S01]  /*6b50*/  FFMA.FTZ R152, R124, UR37, -R8 ;  /* 0x000000257c987c23 */ /* 0x001fe20008010808 */
[----:B------:R-:W-:Y:S02]  /*6b60*/  FMNMX.FTZ R148, R130, R149, !PT ;  /* 0x0000009582947209 */ /* 0x000fe40007810000 */
[----:B------:R-:W-:Y:S02]  /*6b70*/  FSEL R134, R134, -INF , P4 ;  /* 0xff80000086867808 */ /* 0x000fe40002000000 */
[----:B------:R-:W-:Y:S01]  /*6b80*/  FMNMX.FTZ R149, R131, R148, !PT ;  /* 0x0000009483957209 */ /* 0x000fe20007810000 */
[----:B------:R-:W-:Y:S01]  /*6b90*/  MUFU.EX2 R11, R11 ;  /* 0x0000000b000b7308 */ /* 0x000fe20000000800 */
[----:B------:R-:W-:-:S02]  /*6ba0*/  ISETP.GT.AND P4, PT, R6, 0x60, PT ;  /* 0x000000600600780c */ /* 0x000fc40003f84270 */
[----:B------:R-:W-:Y:S02]  /*6bb0*/  FMNMX.FTZ R148, R134, R149, !PT ;  /* 0x0000009586947209 */ /* 0x000fe40007810000 */
[----:B------:R-:W-:Y:S02]  /*6bc0*/  ISETP.GT.AND P5, PT, R6, 0x61, PT ;  /* 0x000000610600780c */ /* 0x000fe40003fa4270 */
[----:B------:R-:W-:Y:S01]  /*6bd0*/  FSEL R124, R106, -INF , P4 ;  /* 0xff8000006a7c7808 */ /* 0x000fe20002000000 */
[----:B------:R-:W-:Y:S01]  /*6be0*/  MUFU.EX2 R12, R12 ;  /* 0x0000000c000c7308 */ /* 0x000fe20000000800 */
[----:B------:R-:W-:Y:S02]  /*6bf0*/  FMNMX.FTZ R149, R135, R148, !PT ;  /* 0x0000009487957209 */ /* 0x000fe40007810000 */
[----:B------:R-:W-:Y:S02]  /*6c00*/  ISETP.GT.AND P4, PT, R6, 0x68, PT ;  /* 0x000000680600780c */ /* 0x000fe40003f84270 */
[----:B------:R-:W-:-:S02]  /*6c10*/  FSEL R107, R107, -INF , P5 ;  /* 0xff8000006b6b7808 */ /* 0x000fc40002800000 */
[----:B------:R-:W-:Y:S01]  /*6c20*/  FMNMX.FTZ R148, R124, R149, !PT ;  /* 0x000000957c947209 */ /* 0x000fe20007810000 */
[----:B------:R0:W-:Y:S01]  /*6c30*/  MUFU.EX2 R106, R152 ;  /* 0x00000098006a7308 */ /* 0x0001e20000000800 */
[----:B------:R-:W-:Y:S02]  /*6c40*/  ISETP.GT.AND P5, PT, R6, 0x69, PT ;  /* 0x000000690600780c */ /* 0x000fe40003fa4270 */
[----:B------:R-:W-:Y:S02]  /*6c50*/  FSEL R110, R110, -INF , P4 ;  /* 0xff8000006e6e7808 */ /* 0x000fe40002000000 */
[----:B------:R-:W-:Y:S02]  /*6c60*/  FMNMX.FTZ R149, R107, R148, !PT ;  /* 0x000000946b957209 */ /* 0x000fe40007810000 */
[----:B------:R-:W-:Y:S01]  /*6c70*/  ISETP.GT.AND P4, PT, R6, 0x70, PT ;  /* 0x000000700600780c */ /* 0x000fe20003f84270 */
[----:B------:R-:W-:Y:S01]  /*6c80*/  MUFU.EX2 R14, R14 ;  /* 0x0000000e000e7308 */ /* 0x000fe20000000800 */
[----:B------:R-:W-:Y:S01]  /*6c90*/  FSEL R111, R111, -INF , P5 ;  /* 0xff8000006f6f7808 */ /* 0x000fe20002800000 */
[----:B0-----:R-:W-:Y:S01]  /*6ca0*/  FFMA.FTZ R152, R128, UR37, -R8 ;  /* 0x0000002580987c23 */ /* 0x001fe20008010808 */
[----:B------:R-:W-:-:S02]  /*6cb0*/  FMNMX.FTZ R148, R110, R149, !PT ;  /* 0x000000956e947209 */ /* 0x000fc40007810000 */
[----:B------:R-:W-:Y:S02]  /*6cc0*/  ISETP.GT.AND P5, PT, R6, 0x71, PT ;  /* 0x000000710600780c */ /* 0x000fe40003fa4270 */
[----:B------:R-:W-:Y:S01]  /*6cd0*/  FSEL R128, R114, -INF , P4 ;  /* 0xff80000072807808 */ /* 0x000fe20002000000 */
[----:B------:R-:W-:Y:S01]  /*6ce0*/  MUFU.EX2 R15, R15 ;  /* 0x0000000f000f7308 */ /* 0x000fe20000000800 */
[----:B------:R-:W-:Y:S02]  /*6cf0*/  FMNMX.FTZ R149, R111, R148, !PT ;  /* 0x000000946f957209 */ /* 0x000fe40007810000 */
[----:B------:R-:W-:Y:S02]  /*6d00*/  ISETP.GT.AND P4, PT, R6, 0x78, PT ;  /* 0x000000780600780c */ /* 0x000fe40003f84270 */
[----:B------:R-:W-:Y:S02]  /*6d10*/  FSEL R115, R115, -INF , P5 ;  /* 0xff80000073737808 */ /* 0x000fe40002800000 */
[----:B------:R-:W-:Y:S01]  /*6d20*/  FMNMX.FTZ R148, R128, R149, !PT ;  /* 0x0000009580947209 */ /* 0x000fe20007810000 */
[----:B------:R0:W-:Y:S01]  /*6d30*/  MUFU.EX2 R114, R152 ;  /* 0x0000009800727308 */ /* 0x0001e20000000800 */
[----:B------:R-:W-:-:S02]  /*6d40*/  ISETP.GT.AND P5, PT, R6, 0x79, PT ;  /* 0x000000790600780c */ /* 0x000fc40003fa4270 */
[----:B------:R-:W-:Y:S02]  /*6d50*/  FSEL R118, R118, -INF , P4 ;  /* 0xff80000076767808 */ /* 0x000fe40002000000 */
[----:B------:R-:W-:Y:S02]  /*6d60*/  FMNMX.FTZ R149, R115, R148, !PT ;  /* 0x0000009473957209 */ /* 0x000fe40007810000 */
[----:B------:R-:W-:Y:S01]  /*6d70*/  FSEL R119, R119, -INF , P5 ;  /* 0xff80000077777808 */ /* 0x000fe20002800000 */
[----:B------:R-:W-:Y:S01]  /*6d80*/  MUFU.EX2 R20, R20 ;  /* 0x0000001400147308 */ /* 0x000fe20000000800 */
[----:B------:R-:W-:Y:S02]  /*6d90*/  ISETP.GT.AND P4, PT, R6, 0x80, PT ;  /* 0x000000800600780c */ /* 0x000fe40003f84270 */
[----:B------:R-:W-:Y:S01]  /*6da0*/  FMNMX.FTZ R148, R118, R149, !PT ;  /* 0x0000009576947209 */ /* 0x000fe20007810000 */
[----:B------:R-:W-:Y:S02]  /*6db0*/  WARPGROUP.DEPBAR.LE gsb0, 0x0 ;  /* 0x00008000000079c5 */ /* 0x000fe40000010000 */
[----:B------:R-:W-:Y:S01]  /*6dc0*/  ISETP.GT.AND P5, PT, R6, 0x81, PT ;  /* 0x000000810600780c */ /* 0x000fe20003fa4270 */
[----:B------:R-:W-:Y:S01]  /*6dd0*/  WARPGROUP.ARRIVE ;  /* 0x00000000000079c5 */ /* 0x000fe20000000000 */
[----:B------:R-:W-:Y:S01]  /*6de0*/  FSEL R132, R90, -INF , P4 ;  /* 0xff8000005a847808 */ /* 0x000fe20002000000 */
[----:B------:R-:W-:Y:S01]  /*6df0*/  MUFU.EX2 R21, R21 ;  /* 0x0000001500157308 */ /* 0x000fe20000000800 */
[----:B------:R-:W-:-:S02]  /*6e00*/  FMNMX.FTZ R149, R119, R148, !PT ;  /* 0x0000009477957209 */ /* 0x000fc40007810000 */
[----:B------:R-:W-:Y:S01]  /*6e10*/  ISETP.GT.AND P4, PT, R6, 0x88, PT ;  /* 0x000000880600780c */ /* 0x000fe20003f84270 */
[----:B------:R-:W-:Y:S01]  /*6e20*/  QGMMA.64x128x32.F32.E4M3.E4M3 R24, R172, gdesc[UR4], R24, gsb0 ;  /* 0x01e00004ac187df3 */ /* 0x000fe20008000818 */
[----:B------:R-:W-:Y:S01]  /*6e30*/  FSEL R91, R91, -INF , P5 ;  /* 0xff8000005b5b7808 */ /* 0x000fe20002800000 */
[----:B------:R-:W-:Y:S01]  /*6e40*/  UIADD3 UR6, UR10, 0x400, URZ ;  /* 0x000004000a067890 */ /* 0x000fe2000fffe03f */
[----:B0-----:R-:W-:Y:S01]  /*6e50*/  FMNMX.FTZ R152, R132, R149, !PT ;  /* 0x0000009584987209 */ /* 0x001fe20007810000 */
[----:B------:R0:W-:Y:S01]  /*6e60*/  MUFU.EX2 R90, R153 ;  /* 0x00000099005a7308 */ /* 0x0001e20000000800 */
[----:B------:R-:W-:Y:S01]  /*6e70*/  ISETP.GT.AND P5, PT, R6, 0x89, PT ;  /* 0x000000890600780c */ /* 0x000fe20003fa4270 */
[----:B------:R-:W-:Y:S01]  /*6e80*/  UMOV UR7, 0xc0000010 ;  /* 0xc000001000077882 */ /* 0x000fe20000000000 */
[----:B------:R-:W-:Y:S01]  /*6e90*/  FSEL R148, R94, -INF , P4 ;  /* 0xff8000005e947808 */ /* 0x000fe20002000000 */
[----:B------:R-:W-:Y:S01]  /*6ea0*/  FFMA.FTZ R94, R104, UR37, -R8 ;  /* 0x00000025685e7c23 */ /* 0x000fe20008010808 */
[----:B------:R-:W-:-:S02]  /*6eb0*/  FMNMX.FTZ R149, R91, R152, !PT ;  /* 0x000000985b957209 */ /* 0x000fc40007810000 */
[----:B------:R-:W-:Y:S01]  /*6ec0*/  ISETP.GT.AND P4, PT, R6, 0x90, PT ;  /* 0x000000900600780c */ /* 0x000fe20003f84270 */
[----:B------:R-:W-:Y:S01]  /*6ed0*/  MUFU.EX2 R136, R136 ;  /* 0x0000008800887308 */ /* 0x000fe20000000800 */
[----:B------:R-:W-:Y:S02]  /*6ee0*/  FSEL R95, R95, -INF , P5 ;  /* 0xff8000005f5f7808 */ /* 0x000fe40002800000 */
[----:B------:R-:W-:Y:S02]  /*6ef0*/  FMNMX.FTZ R104, R148, R149, !PT ;  /* 0x0000009594687209 */ /* 0x000fe40007810000 */
[----:B------:R-:W-:Y:S02]  /*6f00*/  ISETP.GT.AND P5, PT, R6, 0x91, PT ;  /* 0x000000910600780c */ /* 0x000fe40003fa4270 */
[----:B------:R-:W-:Y:S01]  /*6f10*/  FSEL R98, R98, -INF , P4 ;  /* 0xff80000062627808 */ /* 0x000fe20002000000 */
[----:B------:R-:W-:Y:S01]  /*6f20*/  MUFU.EX2 R137, R137 ;  /* 0x0000008900897308 */ /* 0x000fe20000000800 */
[----:B------:R-:W-:-:S02]  /*6f30*/  FMNMX.FTZ R149, R95, R104, !PT ;  /* 0x000000685f957209 */ /* 0x000fc40007810000 */
[----:B------:R-:W-:Y:S02]  /*6f40*/  ISETP.GT.AND P4, PT, R6, 0x98, PT ;  /* 0x000000980600780c */ /* 0x000fe40003f84270 */
[----:B------:R-:W-:Y:S02]  /*6f50*/  FSEL R99, R99, -INF , P5 ;  /* 0xff80000063637808 */ /* 0x000fe40002800000 */
[----:B------:R-:W-:Y:S01]  /*6f60*/  FMNMX.FTZ R104, R98, R149, !PT ;  /* 0x0000009562687209 */ /* 0x000fe20007810000 */
[----:B------:R-:W-:Y:S01]  /*6f70*/  MUFU.EX2 R141, R141 ;  /* 0x0000008d008d7308 */ /* 0x000fe20000000800 */
[----:B------:R-:W-:Y:S02]  /*6f80*/  ISETP.GT.AND P5, PT, R6, 0x99, PT ;  /* 0x000000990600780c */ /* 0x000fe40003fa4270 */
[----:B------:R-:W-:Y:S02]  /*6f90*/  FSEL R102, R102, -INF , P4 ;  /* 0xff80000066667808 */ /* 0x000fe40002000000 */
[----:B------:R-:W-:Y:S01]  /*6fa0*/  FMNMX.FTZ R149, R99, R104, !PT ;  /* 0x0000006863957209 */ /* 0x000fe20007810000 */
[--C-:B------:R-:W-:Y:S01]  /*6fb0*/  FFMA.FTZ R104, R108, UR37, -R8.reuse ;  /* 0x000000256c687c23 */ /* 0x100fe20008010808 */
[----:B------:R-:W-:Y:S01]  /*6fc0*/  FSEL R103, R103, -INF , P5 ;  /* 0xff80000067677808 */ /* 0x000fe20002800000 */
[--C-:B------:R-:W-:Y:S01]  /*6fd0*/  FFMA.FTZ R108, R112, UR37, -R8.reuse ;  /* 0x00000025706c7c23 */ /* 0x100fe20008010808 */
[----:B------:R-:W-:Y:S01]  /*6fe0*/  FMNMX.FTZ R6, R102, R149, !PT ;  /* 0x0000009566067209 */ /* 0x000fe20007810000 */
[----:B------:R-:W-:Y:S01]  /*6ff0*/  FFMA.FTZ R112, R116, UR37, -R8 ;  /* 0x0000002574707c23 */ /* 0x000fe20008010808 */
[----:B------:R-:W-:Y:S02]  /*7000*/  MUFU.EX2 R13, R13 ;  /* 0x0000000d000d7308 */ /* 0x000fe40000000800 */
[----:B------:R-:W-:-:S05]  /*7010*/  FMNMX.FTZ R6, R103, R6, !PT ;  /* 0x0000000667067209 */ /* 0x000fca0007810000 */
[----:B------:R-:W1:Y:S01]  /*7020*/  SHFL.BFLY PT, R149, R6, 0x2, 0x1f ;  /* 0x0c401f0006957f89 */ /* 0x000e6200000e0000 */
        /* <DEDUP_REMOVED lines=9> */
[----:B-1----:R-:W-:Y:S01]  /*70c0*/  FMNMX.FTZ R6, R149, R6, !PT ;  /* 0x0000000695067209 */ /* 0x002fe20007810000 */
[----:B------:R-:W-:-:S03]  /*70d0*/  IMAD.U32 R149, RZ, RZ, UR37 ;  /* 0x00000025ff957e24 */ /* 0x000fc6000f8e00ff */
[C---:B------:R-:W-:Y:S01]  /*70e0*/  FSETP.NEU.FTZ.AND P4, PT, R6.reuse, -INF , PT ;  /* 0xff8000000600780b */ /* 0x040fe20003f9d000 */
[----:B------:R-:W-:-:S02]  /*70f0*/  FFMA.FTZ R116, R6, R149, -8 ;  /* 0xc100000006747423 */ /* 0x000fc40000010095 */
[----:B------:R-:W-:Y:S03]  /*7100*/  MUFU.EX2 R94, R94 ;  /* 0x0000005e005e7308 */ /* 0x000fe60000000800 */
[----:B------:R-:W-:-:S05]  /*7110*/  FSEL R8, R116, RZ, P4 ;  /* 0x000000ff74087208 */ /* 0x000fca0002000000 */
[----:B------:R-:W-:Y:S01]  /*7120*/  MUFU.EX2 R105, R105 ;  /* 0x0000006900697308 */ /* 0x000fe20000000800 */
[----:B------:R-:W-:-:S01]  /*7130*/  FFMA.FTZ R152, R158, UR37, -R8 ;  /* 0x000000259e987c23 */ /* 0x000fc20008010808 */
[--C-:B0-----:R-:W-:Y:S01]  /*7140*/  FFMA.FTZ R153, R159, UR37, -R8.reuse ;  /* 0x000000259f997c23 */ /* 0x101fe20008010808 */
[----:B------:R-:W-:Y:S01]  /*7150*/  FSEL R158, R6, RZ, P4 ;  /* 0x000000ff069e7208 */ /* 0x000fe20002000000 */
[--C-:B------:R-:W-:Y:S01]  /*7160*/  FFMA.FTZ R149, R154, UR37, -R8.reuse ;  /* 0x000000259a957c23 */ /* 0x100fe20008010808 */
[----:B------:R-:W-:Y:S01]  /*7170*/  FSEL R159, R0, RZ, P3 ;  /* 0x000000ff009f7208 */ /* 0x000fe20001800000 */
[--C-:B------:R-:W-:Y:S01]  /*7180*/  FFMA.FTZ R116, R155, UR37, -R8.reuse ;  /* 0x000000259b747c23 */ /* 0x100fe20008010808 */
[----:B------:R-:W-:-:S01]  /*7190*/  FFMA.FTZ R154, R162, UR37, -R8 ;  /* 0x00000025a29a7c23 */ /* 0x000fc20008010808 */
[----:B------:R-:W-:Y:S01]  /*71a0*/  FADD.FTZ R158, -R158, R5 ;  /* 0x000000059e9e7221 */ /* 0x000fe20000010100 */
[----:B------:R-:W-:Y:S01]  /*71b0*/  MUFU.EX2 R152, R152 ;  /* 0x0000009800987308 */ /* 0x000fe20000000800 */
[----:B------:R-:W-:-:S01]  /*71c0*/  FADD.FTZ R159, -R159, R4 ;  /* 0x000000049f9f7221 */ /* 0x000fc20000010100 */
[--C-:B------:R-:W-:Y:S01]  /*71d0*/  FFMA.FTZ R155, R163, UR37, -R8.reuse ;  /* 0x00000025a39b7c23 */ /* 0x100fe20008010808 */
[----:B------:R-:W-:Y:S01]  /*71e0*/  FMUL.FTZ R158, R158, UR37 ;  /* 0x000000259e9e7c20 */ /* 0x000fe20008410000 */
[--C-:B------:R-:W-:Y:S01]  /*71f0*/  FFMA.FTZ R156, R166, UR37, -R8.reuse ;  /* 0x00000025a69c7c23 */ /* 0x100fe20008010808 */
[----:B------:R-:W-:Y:S01]  /*7200*/  FMUL.FTZ R159, R159, UR37 ;  /* 0x000000259f9f7c20 */ /* 0x000fe20008410000 */
        /* <DEDUP_REMOVED lines=14> */
[----:B------:R-:W-:-:S02]  /*72f0*/  WARPGROUP.DEPBAR.LE gsb0, 0x0 ;  /* 0x00008000000079c5 */ /* 0x000fc40000010000 */
[----:B------:R-:W-:Y:S01]  /*7300*/  WARPGROUP.ARRIVE ;  /* 0x00000000000079c5 */ /* 0x000fe20000000000 */
[--C-:B------:R-:W-:Y:S01]  /*7310*/  FFMA.FTZ R127, R127, UR37, -R8.reuse ;  /* 0x000000257f7f7c23 */ /* 0x100fe20008010808 */
[----:B------:R-:W1:Y:S01]  /*7320*/  MUFU.EX2 R158, R158 ;  /* 0x0000009e009e7308 */ /* 0x000e620000000800 */
[----:B------:R-:W-:-:S01]  /*7330*/  FFMA.FTZ R130, R130, UR37, -R8 ;  /* 0x0000002582827c23 */ /* 0x000fc20008010808 */
[--C-:B------:R-:W-:Y:S01]  /*7340*/  FFMA.FTZ R131, R131, UR37, -R8.reuse ;  /* 0x0000002583837c23 */ /* 0x100fe20008010808 */
[----:B------:R-:W-:-:S01]  /*7350*/  FFMA.FTZ R134, R134, UR37, -R8 ;  /* 0x0000002586867c23 */ /* 0x000fc20008010808 */
[----:B------:R-:W-:Y:S01]  /*7360*/  QGMMA.64x128x32.F32.E4M3.E4M3 R24, R168, gdesc[UR4], R24, gsb0 ;  /* 0x01e00004a8187df3 */ /* 0x000fe20008000818 */
[----:B------:R-:W-:-:S01]  /*7370*/  FFMA.FTZ R135, R135, UR37, -R8 ;  /* 0x0000002587877c23 */ /* 0x000fc20008010808 */
[--C-:B------:R-:W-:Y:S01]  /*7380*/  FFMA.FTZ R124, R124, UR37, -R8.reuse ;  /* 0x000000257c7c7c23 */ /* 0x100fe20008010808 */
[----:B------:R-:W-:-:S01]  /*7390*/  FFMA.FTZ R107, R107, UR37, -R8 ;  /* 0x000000256b6b7c23 */ /* 0x000fc20008010808 */
[----:B------:R-:W2:Y:S01]  /*73a0*/  MUFU.EX2 R116, R116 ;  /* 0x0000007400747308 */ /* 0x000ea20000000800 */
        /* <DEDUP_REMOVED lines=8> */
[----:B-1----:R-:W-:-:S01]  /*7430*/  FFMA.FTZ R3, R158, R2, R149 ;  /* 0x000000029e037223 */ /* 0x002fc20000010095 */
[--C-:B------:R-:W-:Y:S01]  /*7440*/  FFMA.FTZ R148, R148, UR37, -R8.reuse ;  /* 0x0000002594947c23 */ /* 0x100fe20008010808 */
[----:B------:R-:W-:-:S01]  /*7450*/  FFMA.FTZ R95, R95, UR37, -R8 ;  /* 0x000000255f5f7c23 */ /* 0x000fc20008010808 */
[--C-:B------:R-:W-:Y:S01]  /*7460*/  FFMA.FTZ R99, R99, UR37, -R8.reuse ;  /* 0x0000002563637c23 */ /* 0x100fe20008010808 */
[----:B------:R-:W-:-:S03]  /*7470*/  FFMA.FTZ R102, R102, UR37, -R8 ;  /* 0x0000002566667c23 */ /* 0x000fc60008010808 */
[----:B------:R-:W1:Y:S01]  /*7480*/  MUFU.EX2 R154, R154 ;  /* 0x0000009a009a7308 */ /* 0x000e620000000800 */
[----:B--2---:R-:W-:-:S04]  /*7490*/  FADD.FTZ R3, R116, R3 ;  /* 0x0000000374037221 */ /* 0x004fc80000010000 */
[----:B------:R-:W-:-:S03]  /*74a0*/  FADD.FTZ R2, R152, R3 ;  /* 0x0000000398027221 */ /* 0x000fc60000010000 */
[----:B------:R-:W2:Y:S01]  /*74b0*/  MUFU.EX2 R155, R155 ;  /* 0x0000009b009b7308 */ /* 0x000ea20000000800 */
[----:B0-----:R-:W-:-:S07]  /*74c0*/  FADD.FTZ R3, R153, R2 ;  /* 0x0000000299037221 */ /* 0x001fce0000010000 */
[----:B------:R0:W-:Y:S08]  /*74d0*/  MUFU.EX2 R4, R145 ;  /* 0x0000009100047308 */ /* 0x0001f00000000800 */
[----:B------:R-:W3:Y:S01]  /*74e0*/  MUFU.EX2 R156, R156 ;  /* 0x0000009c009c7308 */ /* 0x000ee20000000800 */
        /* <DEDUP_REMOVED lines=8> */
[----:B------:R-:W-:-:S01]  /*7570*/  FADD.FTZ R2, R20, R3 ;  /* 0x0000000314027221 */ /* 0x000fc20000010000 */
[----:B---3--:R-:W-:-:S03]  /*7580*/  FADD.FTZ R160, R156, R145 ;  /* 0x000000919ca07221 */ /* 0x008fc60000010000 */
[----:B------:R-:W-:-:S03]  /*7590*/  FADD.FTZ R3, R21, R2 ;  /* 0x0000000215037221 */ /* 0x000fc60000010000 */
        /* <DEDUP_REMOVED lines=25> */
[----:B--2---:R-:W-:-:S01]  /*7730*/  FADD.FTZ R3, R151, R2 ;  /* 0x0000000297037221 */ /* 0x004fc20000010000 */
[----:B------:R-:W-:Y:S01]  /*7740*/  FADD.FTZ R2, R120, R145 ;  /* 0x0000009178027221 */ /* 0x000fe20000010000 */
[----:B------:R-:W-:-:S01]  /*7750*/  FFMA.FTZ R145, R119, UR37, -R8 ;  /* 0x0000002577917c23 */ /* 0x000fc20008010808 */
[----:B------:R-:W-:-:S04]  /*7760*/  FFMA.FTZ R119, R132, UR37, -R8 ;  /* 0x0000002584777c23 */ /* 0x000fc80008010808 */
[----:B------:R-:W2:Y:S01]  /*7770*/  MUFU.EX2 R127, R127 ;  /* 0x0000007f007f7308 */ /* 0x000ea20000000800 */
[----:B0-----:R-:W-:-:S01]  /*7780*/  FADD.FTZ R160, R122, R3 ;  /* 0x000000037aa07221 */ /* 0x001fc20000010000 */
[----:B------:R-:W-:Y:S01]  /*7790*/  FADD.FTZ R3, R121, R2 ;  /* 0x0000000279037221 */ /* 0x000fe20000010000 */
[----:B------:R-:W-:-:S03]  /*77a0*/  WARPGROUP.DEPBAR.LE gsb0, 0x0 ;  /* 0x00008000000079c5 */ /* 0x000fc60000010000 */
[----:B------:R-:W-:Y:S02]  /*77b0*/  FADD.FTZ R2, R106, R3 ;  /* 0x000000036a027221 */ /* 0x000fe40000010000 */
[----:B------:R-:W0:Y:S01]  /*77c0*/  MUFU.EX2 R130, R130 ;  /* 0x0000008200827308 */ /* 0x000e220000000800 */
[----:B-1----:R-:W-:-:S01]  /*77d0*/  FADD.FTZ R159, R123, R160 ;  /* 0x000000a07b9f7221 */ /* 0x002fc20000010000 */
[----:B------:R-:W-:-:S03]  /*77e0*/  FADD.FTZ R3, R125, R2 ;  /* 0x000000027d037221 */ /* 0x000fc60000010000 */
[----:B------:R-:W-:Y:S01]  /*77f0*/  FADD.FTZ R160, R4, R159 ;  /* 0x0000009f04a07221 */ /* 0x000fe20000010000 */
        /* <DEDUP_REMOVED lines=11> */
[----:B------:R-:W-:Y:S01]  /*78b0*/  FFMA.FTZ R132, R91, UR37, -R8 ;  /* 0x000000255b847c23 */ /* 0x000fe20008010808 */
[----:B------:R-:W-:-:S05]  /*78c0*/  FADD.FTZ R3, R105, R2 ;  /* 0x0000000269037221 */ /* 0x000fca0000010000 */
        /* <DEDUP_REMOVED lines=12> */
[--C-:B------:R-:W-:Y:S01]  /*7990*/  FFMA.FTZ R91, R98, UR37, -R8.reuse ;  /* 0x00000025625b7c23 */ /* 0x100fe20008010808 */
[----:B------:R-:W-:-:S05]  /*79a0*/  FFMA.FTZ R8, R103, UR37, -R8 ;  /* 0x0000002567087c23 */ /* 0x000fca0008010808 */
[----:B------:R-:W1:Y:S01]  /*79b0*/  MUFU.EX2 R108, R108 ;  /* 0x0000006c006c7308 */ /* 0x000e620000000800 */
[----:B--2---:R-:W-:-:S01]  /*79c0*/  FADD.FTZ R3, R109, R2 ;  /* 0x000000026d037221 */ /* 0x004fc20000010000 */
[----:B------:R-:W-:-:S06]  /*79d0*/  IADD3 R2, -R196, 0xb, RZ ;  /* 0x0000000bc4027810 */ /* 0x000fcc0007ffe1ff */
[----:B------:R-:W-:Y:S01]  /*79e0*/  MUFU.EX2 R128, R128 ;  /* 0x0000008000807308 */ /* 0x000fe20000000800 */
[----:B0-----:R-:W-:-:S07]  /*79f0*/  FADD.FTZ R159, R111, R160 ;  /* 0x000000a06f9f7221 */ /* 0x001fce0000010000 */
[----:B------:R-:W0:Y:S01]  /*7a00*/  MUFU.EX2 R113, R113 ;  /* 0x0000007100717308 */ /* 0x000e220000000800 */
[----:B-1----:R-:W-:-:S07]  /*7a10*/  FADD.FTZ R98, R108, R3 ;  /* 0x000000036c627221 */ /* 0x002fce0000010000 */
        /* <DEDUP_REMOVED lines=11> */
[----:B-1----:R-:W-:-:S07]  /*7ad0*/  FADD.FTZ R98, R88, R3 ;  /* 0x0000000358627221 */ /* 0x002fce0000010000 */
[----:B------:R-:W-:Y:S01]  /*7ae0*/  MUFU.EX2 R89, R89 ;  /* 0x0000005900597308 */ /* 0x000fe20000000800 */
[----:B--2---:R-:W-:-:S04]  /*7af0*/  FADD.FTZ R148, R128, R159 ;  /* 0x0000009f80947221 */ /* 0x004fc80000010000 */
[----:B------:R-:W-:-:S03]  /*7b00*/  FADD.FTZ R159, R115, R148 ;  /* 0x00000094739f7221 */ /* 0x000fc60000010000 */
[----:B------:R-:W1:Y:S01]  /*7b10*/  MUFU.EX2 R132, R132 ;  /* 0x0000008400847308 */ /* 0x000e620000000800 */
[----:B------:R-:W-:-:S04]  /*7b20*/  FADD.FTZ R148, R118, R159 ;  /* 0x0000009f76947221 */ /* 0x000fc80000010000 */
[----:B------:R-:W-:-:S03]  /*7b30*/  FADD.FTZ R148, R145, R148 ;  /* 0x0000009491947221 */ /* 0x000fc60000010000 */
[----:B------:R-:W2:Y:S01]  /*7b40*/  MUFU.EX2 R92, R92 ;  /* 0x0000005c005c7308 */ /* 0x000ea20000000800 */
[----:B0-----:R-:W-:-:S07]  /*7b50*/  FADD.FTZ R3, R119, R148 ;  /* 0x0000009477037221 */ /* 0x001fce0000010000 */
[----:B------:R0:W-:Y:S01]  /*7b60*/  MUFU.EX2 R161, R95 ;  /* 0x0000005f00a17308 */ /* 0x0001e20000000800 */
[----:B-1----:R-:W-:-:S04]  /*7b70*/  FADD.FTZ R3, R132, R3 ;  /* 0x0000000384037221 */ /* 0x002fc80000010000 */
[----:B------:R-:W-:-:S03]  /*7b80*/  FADD.FTZ R3, R162, R3 ;  /* 0x00000003a2037221 */ /* 0x000fc60000010000 */
[----:B------:R-:W1:Y:S01]  /*7b90*/  MUFU.EX2 R93, R93 ;  /* 0x0000005d005d7308 */ /* 0x000e620000000800 */
[----:B0-----:R-:W-:-:S05]  /*7ba0*/  IMAD.U32 R95, RZ, RZ, UR54 ;  /* 0x00000036ff5f7e24 */ /* 0x001fca000f8e00ff */
[----:B------:R-:W-:Y:S01]  /*7bb0*/  @!P1 LEA R95, R95, UR41, 0x3 ;  /* 0x000000295f5f9c11 */ /* 0x000fe2000f8e18ff */
[----:B------:R0:W-:Y:S06]  /*7bc0*/  BAR.ARV R2, 0x100 ;  /* 0x000400020000751d */ /* 0x0001ec0000002000 */
[----:B------:R-:W3:Y:S01]  /*7bd0*/  MUFU.EX2 R96, R96 ;  /* 0x0000006000607308 */ /* 0x000ee20000000800 */
[----:B0-----:R-:W-:Y:S02]  /*7be0*/  @!P1 VIADD R2, R95, 0x29840 ;  /* 0x000298405f029836 */ /* 0x001fe40000000000 */
[----:B------:R-:W-:-:S03]  /*7bf0*/  FADD.FTZ R95, R89, R98 ;  /* 0x00000062595f7221 */ /* 0x000fc60000010000 */
[----:B------:R-:W-:Y:S02]  /*7c00*/  @!P1 PRMT R2, RZ, 0x654, R2 ;  /* 0x00000654ff029816 */ /* 0x000fe40000000002 */
[----:B------:R-:W0:Y:S01]  /*7c10*/  MUFU.EX2 R91, R91 ;  /* 0x0000005b005b7308 */ /* 0x000e220000000800 */
[----:B--2---:R-:W-:-:S01]  /*7c20*/  FADD.FTZ R98, R92, R95 ;  /* 0x0000005f5c627221 */ /* 0x004fc20000010000 */
[----:B------:R2:W-:Y:S03]  /*7c30*/  @!P1 SYNCS.ARRIVE.TRANS64.RED.A1T0 RZ, [R2+URZ], RZ ;  /* 0x000000ff02ff99a7 */ /* 0x0005e6000810043f */
[----:B-1----:R-:W-:-:S03]  /*7c40*/  FADD.FTZ R95, R93, R98 ;  /* 0x000000625d5f7221 */ /* 0x002fc60000010000 */
[----:B------:R-:W1:Y:S01]  /*7c50*/  MUFU.EX2 R97, R97 ;  /* 0x0000006100617308 */ /* 0x000e620000000800 */
[----:B---3--:R-:W-:-:S01]  /*7c60*/  FADD.FTZ R98, R96, R95 ;  /* 0x0000005f60627221 */ /* 0x008fc20000010000 */
[----:B--2---:R-:W-:-:S06]  /*7c70*/  FADD.FTZ R2, R161, R3 ;  /* 0x00000003a1027221 */ /* 0x004fcc0000010000 */
        /* <DEDUP_REMOVED lines=14> */
.L_x_2010:
[----:B------:R-:W-:Y:S01]  /*7d60*/  UISETP.GT.AND UP1, UPT, UR53, UR52, UPT ;  /* 0x000000343500728c */ /* 0x000fe2000bf24270 */
[----:B------:R-:W-:Y:S01]  /*7d70*/  F2FP.SATFINITE.E4M3.F32.PACK_AB_MERGE_C R11, R12, R11, RZ ;  /* 0x0000000b0c0b723e */ /* 0x000fe200048070ff */
[----:B------:R-:W-:Y:S01]  /*7d80*/  ULEA UR6, UR55, UR41, 0x3 ;  /* 0x0000002937067291 */ /* 0x000fe2000f8e183f */
[----:B------:R-:W-:Y:S01]  /*7d90*/  F2FP.SATFINITE.E4M3.F32.PACK_AB_MERGE_C R4, R127, R4, RZ ;  /* 0x000000047f04723e */ /* 0x000fe200048070ff */
[----:B------:R-:W-:Y:S01]  /*7da0*/  UIADD3 UR53, UR53, -0x1, URZ ;  /* 0xffffffff35357890 */ /* 0x000fe2000fffe03f */
[----:B------:R-:W-:Y:S01]  /*7db0*/  F2FP.SATFINITE.E4M3.F32.PACK_AB_MERGE_C R152, R153, R152, RZ ;  /* 0x000000989998723e */ /* 0x000fe200048070ff */
[----:B------:R-:W-:Y:S01]  /*7dc0*/  UIADD3 UR6, UR6, 0x29860, URZ ;  /* 0x0002986006067890 */ /* 0x000fe2000fffe03f */
[----:B------:R-:W-:Y:S01]  /*7dd0*/  PLOP3.LUT P3, PT, PT, PT, UP1, 0x80, 0x0 ;  /* 0x000000000000781c */ /* 0x000fe20003f6f018 */
[----:B------:R-:W-:Y:S01]  /*7de0*/  UMOV UR56, UR44 ;  /* 0x0000002c00387c82 */ /* 0x000fe20008000000 */
[----:B------:R-:W-:Y:S01]  /*7df0*/  F2FP.SATFINITE.E4M3.F32.PACK_AB_MERGE_C R20, R21, R20, RZ ;  /* 0x000000141514723e */ /* 0x000fe200048070ff */
[----:B------:R-:W-:Y:S01]  /*7e00*/  UPRMT UR6, UR40, 0x654, UR6 ;  /* 0x0000065428067896 */ /* 0x000fe20008000006 */
[----:B------:R-:W-:Y:S01]  /*7e10*/  F2FP.SATFINITE.E4M3.F32.PACK_AB_MERGE_C R156, R157, R156, RZ ;  /* 0x0000009c9d9c723e */ /* 0x000fe200048070ff */
[----:B------:R-:W-:Y:S01]  /*7e20*/  UMOV UR55, UR54 ;  /* 0x0000003600377c82 */ /* 0x000fe20008000000 */
[----:B------:R-:W-:Y:S01]  /*7e30*/  F2FP.SATFINITE.E4M3.F32.PACK_AB_MERGE_C R138, R141, R138, RZ ;  /* 0x0000008a8d8a723e */ /* 0x000fe200048070ff */
[-C--:B------:R-:W-:Y:S01]  /*7e40*/  FMUL.FTZ R24, R24, R5.reuse ;  /* 0x0000000518187220 */ /* 0x080fe20000410000 */
[----:B------:R-:W-:Y:S01]  /*7e50*/  F2FP.SATFINITE.E4M3.F32.PACK_AB_MERGE_C R142, R143, R142, RZ ;  /* 0x0000008e8f8e723e */ /* 0x000fe200048070ff */
[----:B------:R-:W-:Y:S01]  /*7e60*/  FMUL.FTZ R25, R25, R5 ;  /* 0x0000000519197220 */ /* 0x000fe20000410000 */
        /* <DEDUP_REMOVED lines=100> */
.L_x_2001:
[----:B------:R-:W-:-:S13]  /*84b0*/  ISETP.LE.AND P2, PT, RZ, UR53, PT ;  /* 0x00000035ff007c0c */ /* 0x000fda000bf43270 */
[----:B------:R-:W-:Y:S05]  /*84c0*/  @!P2 BRA `(.L_x_2012) ;  /* 0x0000002c0028a947 */ /* 0x000fea0003800000 */
[----:B------:R-:W-:Y:S01]  /*84d0*/  IMAD.MOV.U32 R7, RZ, RZ, R6 ;  /* 0x000000ffff077224 */ /* 0x000fe200078e0006 */
[----:B------:R-:W-:Y:S01]  /*84e0*/  UMOV UR52, UR44 ;  /* 0x0000002c00347c82 */ /* 0x000fe20008000000 */
[----:B------:R-:W-:Y:S01]  /*84f0*/  IMAD.MOV.U32 R5, RZ, RZ, R0 ;  /* 0x000000ffff057224 */ /* 0x000fe200078e0000 */
[----:B------:R-:W-:-:S06]  /*8500*/  UMOV UR48, UR49 ;  /* 0x0000003100307c82 */ /* 0x000fcc0008000000 */
.L_x_2022:
        /* <DEDUP_REMOVED lines=9> */
.L_x_2014:
[----:B------:R-:W-:Y:S01]  /*85a0*/  ULEA UR6, UR49, UR41, 0x3 ;  /* 0x0000002931067291 */ /* 0x000fe2000f8e183f */
[----:B------:R-:W-:-:S05]  /*85b0*/  IMAD.U32 R0, RZ, RZ, UR44 ;  /* 0x0000002cff007e24 */ /* 0x000fca000f8e00ff */
[----:B------:R-:W-:-:S04]  /*85c0*/  SHF.L.U32 R0, R0, 0x1f, RZ ;  /* 0x0000001f00007819 */ /* 0x000fc800000006ff */
[----:B------:R0:W1:Y:S01]  /*85d0*/  SYNCS.PHASECHK.TRANS64.TRYWAIT P2, [UR6+0x29830], R0 ;  /* 0x02983000ff0075a7 */ /* 0x0000620008040146 */
[----:B------:R-:W-:Y:S05]  /*85e0*/  @!P0 BRA `(.L_x_2015) ;  /* 0x0000000000048947 */ /* 0x000fea0003800000 */
[----:B------:R-:W-:Y:S01]  /*85f0*/  BPT.TRAP 0x1 ;  /* 0x000000040000795c */ /* 0x000fe20000300000 */
.L_x_2015:
[----:B-1----:R-:W-:Y:S05]  /*8600*/  @P2 BRA `(.L_x_2013) ;  /* 0x0000000000082947 */ /* 0x002fea0003800000 */
[----:B------:R-:W1:Y:S02]  /*8610*/  SYNCS.PHASECHK.TRANS64.TRYWAIT P2, [UR6+0x29830], R0 ;  /* 0x02983000ff0075a7 */ /* 0x000e640008040146 */
[----:B-1----:R-:W-:Y:S05]  /*8620*/  @!P2 BRA `(.L_x_2016) ;  /* 0x0000009800bca947 */ /* 0x002fea0003800000 */
.L_x_2013:
[----:B------:R-:W2:Y:S01]  /*8630*/  S2R R4, SR_TID.X ;  /* 0x0000000000047919 */ /* 0x000ea20000002100 */
        /* <DEDUP_REMOVED lines=21> */
[----:B--2---:R-:W-:-:S05]  /*8790*/  SHF.R.U32.HI R4, RZ, 0x7, R4 ;  /* 0x00000007ff047819 */ /* 0x004fca0000011604 */
        /* <DEDUP_REMOVED lines=165> */
.L_x_2018:
[----:B------:R-:W-:Y:S01]  /*91f0*/  ULEA UR6, UR48, UR41, 0x3 ;  /* 0x0000002930067291 */ /* 0x000fe2000f8e183f */
[----:B------:R-:W-:-:S05]  /*9200*/  IMAD.U32 R0, RZ, RZ, UR52 ;  /* 0x00000034ff007e24 */ /* 0x000fca000f8e00ff */
[----:B------:R-:W-:-:S04]  /*9210*/  SHF.L.U32 R0, R0, 0x1f, RZ ;  /* 0x0000001f00007819 */ /* 0x000fc800000006ff */
[----:B------:R0:W1:Y:S01]  /*9220*/  SYNCS.PHASECHK.TRANS64.TRYWAIT P2, [UR6+0x29850], R0 ;  /* 0x02985000ff0075a7 */ /* 0x0000620008040146 */
[----:B------:R-:W-:Y:S05]  /*9230*/  @!P0 BRA `(.L_x_2019) ;  /* 0x0000000000048947 */ /* 0x000fea0003800000 */
[----:B------:R-:W-:Y:S01]  /*9240*/  BPT.TRAP 0x1 ;  /* 0x000000040000795c */ /* 0x000fe20000300000 */
.L_x_2019:
[----:B-1----:R-:W-:Y:S05]  /*9250*/  @P2 BRA `(.L_x_2017) ;  /* 0x0000000000082947 */ /* 0x002fea0003800000 */
[----:B------:R-:W1:Y:S02]  /*9260*/  SYNCS.PHASECHK.TRANS64.TRYWAIT P2, [UR6+0x29850], R0 ;  /* 0x02985000ff0075a7 */ /* 0x000e640008040146 */
[----:B-1----:R-:W-:Y:S05]  /*9270*/  @!P2 BRA `(.L_x_2020) ;  /* 0x0000008c00c0a947 */ /* 0x002fea0003800000 */
.L_x_2017:
        /* <DEDUP_REMOVED lines=118> */
[----:B------:R-:W-:Y:S01]  /*99e0*/  FFMA.FTZ R101, R6, R149, -8 ;  /* 0xc100000006657423 */ /* 0x000fe20000010095 */
[----:B------:R-:W-:-:S01]  /*99f0*/  FFMA.FTZ R15, R136, UR37, -R195 ;  /* 0x00000025880f7c23 */ /* 0x000fc200080108c3 */
[--C-:B------:R-:W-:Y:S01]  /*9a00*/  FFMA.FTZ R136, R141, UR37, -R195.reuse ;  /* 0x000000258d887c23 */ /* 0x100fe200080108c3 */
[----:B------:R-:W-:-:S01]  /*9a10*/  FFMA.FTZ R7, R152, UR37, -R195 ;  /* 0x0000002598077c23 */ /* 0x000fc200080108c3 */
[----:B------:R-:W-:Y:S01]  /*9a20*/  FFMA.FTZ R141, R148, UR37, -R195 ;  /* 0x00000025948d7c23 */ /* 0x000fe200080108c3 */
[----:B------:R-:W-:Y:S01]  /*9a30*/  FMUL.FTZ R5, R5, UR37 ;  /* 0x0000002505057c20 */ /* 0x000fe20008410000 */
        /* <DEDUP_REMOVED lines=76> */
[----:B0-----:R-:W-:-:S01]  /*9f00*/  FADD.FTZ R2, R152, R3 ;  /* 0x0000000398027221 */ /* 0x001fc20000010000 */
[----:B------:R-:W-:Y:S01]  /*9f10*/  FFMA.FTZ R92, R92, UR37, -R195 ;  /* 0x000000255c5c7c23 */ /* 0x000fe200080108c3 */
[----:B------:R-:W-:-:S01]  /*9f20*/  FFMA.FTZ R94, R94, UR37, -R101 ;  /* 0x000000255e5e7c23 */ /* 0x000fc20008010865 */
[----:B------:R-:W-:Y:S01]  /*9f30*/  FFMA.FTZ R93, R93, UR37, -R195 ;  /* 0x000000255d5d7c23 */ /* 0x000fe200080108c3 */
[----:B------:R-:W-:Y:S01]  /*9f40*/  QGMMA.64x128x32.F32.E4M3.E4M3 R24, R176, gdesc[UR4], R24, gsb0 ;  /* 0x01e00004b0187df3 */ /* 0x000fe20008000818 */
[----:B------:R-:W-:Y:S01]  /*9f50*/  UIADD3 UR6, UR10, 0x300, URZ ;  /* 0x000003000a067890 */ /* 0x000fe2000fffe03f */
[----:B------:R-:W-:Y:S01]  /*9f60*/  FFMA.FTZ R95, R95, UR37, -R101 ;  /* 0x000000255f5f7c23 */ /* 0x000fe20008010865 */
[----:B------:R-:W-:Y:S01]  /*9f70*/  UMOV UR7, 0xc0000010 ;  /* 0xc000001000077882 */ /* 0x000fe20000000000 */
        /* <DEDUP_REMOVED lines=11> */
[----:B------:R-:W-:-:S05]  /*a030*/  IADD3 R163, -R196, 0xb, RZ ;  /* 0x0000000bc4a37810 */ /* 0x000fca0007ffe1ff */
        /* <DEDUP_REMOVED lines=32> */
[----:B------:R-:W-:Y:S02]  /*a240*/  WARPGROUP.DEPBAR.LE gsb0, 0x0 ;  /* 0x00008000000079c5 */ /* 0x000fe40000010000 */
[----:B------:R-:W-:-:S04]  /*a250*/  WARPGROUP.ARRIVE ;  /* 0x00000000000079c5 */ /* 0x000fc80000000000 */
[----:B------:R-:W0:Y:S01]  /*a260*/  MUFU.EX2 R140, R140 ;  /* 0x0000008c008c7308 */ /* 0x000e220000000800 */
[----:B--2---:R-:W-:-:S01]  /*a270*/  FADD.FTZ R159, R137, R158 ;  /* 0x0000009e899f7221 */ /* 0x004fc20000010000 */
[----:B------:R-:W-:Y:S01]  /*a280*/  QGMMA.64x128x32.F32.E4M3.E4M3 R24, R172, gdesc[UR4], R24, gsb0 ;  /* 0x01e00004ac187df3 */ /* 0x000fe20008000818 */
[----:B------:R-:W-:Y:S01]  /*a290*/  UIADD3 UR6, UR10, 0x400, URZ ;  /* 0x000004000a067890 */ /* 0x000fe2000fffe03f */
[----:B------:R-:W-:-:S04]  /*a2a0*/  UMOV UR7, 0xc0000010 ;  /* 0xc000001000077882 */ /* 0x000fc80000000000 */
        /* <DEDUP_REMOVED lines=39> */
[----:B-1----:R-:W-:-:S05]  /*a520*/  FADD.FTZ R159, R131, R158 ;  /* 0x0000009e839f7221 */ /* 0x002fca0000010000 */
        /* <DEDUP_REMOVED lines=35> */
[----:B------:R-:W-:-:S06]  /*a760*/  WARPGROUP.DEPBAR.LE gsb0, 0x0 ;  /* 0x00008000000079c5 */ /* 0x000fcc0000010000 */
[----:B------:R-:W1:Y:S01]  /*a770*/  MUFU.EX2 R119, R119 ;  /* 0x0000007700777308 */ /* 0x000e620000000800 */
[----:B--2---:R-:W-:-:S01]  /*a780*/  FADD.FTZ R158, R118, R159 ;  /* 0x0000009f769e7221 */ /* 0x004fc20000010000 */
[----:B------:R-:W-:-:S06]  /*a790*/  IMAD.U32 R159, RZ, RZ, UR49 ;  /* 0x00000031ff9f7e24 */ /* 0x000fcc000f8e00ff */
[----:B------:R-:W-:Y:S01]  /*a7a0*/  MUFU.EX2 R88, R88 ;  /* 0x0000005800587308 */ /* 0x000fe20000000800 */
[----:B0-----:R-:W-:-:S01]  /*a7b0*/  FADD.FTZ R3, R117, R2 ;  /* 0x0000000275037221 */ /* 0x001fc20000010000 */
        /* <DEDUP_REMOVED lines=13> */
[----:B-1----:R-:W-:-:S04]  /*a890*/  FADD.FTZ R95, R119, R158 ;  /* 0x0000009e775f7221 */ /* 0x002fc80000010000 */
[----:B0-----:R-:W-:-:S03]  /*a8a0*/  FADD.FTZ R158, R90, R95 ;  /* 0x0000005f5a9e7221 */ /* 0x001fc60000010000 */
        /* <DEDUP_REMOVED lines=24> */
.L_x_2021:
        /* <DEDUP_REMOVED lines=16> */
[----:B------:R-:W-:Y:S01]  /*ab30*/  FMUL.FTZ R27, R27, R5 ;  /* 0x000000051b1b7220 */ /* 0x000fe20000410000 */
        /* <DEDUP_REMOVED lines=99> */
.L_x_2012:
[----:B------:R-:W-:Y:S06]  /*b170*/  BAR.ARV 0x8, 0x180 ;  /* 0x0206000000007b1d */ /* 0x000fec0000002000 */
[----:B------:R-:W-:Y:S05]  /*b180*/  @!P0 BRA `(.L_x_2023) ;  /* 0x0000000000048947 */ /* 0x000fea0003800000 */
[----:B------:R-:W-:Y:S01]  /*b190*/  BPT.TRAP 0x1 ;  /* 0x000000040000795c */ /* 0x000fe20000300000 */
.L_x_2023:
[----:B------:R-:W-:Y:S01]  /*b1a0*/  ULEA UR9, UR49, UR41, 0x3 ;  /* 0x0000002931097291 */ /* 0x000fe2000f8e183f */
[----:B------:R-:W-:-:S05]  /*b1b0*/  IMAD.U32 R4, RZ, RZ, UR44 ;  /* 0x0000002cff047e24 */ /* 0x000fca000f8e00ff */
[----:B------:R-:W-:-:S04]  /*b1c0*/  SHF.L.U32 R4, R4, 0x1f, RZ ;  /* 0x0000001f04047819 */ /* 0x000fc800000006ff */
[----:B------:R0:W1:Y:S01]  /*b1d0*/  SYNCS.PHASECHK.TRANS64.TRYWAIT P1, [UR9+0x29850], R4 ;  /* 0x02985004ff0075a7 */ /* 0x0000620008020149 */
[----:B------:R-:W-:Y:S05]  /*b1e0*/  @!P0 BRA `(.L_x_2024) ;  /* 0x0000000000048947 */ /* 0x000fea0003800000 */
[----:B------:R-:W-:Y:S01]  /*b1f0*/  BPT.TRAP 0x1 ;  /* 0x000000040000795c */ /* 0x000fe20000300000 */
.L_x_2024:
[----:B-1----:R-:W-:Y:S05]  /*b200*/  @P1 BRA `(.L_x_2025) ;  /* 0x0000000000081947 */ /* 0x002fea0003800000 */
[----:B------:R-:W1:Y:S02]  /*b210*/  SYNCS.PHASECHK.TRANS64.TRYWAIT P1, [UR9+0x29850], R4 ;  /* 0x02985004ff0075a7 */ /* 0x000e640008020149 */
[----:B-1----:R-:W-:Y:S05]  /*b220*/  @!P1 BRA `(.L_x_2026) ;  /* 0x0000006c00ec9947 */ /* 0x002fea0003800000 */
.L_x_2025:
        /* <DEDUP_REMOVED lines=35> */
[----:B01----:R-:W-:-:S03]  /*b460*/  IMAD.U32 R4, RZ, RZ, UR6 ;  /* 0x00000006ff047e24 */ /* 0x003fc6000f8e00ff */
        /* <DEDUP_REMOVED lines=11> */
[----:B------:R-:W1:Y:S04]  /*b520*/  SHFL.BFLY PT, R8, R3, 0x2, 0x1f ;  /* 0x0c401f0003087f89 */ /* 0x000e6800000e0000 */
[----:B------:R-:W3:Y:S01]  /*b530*/  SHFL.BFLY PT, R9, R2, 0x2, 0x1f ;  /* 0x0c401f0002097f89 */ /* 0x000ee200000e0000 */
[----:B------:R-:W-:Y:S02]  /*b540*/  WARPGROUP.DEPBAR.LE gsb0, 0x0 ;  /* 0x00008000000079c5 */ /* 0x000fe40000010000 */
[----:B------:R-:W-:-:S06]  /*b550*/  WARPGROUP.ARRIVE ;  /* 0x00000000000079c5 */ /* 0x000fcc0000000000 */
[----:B------:R-:W-:Y:S01]  /*b560*/  QGMMA.64x128x32.F32.E4M3.E4M3 R24, R172, gdesc[UR4], R24, gsb0 ;  /* 0x01e00004ac187df3 */ /* 0x000fe20008000818 */
[----:B------:R-:W-:Y:S01]  /*b570*/  UMOV UR6, UR8 ;  /* 0x0000000800067c82 */ /* 0x000fe20008000000 */
        /* <DEDUP_REMOVED lines=37> */
.L_x_2027:
        /* <DEDUP_REMOVED lines=74> */
.L_x_1994:
        /* <DEDUP_REMOVED lines=45> */
[----:B------:R-:W-:Y:S01]  /*bf40*/  USHF.R.S32.HI UR12, URZ, 0x1f, UR36 ;  /* 0x0000001f3f0c7899 */ /* 0x000fe20008011424 */
[----:B------:R-:W-:Y:S01]  /*bf50*/  LOP3.LUT R24, R24, 0xc, RZ, 0xc0, !PT ;  /* 0x0000000c18187812 */ /* 0x000fe200078ec0ff */
[----:B------:R-:W-:Y:S01]  /*bf60*/  ULDC.64 UR8, c[0x0][0xb90] ;  /* 0x0002e40000087ab9 */ /* 0x000fe20000000a00 */
[----:B------:R-:W-:Y:S01]  /*bf70*/  USHF.R.S32.HI UR13, URZ, 0x1f, UR43 ;  /* 0x0000001f3f0d7899 */ /* 0x000fe2000801142b */
[----:B------:R-:W-:Y:S01]  /*bf80*/  BAR.SYNC.DEFER_BLOCKING 0x1, 0x100 ;  /* 0x0044000000007b1d */ /* 0x000fe20000010000 */
[----:B------:R-:W-:-:S05]  /*bf90*/  IADD3 R24, P0, R24, UR6, RZ ;  /* 0x0000000618187c10 */ /* 0x000fca000ff1e0ff */
[----:B------:R-:W-:Y:S01]  /*bfa0*/  IMAD.X R25, RZ, RZ, UR7, P0 ;  /* 0x00000007ff197e24 */ /* 0x000fe200080e06ff */
[----:B------:R-:W-:-:S04]  /*bfb0*/  ULDC.64 UR10, c[0x0][0xb98] ;  /* 0x0002e600000a7ab9 */ /* 0x000fc80000000a00 */
[----:B------:R0:W2:Y:S01]  /*bfc0*/  LDG.E.CONSTANT R24, desc[UR50][R24.64] ;  /* 0x0000003218187981 */ /* 0x0000a2000c1e9900 */
[----:B------:R-:W-:Y:S02]  /*bfd0*/  MOV R4, R0 ;  /* 0x0000000000047202 */ /* 0x000fe40000000f00 */
[----:B-1----:R-:W-:Y:S01]  /*bfe0*/  MOV R5, R35 ;  /* 0x0000002300057202 */ /* 0x002fe20000000f00 */
[----:B------:R-:W-:Y:S02]  /*bff0*/  UIMAD UR5, UR12, UR8, URZ ;  /* 0x000000080c0572a4 */ /* 0x000fe4000f8e023f */
[----:B------:R-:W-:Y:S02]  /*c000*/  UIMAD.WIDE.U32 UR6, UR36, UR8, URZ ;  /* 0x00000008240672a5 */ /* 0x000fe4000f8e003f */
[----:B------:R-:W-:Y:S02]  /*c010*/  UIMAD UR5, UR36, UR9, UR5 ;  /* 0x00000009240572a4 */ /* 0x000fe4000f8e0205 */
[----:B------:R-:W-:Y:S01]  /*c020*/  UIMAD UR8, UR13, UR10, URZ ;  /* 0x0000000a0d0872a4 */ /* 0x000fe2000f8e023f */
[----:B0-----:R-:W-:Y:S01]  /*c030*/  LOP3.LUT P0, R25, R42, 0x3, RZ, 0xc0, !PT ;  /* 0x000000032a197812 */ /* 0x001fe2000780c0ff */
[----:B------:R-:W-:-:S02]  /*c040*/  UIADD3 UR7, UR7, UR5, URZ ;  /* 0x0000000507077290 */ /* 0x000fc4000fffe03f */
[----:B------:R-:W-:Y:S01]  /*c050*/  UIMAD UR8, UR43, UR11, UR8 ;  /* 0x0000000b2b0872a4 */ /* 0x000fe2000f8e0208 */
[----:B------:R-:W-:Y:S01]  /*c060*/  ISETP.EQ.OR P0, PT, R25, 0x3, !P0 ;  /* 0x000000031900780c */ /* 0x000fe20004702670 */
[----:B------:R-:W-:Y:S01]  /*c070*/  UIMAD.WIDE.U32 UR6, UR43, UR10, UR6 ;  /* 0x0000000a2b0672a5 */ /* 0x000fe2000f8e0006 */
[----:B------:R-:W-:Y:S02]  /*c080*/  ULDC UR5, c[0x0][0xa88] ;  /* 0x0002a20000057ab9 */ /* 0x000fe40000000800 */
[----:B------:R-:W-:Y:S01]  /*c090*/  SEL R61, R7, R6, P0 ;  /* 0x00000006073d7207 */ /* 0x000fe20000000000 */
[----:B------:R-:W-:Y:S01]  /*c0a0*/  ULDC.64 UR10, c[0x0][0xaf0] ;  /* 0x0002bc00000a7ab9 */ /* 0x000fe20000000a00 */
[----:B------:R-:W-:Y:S01]  /*c0b0*/  SEL R58, R6, R7, P0 ;  /* 0x00000007063a7207 */ /* 0x000fe20000000000 */
[----:B------:R-:W-:Y:S01]  /*c0c0*/  IMAD.WIDE R6, R191, 0x2, R4 ;  /* 0x00000002bf067825 */ /* 0x000fe200078e0204 */
[----:B------:R-:W-:Y:S02]  /*c0d0*/  SEL R53, R33, R32, P0 ;  /* 0x0000002021357207 */ /* 0x000fe40000000000 */
[----:B------:R-:W-:-:S02]  /*c0e0*/  SEL R50, R32, R33, P0 ;  /* 0x0000002120327207 */ /* 0x000fc40000000000 */
[----:B------:R-:W-:Y:S02]  /*c0f0*/  IADD3 R33, P6, R6, 0x4060, RZ ;  /* 0x0000406006217810 */ /* 0x000fe40007fde0ff */
[----:B------:R-:W-:Y:S02]  /*c100*/  SEL R55, R29, R28, P0 ;  /* 0x0000001c1d377207 */ /* 0x000fe40000000000 */
[----:B------:R-:W-:Y:S02]  /*c110*/  LOP3.LUT R32, R33, 0x380, RZ, 0xc0, !PT ;  /* 0x0000038021207812 */ /* 0x000fe400078ec0ff */
[----:B------:R-:W-:Y:S01]  /*c120*/  SEL R52, R28, R29, P0 ;  /* 0x0000001d1c347207 */ /* 0x000fe20000000000 */
[----:B------:R-:W-:Y:S01]  /*c130*/  IMAD R29, R23, 0x40, R16 ;  /* 0x00000040171d7824 */ /* 0x000fe200078e0210 */
[----:B------:R-:W-:Y:S02]  /*c140*/  SHF.R.U64 R32, R32, 0x3, RZ ;  /* 0x0000000320207819 */ /* 0x000fe400000012ff */
[----:B------:R-:W-:Y:S01]  /*c150*/  SEL R65, R31, R30, P0 ;  /* 0x0000001e1f417207 */ /* 0x000fe20000000000 */
[----:B------:R-:W-:Y:S01]  /*c160*/  IMAD.WIDE R28, R29, 0x2, R4 ;  /* 0x000000021d1c7825 */ /* 0x000fe200078e0204 */
[----:B------:R-:W-:-:S02]  /*c170*/  SEL R62, R30, R31, P0 ;  /* 0x0000001f1e3e7207 */ /* 0x000fc40000000000 */
[----:B------:R-:W0:Y:S01]  /*c180*/  LDC R30, c[0x0][0xbe8] ;  /* 0x0002fa00ff1e7b82 */ /* 0x000e220000000800 */
[----:B------:R-:W-:Y:S01]  /*c190*/  LOP3.LUT R32, R32, R33, RZ, 0x3c, !PT ;  /* 0x0000002120207212 */ /* 0x000fe200078e3cff */
[--C-:B------:R-:W-:Y:S01]  /*c1a0*/  IMAD.X R33, RZ, RZ, R7.reuse, P6 ;  /* 0x000000ffff217224 */ /* 0x100fe200030e0607 */
[----:B------:R-:W-:Y:S02]  /*c1b0*/  SEL R73, R9, R8, P0 ;  /* 0x0000000809497207 */ /* 0x000fe40000000000 */
[----:B------:R-:W-:Y:S02]  /*c1c0*/  SEL R72, R8, R9, P0 ;  /* 0x0000000908487207 */ /* 0x000fe40000000000 */
[C---:B------:R-:W-:Y:S02]  /*c1d0*/  IADD3 R5, P2, R6.reuse, 0x20, RZ ;  /* 0x0000002006057810 */ /* 0x040fe40007f5e0ff */
[----:B------:R-:W-:Y:S02]  /*c1e0*/  IADD3 R9, P6, R6, 0x40, RZ ;  /* 0x0000004006097810 */ /* 0x000fe40007fde0ff */
[----:B------:R-:W-:Y:S01]  /*c1f0*/  SEL R67, R27, R26, P0 ;  /* 0x0000001a1b437207 */ /* 0x000fe20000000000 */
[--C-:B------:R-:W-:Y:S01]  /*c200*/  IMAD.X R43, RZ, RZ, R7.reuse, P2 ;  /* 0x000000ffff2b7224 */ /* 0x100fe200010e0607 */
[----:B------:R-:W-:Y:S01]  /*c210*/  SEL R64, R26, R27, P0 ;  /* 0x0000001b1a407207 */ /* 0x000fe20000000000 */
[----:B------:R-:W-:Y:S01]  /*c220*/  IMAD.X R27, RZ, RZ, R7, P6 ;  /* 0x000000ffff1b7224 */ /* 0x000fe200030e0607 */
[----:B------:R-:W-:-:S02]  /*c230*/  SEL R57, R15, R14, P0 ;  /* 0x0000000e0f397207 */ /* 0x000fc40000000000 */
[----:B------:R-:W-:Y:S02]  /*c240*/  SEL R54, R14, R15, P0 ;  /* 0x0000000f0e367207 */ /* 0x000fe40000000000 */
[----:B------:R-:W-:Y:S02]  /*c250*/  SEL R69, R21, R20, P0 ;  /* 0x0000001415457207 */ /* 0x000fe40000000000 */
[----:B------:R-:W-:Y:S02]  /*c260*/  SEL R66, R20, R21, P0 ;  /* 0x0000001514427207 */ /* 0x000fe40000000000 */
[----:B------:R-:W-:Y:S02]  /*c270*/  LOP3.LUT R4, R5, 0x380, RZ, 0xc0, !PT ;  /* 0x0000038005047812 */ /* 0x000fe400078ec0ff */
[C---:B------:R-:W-:Y:S02]  /*c280*/  IADD3 R21, P6, R28.reuse, 0x1000, RZ ;  /* 0x000010001c157810 */ /* 0x040fe40007fde0ff */
[----:B------:R-:W-:-:S02]  /*c290*/  IADD3 R15, P2, R28, 0x2000, RZ ;  /* 0x000020001c0f7810 */ /* 0x000fc40007f5e0ff */
[----:B------:R-:W-:Y:S02]  /*c2a0*/  SHF.R.U64 R4, R4, 0x3, RZ ;  /* 0x0000000304047819 */ /* 0x000fe400000012ff */
[----:B------:R-:W-:Y:S02]  /*c2b0*/  LOP3.LUT R20, R21, 0x380, RZ, 0xc0, !PT ;  /* 0x0000038015147812 */ /* 0x000fe400078ec0ff */
[----:B------:R-:W-:Y:S02]  /*c2c0*/  LOP3.LUT R14, R15, 0x380, RZ, 0xc0, !PT ;  /* 0x000003800f0e7812 */ /* 0x000fe400078ec0ff */
[----:B------:R-:W-:Y:S02]  /*c2d0*/  LOP3.LUT R42, R4, R5, RZ, 0x3c, !PT ;  /* 0x00000005042a7212 */ /* 0x000fe400078e3cff */
[----:B------:R-:W-:Y:S02]  /*c2e0*/  SHF.R.U64 R20, R20, 0x3, RZ ;  /* 0x0000000314147819 */ /* 0x000fe400000012ff */
[----:B------:R-:W-:-:S02]  /*c2f0*/  SHF.R.U64 R14, R14, 0x3, RZ ;  /* 0x000000030e0e7819 */ /* 0x000fc400000012ff */
[----:B------:R-:W-:Y:S02]  /*c300*/  LOP3.LUT R4, R9, 0x380, RZ, 0xc0, !PT ;  /* 0x0000038009047812 */ /* 0x000fe400078ec0ff */
[----:B------:R-:W-:Y:S01]  /*c310*/  LOP3.LUT R20, R20, R21, RZ, 0x3c, !PT ;  /* 0x0000001514147212 */ /* 0x000fe200078e3cff */
[--C-:B------:R-:W-:Y:S01]  /*c320*/  IMAD.X R21, RZ, RZ, R29.reuse, P6 ;  /* 0x000000ffff157224 */ /* 0x100fe200030e061d */
[----:B------:R-:W-:Y:S01]  /*c330*/  LOP3.LUT R14, R14, R15, RZ, 0x3c, !PT ;  /* 0x0000000f0e0e7212 */ /* 0x000fe200078e3cff */
[----:B------:R-:W-:Y:S01]  /*c340*/  IMAD.X R15, RZ, RZ, R29, P2 ;  /* 0x000000ffff0f7224 */ /* 0x000fe200010e061d */
[----:B------:R-:W-:Y:S02]  /*c350*/  SHF.R.U64 R4, R4, 0x3, RZ ;  /* 0x0000000304047819 */ /* 0x000fe400000012ff */
[----:B------:R-:W-:Y:S02]  /*c360*/  IADD3 R31, P6, R28, 0x7000, RZ ;  /* 0x000070001c1f7810 */ /* 0x000fe40007fde0ff */
[----:B0-----:R-:W-:-:S02]  /*c370*/  ISETP.NE.AND P2, PT, R30, 0x1, PT ;  /* 0x000000011e00780c */ /* 0x001fc40003f45270 */
[----:B------:R-:W-:Y:S02]  /*c380*/  LOP3.LUT R26, R4, R9, RZ, 0x3c, !PT ;  /* 0x00000009041a7212 */ /* 0x000fe400078e3cff */
[----:B------:R-:W-:Y:S02]  /*c390*/  LOP3.LUT R4, R31, 0x380, RZ, 0xc0, !PT ;  /* 0x000003801f047812 */ /* 0x000fe400078ec0ff */
[----:B------:R-:W-:Y:S02]  /*c3a0*/  SEL R71, R13, R12, P0 ;  /* 0x0000000c0d477207 */ /* 0x000fe40000000000 */
[----:B------:R-:W-:Y:S02]  /*c3b0*/  SHF.R.U64 R4, R4, 0x3, RZ ;  /* 0x0000000304047819 */ /* 0x000fe400000012ff */
[----:B------:R-:W-:Y:S02]  /*c3c0*/  SEL R70, R12, R13, P0 ;  /* 0x0000000d0c467207 */ /* 0x000fe40000000000 */
[----:B------:R-:W-:-:S02]  /*c3d0*/  LOP3.LUT R4, R4, R31, RZ, 0x3c, !PT ;  /* 0x0000001f04047212 */ /* 0x000fc400078e3cff */
[----:B------:R-:W0:Y:S01]  /*c3e0*/  @P2 LDC R31, c[0x0][0xbec] ;  /* 0x0002fb00ff1f2b82 */ /* 0x000e220000000800 */
[C---:B------:R-:W-:Y:S02]  /*c3f0*/  IADD3 R13, P5, R6.reuse, 0x4040, RZ ;  /* 0x00004040060d7810 */ /* 0x040fe40007fbe0ff */
[----:B------:R-:W-:Y:S02]  /*c400*/  MOV R74, R32 ;  /* 0x00000020004a7202 */ /* 0x000fe40000000f00 */
[----:B------:R-:W-:Y:S01]  /*c410*/  LOP3.LUT R12, R13, 0x380, RZ, 0xc0, !PT ;  /* 0x000003800d0c7812 */ /* 0x000fe200078ec0ff */
[----:B------:R-:W-:Y:S01]  /*c420*/  IMAD.X R35, RZ, RZ, R7, P5 ;  /* 0x000000ffff237224 */ /* 0x000fe200028e0607 */
[----:B------:R-:W-:Y:S01]  /*c430*/  LOP3.LUT R45, R6, 0x380, RZ, 0xc0, !PT ;  /* 0x00000380062d7812 */ /* 0x000fe200078ec0ff */
[----:B------:R-:W1:Y:S01]  /*c440*/  @P2 LDC R32, c[0x0][0xbf0] ;  /* 0x0002fc00ff202b82 */ /* 0x000e620000000800 */
[----:B------:R-:W-:Y:S02]  /*c450*/  SHF.R.U64 R12, R12, 0x3, RZ ;  /* 0x000000030c0c7819 */ /* 0x000fe400000012ff */
[----:B------:R-:W-:-:S02]  /*c460*/  SHF.R.U64 R45, R45, 0x3, RZ ;  /* 0x000000032d2d7819 */ /* 0x000fc400000012ff */
[----:B------:R-:W-:Y:S02]  /*c470*/  LOP3.LUT R34, R12, R13, RZ, 0x3c, !PT ;  /* 0x0000000d0c227212 */ /* 0x000fe400078e3cff */
[----:B------:R-:W-:Y:S01]  /*c480*/  LOP3.LUT R44, R45, R6, RZ, 0x3c, !PT ;  /* 0x000000062d2c7212 */ /* 0x000fe200078e3cff */
[----:B------:R-:W-:Y:S01]  /*c490*/  IMAD.MOV.U32 R45, RZ, RZ, R7 ;  /* 0x000000ffff2d7224 */ /* 0x000fe200078e0007 */
[----:B------:R-:W-:Y:S02]  /*c4a0*/  SEL R59, R11, R10, P0 ;  /* 0x0000000a0b3b7207 */ /* 0x000fe40000000000 */
[----:B------:R-:W-:Y:S02]  /*c4b0*/  SEL R56, R10, R11, P0 ;  /* 0x0000000b0a387207 */ /* 0x000fe40000000000 */
[C---:B------:R-:W-:Y:S02]  /*c4c0*/  IADD3 R10, P4, R6.reuse, 0x4020, RZ ;  /* 0x00004020060a7810 */ /* 0x040fe40007f9e0ff */
[----:B------:R-:W-:-:S02]  /*c4d0*/  IADD3 R11, P3, R6, 0x4000, RZ ;  /* 0x00004000060b7810 */ /* 0x000fc40007f7e0ff */
[----:B------:R-:W-:Y:S02]  /*c4e0*/  IADD3 R8, P1, R6, 0x60, RZ ;  /* 0x0000006006087810 */ /* 0x000fe40007f3e0ff */
[----:B------:R-:W-:Y:S01]  /*c4f0*/  MOV R76, R34 ;  /* 0x00000022004c7202 */ /* 0x000fe20000000f00 */
[----:B------:R-:W-:Y:S01]  /*c500*/  VIADD R34, R18, UR39 ;  /* 0x0000002712227c36 */ /* 0x000fe20008000000 */
[----:B------:R-:W-:Y:S01]  /*c510*/  SEL R63, R48, R49, P0 ;  /* 0x00000031303f7207 */ /* 0x000fe20000000000 */
[--C-:B------:R-:W-:Y:S01]  /*c520*/  IMAD.X R41, RZ, RZ, R7.reuse, P1 ;  /* 0x000000ffff297224 */ /* 0x100fe200008e0607 */
[----:B------:R-:W-:Y:S02]  /*c530*/  SEL R48, R49, R48, P0 ;  /* 0x0000003031307207 */ /* 0x000fe40000000000 */
[----:B------:R-:W-:Y:S02]  /*c540*/  SEL R51, R37, R36, P0 ;  /* 0x0000002425337207 */ /* 0x000fe40000000000 */
[----:B------:R-:W-:Y:S01]  /*c550*/  SEL R46, R36, R37, P0 ;  /* 0x00000025242e7207 */ /* 0x000fe20000000000 */
[----:B------:R-:W-:Y:S01]  /*c560*/  IMAD.X R37, RZ, RZ, R7, P4 ;  /* 0x000000ffff257224 */ /* 0x000fe200020e0607 */
[----:B------:R-:W-:-:S02]  /*c570*/  SEL R49, R38, R39, P0 ;  /* 0x0000002726317207 */ /* 0x000fc40000000000 */
[----:B------:R-:W-:Y:S01]  /*c580*/  SEL R60, R39, R38, P0 ;  /* 0x00000026273c7207 */ /* 0x000fe20000000000 */
[----:B------:R-:W-:Y:S01]  /*c590*/  IMAD.X R39, RZ, RZ, R7, P3 ;  /* 0x000000ffff277224 */ /* 0x000fe200018e0607 */
[----:B------:R-:W-:Y:S02]  /*c5a0*/  LOP3.LUT R6, R11, 0x380, RZ, 0xc0, !PT ;  /* 0x000003800b067812 */ /* 0x000fe400078ec0ff */
[----:B------:R-:W-:Y:S02]  /*c5b0*/  MOV R81, R44 ;  /* 0x0000002c00517202 */ /* 0x000fe40000000f00 */
[----:B------:R-:W-:Y:S02]  /*c5c0*/  SEL R25, R94, R93, P0 ;  /* 0x0000005d5e197207 */ /* 0x000fe40000000000 */
[----:B------:R-:W-:Y:S02]  /*c5d0*/  SEL R47, R90, R89, P0 ;  /* 0x000000595a2f7207 */ /* 0x000fe40000000000 */
[----:B------:R-:W-:Y:S01]  /*c5e0*/  MOV R45, R26 ;  /* 0x0000001a002d7202 */ /* 0x000fe20000000f00 */
[----:B0-----:R-:W-:Y:S01]  /*c5f0*/  @P2 IMAD.HI.U32 R27, R34, R31, RZ ;  /* 0x0000001f221b2227 */ /* 0x001fe200078e00ff */
[----:B------:R-:W-:-:S02]  /*c600*/  SEL R94, R93, R94, P0 ;  /* 0x0000005e5d5e7207 */ /* 0x000fc40000000000 */
[----:B------:R-:W-:Y:S01]  /*c610*/  SEL R90, R89, R90, P0 ;  /* 0x0000005a595a7207 */ /* 0x000fe20000000000 */
[----:B------:R-:W-:Y:S01]  /*c620*/  IMAD.MOV.U32 R26, RZ, RZ, R34 ;  /* 0x000000ffff1a7224 */ /* 0x000fe200078e0022 */
[----:B------:R-:W-:Y:S02]  /*c630*/  LOP3.LUT R7, R10, 0x380, RZ, 0xc0, !PT ;  /* 0x000003800a077812 */ /* 0x000fe400078ec0ff */
[----:B------:R-:W-:Y:S02]  /*c640*/  SHF.R.U64 R6, R6, 0x3, RZ ;  /* 0x0000000306067819 */ /* 0x000fe400000012ff */
[----:B------:R-:W-:Y:S02]  /*c650*/  SHF.R.U64 R7, R7, 0x3, RZ ;  /* 0x0000000307077819 */ /* 0x000fe400000012ff */
[----:B------:R-:W-:Y:S02]  /*c660*/  LOP3.LUT R38, R6, R11, RZ, 0x3c, !PT ;  /* 0x0000000b06267212 */ /* 0x000fe400078e3cff */
[----:B------:R-:W-:-:S02]  /*c670*/  IADD3 R13, P1, R28, 0x3000, RZ ;  /* 0x000030001c0d7810 */ /* 0x000fc40007f3e0ff */
[----:B------:R-:W-:Y:S02]  /*c680*/  LOP3.LUT R6, R8, 0x380, RZ, 0xc0, !PT ;  /* 0x0000038008067812 */ /* 0x000fe400078ec0ff */
[----:B------:R-:W-:Y:S02]  /*c690*/  LOP3.LUT R36, R7, R10, RZ, 0x3c, !PT ;  /* 0x0000000a07247212 */ /* 0x000fe400078e3cff */
[----:B-1----:R-:W-:Y:S01]  /*c6a0*/  @P2 SHF.R.U32.HI R26, RZ, R32, R27 ;  /* 0x00000020ff1a2219 */ /* 0x002fe2000001161b */
[----:B------:R-:W-:Y:S01]  /*c6b0*/  IMAD.U32 R27, RZ, RZ, UR8 ;  /* 0x00000008ff1b7e24 */ /* 0x000fe2000f8e00ff */
[----:B------:R-:W-:Y:S01]  /*c6c0*/  LOP3.LUT R12, R13, 0x380, RZ, 0xc0, !PT ;  /* 0x000003800d0c7812 */ /* 0x000fe200078ec0ff */
[----:B------:R-:W-:Y:S01]  /*c6d0*/  ULDC.64 UR8, c[0x0][0xae8] ;  /* 0x0002ba0000087ab9 */ /* 0x000fe20000000a00 */
[----:B------:R-:W-:Y:S02]  /*c6e0*/  SHF.R.U64 R5, R6, 0x3, RZ ;  /* 0x0000000306057819 */ /* 0x000fe400000012ff */
[----:B------:R-:W-:Y:S01]  /*c6f0*/  MOV R77, R36 ;  /* 0x00000024004d7202 */ /* 0x000fe20000000f00 */
[----:B------:R-:W-:Y:S01]  /*c700*/  IMAD.MOV R37, RZ, RZ, -R26 ;  /* 0x000000ffff257224 */ /* 0x000fe200078e0a1a */
[----:B------:R-:W-:-:S02]  /*c710*/  SEL R75, R86, R87, P0 ;  /* 0x00000057564b7207 */ /* 0x000fc40000000000 */
[----:B------:R-:W-:Y:S01]  /*c720*/  SHF.R.U64 R12, R12, 0x3, RZ ;  /* 0x000000030c0c7819 */ /* 0x000fe200000012ff */
[----:B------:R-:W-:Y:S01]  /*c730*/  IMAD R37, R30, R37, R34 ;  /* 0x000000251e257224 */ /* 0x000fe200078e0222 */
[----:B------:R-:W-:Y:S02]  /*c740*/  LOP3.LUT R40, R5, R8, RZ, 0x3c, !PT ;  /* 0x0000000805287212 */ /* 0x000fe400078e3cff */
[----:B------:R-:W-:Y:S02]  /*c750*/  SEL R86, R87, R86, P0 ;  /* 0x0000005657567207 */ /* 0x000fe40000000000 */
[----:B------:R-:W-:Y:S01]  /*c760*/  LOP3.LUT R12, R12, R13, RZ, 0x3c, !PT ;  /* 0x0000000d0c0c7212 */ /* 0x000fe200078e3cff */
[----:B------:R-:W-:Y:S01]  /*c770*/  IMAD.X R13, RZ, RZ, R29, P1 ;  /* 0x000000ffff0d7224 */ /* 0x000fe200008e061d */
[----:B------:R-:W-:Y:S02]  /*c780*/  MOV R80, R42 ;  /* 0x0000002a00507202 */ /* 0x000fe40000000f00 */
[----:B------:R-:W-:-:S02]  /*c790*/  MOV R79, R40 ;  /* 0x00000028004f7202 */ /* 0x000fc40000000f00 */
[----:B------:R-:W-:Y:S02]  /*c7a0*/  IADD3 R40, P1, R26, UR6, RZ ;  /* 0x000000061a287c10 */ /* 0x000fe4000ff3e0ff */
[----:B------:R-:W-:Y:S02]  /*c7b0*/  SHF.R.S32.HI R36, RZ, 0x1f, R37 ;  /* 0x0000001fff247819 */ /* 0x000fe40000011425 */
[C---:B------:R-:W-:Y:S02]  /*c7c0*/  IADD3 R9, P4, R28.reuse, 0x5000, RZ ;  /* 0x000050001c097810 */ /* 0x040fe40007f9e0ff */
[----:B------:R-:W-:Y:S02]  /*c7d0*/  IADD3 R11, P3, R28, 0x4000, RZ ;  /* 0x000040001c0b7810 */ /* 0x000fe40007f7e0ff */
[----:B------:R-:W-:Y:S02]  /*c7e0*/  LOP3.LUT R8, R9, 0x380, RZ, 0xc0, !PT ;  /* 0x0000038009087812 */ /* 0x000fe400078ec0ff */
[----:B------:R-:W-:-:S02]  /*c7f0*/  LOP3.LUT R10, R11, 0x380, RZ, 0xc0, !PT ;  /* 0x000003800b0a7812 */ /* 0x000fc400078ec0ff */
[----:B------:R-:W-:Y:S02]  /*c800*/  MOV R78, R38 ;  /* 0x00000026004e7202 */ /* 0x000fe40000000f00 */
[----:B------:R-:W-:Y:S02]  /*c810*/  SHF.R.U64 R8, R8, 0x3, RZ ;  /* 0x0000000308087819 */ /* 0x000fe400000012ff */
[----:B------:R-:W-:Y:S02]  /*c820*/  SHF.R.U64 R10, R10, 0x3, RZ ;  /* 0x000000030a0a7819 */ /* 0x000fe400000012ff */
[----:B------:R-:W-:Y:S01]  /*c830*/  LOP3.LUT R8, R8, R9, RZ, 0x3c, !PT ;  /* 0x0000000908087212 */ /* 0x000fe200078e3cff */
[--C-:B------:R-:W-:Y:S01]  /*c840*/  IMAD.X R9, RZ, RZ, R29.reuse, P4 ;  /* 0x000000ffff097224 */ /* 0x100fe200020e061d */
[----:B------:R-:W-:Y:S01]  /*c850*/  LOP3.LUT R10, R10, R11, RZ, 0x3c, !PT ;  /* 0x0000000b0a0a7212 */ /* 0x000fe200078e3cff */
[----:B------:R-:W-:Y:S01]  /*c860*/  IMAD.X R11, RZ, RZ, R29, P3 ;  /* 0x000000ffff0b7224 */ /* 0x000fe200018e061d */
[----:B------:R-:W-:-:S02]  /*c870*/  IADD3 R7, P5, R28, 0x6000, RZ ;  /* 0x000060001c077810 */ /* 0x000fc40007fbe0ff */
[----:B------:R-:W-:Y:S02]  /*c880*/  LOP3.LUT R5, R28, 0x380, RZ, 0xc0, !PT ;  /* 0x000003801c057812 */ /* 0x000fe400078ec0ff */
        /* <DEDUP_REMOVED lines=16> */
[----:B------:R-:W-:Y:S04]  /*c990*/  SHFL.IDX PT, R49, R49, R24, 0x1c1f ;  /* 0x001c1f1831317589 */ /* 0x000fe800000e0000 */
[----:B------:R-:W2:Y:S01]  /*c9a0*/  SHFL.IDX PT, R60, R60, R31, 0x1c1f ;  /* 0x001c1f1f3c3c7589 */ /* 0x000ea200000e0000 */
[----:B0-----:R-:W-:-:S02]  /*c9b0*/  SEL R32, R47, R90, P0 ;  /* 0x0000005a2f207207 */ /* 0x001fc40000000000 */
[----:B------:R-:W-:Y:S01]  /*c9c0*/  SEL R34, R90, R47, P0 ;  /* 0x0000002f5a227207 */ /* 0x000fe20000000000 */
[----:B------:R-:W-:Y:S04]  /*c9d0*/  SHFL.IDX PT, R65, R65, R24, 0x1c1f ;  /* 0x001c1f1841417589 */ /* 0x000fe800000e0000 */
[----:B------:R-:W0:Y:S04]  /*c9e0*/  SHFL.IDX PT, R62, R62, R31, 0x1c1f ;  /* 0x001c1f1f3e3e7589 */ /* 0x000e2800000e0000 */
[----:B------:R-:W-:Y:S04]  /*c9f0*/  SHFL.IDX PT, R53, R53, R24, 0x1c1f ;  /* 0x001c1f1835357589 */ /* 0x000fe800000e0000 */
[----:B------:R-:W-:Y:S01]  /*ca00*/  SHFL.IDX PT, R55, R55, R24, 0x1c1f ;  /* 0x001c1f1837377589 */ /* 0x000fe200000e0000 */
[----:B-1----:R-:W-:-:S03]  /*ca10*/  SEL R38, R46, R51, P0 ;  /* 0x000000332e267207 */ /* 0x002fc60000000000 */
[----:B------:R-:W-:Y:S04]  /*ca20*/  SHFL.IDX PT, R57, R57, R24, 0x1c1f ;  /* 0x001c1f1839397589 */ /* 0x000fe800000e0000 */
[----:B------:R-:W-:Y:S01]  /*ca30*/  SHFL.IDX PT, R59, R59, R24, 0x1c1f ;  /* 0x001c1f183b3b7589 */ /* 0x000fe200000e0000 */
[----:B--2---:R-:W-:Y:S02]  /*ca40*/  SEL R33, R49, R60, P0 ;  /* 0x0000003c31217207 */ /* 0x004fe40000000000 */
[----:B------:R-:W-:Y:S01]  /*ca50*/  SEL R35, R60, R49, P0 ;  /* 0x000000313c237207 */ /* 0x000fe20000000000 */
[----:B------:R-:W-:Y:S04]  /*ca60*/  SHFL.IDX PT, R42, R61, R24, 0x1c1f ;  /* 0x001c1f183d2a7589 */ /* 0x000fe800000e0000 */
[----:B------:R-:W-:Y:S01]  /*ca70*/  SHFL.IDX PT, R67, R67, R24, 0x1c1f ;  /* 0x001c1f1843437589 */ /* 0x000fe200000e0000 */
[----:B0-----:R-:W-:-:S03]  /*ca80*/  SEL R39, R62, R65, P0 ;  /* 0x000000413e277207 */ /* 0x001fc60000000000 */
[----:B------:R-:W-:Y:S04]  /*ca90*/  SHFL.IDX PT, R69, R69, R24, 0x1c1f ;  /* 0x001c1f1845457589 */ /* 0x000fe800000e0000 */
[----:B------:R-:W-:Y:S04]  /*caa0*/  SHFL.IDX PT, R71, R71, R24, 0x1c1f ;  /* 0x001c1f1847477589 */ /* 0x000fe800000e0000 */
[----:B------:R-:W-:Y:S04]  /*cab0*/  SHFL.IDX PT, R73, R73, R24, 0x1c1f ;  /* 0x001c1f1849497589 */ /* 0x000fe800000e0000 */
[----:B------:R0:W-:Y:S04]  /*cac0*/  SHFL.IDX PT, R75, R75, R24, 0x1c1f ;  /* 0x001c1f184b4b7589 */ /* 0x0001e800000e0000 */
[----:B------:R-:W-:Y:S04]  /*cad0*/  SHFL.IDX PT, R50, R50, R31, 0x1c1f ;  /* 0x001c1f1f32327589 */ /* 0x000fe800000e0000 */
[----:B------:R-:W-:Y:S01]  /*cae0*/  SHFL.IDX PT, R52, R52, R31, 0x1c1f ;  /* 0x001c1f1f34347589 */ /* 0x000fe200000e0000 */
[----:B0-----:R-:W-:-:S03]  /*caf0*/  SHF.R.S32.HI R24, RZ, 0x1f, R26 ;  /* 0x0000001fff187819 */ /* 0x001fc6000001141a */
[----:B------:R-:W-:Y:S01]  /*cb00*/  SHFL.IDX PT, R44, R64, R31, 0x1c1f ;  /* 0x001c1f1f402c7589 */ /* 0x000fe200000e0000 */
[----:B------:R-:W-:Y:S02]  /*cb10*/  SEL R26, R94, R25, P0 ;  /* 0x000000195e1a7207 */ /* 0x000fe40000000000 */
[----:B------:R-:W-:Y:S01]  /*cb20*/  IADD3.X R41, R24, UR7, R27, P1, !PT ;  /* 0x0000000718297c10 */ /* 0x000fe20008ffe41b */
[----:B------:R-:W-:Y:S01]  /*cb30*/  SHFL.IDX PT, R54, R54, R31, 0x1c1f ;  /* 0x001c1f1f36367589 */ /* 0x000fe200000e0000 */
[----:B------:R-:W-:Y:S01]  /*cb40*/  ULDC.64 UR6, c[0x0][0xb88] ;  /* 0x0002e20000067ab9 */ /* 0x000fe20000000a00 */
[----:B------:R-:W-:Y:S01]  /*cb50*/  SEL R24, R25, R94, P0 ;  /* 0x0000005e19187207 */ /* 0x000fe20000000000 */
[----:B------:R-:W-:Y:S01]  /*cb60*/  IMAD R36, R36, UR6, RZ ;  /* 0x0000000624247c24 */ /* 0x000fe2000f8e02ff */
[----:B------:R-:W-:Y:S01]  /*cb70*/  SHFL.IDX PT, R68, R66, R31, 0x1c1f ;  /* 0x001c1f1f42447589 */ /* 0x000fe200000e0000 */
[----:B------:R-:W-:Y:S01]  /*cb80*/  SEL R25, R63, R48, P0 ;  /* 0x000000303f197207 */ /* 0x000fe20000000000 */
[C---:B------:R-:W-:Y:S01]  /*cb90*/  IMAD.WIDE.U32 R40, R37.reuse, UR6, R40 ;  /* 0x0000000625287c25 */ /* 0x040fe2000f8e0028 */
[----:B------:R-:W-:Y:S01]  /*cba0*/  SEL R27, R48, R63, P0 ;  /* 0x0000003f301b7207 */ /* 0x000fe20000000000 */
[----:B------:R-:W-:Y:S01]  /*cbb0*/  SHFL.IDX PT, R70, R70, R31, 0x1c1f ;  /* 0x001c1f1f46467589 */ /* 0x000fe200000e0000 */
[----:B------:R-:W-:Y:S01]  /*cbc0*/  LOP3.LUT P1, RZ, R188, 0x3, RZ, 0xc0, !PT ;  /* 0x00000003bcff7812 */ /* 0x000fe2000782c0ff */
[----:B------:R-:W-:Y:S01]  /*cbd0*/  IMAD R47, R37, UR7, R36 ;  /* 0x00000007252f7c24 */ /* 0x000fe2000f8e0224 */
[----:B------:R-:W-:Y:S01]  /*cbe0*/  SEL R36, R51, R46, P0 ;  /* 0x0000002e33247207 */ /* 0x000fe20000000000 */
[----:B------:R-:W0:Y:S01]  /*cbf0*/  SHFL.IDX PT, R56, R56, R31, 0x1c1f ;  /* 0x001c1f1f38387589 */ /* 0x000e2200000e0000 */
[----:B------:R-:W-:Y:S01]  /*cc00*/  VIADD R46, R190, UR39 ;  /* 0x00000027be2e7c36 */ /* 0x000fe20008000000 */
[----:B------:R-:W-:Y:S01]  /*cc10*/  ULDC.64 UR6, c[0x0][0xb50] ;  /* 0x0002d40000067ab9 */ /* 0x000fe20000000a00 */
[----:B------:R-:W-:Y:S01]  /*cc20*/  SEL R37, R65, R62, P0 ;  /* 0x0000003e41257207 */ /* 0x000fe20000000000 */
[----:B------:R-:W1:Y:S04]  /*cc30*/  SHFL.IDX PT, R72, R72, R31, 0x1c1f ;  /* 0x001c1f1f48487589 */ /* 0x000e6800000e0000 */
[----:B------:R-:W2:Y:S04]  /*cc40*/  SHFL.IDX PT, R43, R58, R31, 0x1c1f ;  /* 0x001c1f1f3a2b7589 */ /* 0x000ea800000e0000 */
[----:B------:R3:W4:Y:S04]  /*cc50*/  SHFL.IDX PT, R86, R86, R31, 0x1c1f ;  /* 0x001c1f1f56567589 */ /* 0x00072800000e0000 */
[----:B------:R2:W-:Y:S04]  /*cc60*/  STSM.16.M88.4 [R81], R24 ;  /* 0x0000001851007844 */ /* 0x0005e80000000200 */
[----:B------:R4:W-:Y:S01]  /*cc70*/  STSM.16.M88.4 [R80], R32 ;  /* 0x0000002050007844 */ /* 0x0009e20000000200 */
[----:B---3--:R-:W-:Y:S01]  /*cc80*/  IMAD R31, R30, UR5, RZ ;  /* 0x000000051e1f7c24 */ /* 0x008fe2000f8e02ff */
[----:B0-----:R-:W-:-:S02]  /*cc90*/  SEL R48, R59, R56, P0 ;  /* 0x000000383b307207 */ /* 0x001fc40000000000 */
[----:B------:R-:W-:Y:S02]  /*cca0*/  STSM.16.M88.4 [R45], R36 ;  /* 0x000000242d007844 */ /* 0x000fe40000000200 */
[----:B------:R-:W-:Y:S02]  /*ccb0*/  ISETP.GE.OR P3, PT, R46, R31, P1 ;  /* 0x0000001f2e00720c */ /* 0x000fe40000f66670 */
[----:B-1----:R-:W-:Y:S02]  /*ccc0*/  SEL R49, R73, R72, P0 ;  /* 0x0000004849317207 */ /* 0x002fe40000000000 */
[----:B------:R-:W-:Y:S01]  /*ccd0*/  SEL R51, R72, R73, P0 ;  /* 0x0000004948337207 */ /* 0x000fe20000000000 */
[----:B--2---:R-:W-:Y:S01]  /*cce0*/  VIADD R24, R46, 0x8 ;  /* 0x000000082e187836 */ /* 0x004fe20000000000 */
[----:B------:R-:W-:Y:S01]  /*ccf0*/  SEL R26, R50, R53, P0 ;  /* 0x00000035321a7207 */ /* 0x000fe20000000000 */
[----:B------:R-:W-:Y:S01]  /*cd00*/  IMAD.IADD R25, R41, 0x1, R47 ;  /* 0x0000000129197824 */ /* 0x000fe200078e022f */
[----:B------:R-:W-:-:S02]  /*cd10*/  LEA R41, P4, R40, UR6, 0x2 ;  /* 0x0000000628297c11 */ /* 0x000fc4000f8810ff */
[----:B------:R-:W-:Y:S02]  /*cd20*/  ISETP.GE.OR P1, PT, R24, R31, P1 ;  /* 0x0000001f1800720c */ /* 0x000fe40000f26670 */
[----:B------:R-:W-:Y:S01]  /*cd30*/  LEA.HI.X R40, R40, UR7, R25, 0x2, P4 ;  /* 0x0000000728287c11 */ /* 0x000fe2000a0f1419 */
[----:B------:R-:W-:Y:S01]  /*cd40*/  SHFL.IDX PT, R60, R41, RZ, 0x1c1f ;  /* 0x001c1fff293c7589 */ /* 0x000fe200000e0000 */
[----:B------:R-:W-:Y:S02]  /*cd50*/  SEL R24, R53, R50, P0 ;  /* 0x0000003235187207 */ /* 0x000fe40000000000 */
[----:B----4-:R-:W-:Y:S01]  /*cd60*/  SEL R32, R55, R52, P0 ;  /* 0x0000003437207207 */ /* 0x010fe20000000000 */
[----:B------:R-:W0:Y:S01]  /*cd70*/  SHFL.IDX PT, R61, R40, RZ, 0x1c1f ;  /* 0x001c1fff283d7589 */ /* 0x000e2200000e0000 */
[----:B------:R-:W-:Y:S02]  /*cd80*/  SEL R34, R52, R55, P0 ;  /* 0x0000003734227207 */ /* 0x000fe40000000000 */
[----:B------:R-:W-:Y:S01]  /*cd90*/  SEL R25, R67, R44, P0 ;  /* 0x0000002c43197207 */ /* 0x000fe20000000000 */
[----:B------:R-:W-:Y:S01]  /*cda0*/  SHFL.IDX PT, R62, R41, 0x1, 0x1c1f ;  /* 0x003c1f00293e7f89 */ /* 0x000fe200000e0000 */
[----:B------:R-:W-:-:S02]  /*cdb0*/  SEL R27, R44, R67, P0 ;  /* 0x000000432c1b7207 */ /* 0x000fc40000000000 */
[----:B------:R-:W-:Y:S01]  /*cdc0*/  SEL R52, R57, R54, P0 ;  /* 0x0000003639347207 */ /* 0x000fe20000000000 */
[----:B------:R-:W1:Y:S01]  /*cdd0*/  SHFL.IDX PT, R63, R40, 0x1, 0x1c1f ;  /* 0x003c1f00283f7f89 */ /* 0x000e6200000e0000 */
[----:B------:R-:W-:Y:S02]  /*cde0*/  SEL R33, R69, R68, P0 ;  /* 0x0000004445217207 */ /* 0x000fe40000000000 */
[----:B------:R-:W-:Y:S01]  /*cdf0*/  SEL R35, R68, R69, P0 ;  /* 0x0000004544237207 */ /* 0x000fe20000000000 */
[----:B------:R-:W-:Y:S01]  /*ce00*/  STSM.16.M88.4 [R79], R24 ;  /* 0x000000184f007844 */ /* 0x000fe20000000200 */
[----:B------:R-:W-:Y:S02]  /*ce10*/  SEL R54, R54, R57, P0 ;  /* 0x0000003936367207 */ /* 0x000fe40000000000 */
[----:B------:R-:W-:Y:S01]  /*ce20*/  SEL R53, R71, R70, P0 ;  /* 0x0000004647357207 */ /* 0x000fe20000000000 */
[----:B------:R-:W-:Y:S01]  /*ce30*/  STSM.16.M88.4 [R78], R32 ;  /* 0x000000204e007844 */ /* 0x000fe20000000200 */
[----:B------:R-:W-:-:S02]  /*ce40*/  SEL R55, R70, R71, P0 ;  /* 0x0000004746377207 */ /* 0x000fc40000000000 */
[----:B------:R-:W-:Y:S02]  /*ce50*/  SEL R50, R56, R59, P0 ;  /* 0x0000003b38327207 */ /* 0x000fe40000000000 */
[----:B------:R-:W-:Y:S01]  /*ce60*/  SEL R64, R42, R43, P0 ;  /* 0x0000002b2a407207 */ /* 0x000fe20000000000 */
[----:B------:R-:W-:Y:S01]  /*ce70*/  STSM.16.M88.4 [R77], R52 ;  /* 0x000000344d007844 */ /* 0x000fe20000000200 */
[----:B------:R-:W-:Y:S02]  /*ce80*/  SEL R66, R43, R42, P0 ;  /* 0x0000002a2b427207 */ /* 0x000fe40000000000 */
[----:B------:R-:W-:Y:S01]  /*ce90*/  SEL R65, R75, R86, P0 ;  /* 0x000000564b417207 */ /* 0x000fe20000000000 */
[----:B------:R-:W-:Y:S01]  /*cea0*/  STSM.16.M88.4 [R76], R48 ;  /* 0x000000304c007844 */ /* 0x000fe20000000200 */
[----:B------:R-:W-:-:S05]  /*ceb0*/  SEL R67, R86, R75, P0 ;  /* 0x0000004b56437207 */ /* 0x000fca0000000000 */
[----:B------:R2:W-:Y:S01]  /*cec0*/  STSM.16.M88.4 [R74], R64 ;  /* 0x000000404a007844 */ /* 0x0005e20000000200 */
[----:B------:R-:W-:Y:S08]  /*ced0*/  BAR.SYNC.DEFER_BLOCKING 0x1, 0x100 ;  /* 0x0044000000007b1d */ /* 0x000ff00000010000 */
[----:B--2---:R-:W2:Y:S01]  /*cee0*/  @P2 LDC R65, c[0x0][0xbec] ;  /* 0x0002fb00ff412b82 */ /* 0x004ea20000000800 */
[----:B0-----:R0:W-:Y:S01]  /*cef0*/  @!P3 ST.E desc[UR50][R60.64], R3 ;  /* 0x000000033c00b985 */ /* 0x0011e2000c101932 */
[----:B------:R-:W-:-:S03]  /*cf00*/  UIMAD UR5, UR12, UR8, URZ ;  /* 0x000000080c0572a4 */ /* 0x000fc6000f8e023f */
[----:B-1----:R1:W-:Y:S03]  /*cf10*/  @!P1 ST.E desc[UR50][R62.64], R2 ;  /* 0x000000023e009985 */ /* 0x0023e6000c101932 */
[----:B0-----:R-:W0:Y:S01]  /*cf20*/  @P2 LDC R3, c[0x0][0xbf0] ;  /* 0x0002fc00ff032b82 */ /* 0x001e220000000800 */
[----:B------:R3:W5:Y:S01]  /*cf30*/  LD.E.128 R48, desc[UR50][R6.64] ;  /* 0x0000003206307980 */ /* 0x000762000c101d00 */
[----:B-1----:R-:W-:Y:S01]  /*cf40*/  IMAD R2, R22, 0x20, R23 ;  /* 0x0000002016027824 */ /* 0x002fe200078e0217 */
[----:B------:R-:W-:Y:S02]  /*cf50*/  UIMAD.WIDE.U32 UR6, UR36, UR8, URZ ;  /* 0x00000008240672a5 */ /* 0x000fe4000f8e003f */
[----:B------:R1:W5:Y:S01]  /*cf60*/  LD.E.128 R32, desc[UR50][R4.64] ;  /* 0x0000003204207980 */ /* 0x000362000c101d00 */
[----:B------:R-:W-:-:S03]  /*cf70*/  UIMAD UR5, UR36, UR9, UR5 ;  /* 0x00000009240572a4 */ /* 0x000fc6000f8e0205 */
[----:B------:R-:W5:Y:S01]  /*cf80*/  LD.E.128 R44, desc[UR50][R28.64] ;  /* 0x000000321c2c7980 */ /* 0x000f62000c101d00 */
[----:B---3--:R-:W-:Y:S01]  /*cf90*/  VIADD R6, R2, UR39 ;  /* 0x0000002702067c36 */ /* 0x008fe20008000000 */
[----:B------:R-:W-:Y:S02]  /*cfa0*/  UIMAD UR8, UR13, UR10, URZ ;  /* 0x0000000a0d0872a4 */ /* 0x000fe4000f8e023f */
[----:B------:R-:W5:Y:S01]  /*cfb0*/  LD.E.128 R40, desc[UR50][R20.64] ;  /* 0x0000003214287980 */ /* 0x000f62000c101d00 */
[----:B--2---:R-:W-:Y:S01]  /*cfc0*/  @P2 IMAD.HI.U32 R2, R6, R65, RZ ;  /* 0x0000004106022227 */ /* 0x004fe200078e00ff */
[----:B------:R-:W-:Y:S02]  /*cfd0*/  UIADD3 UR7, UR7, UR5, URZ ;  /* 0x0000000507077290 */ /* 0x000fe4000fffe03f */
[----:B------:R-:W5:Y:S01]  /*cfe0*/  LD.E.128 R36, desc[UR50][R14.64] ;  /* 0x000000320e247980 */ /* 0x000f62000c101d00 */
[----:B-1----:R-:W-:Y:S01]  /*cff0*/  IMAD.MOV.U32 R5, RZ, RZ, R6 ;  /* 0x000000ffff057224 */ /* 0x002fe200078e0006 */
[----:B------:R-:W-:-:S02]  /*d000*/  UIMAD UR5, UR43, UR11, UR8 ;  /* 0x0000000b2b0572a4 */ /* 0x000fc4000f8e0208 */
[----:B------:R-:W-:Y:S01]  /*d010*/  UIMAD.WIDE.U32 UR6, UR43, UR10, UR6 ;  /* 0x0000000a2b0672a5 */ /* 0x000fe2000f8e0006 */
[----:B------:R-:W5:Y:S01]  /*d020*/  LD.E.128 R24, desc[UR50][R12.64] ;  /* 0x000000320c187980 */ /* 0x000f62000c101d00 */
[----:B0-----:R-:W-:Y:S01]  /*d030*/  @P2 SHF.R.U32.HI R5, RZ, R3, R2 ;  /* 0x00000003ff052219 */ /* 0x001fe20000011602 */
[----:B------:R-:W-:Y:S01]  /*d040*/  ULDC.64 UR8, c[0x0][0xae0] ;  /* 0x0002b80000087ab9 */ /* 0x000fe20000000a00 */
[----:B------:R-:W-:Y:S01]  /*d050*/  UIADD3 UR5, UR7, UR5, URZ ;  /* 0x0000000507057290 */ /* 0x000fe2000fffe03f */
[----:B------:R-:W5:Y:S01]  /*d060*/  LD.E.128 R56, desc[UR50][R10.64] ;  /* 0x000000320a387980 */ /* 0x000f62000c101d00 */
[--C-:B------:R-:W-:Y:S01]  /*d070*/  SHF.R.S32.HI R4, RZ, 0x1f, R5.reuse ;  /* 0x0000001fff047819 */ /* 0x100fe20000011405 */
[----:B------:R-:W-:Y:S02]  /*d080*/  IMAD.MOV R7, RZ, RZ, -R5 ;  /* 0x000000ffff077224 */ /* 0x000fe400078e0a05 */
[----:B------:R-:W-:Y:S01]  /*d090*/  IMAD.U32 R3, RZ, RZ, UR7 ;  /* 0x00000007ff037e24 */ /* 0x000fe2000f8e00ff */
[----:B------:R0:W5:Y:S01]  /*d0a0*/  LD.E.128 R52, desc[UR50][R8.64] ;  /* 0x0000003208347980 */ /* 0x000162000c101d00 */
[----:B------:R-:W-:-:S02]  /*d0b0*/  IMAD R4, R4, UR8, RZ ;  /* 0x0000000804047c24 */ /* 0x000fc4000f8e02ff */
[----:B------:R-:W-:Y:S01]  /*d0c0*/  IMAD R7, R30, R7, R6 ;  /* 0x000000071e077224 */ /* 0x000fe200078e0206 */
[----:B------:R-:W-:Y:S01]  /*d0d0*/  @!PT LDS RZ, [RZ] ;  /* 0x00000000fffff984 */ /* 0x000fe20000000800 */
[----:B------:R-:W-:Y:S01]  /*d0e0*/  @!PT LDS RZ, [RZ] ;  /* 0x00000000fffff984 */ /* 0x000fe20000000800 */
[----:B------:R-:W-:Y:S01]  /*d0f0*/  @!PT LDS RZ, [RZ] ;  /* 0x00000000fffff984 */ /* 0x000fe20000000800 */
[----:B------:R-:W-:Y:S01]  /*d100*/  @!PT LDS RZ, [RZ] ;  /* 0x00000000fffff984 */ /* 0x000fe20000000800 */
[----:B------:R1:W-:Y:S06]  /*d110*/  MEMBAR.ALL.CTA ;  /* 0x0000000000007992 */ /* 0x0003ec0000008000 */
[----:B-1----:R-:W1:Y:S01]  /*d120*/  FENCE.VIEW.ASYNC.S ;  /* 0x00000000000073c6 */ /* 0x002e620000000000 */
[----:B------:R-:W-:Y:S01]  /*d130*/  IMAD.U32 R2, RZ, RZ, UR6 ;  /* 0x00000006ff027e24 */ /* 0x000fe2000f8e00ff */
[----:B------:R-:W-:Y:S01]  /*d140*/  ULDC.64 UR6, c[0x0][0xad8] ;  /* 0x0002b60000067ab9 */ /* 0x000fe20000000a00 */
[----:B------:R-:W-:-:S02]  /*d150*/  IMAD.U32 R3, RZ, RZ, UR5 ;  /* 0x00000005ff037e24 */ /* 0x000fc4000f8e00ff */
[C---:B0-----:R-:W-:Y:S01]  /*d160*/  IMAD R9, R5.reuse, UR9, R4 ;  /* 0x0000000905097c24 */ /* 0x041fe2000f8e0204 */
        /* <DEDUP_REMOVED lines=19> */
[----:B-1----:R0:W-:Y:S01]  /*d2a0*/  SYNCS.ARRIVE.TRANS64.RED.A1T0 RZ, [R0+URZ], RZ ;  /* 0x000000ff00ff79a7 */ /* 0x0021e2000810043f */
        /* <DEDUP_REMOVED lines=12> */
.L_x_2031:
[----:B------:R-:W-:Y:S05]  /*d370*/  BSYNC B1 ;  /* 0x0000000000017941 */ /* 0x000fea0003800000 */
.L_x_2030:
        /* <DEDUP_REMOVED lines=13> */
.L_x_2033:
[----:B------:R-:W-:Y:S05]  /*d450*/  BSYNC B1 ;  /* 0x0000000000017941 */ /* 0x000fea0003800000 */
.L_x_2032:
        /* <DEDUP_REMOVED lines=13> */
.L_x_2035:
[----:B------:R-:W-:Y:S05]  /*d530*/  BSYNC B1 ;  /* 0x0000000000017941 */ /* 0x000fea0003800000 */
.L_x_2034:
[----:B0-----:R-:W-:Y:S01]  /*d540*/  VIADD R0, R8, 0x60 ;  /* 0x0000006008007836 */ /* 0x001fe20000000000 */
[----:B-1--4-:R-:W0:Y:S04]  /*d550*/  SHFL.IDX PT, R7, R7, 0x3, 0x181f ;  /* 0x00781f0007077f89 */ /* 0x012e2800000e0000 */
[----:B------:R-:W-:Y:S01]  /*d560*/  ISETP.GE.AND P0, PT, R0, R31, PT ;  /* 0x0000001f0000720c */ /* 0x000fe20003f06270 */
[----:B------:R-:W1:-:S12]  /*d570*/  SHFL.IDX PT, R6, R6, 0x3, 0x181f ;  /* 0x00781f0006067f89 */ /* 0x000e5800000e0000 */
[----:B------:R-:W-:Y:S05]  /*d580*/  @P0 BRA `(.L_x_2036) ;  /* 0x0000000800800947 */ /* 0x000fea0003800000 */
[----:B------:R-:W-:Y:S02]  /*d590*/  ULDC UR5, c[0x0][0xac8] ;  /* 0x0002b20000057ab9 */ /* 0x000fe40000000800 */
[----:B------:R-:W-:-:S13]  /*d5a0*/  ISETP.GE.AND P1, PT, R16, UR5, PT ;  /* 0x0000000510007c0c */ /* 0x000fda000bf26270 */
[----:B-1-3--:R-:W-:-:S04]  /*d5b0*/  @!P1 LEA R2, P0, R16, R6, 0x1 ;  /* 0x0000000610029211 */ /* 0x00afc800078008ff */
[----:B0-----:R-:W-:Y:S02]  /*d5c0*/  @!P1 LEA.HI.X R3, R16, R7, R193, 0x1, P0 ;  /* 0x0000000710039211 */ /* 0x001fe400000f0cc1 */
[----:B------:R-:W-:-:S03]  /*d5d0*/  ISETP.GE.AND P0, PT, R19, UR5, PT ;  /* 0x0000000513007c0c */ /* 0x000fc6000bf06270 */
[----:B-----5:R4:W-:Y:S10]  /*d5e0*/  @!P1 ST.E.128 desc[UR50][R2.64], R24 ;  /* 0x0000001802009985 */ /* 0x0209f4000c101d32 */
[----:B------:R-:W-:Y:S05]  /*d5f0*/  @P0 BRA `(.L_x_2036) ;  /* 0x0000000800640947 */ /* 0x000fea0003800000 */
[----:B----4-:R-:W-:-:S04]  /*d600*/  LEA R2, P0, R19, R6, 0x1 ;  /* 0x0000000613027211 */ /* 0x010fc800078008ff */
[----:B------:R-:W-:-:S05]  /*d610*/  LEA.HI.X R3, R19, R7, R192, 0x1, P0 ;  /* 0x0000000713037211 */ /* 0x000fca00000f0cc0 */
[----:B------:R0:W-:Y:S01]  /*d620*/  ST.E.128 desc[UR50][R2.64], R32 ;  /* 0x0000002002007985 */ /* 0x0001e2000c101d32 */
[----:B------:R-:W-:Y:S05]  /*d630*/  BRA `(.L_x_2036) ;  /* 0x0000000800547947 */ /* 0x000fea0003800000 */
.L_x_2029:
        /* <DEDUP_REMOVED lines=50> */
.L_x_2038:
[----:B------:R-:W-:Y:S05]  /*d960*/  BSYNC B1 ;  /* 0x0000000000017941 */ /* 0x000fea0003800000 */
.L_x_2037:
        /* <DEDUP_REMOVED lines=55> */
.L_x_2040:
[----:B------:R-:W-:Y:S05]  /*dce0*/  BSYNC B1 ;  /* 0x0000000000017941 */ /* 0x000fea0003800000 */
.L_x_2039:
        /* <DEDUP_REMOVED lines=13> */
.L_x_2042:
[----:B------:R-:W-:Y:S05]  /*ddc0*/  BSYNC B1 ;  /* 0x0000000000017941 */ /* 0x000fea0003800000 */
.L_x_2041:
        /* <DEDUP_REMOVED lines=13> */
.L_x_2044:
[----:B------:R-:W-:Y:S05]  /*dea0*/  BSYNC B1 ;  /* 0x0000000000017941 */ /* 0x000fea0003800000 */
.L_x_2043:
        /* <DEDUP_REMOVED lines=14> */
.L_x_2036:
[----:B------:R-:W-:Y:S05]  /*df90*/  BSYNC B0 ;  /* 0x0000000000007941 */ /* 0x000fea0003800000 */
.L_x_2028:
[----:B------:R-:W-:Y:S02]  /*dfa0*/  ULDC UR5, c[0x0][0xc38] ;  /* 0x00030e0000057ab9 */ /* 0x000fe40000000800 */
[----:B------:R-:W-:-:S06]  /*dfb0*/  UISETP.GE.AND UP0, UPT, UR4, UR5, UPT ;  /* 0x000000050400728c */ /* 0x000fcc000bf06270 */
[----:B------:R-:W-:-:S13]  /*dfc0*/  PLOP3.LUT P0, PT, PT, PT, UP0, 0x80, 0x0 ;  /* 0x000000000000781c */ /* 0x000fda0003f0f008 */
[----:B------:R-:W-:Y:S05]  /*dfd0*/  @!P0 BRA `(.L_x_2045) ;  /* 0xffffff2c00708947 */ /* 0x000fea000383ffff */
[----:B------:R-:W-:Y:S05]  /*dfe0*/  EXIT ;  /* 0x000000000000794d */ /* 0x000fea0003800000 */
.L_x_1990:
        /* <DEDUP_REMOVED lines=44> */
[----:B------:R-:W-:-:S03]  /*e2b0*/  LOP3.LUT R5, R2, 0x80, RZ, 0xc0, !PT ;  /* 0x0000008002057812 */ /* 0x000fc600078ec0ff */
[----:B------:R-:W-:Y:S01]  /*e2c0*/  IMAD.IADD R0, R17, 0x1, R0 ;  /* 0x0000000111007824 */ /* 0x000fe200078e0200 */
[----:B------:R-:W-:-:S04]  /*e2d0*/  LOP3.LUT R5, R5, 0x10, R11, 0xf8, !PT ;  /* 0x0000001005057812 */ /* 0x000fc800078ef80b */
[----:B------:R-:W-:Y:S02]  /*e2e0*/  LOP3.LUT R7, R5, 0x10, R8, 0x78, !PT ;  /* 0x0000001005077812 */ /* 0x000fe400078e7808 */
[----:B------:R-:W-:Y:S02]  /*e2f0*/  LOP3.LUT R5, R6, 0x70, R3, 0x78, !PT ;  /* 0x0000007006057812 */ /* 0x000fe400078e7803 */
[----:B------:R-:W-:Y:S02]  /*e300*/  LOP3.LUT R6, R9, 0x100, R2, 0xf8, !PT ;  /* 0x0000010009067812 */ /* 0x000fe400078ef802 */
[----:B------:R-:W-:Y:S02]  /*e310*/  LOP3.LUT R5, R5, 0xc00, R4, 0xf8, !PT ;  /* 0x00000c0005057812 */ /* 0x000fe400078ef804 */
[----:B------:R-:W-:-:S03]  /*e320*/  LOP3.LUT R4, R6, R7, RZ, 0xfc, !PT ;  /* 0x0000000706047212 */ /* 0x000fc600078efcff */
[----:B------:R0:W-:Y:S04]  /*e330*/  STL [R1+0x14], R5 ;  /* 0x0000140501007387 */ /* 0x0001e80000100800 */
[----:B------:R1:W-:Y:S04]  /*e340*/  STL [R1+0x10], R4 ;  /* 0x0000100401007387 */ /* 0x0003e80000100800 */
[----:B------:R2:W-:Y:S01]  /*e350*/  STL [R1+0x18], R0 ;  /* 0x0000180001007387 */ /* 0x0005e20000100800 */
[----:B0-----:R-:W-:Y:S02]  /*e360*/  SHF.R.U32.HI R5, RZ, 0x2, R10 ;  /* 0x00000002ff057819 */ /* 0x001fe4000001160a */
[----:B-1----:R-:W-:Y:S01]  /*e370*/  LOP3.LUT R4, R3, 0x30, RZ, 0xc0, !PT ;  /* 0x0000003003047812 */ /* 0x002fe200078ec0ff */
[----:B------:R-:W-:-:S02]  /*e380*/  IMAD.MOV.U32 R3, RZ, RZ, 0x40 ;  /* 0x00000040ff037424 */ /* 0x000fc400078e00ff */
[----:B--2---:R-:W-:-:S03]  /*e390*/  IMAD.MOV.U32 R0, RZ, RZ, 0x1 ;  /* 0x00000001ff007424 */ /* 0x004fc600078e00ff */
[----:B------:R-:W-:Y:S02]  /*e3a0*/  SEL R6, R3, 0xffffffc0, !P0 ;  /* 0xffffffc003067807 */ /* 0x000fe40004000000 */
[----:B------:R-:W-:Y:S01]  /*e3b0*/  LOP3.LUT R3, R5, 0x60, R2, 0xf8, !PT ;  /* 0x0000006005037812 */ /* 0x000fe200078ef802 */
[----:B------:R-:W-:-:S05]  /*e3c0*/  IMAD.U32 R2, RZ, RZ, UR6 ;  /* 0x00000006ff027e24 */ /* 0x000fca000f8e00ff */
[----:B------:R0:W-:Y:S04]  /*e3d0*/  STL [R1+0x1c], R2 ;  /* 0x00001c0201007387 */ /* 0x0001e80000100800 */
[----:B------:R-:W-:Y:S04]  /*e3e0*/  STL [R1+0x20], RZ ;  /* 0x000020ff01007387 */ /* 0x000fe80000100800 */
[----:B------:R1:W-:Y:S01]  /*e3f0*/  STL [R1], R0 ;  /* 0x0000000001007387 */ /* 0x0003e20000100800 */
[C---:B0-----:R-:W-:Y:S02]  /*e400*/  LOP3.LUT R2, R4.reuse, 0x40, RZ, 0xfc, !PT ;  /* 0x0000004004027812 */ /* 0x041fe400078efcff */
[----:B-1----:R-:W-:-:S07]  /*e410*/  LOP3.LUT R0, R4, 0x80, RZ, 0xfc, !PT ;  /* 0x0000008004007812 */ /* 0x002fce00078efcff */
.L_x_2109:
[----:B------:R-:W2:Y:S01]  /*e420*/  LDL R0, [R1+0x1c] ;  /* 0x00001c0001007983 */ /* 0x000ea20000100800 */
        /* <DEDUP_REMOVED lines=22> */
.L_x_2047:
[----:B------:R-:W-:Y:S01]  /*e590*/  ULDC UR9, c[0x0][0xc54] ;  /* 0x0003150000097ab9 */ /* 0x000fe20000000800 */
[----:B------:R-:W-:Y:S01]  /*e5a0*/  UMOV UR5, UR8 ;  /* 0x0000000800057c82 */ /* 0x000fe20008000000 */
[----:B------:R-:W-:-:S11]  /*e5b0*/  UISETP.NE.AND UP0, UPT, UR9, 0x1, UPT ;  /* 0x000000010900788c */ /* 0x000fd6000bf05270 */
[----:B------:R-:W-:Y:S02]  /*e5c0*/  @UP0 ULDC.64 UR10, c[0x0][0xc58] ;  /* 0x00031600000a0ab9 */ /* 0x000fe40000000a00 */
[----:B------:R-:W-:-:S04]  /*e5d0*/  UIMAD.WIDE.U32 UR6, UR8, UR10, URZ ;  /* 0x0000000a080672a5 */ /* 0x000fc8000f8e003f */
[----:B------:R-:W-:-:S04]  /*e5e0*/  @UP0 USHF.R.U32.HI UR5, URZ, UR11, UR7 ;  /* 0x0000000b3f050299 */ /* 0x000fc80008011607 */
[----:B------:R-:W-:-:S12]  /*e5f0*/  UIMAD UR6, UR5, UR9, URZ ;  /* 0x00000009050672a4 */ /* 0x000fd8000f8e023f */
.L_x_2048:
[----:B------:R-:W-:Y:S01]  /*e600*/  ULOP3.LUT UR41, URZ, UR5, URZ, 0x33, !UPT ;  /* 0x000000053f297292 */ /* 0x000fe2000f8e333f */
[----:B------:R-:W-:Y:S01]  /*e610*/  BSSY B7, `(.L_x_2049) ;  /* 0x000033e000077945 */ /* 0x000fe20003800000 */
[----:B------:R-:W-:Y:S01]  /*e620*/  ULDC UR7, c[0x0][0x448] ;  /* 0x0001120000077ab9 */ /* 0x000fe20000000800 */
[----:B------:R-:W-:Y:S01]  /*e630*/  ULDC UR5, c[0x0][0xc3c] ;  /* 0x00030f0000057ab9 */ /* 0x000fe20000000800 */
[----:B------:R-:W-:Y:S02]  /*e640*/  UISETP.NE.AND UP1, UPT, UR7, 0x1, UPT ;  /* 0x000000010700788c */ /* 0x000fe4000bf25270 */
[----:B------:R-:W-:Y:S01]  /*e650*/  UIADD3 UR41, UR41, UR5, URZ ;  /* 0x0000000529297290 */ /* 0x000fe2000fffe03f */
[----:B------:R-:W-:Y:S01]  /*e660*/  ULDC.64 UR10, c[0x0][0x418] ;  /* 0x00010600000a7ab9 */ /* 0x000fe20000000a00 */
[----:B------:R-:W-:Y:S02]  /*e670*/  UIADD3 UR5, UR8, -UR6, URZ ;  /* 0x8000000608057290 */ /* 0x000fe4000fffe03f */
[----:B------:R-:W-:-:S02]  /*e680*/  UISETP.NE.U32.AND UP0, UPT, UR10, URZ, UPT ;  /* 0x0000003f0a00728c */ /* 0x000fc4000bf05070 */
[----:B------:R-:W-:Y:S02]  /*e690*/  USHF.L.U32 UR8, UR41, 0x7, URZ ;  /* 0x0000000729087899 */ /* 0x000fe4000800063f */
[----:B------:R-:W-:Y:S01]  /*e6a0*/  UISETP.NE.AND.EX UP0, UPT, UR11, URZ, UPT, UP0 ;  /* 0x0000003f0b00728c */ /* 0x000fe2000bf05300 */
[----:B------:R-:W-:Y:S01]  /*e6b0*/  ULDC UR7, c[0x0][0x288] ;  /* 0x0000a20000077ab9 */ /* 0x000fe20000000800 */
[----:B------:R-:W-:Y:S01]  /*e6c0*/  UIADD3 UR8, UR8, 0x7f, URZ ;  /* 0x0000007f08087890 */ /* 0x000fe2000fffe03f */
[----:B------:R-:W-:Y:S01]  /*e6d0*/  ULDC UR6, c[0x0][0x424] ;  /* 0x0001090000067ab9 */ /* 0x000fe20000000800 */
[----:B------:R-:W-:Y:S02]  /*e6e0*/  UIADD3 UR13, -UR7, 0xa0, URZ ;  /* 0x000000a0070d7890 */ /* 0x000fe4000fffe13f */
[----:B------:R-:W-:Y:S01]  /*e6f0*/  USEL UR9, UR6, 0x1, UP0 ;  /* 0x0000000106097887 */ /* 0x000fe20008000000 */
[----:B------:R-:W-:Y:S01]  /*e700*/  @UP1 ULDC UR7, c[0x0][0x44c] ;  /* 0x0001130000071ab9 */ /* 0x000fe20000000800 */
[----:B------:R-:W-:Y:S01]  /*e710*/  ULDC UR12, c[0x0][0x2f0] ;  /* 0x0000bc00000c7ab9 */ /* 0x000fe20000000800 */
[----:B------:R-:W-:Y:S01]  /*e720*/  UIMAD.WIDE.U32 UR6, UR8, UR7, URZ ;  /* 0x00000007080672a5 */ /* 0x000fe2000f8e003f */
[----:B------:R-:W-:Y:S01]  /*e730*/  @UP1 ULDC UR14, c[0x0][0x450] ;  /* 0x00011400000e1ab9 */ /* 0x000fe20000000800 */
[----:B------:R-:W-:-:S02]  /*e740*/  UIMAD UR13, UR9, UR12, UR13 ;  /* 0x0000000c090d72a4 */ /* 0x000fc4000f8e020d */
[----:B------:R-:W-:Y:S02]  /*e750*/  @UP1 USHF.R.U32.HI UR8, URZ, UR14, UR7 ;  /* 0x0000000e3f081299 */ /* 0x000fe40008011607 */
[----:B------:R-:W-:Y:S02]  /*e760*/  UIMAD UR6, UR9, UR12, 0x9f ;  /* 0x0000009f090674a4 */ /* 0x000fe4000f8e020c */
[----:B------:R-:W-:Y:S02]  /*e770*/  UIADD3 UR8, UR13, UR8, URZ ;  /* 0x000000080d087290 */ /* 0x000fe4000fffe03f */
[----:B------:R-:W-:Y:S02]  /*e780*/  UIMAD.WIDE UR6, UR6, 0x66666667, URZ ;  /* 0x66666667060678a5 */ /* 0x000fe4000f8e023f */
[----:B------:R-:W-:Y:S02]  /*e790*/  UIMAD.WIDE UR8, UR8, 0x66666667, URZ ;  /* 0x66666667080878a5 */ /* 0x000fe4000f8e023f */
[----:B------:R-:W-:-:S02]  /*e7a0*/  USHF.R.U32.HI UR12, URZ, 0x1f, UR7 ;  /* 0x0000001f3f0c7899 */ /* 0x000fc40008011607 */
[----:B------:R-:W-:Y:S01]  /*e7b0*/  USHF.R.U32.HI UR6, URZ, 0x1f, UR9 ;  /* 0x0000001f3f067899 */ /* 0x000fe20008011609 */
[----:B------:R-:W-:Y:S01]  /*e7c0*/  ULDC UR11, c[0x0][0xc48] ;  /* 0x00031200000b7ab9 */ /* 0x000fe20000000800 */
[----:B------:R-:W-:Y:S02]  /*e7d0*/  ULEA.HI.SX32 UR12, UR7, UR12, 0x1a ;  /* 0x0000000c070c7291 */ /* 0x000fe4000f8fd23f */
[----:B------:R-:W-:Y:S02]  /*e7e0*/  ULEA.HI.SX32 UR6, UR9, UR6, 0x1a ;  /* 0x0000000609067291 */ /* 0x000fe4000f8fd23f */
[----:B------:R-:W-:Y:S02]  /*e7f0*/  UISETP.NE.AND UP0, UPT, UR11, 0x1, UPT ;  /* 0x000000010b00788c */ /* 0x000fe4000bf05270 */
[----:B------:R-:W-:Y:S01]  /*e800*/  UISETP.LT.AND UP1, UPT, UR12, UR6, UPT ;  /* 0x000000060c00728c */ /* 0x000fe2000bf21270 */
[----:B------:R-:W-:-:S03]  /*e810*/  ULDC UR10, c[0x0][0xc54] ;  /* 0x00031500000a7ab9 */ /* 0x000fc60000000800 */
[----:B------:R-:W-:Y:S02]  /*e820*/  USEL UR40, UR12, UR6, UP1 ;  /* 0x000000060c287287 */ /* 0x000fe40008800000 */
[----:B------:R-:W-:-:S03]  /*e830*/  UIMAD UR10, UR4, UR10, UR5 ;  /* 0x0000000a040a72a4 */ /* 0x000fc6000f8e0205 */
[----:B------:R-:W-:Y:S01]  /*e840*/  @UP0 ULDC UR4, c[0x0][0xc4c] ;  /* 0x0003130000040ab9 */ /* 0x000fe20000000800 */
[----:B------:R-:W-:Y:S01]  /*e850*/  ISETP.LT.AND P0, PT, RZ, UR40, PT ;  /* 0x00000028ff007c0c */ /* 0x000fe2000bf01270 */
[----:B------:R-:W-:Y:S01]  /*e860*/  UIMAD.WIDE.U32 UR4, UR10, UR4, URZ ;  /* 0x000000040a0472a5 */ /* 0x000fe2000f8e003f */
[----:B------:R-:W-:Y:S01]  /*e870*/  @UP0 ULDC UR7, c[0x0][0xc50] ;  /* 0x0003140000070ab9 */ /* 0x000fe20000000800 */
[----:B------:R-:W-:Y:S02]  /*e880*/  UMOV UR43, UR10 ;  /* 0x0000000a002b7c82 */ /* 0x000fe40008000000 */
[----:B------:R-:W-:-:S04]  /*e890*/  @UP0 USHF.R.U32.HI UR43, URZ, UR7, UR5 ;  /* 0x000000073f2b0299 */ /* 0x000fc80008011605 */
[----:B------:R-:W-:-:S04]  /*e8a0*/  UIADD3 UR36, -UR43, URZ, URZ ;  /* 0x0000003f2b247290 */ /* 0x000fc8000fffe13f */
[----:B------:R-:W-:Y:S01]  /*e8b0*/  UIMAD UR36, UR11, UR36, UR10 ;  /* 0x000000240b2472a4 */ /* 0x000fe2000f8e020a */
[----:B------:R-:W-:Y:S11]  /*e8c0*/  @P0 BRA `(.L_x_2050) ;  /* 0x0000000000480947 */ /* 0x000ff60003800000 */
        /* <DEDUP_REMOVED lines=18> */
.L_x_2050:
        /* <DEDUP_REMOVED lines=20> */
.L_x_2053:
[----:B------:R-:W-:Y:S05]  /*eb30*/  BSYNC B6 ;  /* 0x0000000000067941 */ /* 0x000fea0003800000 */
.L_x_2052:
        /* <DEDUP_REMOVED lines=24> */
.L_x_2055:
[----:B------:R-:W-:Y:S05]  /*ecc0*/  BSYNC B6 ;  /* 0x0000000000067941 */ /* 0x000fea0003800000 */
.L_x_2054:
        /* <DEDUP_REMOVED lines=20> */
.L_x_2057:
[----:B------:R-:W-:Y:S05]  /*ee10*/  BSYNC B6 ;  /* 0x0000000000067941 */ /* 0x000fea0003800000 */
.L_x_2056:
        /* <DEDUP_REMOVED lines=20> */
.L_x_2059:
[----:B------:R-:W-:Y:S05]  /*ef60*/  BSYNC B6 ;  /* 0x0000000000067941 */ /* 0x000fea0003800000 */
.L_x_2058:
        /* <DEDUP_REMOVED lines=26> */
.L_x_2128:
        /* <DEDUP_REMOVED lines=12> */
.L_x_2131:
        /* <DEDUP_REMOVED lines=20> */
.L_x_2063:
        /* <DEDUP_REMOVED lines=8> */
.L_x_2132:
        /* <DEDUP_REMOVED lines=8> */
.L_x_2065:
        /* <DEDUP_REMOVED lines=16> */
.L_x_2133:
        /* <DEDUP_REMOVED lines=8> */
.L_x_2067:
        /* <DEDUP_REMOVED lines=34> */
.L_x_2061:
        /* <DEDUP_REMOVED lines=22> */
.L_x_2069:
[----:B---3--:R-:W-:Y:S05]  /*f910*/  BSYNC B6 ;  /* 0x0000000000067941 */ /* 0x008fea0003800000 */
.L_x_2068:
[----:B------:R-:W0:Y:S01]  /*f920*/  LDC R7, c[0x0][0x448] ;  /* 0x00011200ff077b82 */ /* 0x000e220000000800 */
[----:B------:R-:W2:Y:S01]  /*f930*/  S2R R2, SR_TID.X ;  /* 0x0000000000027919 */ /* 0x000ea20000002100 */
[----:B------:R-:W-:Y:S01]  /*f940*/  USHF.R.S32.HI UR4, URZ, 0x1f, UR36 ;  /* 0x0000001f3f047899 */ /* 0x000fe20008011424 */
[----:B------:R-:W-:Y:S01]  /*f950*/  ULDC.64 UR8, c[0x0][0x2d8] ;  /* 0x0000b60000087ab9 */ /* 0x000fe20000000a00 */
[----:B-1----:R-:W1:Y:S02]  /*f960*/  S2R R19, SR_TID.X ;  /* 0x0000000000137919 */ /* 0x002e640000002100 */
[----:B------:R-:W-:Y:S02]  /*f970*/  UIMAD UR6, UR4, UR8, URZ ;  /* 0x00000008040672a4 */ /* 0x000fe4000f8e023f */
[----:B------:R-:W-:Y:S01]  /*f980*/  UIMAD.WIDE.U32 UR4, UR36, UR8, URZ ;  /* 0x00000008240472a5 */ /* 0x000fe2000f8e003f */
[----:B------:R-:W3:Y:S01]  /*f990*/  S2R R8, SR_TID.X ;  /* 0x0000000000087919 */ /* 0x000ee20000002100 */
        /* <DEDUP_REMOVED lines=12> */
[----:B--2---:R-:W-:Y:S02]  /*fa60*/  LOP3.LUT R2, R2, 0x7f, RZ, 0xc0, !PT ;  /* 0x0000007f02027812 */ /* 0x004fe400078ec0ff */
[----:B------:R-:W0:Y:S01]  /*fa70*/  @P0 LDC R3, c[0x0][0x44c] ;  /* 0x00011300ff030b82 */ /* 0x000e220000000800 */
[----:B-1----:R-:W-:Y:S01]  /*fa80*/  IMAD.SHL.U32 R19, R19, 0x20, RZ ;  /* 0x0000002013137824 */ /* 0x002fe200078e00ff */
[----:B------:R-:W-:Y:S01]  /*fa90*/  SHF.R.U32.HI R2, RZ, 0x2, R2 ;  /* 0x00000002ff027819 */ /* 0x000fe20000011602 */
[----:B---3--:R-:W-:-:S03]  /*faa0*/  IMAD.SHL.U32 R10, R8, 0x10, RZ ;  /* 0x00000010080a7824 */ /* 0x008fc600078e00ff */
[----:B------:R-:W-:Y:S01]  /*fab0*/  LOP3.LUT R19, R2, 0x60, R19, 0xf8, !PT ;  /* 0x0000006002137812 */ /* 0x000fe200078ef813 */
[----:B------:R-:W-:Y:S01]  /*fac0*/  IMAD.U32 R2, RZ, RZ, UR41 ;  /* 0x00000029ff027e24 */ /* 0x000fe2000f8e00ff */
[----:B------:R-:W1:Y:S01]  /*fad0*/  @P0 LDC R0, c[0x0][0x450] ;  /* 0x00011400ff000b82 */ /* 0x000e620000000800 */
[----:B------:R-:W-:Y:S02]  /*fae0*/  LOP3.LUT R10, R10, 0x30, RZ, 0xc0, !PT ;  /* 0x000000300a0a7812 */ /* 0x000fe400078ec0ff */
[----:B------:R-:W-:Y:S02]  /*faf0*/  IMAD R2, R2, 0x80, R19 ;  /* 0x0000008002027824 */ /* 0x000fe400078e0213 */
[C---:B------:R-:W-:Y:S01]  /*fb00*/  LOP3.LUT R8, R10.reuse, 0x40, RZ, 0xfc, !PT ;  /* 0x000000400a087812 */ /* 0x040fe200078efcff */
[----:B------:R-:W2:Y:S01]  /*fb10*/  S2R R19, SR_TID.X ;  /* 0x0000000000137919 */ /* 0x000ea20000002100 */
[----:B------:R-:W-:Y:S01]  /*fb20*/  IMAD.MOV.U32 R6, RZ, RZ, R2 ;  /* 0x000000ffff067224 */ /* 0x000fe200078e0002 */
[----:B------:R-:W-:Y:S01]  /*fb30*/  LOP3.LUT R10, R10, 0x80, RZ, 0xfc, !PT ;  /* 0x000000800a0a7812 */ /* 0x000fe200078efcff */
        /* <DEDUP_REMOVED lines=31> */
[----:B------:R-:W-:Y:S01]  /*fd30*/  IMAD.U32 R0, RZ, RZ, UR41 ;  /* 0x00000029ff007e24 */ /* 0x000fe2000f8e00ff */
[----:B------:R-:W-:Y:S02]  /*fd40*/  ULDC UR4, c[0x0][0x288] ;  /* 0x0000a20000047ab9 */ /* 0x000fe40000000800 */
[----:B------:R-:W1:Y:S01]  /*fd50*/  SHFL.IDX PT, R5, R3, RZ, 0x1c1f ;  /* 0x001c1fff03057589 */ /* 0x000e6200000e0000 */
[----:B------:R-:W-:Y:S02]  /*fd60*/  IMAD R2, R7, UR4, RZ ;  /* 0x0000000407027c24 */ /* 0x000fe4000f8e02ff */
[----:B------:R-:W-:-:S05]  /*fd70*/  IMAD R0, R0, 0x80, R10 ;  /* 0x0000008000007824 */ /* 0x000fca00078e020a */
        /* <DEDUP_REMOVED lines=30> */
.L_x_2142:
        /* <DEDUP_REMOVED lines=12> */
.L_x_2072:
[----:B------:R-:W-:Y:S05]  /*10020*/  BSYNC B0 ;  /* 0x0000000000007941 */ /* 0x000fea0003800000 */
.L_x_2071:
[----:B------:R-:W-:Y:S01]  /*10030*/  NOP ;  /* 0x0000000000007918 */ /* 0x000fe20000000000 */
[----:B------:R-:W-:-:S13]  /*10040*/  PLOP3.LUT P0, PT, PT, PT, PT, 0x80, 0x0 ;  /* 0x000000000000781c */ /* 0x000fda0003f0f070 */
.L_x_2073:
        /* <DEDUP_REMOVED lines=18> */
.L_x_2143:
[----:B------:R-:W-:Y:S05]  /*10170*/  BSYNC B0 ;  /* 0x0000000000007941 */ /* 0x000fea0003800000 */
.L_x_2074:
[----:B------:R-:W-:-:S06]  /*10180*/  UISETP.GE.AND UP0, UPT, UR40, 0x2, UPT ;  /* 0x000000022800788c */ /* 0x000fcc000bf06270 */
[----:B------:R-:W-:-:S13]  /*10190*/  PLOP3.LUT P0, PT, PT, PT, UP0, 0x80, 0x0 ;  /* 0x000000000000781c */ /* 0x000fda0003f0f008 */
[----:B------:R-:W-:Y:S05]  /*101a0*/  @!P0 BRA `(.L_x_2076) ;  /* 0x0000001000008947 */ /* 0x000fea0003800000 */
[----:B-1----:R1:W5:Y:S01]  /*101b0*/  LDL.LU R0, [R1] ;  /* 0x0000000001007983 */ /* 0x0023620000300800 */
[----:B------:R-:W-:Y:S01]  /*101c0*/  UIADD3 UR4, UR40, -0x2, URZ ;  /* 0xfffffffe28047890 */ /* 0x000fe2000fffe03f */
[----:B------:R-:W-:-:S05]  /*101d0*/  IMAD.MOV.U32 R3, RZ, RZ, R18 ;  /* 0x000000ffff037224 */ /* 0x000fca00078e0012 */
[----:B------:R-:W-:-:S07]  /*101e0*/  IMAD.U32 R2, RZ, RZ, UR4 ;  /* 0x00000004ff027e24 */ /* 0x000fce000f8e00ff */
.L_x_2098:
[----:B0-----:R-:W2:Y:S01]  /*101f0*/  LDL R5, [R1+0x4] ;  /* 0x0000040001057983 */ /* 0x001ea20000100800 */
        /* <DEDUP_REMOVED lines=8> */
[----:B--2---:R-:W-:-:S13]  /*10280*/  LOP3.LUT P1, RZ, R5, 0x2, RZ, 0xc0, !PT ;  /* 0x0000000205ff7812 */ /* 0x004fda000782c0ff */
[----:B---3--:R-:W-:Y:S05]  /*10290*/  @!P1 BRA `(.L_x_2078) ;  /* 0x0000000800009947 */ /* 0x008fea0003800000 */
[----:B------:R-:W-:Y:S01]  /*102a0*/  LOP3.LUT P1, RZ, R5, 0x1, RZ, 0xc0, !PT ;  /* 0x0000000105ff7812 */ /* 0x000fe2000782c0ff */
[----:B0-----:R-:W-:-:S12]  /*102b0*/  IMAD.MOV.U32 R8, RZ, RZ, R2 ;  /* 0x000000ffff087224 */ /* 0x001fd800078e0002 */
[----:B------:R-:W-:Y:S05]  /*102c0*/  @!P1 BRA `(.L_x_2079) ;  /* 0x0000000000509947 */ /* 0x000fea0003800000 */
[----:B------:R-:W2:Y:S01]  /*102d0*/  LDL R10, [R1+0xc] ;  /* 0x00000c00010a7983 */ /* 0x000ea20000100800 */
[----:B------:R-:W0:Y:S01]  /*102e0*/  LDC R8, c[0x0][0x43c] ;  /* 0x00010f00ff087b82 */ /* 0x000e220000000800 */
[----:B------:R-:W-:Y:S02]  /*102f0*/  ULDC.64 UR4, c[0x0][0x428] ;  /* 0x00010a0000047ab9 */ /* 0x000fe40000000a00 */
[----:B------:R-:W3:Y:S01]  /*10300*/  LDL R7, [R1+0x8] ;  /* 0x0000080001077983 */ /* 0x000ee20000100800 */
        /* <DEDUP_REMOVED lines=8> */
[----:B--2---:R-:W-:-:S04]  /*10390*/  IMAD R6, R10, UR4, RZ ;  /* 0x000000040a067c24 */ /* 0x004fc8000f8e02ff */
[C---:B---3--:R-:W-:Y:S02]  /*103a0*/  IMAD R6, R7.reuse, UR5, R6 ;  /* 0x0000000507067c24 */ /* 0x048fe4000f8e0206 */
[----:B------:R-:W-:Y:S01]  /*103b0*/  IMAD.WIDE.U32 R4, R7, UR4, R4 ;  /* 0x0000000407047c25 */ /* 0x000fe2000f8e0004 */
[----:B------:R-:W-:-:S03]  /*103c0*/  ULDC.64 UR4, c[0x0][0x418] ;  /* 0x0001060000047ab9 */ /* 0x000fc60000000a00 */
[----:B------:R-:W-:Y:S01]  /*103d0*/  IMAD.IADD R5, R6, 0x1, R5 ;  /* 0x0000000106057824 */ /* 0x000fe200078e0205 */
[----:B------:R-:W-:-:S04]  /*103e0*/  LEA R6, P0, R4, UR4, 0x2 ;  /* 0x0000000404067c11 */ /* 0x000fc8000f8010ff */
[----:B------:R-:W-:-:S05]  /*103f0*/  LEA.HI.X R7, R4, UR5, R5, 0x2, P0 ;  /* 0x0000000504077c11 */ /* 0x000fca00080f1405 */
[----:B------:R0:W5:Y:S04]  /*10400*/  LDG.E R16, desc[UR50][R6.64] ;  /* 0x0000003206107981 */ /* 0x000168000c1e1900 */
.L_x_2079:
        /* <DEDUP_REMOVED lines=8> */
.L_x_2144:
[----:B------:R-:W-:Y:S05]  /*10490*/  BSYNC B1 ;  /* 0x0000000000017941 */ /* 0x000fea0003800000 */
.L_x_2080:
        /* <DEDUP_REMOVED lines=9> */
.L_x_2083:
[----:B------:R-:W-:Y:S05]  /*10530*/  BSYNC B1 ;  /* 0x0000000000017941 */ /* 0x000fea0003800000 */
.L_x_2082:
        /* <DEDUP_REMOVED lines=11> */
.L_x_2084:
        /* <DEDUP_REMOVED lines=9> */
[----:B--2---:R-:W-:Y:S05]  /*10680*/  @P0 BRA.U.ANY `(.L_x_2084) ;  /* 0xfffffffd00d80947 */ /* 0x004fea000393ffff */
[----:B------:R-:W2:Y:S01]  /*10690*/  SYNCS.PHASECHK.TRANS64.TRYWAIT P0, [R4+URZ+0x29840], R5 ;  /* 0x02984005040075a7 */ /* 0x000ea2000800017f */
[----:B------:R-:W-:Y:S04]  /*106a0*/  BSSY B1, `(.L_x_2085) ;  /* 0x0000002000017945 */ /* 0x000fe80003800000 */
[----:B--2---:R-:W-:Y:S05]  /*106b0*/  @!P0 BRA `(.L_x_2086) ;  /* 0x0000002000bc8947 */ /* 0x004fea0003800000 */
.L_x_2145:
[----:B------:R-:W-:Y:S05]  /*106c0*/  BSYNC B1 ;  /* 0x0000000000017941 */ /* 0x000fea0003800000 */
.L_x_2085:
[----:B------:R-:W-:Y:S01]  /*106d0*/  BSSY B1, `(.L_x_2087) ;  /* 0x000000b000017945 */ /* 0x000fe20003800000 */
[----:B------:R-:W-:Y:S02]  /*106e0*/  IMAD.MOV.U32 R8, RZ, RZ, 0x0 ;  /* 0x00000000ff087424 */ /* 0x000fe400078e00ff */
[----:B------:R-:W-:Y:S01]  /*106f0*/  IMAD.MOV.U32 R9, RZ, RZ, 0x14f00000 ;  /* 0x14f00000ff097424 */ /* 0x000fe200078e00ff */
[----:B------:R-:W-:Y:S06]  /*10700*/  @P1 BRA `(.L_x_2088) ;  /* 0x00000000001c1947 */ /* 0x000fec0003800000 */
[----:B------:R-:W3:Y:S01]  /*10710*/  S2R R7, SR_TID.X ;  /* 0x0000000000077919 */ /* 0x000ee20000002100 */
[----:B0-2---:R-:W-:-:S04]  /*10720*/  IMAD.MOV.U32 R5, RZ, RZ, 0x7800 ;  /* 0x00007800ff057424 */ /* 0x005fc800078e00ff */
[----:B------:R4:W-:Y:S01]  /*10730*/  SYNCS.ARRIVE.TRANS64 RZ, [R4+URZ+0x29830], R5 ;  /* 0x0298300504ff79a7 */ /* 0x0009e2000800003f */
[----:B---3--:R-:W-:-:S04]  /*10740*/  LOP3.LUT R7, R7, 0x1f, RZ, 0xc0, !PT ;  /* 0x0000001f07077812 */ /* 0x008fc800078ec0ff */
[----:B------:R-:W-:-:S13]  /*10750*/  ISETP.NE.AND P0, PT, R7, RZ, PT ;  /* 0x000000ff0700720c */ /* 0x000fda0003f05270 */
[----:B----4-:R-:W-:Y:S05]  /*10760*/  @!P0 BRA `(.L_x_2088) ;  /* 0x0000000000048947 */ /* 0x010fea0003800000 */
[----:B------:R-:W-:Y:S01]  /*10770*/  BPT.TRAP 0x1 ;  /* 0x000000040000795c */ /* 0x000fe20000300000 */
.L_x_2088:
[----:B------:R-:W-:Y:S05]  /*10780*/  BSYNC B1 ;  /* 0x0000000000017941 */ /* 0x000fea0003800000 */
.L_x_2087:
[----:B------:R-:W-:Y:S01]  /*10790*/  R2UR UR10, R10 ;  /* 0x000000000a0a72ca */ /* 0x000fe200000e0000 */
[----:B0-2---:R-:W-:Y:S01]  /*107a0*/  IMAD R5, R18, 0x7800, R17 ;  /* 0x0000780012057824 */ /* 0x005fe200078e0211 */
[----:B------:R-:W-:Y:S01]  /*107b0*/  R2UR UR6, R8 ;  /* 0x00000000080672ca */ /* 0x000fe200000e0000 */
[----:B------:R-:W-:Y:S01]  /*107c0*/  UIADD3 UR4, UP0, UR46, 0x370, URZ ;  /* 0x000003702e047890 */ /* 0x000fe2000ff1e03f */
[----:B------:R-:W-:Y:S01]  /*107d0*/  R2UR UR7, R9 ;  /* 0x00000000090772ca */ /* 0x000fe200000e0000 */
[----:B------:R-:W-:Y:S01]  /*107e0*/  VIADD R4, R4, 0x29830 ;  /* 0x0002983004047836 */ /* 0x000fe20000000000 */
[----:B------:R-:W-:Y:S01]  /*107f0*/  PLOP3.LUT P0, PT, PT, PT, PT, 0x80, 0x0 ;  /* 0x000000000000781c */ /* 0x000fe20003f0f070 */
[----:B------:R-:W-:Y:S01]  /*10800*/  VIADD R7, R5, 0x1a400 ;  /* 0x0001a40005077836 */ /* 0x000fe20000000000 */
[----:B------:R-:W-:-:S12]  /*10810*/  UIADD3.X UR5, URZ, UR47, URZ, UP0, !UPT ;  /* 0x0000002f3f057290 */ /* 0x000fd800087fe43f */
.L_x_2089:
        /* <DEDUP_REMOVED lines=15> */
.L_x_2090:
        /* <DEDUP_REMOVED lines=15> */
.L_x_2091:
        /* <DEDUP_REMOVED lines=10> */
.L_x_2078:
[----:B------:R-:W-:Y:S05]  /*10aa0*/  BSYNC B0 ;  /* 0x0000000000007941 */ /* 0x000fea0003800000 */
.L_x_2077:
[----:B------:R-:W-:-:S06]  /*10ab0*/  UISETP.NE.AND UP0, UPT, UR39, 0x3, UPT ;  /* 0x000000032700788c */ /* 0x000fcc000bf05270 */
[----:B------:R-:W-:-:S13]  /*10ac0*/  PLOP3.LUT P0, PT, PT, PT, UP0, 0x80, 0x0 ;  /* 0x000000000000781c */ /* 0x000fda0003f0f008 */
[----:B------:R-:W-:Y:S05]  /*10ad0*/  @!P0 BRA `(.L_x_2092) ;  /* 0x0000000000048947 */ /* 0x000fea0003800000 */
[----:B------:R-:W-:Y:S01]  /*10ae0*/  BPT.TRAP 0x1 ;  /* 0x000000040000795c */ /* 0x000fe20000300000 */
.L_x_2092:
[----:B------:R-:W-:Y:S01]  /*10af0*/  IMAD.U32 R4, RZ, RZ, UR44 ;  /* 0x0000002cff047e24 */ /* 0x000fe2000f8e00ff */
[----:B------:R-:W-:Y:S01]  /*10b00*/  BSSY B0, `(.L_x_2093) ;  /* 0x0000007000007945 */ /* 0x000fe20003800000 */
[----:B------:R-:W-:-:S03]  /*10b10*/  IMAD R19, R3, 0x8, R17 ;  /* 0x0000000803137824 */ /* 0x000fc600078e0211 */
[----:B------:R-:W-:Y:S02]  /*10b20*/  ISETP.NE.AND P0, PT, R4, 0x3, PT ;  /* 0x000000030400780c */ /* 0x000fe40003f05270 */
[----:B------:R-:W-:-:S04]  /*10b30*/  LOP3.LUT R4, R0, 0x1, RZ, 0x3c, !PT ;  /* 0x0000000100047812 */ /* 0x000fc800078e3cff */
[----:B------:R-:W-:-:S04]  /*10b40*/  SHF.L.U32 R4, R4, 0x1f, RZ ;  /* 0x0000001f04047819 */ /* 0x000fc800000006ff */
[----:B------:R-:W2:Y:S02]  /*10b50*/  SYNCS.PHASECHK.TRANS64.TRYWAIT P1, [R19+URZ+0x29870], R4 ;  /* 0x02987004130075a7 */ /* 0x000ea4000802017f */
[----:B--2---:R-:W-:Y:S05]  /*10b60*/  @!P1 BRA `(.L_x_2094) ;  /* 0x0000001c00a49947 */ /* 0x004fea0003800000 */
.L_x_2146:
[----:B------:R-:W-:Y:S05]  /*10b70*/  BSYNC B0 ;  /* 0x0000000000007941 */ /* 0x000fea0003800000 */
.L_x_2093:
[----:B------:R-:W-:Y:S05]  /*10b80*/  @!P0 BRA `(.L_x_2095) ;  /* 0x0000000000048947 */ /* 0x000fea0003800000 */
[----:B------:R-:W-:Y:S01]  /*10b90*/  BPT.TRAP 0x1 ;  /* 0x000000040000795c */ /* 0x000fe20000300000 */
.L_x_2095:
[----:B------:R-:W-:Y:S01]  /*10ba0*/  SHF.L.U32 R0, R0, 0x1f, RZ ;  /* 0x0000001f00007819 */ /* 0x000fe200000006ff */
[----:B------:R-:W-:-:S03]  /*10bb0*/  IMAD R12, R3, 0x5000, RZ ;  /* 0x00005000030c7824 */ /* 0x000fc600078e02ff */
[----:B------:R-:W3:Y:S02]  /*10bc0*/  SYNCS.PHASECHK.TRANS64.TRYWAIT P1, [R19+URZ+0x29860], R0 ;  /* 0x02986000130075a7 */ /* 0x000ee4000802017f */
[----:B---3--:R-:W-:Y:S05]  /*10bd0*/  @!P1 BRA `(.L_x_2096) ;  /* 0x0000001c009c9947 */ /* 0x008fea0003800000 */
.L_x_2147:
[----:B------:R-:W3:Y:S04]  /*10be0*/  LDL R3, [R1+0x14] ;  /* 0x0000140001037983 */ /* 0x000ee80000100800 */
[----:B------:R-:W4:Y:S01]  /*10bf0*/  LDL R13, [R1+0x10] ;  /* 0x00001000010d7983 */ /* 0x000f220000100800 */
[----:B------:R-:W-:Y:S05]  /*10c00*/  WARPSYNC.ALL ;  /* 0x0000000000007948 */ /* 0x000fea0003800000 */
[----:B---3--:R-:W-:-:S02]  /*10c10*/  LOP3.LUT R0, R12, R3, RZ, 0xfc, !PT ;  /* 0x000000030c007212 */ /* 0x008fc400078efcff */
[----:B------:R-:W3:Y:S01]  /*10c20*/  S2R R3, SR_TID.X ;  /* 0x0000000000037919 */ /* 0x000ee20000002100 */
[----:B----4-:R-:W-:Y:S02]  /*10c30*/  LOP3.LUT R20, R12, R13, RZ, 0xfc, !PT ;  /* 0x0000000d0c147212 */ /* 0x010fe400078efcff */
[----:B------:R-:W-:-:S03]  /*10c40*/  IMAD.IADD R0, R17, 0x1, R0 ;  /* 0x0000000111007824 */ /* 0x000fc600078e0200 */
[----:B------:R-:W-:Y:S02]  /*10c50*/  IMAD.IADD R20, R17, 0x1, R20 ;  /* 0x0000000111147824 */ /* 0x000fe400078e0214 */
[----:B0-----:R-:W2:Y:S01]  /*10c60*/  LDSM.16.MT88.4 R8, [R0+0xa400] ;  /* 0x00a400000008783b */ /* 0x001ea20000004200 */
[----:B---3--:R-:W-:Y:S01]  /*10c70*/  LOP3.LUT P1, RZ, R3, 0x4, RZ, 0xc0, !PT ;  /* 0x0000000403ff7812 */ /* 0x008fe2000782c0ff */
[----:B------:R-:W-:-:S05]  /*10c80*/  IMAD.MOV.U32 R3, RZ, RZ, 0x40 ;  /* 0x00000040ff037424 */ /* 0x000fca00078e00ff */
[----:B------:R-:W-:-:S05]  /*10c90*/  SEL R3, R3, 0xffffffc0, !P1 ;  /* 0xffffffc003037807 */ /* 0x000fca0004800000 */
[----:B------:R-:W-:Y:S01]  /*10ca0*/  IMAD.IADD R3, R3, 0x1, R0 ;  /* 0x0000000103037824 */ /* 0x000fe200078e0200 */
[C-C-:B--2---:R-:W-:Y:S02]  /*10cb0*/  PRMT R4, R8.reuse, 0x6420, R9.reuse ;  /* 0x0000642008047816 */ /* 0x144fe40000000009 */
        /* <DEDUP_REMOVED lines=66> */
.L_x_2097:
        /* <DEDUP_REMOVED lines=12> */
[----:B---3--:R-:W-:Y:S05]  /*111a0*/  @P0 BRA `(.L_x_2098) ;  /* 0xfffffff000100947 */ /* 0x008fea000383ffff */
.L_x_2076:
[----:B0-----:R-:W0:Y:S01]  /*111b0*/  S2R R4, SR_TID.X ;  /* 0x0000000000047919 */ /* 0x001e220000002100 */
[----:B------:R-:W-:Y:S01]  /*111c0*/  BSSY B0, `(.L_x_2099) ;  /* 0x0000011000007945 */ /* 0x000fe20003800000 */
[----:B0-----:R-:W-:-:S04]  /*111d0*/  LOP3.LUT R4, R4, 0x7f, RZ, 0xc0, !PT ;  /* 0x0000007f04047812 */ /* 0x001fc800078ec0ff */
[----:B------:R-:W-:-:S13]  /*111e0*/  ISETP.NE.AND P0, PT, R4, RZ, PT ;  /* 0x000000ff0400720c */ /* 0x000fda0003f05270 */
[----:B------:R-:W-:Y:S05]  /*111f0*/  @P0 BRA `(.L_x_2100) ;  /* 0x0000000000340947 */ /* 0x000fea0003800000 */
[----:B------:R-:W0:Y:S01]  /*11200*/  S2R R3, SR_LANEID ;  /* 0x0000000000037919 */ /* 0x000e220000000000 */
[----:B------:R-:W-:Y:S02]  /*11210*/  VOTEU.ANY UR4, UPT, PT ;  /* 0x0000000000047886 */ /* 0x000fe400038e0100 */
[----:B-1---5:R-:W0:Y:S08]  /*11220*/  FLO.U32 R0, UR4 ;  /* 0x0000000400007d00 */ /* 0x022e3000080e0000 */
        /* <DEDUP_REMOVED lines=9> */
[----:B------:R0:W-:Y:S02]  /*112c0*/  STL [R1+0x1c], R0 ;  /* 0x00001c0001007387 */ /* 0x0001e40000100800 */
.L_x_2100:
[----:B------:R-:W-:Y:S05]  /*112d0*/  BSYNC B0 ;  /* 0x0000000000007941 */ /* 0x000fea0003800000 */
.L_x_2099:
[----:B------:R-:W-:-:S06]  /*112e0*/  UISETP.NE.AND UP0, UPT, UR39, 0x3, UPT ;  /* 0x000000032700788c */ /* 0x000fcc000bf05270 */
[----:B------:R-:W-:-:S13]  /*112f0*/  PLOP3.LUT P1, PT, PT, PT, UP0, 0x80, 0x0 ;  /* 0x000000000000781c */ /* 0x000fda0003f2f008 */
[----:B------:R-:W-:Y:S05]  /*11300*/  @!P1 BRA `(.L_x_2101) ;  /* 0x0000000000049947 */ /* 0x000fea0003800000 */
[----:B------:R-:W-:Y:S01]  /*11310*/  BPT.TRAP 0x1 ;  /* 0x000000040000795c */ /* 0x000fe20000300000 */
.L_x_2101:
[----:B------:R-:W2:Y:S01]  /*11320*/  LDL R2, [R1] ;  /* 0x0000000001027983 */ /* 0x000ea20000100800 */
[----:B------:R-:W-:Y:S01]  /*11330*/  IMAD R16, R18, 0x8, R17 ;  /* 0x0000000812107824 */ /* 0x000fe200078e0211 */
[----:B------:R-:W-:Y:S01]  /*11340*/  BSSY B0, `(.L_x_2102) ;  /* 0x0000007000007945 */ /* 0x000fe20003800000 */
[----:B01---5:R-:W-:-:S05]  /*11350*/  IMAD.U32 R0, RZ, RZ, UR44 ;  /* 0x0000002cff007e24 */ /* 0x023fca000f8e00ff */
[----:B------:R-:W-:Y:S02]  /*11360*/  ISETP.NE.AND P2, PT, R0, 0x3, PT ;  /* 0x000000030000780c */ /* 0x000fe40003f45270 */
[----:B--2---:R-:W-:-:S04]  /*11370*/  LOP3.LUT R3, R2, 0x1, RZ, 0x3c, !PT ;  /* 0x0000000102037812 */ /* 0x004fc800078e3cff */
[----:B------:R-:W-:-:S04]  /*11380*/  SHF.L.U32 R3, R3, 0x1f, RZ ;  /* 0x0000001f03037819 */ /* 0x000fc800000006ff */
[----:B------:R-:W0:Y:S02]  /*11390*/  SYNCS.PHASECHK.TRANS64.TRYWAIT P1, [R16+URZ+0x29870], R3 ;  /* 0x02987003100075a7 */ /* 0x000e24000802017f */
[----:B0-----:R-:W-:Y:S05]  /*113a0*/  @!P1 BRA `(.L_x_2103) ;  /* 0x0000001400bc9947 */ /* 0x001fea0003800000 */
.L_x_2148:
[----:B------:R-:W-:Y:S05]  /*113b0*/  BSYNC B0 ;  /* 0x0000000000007941 */ /* 0x000fea0003800000 */
.L_x_2102:
[----:B------:R-:W-:Y:S05]  /*113c0*/  @!P2 BRA `(.L_x_2104) ;  /* 0x000000000004a947 */ /* 0x000fea0003800000 */
[----:B------:R-:W-:Y:S01]  /*113d0*/  BPT.TRAP 0x1 ;  /* 0x000000040000795c */ /* 0x000fe20000300000 */
.L_x_2104:
[----:B------:R-:W0:Y:S02]  /*113e0*/  LDL R0, [R1] ;  /* 0x0000000001007983 */ /* 0x000e240000100800 */
[----:B0-----:R-:W-:-:S04]  /*113f0*/  SHF.L.U32 R3, R0, 0x1f, RZ ;  /* 0x0000001f00037819 */ /* 0x001fc800000006ff */
[----:B------:R-:W0:Y:S02]  /*11400*/  SYNCS.PHASECHK.TRANS64.TRYWAIT P1, [R16+URZ+0x29860], R3 ;  /* 0x02986003100075a7 */ /* 0x000e24000802017f */
[----:B0-----:R-:W-:Y:S05]  /*11410*/  @!P1 BRA `(.L_x_2105) ;  /* 0x0000001400b49947 */ /* 0x001fea0003800000 */
.L_x_2149:
[----:B------:R-:W2:Y:S04]  /*11420*/  LDL R2, [R1+0x14] ;  /* 0x0000140001027983 */ /* 0x000ea80000100800 */
[----:B------:R-:W3:Y:S01]  /*11430*/  LDL R12, [R1+0x10] ;  /* 0x00001000010c7983 */ /* 0x000ee20000100800 */
[----:B------:R-:W-:Y:S01]  /*11440*/  IMAD R0, R18, 0x5000, RZ ;  /* 0x0000500012007824 */ /* 0x000fe200078e02ff */
[----:B------:R-:W-:Y:S05]  /*11450*/  WARPSYNC.ALL ;  /* 0x0000000000007948 */ /* 0x000fea0003800000 */
[----:B------:R-:W1:Y:S01]  /*11460*/  S2R R9, SR_TID.X ;  /* 0x0000000000097919 */ /* 0x000e620000002100 */
[----:B------:R-:W-:Y:S01]  /*11470*/  IMAD.MOV.U32 R13, RZ, RZ, 0x40 ;  /* 0x00000040ff0d7424 */ /* 0x000fe200078e00ff */
[----:B-1----:R-:W-:-:S04]  /*11480*/  LOP3.LUT P1, RZ, R9, 0x4, RZ, 0xc0, !PT ;  /* 0x0000000409ff7812 */ /* 0x002fc8000782c0ff */
[----:B------:R-:W-:Y:S02]  /*11490*/  SEL R13, R13, 0xffffffc0, !P1 ;  /* 0xffffffc00d0d7807 */ /* 0x000fe40004800000 */
[C---:B--2---:R-:W-:Y:S02]  /*114a0*/  LOP3.LUT R2, R0.reuse, R2, RZ, 0xfc, !PT ;  /* 0x0000000200027212 */ /* 0x044fe400078efcff */
[----:B---3--:R-:W-:-:S03]  /*114b0*/  LOP3.LUT R0, R0, R12, RZ, 0xfc, !PT ;  /* 0x0000000c00007212 */ /* 0x008fc600078efcff */
        /* <DEDUP_REMOVED lines=71> */
.L_x_2106:
[----:B------:R-:W2:Y:S01]  /*11930*/  LDL.LU R2, [R1] ;  /* 0x0000000001027983 */ /* 0x000ea20000300800 */
        /* <DEDUP_REMOVED lines=9> */
[----:B--2---:R-:W-:-:S05]  /*119d0*/  LOP3.LUT R2, R2, R0, RZ, 0x3c, !PT ;  /* 0x0000000002027212 */ /* 0x004fca00078e3cff */
[----:B------:R0:W-:Y:S02]  /*119e0*/  STL [R1], R2 ;  /* 0x0000000201007387 */ /* 0x0001e40000100800 */
.L_x_2051:
[----:B------:R-:W-:Y:S05]  /*119f0*/  BSYNC B7 ;  /* 0x0000000000077941 */ /* 0x000fea0003800000 */
.L_x_2049:
[----:B-1----:R-:W2:Y:S04]  /*11a00*/  LDL R0, [R1+0x4] ;  /* 0x0000040001007983 */ /* 0x002ea80000100800 */
[----:B0-----:R0:W5:Y:S01]  /*11a10*/  LDL R2, [R1+0x1c] ;  /* 0x00001c0001027983 */ /* 0x0011620000100800 */
[----:B--2---:R-:W-:-:S13]  /*11a20*/  LOP3.LUT P1, RZ, R0, 0x4, RZ, 0xc0, !PT ;  /* 0x0000000400ff7812 */ /* 0x004fda000782c0ff */
        /* <DEDUP_REMOVED lines=10> */
.L_x_2107:
        /* <DEDUP_REMOVED lines=8> */
.L_x_2108:
[----:B-1----:R-:W2:Y:S01]  /*11b50*/  LDL R0, [R1+0x1c] ;  /* 0x00001c0001007983 */ /* 0x002ea20000100800 */
[----:B------:R-:W-:Y:S02]  /*11b60*/  ULDC UR4, c[0x0][0xc38] ;  /* 0x00030e0000047ab9 */ /* 0x000fe40000000800 */
[----:B--2---:R-:W-:-:S13]  /*11b70*/  ISETP.GE.AND P0, PT, R0, UR4, PT ;  /* 0x0000000400007c0c */ /* 0x004fda000bf06270 */
[----:B------:R-:W-:Y:S05]  /*11b80*/  @!P0 BRA `(.L_x_2109) ;  /* 0xffffffc800248947 */ /* 0x000fea000383ffff */
.L_x_2046:
[----:B0-----:R-:W2:Y:S01]  /*11b90*/  LDL.LU R0, [R1+0x20] ;  /* 0x0000200001007983 */ /* 0x001ea20000300800 */
[----:B------:R-:W-:Y:S01]  /*11ba0*/  BSSY B0, `(.L_x_2110) ;  /* 0x000000b000007945 */ /* 0x000fe20003800000 */
[----:B------:R-:W0:Y:S01]  /*11bb0*/  S2R R4, SR_CgaCtaId ;  /* 0x0000000000047919 */ /* 0x000e220000008800 */
[----:B--2---:R-:W-:-:S05]  /*11bc0*/  VIADD R0, R0, 0x1 ;  /* 0x0000000100007836 */ /* 0x004fca0000000000 */
        /* <DEDUP_REMOVED lines=8> */
.L_x_2150:
[----:B------:R-:W-:Y:S05]  /*11c50*/  BSYNC B0 ;  /* 0x0000000000007941 */ /* 0x000fea0003800000 */
.L_x_2110:
[----:B------:R-:W-:-:S03]  /*11c60*/  UMOV UR4, 0xffffffff ;  /* 0xffffffff00047882 */ /* 0x000fc60000000000 */
[----:B------:R-:W-:Y:S05]  /*11c70*/  BRA.DIV UR4, `(.L_x_2112) ;  /* 0x0000000e04c47947 */ /* 0x000fea000b800000 */
[----:B0-----:R-:W0:Y:S02]  /*11c80*/  S2R R0, SR_TID.X ;  /* 0x0000000000007919 */ /* 0x001e240000002100 */
[----:B0-----:R-:W-:-:S04]  /*11c90*/  SHF.R.U32.HI R0, RZ, 0x5, R0 ;  /* 0x00000005ff007819 */ /* 0x001fc80000011600 */
[----:B------:R-:W-:-:S05]  /*11ca0*/  LOP3.LUT R0, R0, 0x3, RZ, 0xc0, !PT ;  /* 0x0000000300007812 */ /* 0x000fca00078ec0ff */
[----:B------:R0:W1:Y:S02]  /*11cb0*/  SHFL.IDX PT, R14, R0, RZ, 0x1f ;  /* 0x00001fff000e7589 */ /* 0x00006400000e0000 */
.L_x_2153:
[----:B-1----:R-:W-:Y:S01]  /*11cc0*/  ISETP.NE.AND P0, PT, R14, RZ, PT ;  /* 0x000000ff0e00720c */ /* 0x002fe20003f05270 */
[----:B------:R-:W-:-:S12]  /*11cd0*/  BSSY B0, `(.L_x_2113) ;  /* 0x000002c000007945 */ /* 0x000fd80003800000 */
[----:B------:R-:W-:Y:S05]  /*11ce0*/  @P0 BRA `(.L_x_2114) ;  /* 0x0000000000a80947 */ /* 0x000fea0003800000 */
[----:B------:R-:W-:-:S03]  /*11cf0*/  UMOV UR4, 0xffffffff ;  /* 0xffffffff00047882 */ /* 0x000fc60000000000 */
[----:B------:R-:W-:Y:S05]  /*11d00*/  BRA.DIV UR4, `(.L_x_2115) ;  /* 0x0000000e04d47947 */ /* 0x000fea000b800000 */
[----:B------:R-:W-:-:S13]  /*11d10*/  ELECT P6, URZ, PT ;  /* 0x00000000003f782f */ /* 0x000fda00038c0000 */
.L_x_2156:
[----:B------:R-:W-:Y:S05]  /*11d20*/  @!P6 BRA `(.L_x_2114) ;  /* 0x000000000098e947 */ /* 0x000fea0003800000 */
[----:B------:R-:W-:-:S06]  /*11d30*/  ULOP3.LUT UR4, UR38, 0x2, URZ, 0xfc, !UPT ;  /* 0x0000000226047892 */ /* 0x000fcc000f8efc3f */
[----:B0-----:R-:W-:-:S05]  /*11d40*/  IMAD.U32 R0, RZ, RZ, UR4 ;  /* 0x00000004ff007e24 */ /* 0x001fca000f8e00ff */
[----:B------:R-:W-:-:S13]  /*11d50*/  ISETP.NE.AND P0, PT, R0, 0x3, PT ;  /* 0x000000030000780c */ /* 0x000fda0003f05270 */
[----:B------:R-:W-:Y:S05]  /*11d60*/  @!P0 BRA `(.L_x_2116) ;  /* 0x0000000000048947 */ /* 0x000fea0003800000 */
[----:B------:R-:W-:Y:S01]  /*11d70*/  BPT.TRAP 0x1 ;  /* 0x000000040000795c */ /* 0x000fe20000300000 */
.L_x_2116:
        /* <DEDUP_REMOVED lines=9> */
[----:B------:R-:W-:Y:S02]  /*11e10*/  SEL R2, R0, RZ, P2 ;  /* 0x000000ff00027207 */ /* 0x000fe40001000000 */
[----:B------:R-:W-:-:S03]  /*11e20*/  SHF.L.U32 R0, R6, 0x1f, RZ ;  /* 0x0000001f06007819 */ /* 0x000fc600000006ff */
[----:B------:R-:W-:Y:S01]  /*11e30*/  IMAD R5, R2, 0x8, R5 ;  /* 0x0000000802057824 */ /* 0x000fe200078e0205 */
[----:B0-----:R-:W-:Y:S06]  /*11e40*/  @!P1 BRA `(.L_x_2117) ;  /* 0x0000000c00a49947 */ /* 0x001fec0003800000 */
.L_x_2157:
[----:B------:R-:W1:Y:S02]  /*11e50*/  SYNCS.PHASECHK.TRANS64.TRYWAIT P1, [R5+URZ], R0 ;  /* 0x00000000050075a7 */ /* 0x000e64000802017f */
[----:B-1----:R-:W-:Y:S05]  /*11e60*/  @!P1 BRA `(.L_x_2118) ;  /* 0x0000000c00b09947 */ /* 0x002fea0003800000 */
.L_x_2158:
[----:B------:R-:W-:Y:S05]  /*11e70*/  @!P0 BRA `(.L_x_2119) ;  /* 0x0000000000048947 */ /* 0x000fea0003800000 */
[----:B------:R-:W-:Y:S01]  /*11e80*/  BPT.TRAP 0x1 ;  /* 0x000000040000795c */ /* 0x000fe20000300000 */
.L_x_2119:
[----:B-1----:R-:W-:-:S04]  /*11e90*/  IMAD R5, R18, 0x8, R3 ;  /* 0x0000000812057824 */ /* 0x002fc800078e0203 */
[----:B------:R-:W1:Y:S02]  /*11ea0*/  SYNCS.PHASECHK.TRANS64.TRYWAIT P1, [R5+URZ+0x29860], R4 ;  /* 0x02986004050075a7 */ /* 0x000e64000802017f */
[----:B-1----:R-:W-:Y:S05]  /*11eb0*/  @!P1 BRA `(.L_x_2120) ;  /* 0x0000000c00b09947 */ /* 0x002fea0003800000 */
.L_x_2159:
[----:B------:R-:W-:Y:S05]  /*11ec0*/  @!P0 BRA `(.L_x_2121) ;  /* 0x0000000000048947 */ /* 0x000fea0003800000 */
[----:B------:R-:W-:Y:S01]  /*11ed0*/  BPT.TRAP 0x1 ;  /* 0x000000040000795c */ /* 0x000fe20000300000 */
.L_x_2121:
[----:B------:R-:W-:-:S04]  /*11ee0*/  IMAD R3, R2, 0x8, R3 ;  /* 0x0000000802037824 */ /* 0x000fc800078e0203 */
[----:B------:R-:W2:Y:S02]  /*11ef0*/  SYNCS.PHASECHK.TRANS64.TRYWAIT P1, [R3+URZ+0x29860], R0 ;  /* 0x02986000030075a7 */ /* 0x000ea4000802017f */
[----:B--2---:R-:W-:Y:S05]  /*11f00*/  @!P1 BRA `(.L_x_2122) ;  /* 0x0000000c00b09947 */ /* 0x004fea0003800000 */
.L_x_2160:
[----:B------:R-:W-:Y:S05]  /*11f10*/  @!P0 BRA `(.L_x_2123) ;  /* 0x0000000000048947 */ /* 0x000fea0003800000 */
[----:B------:R-:W-:Y:S01]  /*11f20*/  BPT.TRAP 0x1 ;  /* 0x000000040000795c */ /* 0x000fe20000300000 */
.L_x_2123:
[----:B------:R-:W3:Y:S02]  /*11f30*/  SYNCS.PHASECHK.TRANS64.TRYWAIT P0, [R5+URZ+0x29880], R4 ;  /* 0x02988004050075a7 */ /* 0x000ee4000800017f */
[----:B---3--:R-:W-:Y:S05]  /*11f40*/  @!P0 BRA `(.L_x_2124) ;  /* 0x0000000c00b48947 */ /* 0x008fea0003800000 */
.L_x_2125:
[----:B----4-:R4:W0:Y:S02]  /*11f50*/  SYNCS.PHASECHK.TRANS64.TRYWAIT P0, [R3+URZ+0x29880], R0 ;  /* 0x02988000030075a7 */ /* 0x010824000800017f */
[----:B0-----:R-:W-:Y:S05]  /*11f60*/  @!P0 NANOSLEEP.SYNCS 0x989680 ;  /* 0x009896800000895d */ /* 0x001fea0003900000 */
[----:B------:R-:W0:Y:S02]  /*11f70*/  @!P0 SYNCS.PHASECHK.TRANS64 P0, [R3+URZ+0x29880], R0 ;  /* 0x02988000030085a7 */ /* 0x000e24000800007f */
[----:B0-----:R-:W-:Y:S05]  /*11f80*/  @!P0 BRA `(.L_x_2125) ;  /* 0xfffffffc00f08947 */ /* 0x001fea000383ffff */
.L_x_2114:
[----:B------:R-:W-:Y:S05]  /*11f90*/  BSYNC B0 ;  /* 0x0000000000007941 */ /* 0x000fea0003800000 */
.L_x_2113:
[----:B------:R-:W-:Y:S05]  /*11fa0*/  EXIT ;  /* 0x000000000000794d */ /* 0x000fea0003800000 */
.L_x_1996:
[----:B0-----:R-:W-:-:S04]  /*11fb0*/  IMAD.U32 R3, RZ, RZ, UR41 ;  /* 0x00000029ff037e24 */ /* 0x001fc8000f8e00ff */
[----:B------:R0:W1:Y:S03]  /*11fc0*/  SYNCS.PHASECHK.TRANS64.TRYWAIT P1, [R3+URZ+0x29800], R0 ;  /* 0x02980000030075a7 */ /* 0x000066000802017f */
[----:B-1----:R-:W-:Y:S05]  /*11fd0*/  @!P1 NANOSLEEP.SYNCS 0x989680 ;  /* 0x009896800000995d */ /* 0x002fea0003900000 */
[----:B------:R-:W1:Y:S02]  /*11fe0*/  @!P1 SYNCS.PHASECHK.TRANS64 P1, [R3+URZ+0x29800], R0 ;  /* 0x02980000030095a7 */ /* 0x000e64000802007f */
[----:B-1----:R-:W-:Y:S05]  /*11ff0*/  @!P1 BRA `(.L_x_1996) ;  /* 0xfffffffc00ec9947 */ /* 0x002fea000383ffff */
[----:B------:R-:W-:Y:S05]  /*12000*/  BRA `(.L_x_2126) ;  /* 0xfffffef800747947 */ /* 0x000fea000383ffff */
.L_x_2000:
[----:B-1----:R1:W2:Y:S02]  /*12010*/  SYNCS.PHASECHK.TRANS64.TRYWAIT P2, [R2+URZ+0x29830], R3 ;  /* 0x02983003020075a7 */ /* 0x0022a4000804017f */
[----:B--2---:R-:W-:Y:S05]  /*12020*/  @!P2 NANOSLEEP.SYNCS 0x989680 ;  /* 0x009896800000a95d */ /* 0x004fea0003900000 */
[----:B------:R-:W2:Y:S02]  /*12030*/  @!P2 SYNCS.PHASECHK.TRANS64 P2, [R2+URZ+0x29830], R3 ;  /* 0x029830030200a5a7 */ /* 0x000ea4000804007f */
[----:B--2---:R-:W-:Y:S05]  /*12040*/  @!P2 BRA `(.L_x_2000) ;  /* 0xfffffffc00f0a947 */ /* 0x004fea000383ffff */
[----:B------:R-:W-:Y:S05]  /*12050*/  BRA `(.L_x_1999) ;  /* 0xfffffef800987947 */ /* 0x000fea000383ffff */
.L_x_2005:
[----:B-1----:R-:W-:-:S04]  /*12060*/  IMAD.U32 R7, RZ, RZ, UR6 ;  /* 0x00000006ff077e24 */ /* 0x002fc8000f8e00ff */
[----:B------:R1:W2:Y:S03]  /*12070*/  SYNCS.PHASECHK.TRANS64.TRYWAIT P3, [R7+URZ+0x29830], R0 ;  /* 0x02983000070075a7 */ /* 0x0002a6000806017f */
[----:B--2---:R-:W-:Y:S05]  /*12080*/  @!P3 NANOSLEEP.SYNCS 0x989680 ;  /* 0x009896800000b95d */ /* 0x004fea0003900000 */
[----:B------:R-:W2:Y:S02]  /*12090*/  @!P3 SYNCS.PHASECHK.TRANS64 P3, [R7+URZ+0x29830], R0 ;  /* 0x029830000700b5a7 */ /* 0x000ea4000806007f */
[----:B--2---:R-:W-:Y:S05]  /*120a0*/  @!P3 BRA `(.L_x_2005) ;  /* 0xfffffffc00ecb947 */ /* 0x004fea000383ffff */
[----:B------:R-:W-:Y:S05]  /*120b0*/  BRA `(.L_x_2002) ;  /* 0xffffff2c00487947 */ /* 0x000fea000383ffff */
.L_x_2009:
[----:B-1----:R-:W-:-:S04]  /*120c0*/  IMAD.U32 R7, RZ, RZ, UR6 ;  /* 0x00000006ff077e24 */ /* 0x002fc8000f8e00ff */
[----:B------:R1:W2:Y:S03]  /*120d0*/  SYNCS.PHASECHK.TRANS64.TRYWAIT P3, [R7+URZ+0x29850], R0 ;  /* 0x02985000070075a7 */ /* 0x0002a6000806017f */
[----:B--2---:R-:W-:Y:S05]  /*120e0*/  @!P3 NANOSLEEP.SYNCS 0x989680 ;  /* 0x009896800000b95d */ /* 0x004fea0003900000 */
[----:B------:R-:W2:Y:S02]  /*120f0*/  @!P3 SYNCS.PHASECHK.TRANS64 P3, [R7+URZ+0x29850], R0 ;  /* 0x029850000700b5a7 */ /* 0x000ea4000806007f */
[----:B--2---:R-:W-:Y:S05]  /*12100*/  @!P3 BRA `(.L_x_2009) ;  /* 0xfffffffc00ecb947 */ /* 0x004fea000383ffff */
[----:B------:R-:W-:Y:S05]  /*12110*/  BRA `(.L_x_2006) ;  /* 0xffffff3800507947 */ /* 0x000fea000383ffff */
.L_x_2016:
[----:B-1----:R-:W-:-:S04]  /*12120*/  IMAD.U32 R9, RZ, RZ, UR6 ;  /* 0x00000006ff097e24 */ /* 0x002fc8000f8e00ff */
[----:B------:R1:W2:Y:S03]  /*12130*/  SYNCS.PHASECHK.TRANS64.TRYWAIT P2, [R9+URZ+0x29830], R0 ;  /* 0x02983000090075a7 */ /* 0x0002a6000804017f */
[----:B--2---:R-:W-:Y:S05]  /*12140*/  @!P2 NANOSLEEP.SYNCS 0x989680 ;  /* 0x009896800000a95d */ /* 0x004fea0003900000 */
[----:B------:R-:W2:Y:S02]  /*12150*/  @!P2 SYNCS.PHASECHK.TRANS64 P2, [R9+URZ+0x29830], R0 ;  /* 0x029830000900a5a7 */ /* 0x000ea4000804007f */
[----:B--2---:R-:W-:Y:S05]  /*12160*/  @!P2 BRA `(.L_x_2016) ;  /* 0xfffffffc00eca947 */ /* 0x004fea000383ffff */
[----:B------:R-:W-:Y:S05]  /*12170*/  BRA `(.L_x_2013) ;  /* 0xffffff64002c7947 */ /* 0x000fea000383ffff */
.L_x_2020:
[----:B-1----:R-:W-:-:S04]  /*12180*/  IMAD.U32 R9, RZ, RZ, UR6 ;  /* 0x00000006ff097e24 */ /* 0x002fc8000f8e00ff */
[----:B------:R1:W2:Y:S03]  /*12190*/  SYNCS.PHASECHK.TRANS64.TRYWAIT P2, [R9+URZ+0x29850], R0 ;  /* 0x02985000090075a7 */ /* 0x0002a6000804017f */
[----:B--2---:R-:W-:Y:S05]  /*121a0*/  @!P2 NANOSLEEP.SYNCS 0x989680 ;  /* 0x009896800000a95d */ /* 0x004fea0003900000 */
[----:B------:R-:W2:Y:S02]  /*121b0*/  @!P2 SYNCS.PHASECHK.TRANS64 P2, [R9+URZ+0x29850], R0 ;  /* 0x029850000900a5a7 */ /* 0x000ea4000804007f */
[----:B--2---:R-:W-:Y:S05]  /*121c0*/  @!P2 BRA `(.L_x_2020) ;  /* 0xfffffffc00eca947 */ /* 0x004fea000383ffff */
[----:B------:R-:W-:Y:S05]  /*121d0*/  BRA `(.L_x_2017) ;  /* 0xffffff7000287947 */ /* 0x000fea000383ffff */
.L_x_2026:
[----:B-1----:R-:W-:-:S04]  /*121e0*/  IMAD.U32 R5, RZ, RZ, UR9 ;  /* 0x00000009ff057e24 */ /* 0x002fc8000f8e00ff */
[----:B------:R1:W2:Y:S03]  /*121f0*/  SYNCS.PHASECHK.TRANS64.TRYWAIT P1, [R5+URZ+0x29850], R4 ;  /* 0x02985004050075a7 */ /* 0x0002a6000802017f */
[----:B--2---:R-:W-:Y:S05]  /*12200*/  @!P1 NANOSLEEP.SYNCS 0x989680 ;  /* 0x009896800000995d */ /* 0x004fea0003900000 */
[----:B------:R-:W2:Y:S02]  /*12210*/  @!P1 SYNCS.PHASECHK.TRANS64 P1, [R5+URZ+0x29850], R4 ;  /* 0x02985004050095a7 */ /* 0x000ea4000802007f */
[----:B--2---:R-:W-:Y:S05]  /*12220*/  @!P1 BRA `(.L_x_2026) ;  /* 0xfffffffc00ec9947 */ /* 0x004fea000383ffff */
[----:B------:R-:W-:Y:S05]  /*12230*/  BRA `(.L_x_2025) ;  /* 0xffffff8c00fc7947 */ /* 0x000fea000383ffff */
.L_x_2060:
[----:B------:R-:W-:Y:S02]  /*12240*/  IMAD.MOV.U32 R13, RZ, RZ, R0 ;  /* 0x000000ffff0d7224 */ /* 0x000fe400078e0000 */
[----:B------:R-:W-:Y:S02]  /*12250*/  IMAD.MOV.U32 R12, RZ, RZ, RZ ;  /* 0x000000ffff0c7224 */ /* 0x000fe400078e00ff */
[----:B------:R-:W-:Y:S02]  /*12260*/  IMAD.MOV.U32 R11, RZ, RZ, 0x1f ;  /* 0x0000001fff0b7424 */ /* 0x000fe400078e00ff */
[----:B------:R-:W-:-:S07]  /*12270*/  IMAD.MOV.U32 R15, RZ, RZ, -0x1 ;  /* 0xffffffffff0f7424 */ /* 0x000fce00078e00ff */
[----:B-1----:R-:W-:Y:S05]  /*12280*/  WARPSYNC.COLLECTIVE R15, `(.L_x_2127) ;  /* 0x000000000f087348 */ /* 0x002fea0003c00000 */
[----:B------:R0:W2:Y:S02]  /*12290*/  SHFL.IDX P6, R14, R13, R12, R11 ;  /* 0x0000000c0d0e7389 */ /* 0x0000a400000c000b */
[----:B012---:R-:W-:Y:S01]  /*122a0*/  ENDCOLLECTIVE ;  /* 0x000000000000791b */ /* 0x007fe20003800000 */
.L_x_2127:
[----:B------:R-:W-:Y:S05]  /*122b0*/  BRA `(.L_x_2128) ;  /* 0xffffffcc00947947 */ /* 0x000fea000383ffff */
.L_x_2062:
[----:B------:R-:W-:Y:S01]  /*122c0*/  BSSY B0, `(.L_x_2129) ;  /* 0x0000006000007945 */ /* 0x000fe20003800000 */
[----:B------:R-:W-:-:S07]  /*122d0*/  IMAD.MOV.U32 R15, RZ, RZ, -0x1 ;  /* 0xffffffffff0f7424 */ /* 0x000fce00078e00ff */
[----:B-1----:R-:W-:Y:S05]  /*122e0*/  WARPSYNC.COLLECTIVE R15, `(.L_x_2130) ;  /* 0x000000000f0c7348 */ /* 0x002fea0003c00000 */
[----:B------:R-:W-:Y:S02]  /*122f0*/  ELECT P6, UR62, PT ;  /* 0x00000000003e782f */ /* 0x000fe400038c0000 */
[----:B------:R-:W-:Y:S01]  /*12300*/  MOV R14, UR62 ;  /* 0x0000003e000e7c02 */ /* 0x000fe20008000f00 */
[----:B-1----:R-:W-:Y:S10]  /*12310*/  ENDCOLLECTIVE ;  /* 0x000000000000791b */ /* 0x002ff40003800000 */
.L_x_2130:
[----:B------:R-:W-:Y:S05]  /*12320*/  BSYNC B0 ;  /* 0x0000000000007941 */ /* 0x000fea0003800000 */
.L_x_2129:
[----:B------:R-:W-:Y:S05]  /*12330*/  BRA `(.L_x_2131) ;  /* 0xffffffcc00a47947 */ /* 0x000fea000383ffff */
.L_x_2064:
[----:B0-----:R0:W2:Y:S02]  /*12340*/  SYNCS.PHASECHK.TRANS64.TRYWAIT P1, [R2+URZ+0x29880], R3 ;  /* 0x02988003020075a7 */ /* 0x0010a4000802017f */
[----:B--2---:R-:W-:Y:S05]  /*12350*/  @!P1 NANOSLEEP.SYNCS 0x989680 ;  /* 0x009896800000995d */ /* 0x004fea0003900000 */
[----:B------:R-:W2:Y:S02]  /*12360*/  @!P1 SYNCS.PHASECHK.TRANS64 P1, [R2+URZ+0x29880], R3 ;  /* 0x02988003020095a7 */ /* 0x000ea4000802007f */
[----:B--2---:R-:W-:Y:S05]  /*12370*/  @!P1 BRA `(.L_x_2064) ;  /* 0xfffffffc00f09947 */ /* 0x004fea000383ffff */
[----:B------:R-:W-:Y:S05]  /*12380*/  BRA `(.L_x_2132) ;  /* 0xffffffd000007947 */ /* 0x000fea000383ffff */
.L_x_2066:
[----:B--2---:R2:W3:Y:S02]  /*12390*/  SYNCS.PHASECHK.TRANS64.TRYWAIT P1, [R2+URZ+0x29840], R3 ;  /* 0x02984003020075a7 */ /* 0x0044e4000802017f */
[----:B---3--:R-:W-:Y:S05]  /*123a0*/  @!P1 NANOSLEEP.SYNCS 0x989680 ;  /* 0x009896800000995d */ /* 0x008fea0003900000 */
[----:B------:R-:W3:Y:S02]  /*123b0*/  @!P1 SYNCS.PHASECHK.TRANS64 P1, [R2+URZ+0x29840], R3 ;  /* 0x02984003020095a7 */ /* 0x000ee4000802007f */
[----:B---3--:R-:W-:Y:S05]  /*123c0*/  @!P1 BRA `(.L_x_2066) ;  /* 0xfffffffc00f09947 */ /* 0x008fea000383ffff */
[----:B------:R-:W-:Y:S05]  /*123d0*/  BRA `(.L_x_2133) ;  /* 0xffffffd0004c7947 */ /* 0x000fea000383ffff */
.L_x_2070:
[----:B------:R-:W-:Y:S02]  /*123e0*/  IMAD.MOV.U32 R13, RZ, RZ, R3 ;  /* 0x000000ffff0d7224 */ /* 0x000fe400078e0003 */
[----:B------:R-:W-:Y:S02]  /*123f0*/  IMAD.MOV.U32 R12, RZ, RZ, RZ ;  /* 0x000000ffff0c7224 */ /* 0x000fe400078e00ff */
[----:B------:R-:W-:Y:S02]  /*12400*/  IMAD.MOV.U32 R11, RZ, RZ, 0x1c1f ;  /* 0x00001c1fff0b7424 */ /* 0x000fe400078e00ff */
[----:B------:R-:W-:Y:S02]  /*12410*/  IMAD.MOV.U32 R15, RZ, RZ, -0x1 ;  /* 0xffffffffff0f7424 */ /* 0x000fe400078e00ff */
[----:B------:R-:W-:-:S07]  /*12420*/  IMAD.U32 R0, RZ, RZ, UR41 ;  /* 0x00000029ff007e24 */ /* 0x000fce000f8e00ff */
[----:B-----5:R-:W-:Y:S05]  /*12430*/  WARPSYNC.COLLECTIVE R15, `(.L_x_2134) ;  /* 0x000000000f087348 */ /* 0x020fea0003c00000 */
[----:B------:R0:W1:Y:S02]  /*12440*/  SHFL.IDX P6, R14, R13, R12, R11 ;  /* 0x0000000c0d0e7389 */ /* 0x00006400000c000b */
[----:B01---5:R-:W-:Y:S01]  /*12450*/  ENDCOLLECTIVE ;  /* 0x000000000000791b */ /* 0x023fe20003800000 */
.L_x_2134:
[----:B------:R-:W-:Y:S02]  /*12460*/  IMAD R0, R0, 0x80, R10 ;  /* 0x0000008000007824 */ /* 0x000fe400078e020a */
[----:B------:R-:W-:Y:S02]  /*12470*/  IMAD.MOV.U32 R13, RZ, RZ, R4 ;  /* 0x000000ffff0d7224 */ /* 0x000fe400078e0004 */
[----:B------:R-:W-:-:S07]  /*12480*/  IMAD.MOV.U32 R5, RZ, RZ, R14 ;  /* 0x000000ffff057224 */ /* 0x000fce00078e000e */
[----:B------:R-:W-:Y:S05]  /*12490*/  WARPSYNC.COLLECTIVE R15, `(.L_x_2135) ;  /* 0x000000000f087348 */ /* 0x000fea0003c00000 */
[----:B------:R0:W1:Y:S02]  /*124a0*/  SHFL.IDX P6, R14, R13, R12, R11 ;  /* 0x0000000c0d0e7389 */ /* 0x00006400000c000b */
[----:B01----:R-:W-:Y:S01]  /*124b0*/  ENDCOLLECTIVE ;  /* 0x000000000000791b */ /* 0x003fe20003800000 */
.L_x_2135:
        /* <DEDUP_REMOVED lines=9> */
.L_x_2136:
        /* <DEDUP_REMOVED lines=16> */
.L_x_2137:
[----:B------:R-:W-:Y:S02]  /*12650*/  IMAD.MOV.U32 R13, RZ, RZ, R3 ;  /* 0x000000ffff0d7224 */ /* 0x000fe400078e0003 */
[----:B------:R-:W-:Y:S02]  /*12660*/  IMAD.MOV.U32 R12, RZ, RZ, 0x2 ;  /* 0x00000002ff0c7424 */ /* 0x000fe400078e00ff */
[----:B------:R-:W-:-:S07]  /*12670*/  IMAD.MOV.U32 R6, RZ, RZ, R14 ;  /* 0x000000ffff067224 */ /* 0x000fce00078e000e */
[----:B------:R-:W-:Y:S05]  /*12680*/  WARPSYNC.COLLECTIVE R15, `(.L_x_2138) ;  /* 0x000000000f087348 */ /* 0x000fea0003c00000 */
[----:B------:R0:W1:Y:S02]  /*12690*/  SHFL.IDX P6, R14, R13, R12, R11 ;  /* 0x0000000c0d0e7389 */ /* 0x00006400000c000b */
[----:B01----:R-:W-:Y:S01]  /*126a0*/  ENDCOLLECTIVE ;  /* 0x000000000000791b */ /* 0x003fe20003800000 */
.L_x_2138:
        /* <DEDUP_REMOVED lines=16> */
.L_x_2139:
[----:B------:R-:W-:Y:S02]  /*127b0*/  IMAD.MOV.U32 R13, RZ, RZ, R3 ;  /* 0x000000ffff0d7224 */ /* 0x000fe400078e0003 */
[----:B------:R-:W-:Y:S02]  /*127c0*/  IMAD.MOV.U32 R12, RZ, RZ, 0x3 ;  /* 0x00000003ff0c7424 */ /* 0x000fe400078e00ff */
[----:B------:R-:W-:-:S07]  /*127d0*/  IMAD.MOV.U32 R6, RZ, RZ, R14 ;  /* 0x000000ffff067224 */ /* 0x000fce00078e000e */
[----:B------:R-:W-:Y:S05]  /*127e0*/  WARPSYNC.COLLECTIVE R15, `(.L_x_2140) ;  /* 0x000000000f087348 */ /* 0x000fea0003c00000 */
[----:B------:R0:W1:Y:S02]  /*127f0*/  SHFL.IDX P6, R14, R13, R12, R11 ;  /* 0x0000000c0d0e7389 */ /* 0x00006400000c000b */
[----:B01----:R-:W-:Y:S01]  /*12800*/  ENDCOLLECTIVE ;  /* 0x000000000000791b */ /* 0x003fe20003800000 */
.L_x_2140:
        /* <DEDUP_REMOVED lines=14> */
.L_x_2141:
[----:B------:R-:W-:Y:S01]  /*128f0*/  IMAD.MOV.U32 R4, RZ, RZ, R14 ;  /* 0x000000ffff047224 */ /* 0x000fe200078e000e */
[----:B------:R-:W-:Y:S06]  /*12900*/  BRA `(.L_x_2142) ;  /* 0xffffffd400947947 */ /* 0x000fec000383ffff */
.L_x_2075:
[----:B-1----:R1:W2:Y:S02]  /*12910*/  SYNCS.PHASECHK.TRANS64.TRYWAIT P0, [R17+URZ+0x29820], R0 ;  /* 0x02982000110075a7 */ /* 0x0022a4000800017f */
[----:B--2---:R-:W-:Y:S05]  /*12920*/  @!P0 NANOSLEEP.SYNCS 0x989680 ;  /* 0x009896800000895d */ /* 0x004fea0003900000 */
[----:B------:R-:W2:Y:S02]  /*12930*/  @!P0 SYNCS.PHASECHK.TRANS64 P0, [R17+URZ+0x29820], R0 ;  /* 0x02982000110085a7 */ /* 0x000ea4000800007f */
[----:B--2---:R-:W-:Y:S05]  /*12940*/  @!P0 BRA `(.L_x_2075) ;  /* 0xfffffffc00f08947 */ /* 0x004fea000383ffff */
[----:B------:R-:W-:Y:S05]  /*12950*/  BRA `(.L_x_2143) ;  /* 0xffffffd800047947 */ /* 0x000fea000383ffff */
.L_x_2081:
[----:B0-----:R0:W2:Y:S02]  /*12960*/  SYNCS.PHASECHK.TRANS64.TRYWAIT P0, [R4+URZ+0x29880], R5 ;  /* 0x02988005040075a7 */ /* 0x0010a4000800017f */
[----:B--2---:R-:W-:Y:S05]  /*12970*/  @!P0 NANOSLEEP.SYNCS 0x989680 ;  /* 0x009896800000895d */ /* 0x004fea0003900000 */
[----:B------:R-:W2:Y:S02]  /*12980*/  @!P0 SYNCS.PHASECHK.TRANS64 P0, [R4+URZ+0x29880], R5 ;  /* 0x02988005040085a7 */ /* 0x000ea4000800007f */
[----:B--2---:R-:W-:Y:S05]  /*12990*/  @!P0 BRA `(.L_x_2081) ;  /* 0xfffffffc00f08947 */ /* 0x004fea000383ffff */
[----:B------:R-:W-:Y:S05]  /*129a0*/  BRA `(.L_x_2144) ;  /* 0xffffffd800b87947 */ /* 0x000fea000383ffff */
.L_x_2086:
[----:B--2---:R2:W3:Y:S02]  /*129b0*/  SYNCS.PHASECHK.TRANS64.TRYWAIT P0, [R4+URZ+0x29840], R5 ;  /* 0x02984005040075a7 */ /* 0x0044e4000800017f */
[----:B---3--:R-:W-:Y:S05]  /*129c0*/  @!P0 NANOSLEEP.SYNCS 0x989680 ;  /* 0x009896800000895d */ /* 0x008fea0003900000 */
[----:B------:R-:W3:Y:S02]  /*129d0*/  @!P0 SYNCS.PHASECHK.TRANS64 P0, [R4+URZ+0x29840], R5 ;  /* 0x02984005040085a7 */ /* 0x000ee4000800007f */
[----:B---3--:R-:W-:Y:S05]  /*129e0*/  @!P0 BRA `(.L_x_2086) ;  /* 0xfffffffc00f08947 */ /* 0x008fea000383ffff */
[----:B------:R-:W-:Y:S05]  /*129f0*/  BRA `(.L_x_2145) ;  /* 0xffffffdc00307947 */ /* 0x000fea000383ffff */
.L_x_2094:
[----:B--2---:R2:W3:Y:S02]  /*12a00*/  SYNCS.PHASECHK.TRANS64.TRYWAIT P1, [R19+URZ+0x29870], R4 ;  /* 0x02987004130075a7 */ /* 0x0044e4000802017f */
[----:B---3--:R-:W-:Y:S05]  /*12a10*/  @!P1 NANOSLEEP.SYNCS 0x989680 ;  /* 0x009896800000995d */ /* 0x008fea0003900000 */
[----:B------:R-:W3:Y:S02]  /*12a20*/  @!P1 SYNCS.PHASECHK.TRANS64 P1, [R19+URZ+0x29870], R4 ;  /* 0x02987004130095a7 */ /* 0x000ee4000802007f */
[----:B---3--:R-:W-:Y:S05]  /*12a30*/  @!P1 BRA `(.L_x_2094) ;  /* 0xfffffffc00f09947 */ /* 0x008fea000383ffff */
[----:B------:R-:W-:Y:S05]  /*12a40*/  BRA `(.L_x_2146) ;  /* 0xffffffe000487947 */ /* 0x000fea000383ffff */
.L_x_2096:
[----:B---3--:R3:W4:Y:S02]  /*12a50*/  SYNCS.PHASECHK.TRANS64.TRYWAIT P1, [R19+URZ+0x29860], R0 ;  /* 0x02986000130075a7 */ /* 0x008724000802017f */
[----:B----4-:R-:W-:Y:S05]  /*12a60*/  @!P1 NANOSLEEP.SYNCS 0x989680 ;  /* 0x009896800000995d */ /* 0x010fea0003900000 */
[----:B------:R-:W4:Y:S02]  /*12a70*/  @!P1 SYNCS.PHASECHK.TRANS64 P1, [R19+URZ+0x29860], R0 ;  /* 0x02986000130095a7 */ /* 0x000f24000802007f */
[----:B----4-:R-:W-:Y:S05]  /*12a80*/  @!P1 BRA `(.L_x_2096) ;  /* 0xfffffffc00f09947 */ /* 0x010fea000383ffff */
[----:B------:R-:W-:Y:S05]  /*12a90*/  BRA `(.L_x_2147) ;  /* 0xffffffe000507947 */ /* 0x000fea000383ffff */
.L_x_2103:
[----:B0-----:R0:W1:Y:S02]  /*12aa0*/  SYNCS.PHASECHK.TRANS64.TRYWAIT P1, [R16+URZ+0x29870], R3 ;  /* 0x02987003100075a7 */ /* 0x001064000802017f */
[----:B-1----:R-:W-:Y:S05]  /*12ab0*/  @!P1 NANOSLEEP.SYNCS 0x989680 ;  /* 0x009896800000995d */ /* 0x002fea0003900000 */
[----:B------:R-:W1:Y:S02]  /*12ac0*/  @!P1 SYNCS.PHASECHK.TRANS64 P1, [R16+URZ+0x29870], R3 ;  /* 0x02987003100095a7 */ /* 0x000e64000802007f */
[----:B-1----:R-:W-:Y:S05]  /*12ad0*/  @!P1 BRA `(.L_x_2103) ;  /* 0xfffffffc00f09947 */ /* 0x002fea000383ffff */
[----:B------:R-:W-:Y:S05]  /*12ae0*/  BRA `(.L_x_2148) ;  /* 0xffffffe800307947 */ /* 0x000fea000383ffff */
.L_x_2105:
[----:B0-----:R0:W1:Y:S02]  /*12af0*/  SYNCS.PHASECHK.TRANS64.TRYWAIT P1, [R16+URZ+0x29860], R3 ;  /* 0x02986003100075a7 */ /* 0x001064000802017f */
[----:B-1----:R-:W-:Y:S05]  /*12b00*/  @!P1 NANOSLEEP.SYNCS 0x989680 ;  /* 0x009896800000995d */ /* 0x002fea0003900000 */
[----:B------:R-:W1:Y:S02]  /*12b10*/  @!P1 SYNCS.PHASECHK.TRANS64 P1, [R16+URZ+0x29860], R3 ;  /* 0x02986003100095a7 */ /* 0x000e64000802007f */
[----:B-1----:R-:W-:Y:S05]  /*12b20*/  @!P1 BRA `(.L_x_2105) ;  /* 0xfffffffc00f09947 */ /* 0x002fea000383ffff */
[----:B------:R-:W-:Y:S05]  /*12b30*/  BRA `(.L_x_2149) ;  /* 0xffffffe800387947 */ /* 0x000fea000383ffff */
.L_x_2111:
[----:B0-----:R0:W1:Y:S02]  /*12b40*/  SYNCS.PHASECHK.TRANS64.TRYWAIT P0, [R3+URZ+0x29820], R0 ;  /* 0x02982000030075a7 */ /* 0x001064000800017f */
[----:B-1----:R-:W-:Y:S05]  /*12b50*/  @!P0 NANOSLEEP.SYNCS 0x989680 ;  /* 0x009896800000895d */ /* 0x002fea0003900000 */
[----:B------:R-:W1:Y:S02]  /*12b60*/  @!P0 SYNCS.PHASECHK.TRANS64 P0, [R3+URZ+0x29820], R0 ;  /* 0x02982000030085a7 */ /* 0x000e64000800007f */
[----:B-1----:R-:W-:Y:S05]  /*12b70*/  @!P0 BRA `(.L_x_2111) ;  /* 0xfffffffc00f08947 */ /* 0x002fea000383ffff */
[----:B------:R-:W-:Y:S05]  /*12b80*/  BRA `(.L_x_2150) ;  /* 0xfffffff000307947 */ /* 0x000fea000383ffff */
.L_x_2112:
        /* <DEDUP_REMOVED lines=8> */
[----:B0-----:R-:W-:Y:S05]  /*12c10*/  WARPSYNC.COLLECTIVE R15, `(.L_x_2152) ;  /* 0x000000000f087348 */ /* 0x001fea0003c00000 */
[----:B------:R1:W2:Y:S02]  /*12c20*/  SHFL.IDX P6, R14, R13, R12, R11 ;  /* 0x0000000c0d0e7389 */ /* 0x0002a400000c000b */
[----:B012---:R-:W-:Y:S01]  /*12c30*/  ENDCOLLECTIVE ;  /* 0x000000000000791b */ /* 0x007fe20003800000 */
.L_x_2152:
[----:B------:R-:W-:Y:S05]  /*12c40*/  BSYNC B0 ;  /* 0x0000000000007941 */ /* 0x000fea0003800000 */
.L_x_2151:
[----:B------:R-:W-:Y:S05]  /*12c50*/  BRA `(.L_x_2153) ;  /* 0xfffffff000187947 */ /* 0x000fea000383ffff */
.L_x_2115:
[----:B------:R-:W-:Y:S01]  /*12c60*/  BSSY B1, `(.L_x_2154) ;  /* 0x0000006000017945 */ /* 0x000fe20003800000 */
[----:B------:R-:W-:-:S07]  /*12c70*/  IMAD.MOV.U32 R15, RZ, RZ, -0x1 ;  /* 0xffffffffff0f7424 */ /* 0x000fce00078e00ff */
[----:B0-----:R-:W-:Y:S05]  /*12c80*/  WARPSYNC.COLLECTIVE R15, `(.L_x_2155) ;  /* 0x000000000f0c7348 */ /* 0x001fea0003c00000 */
[----:B------:R-:W-:Y:S02]  /*12c90*/  ELECT P6, UR62, PT ;  /* 0x00000000003e782f */ /* 0x000fe400038c0000 */
[----:B------:R-:W-:Y:S01]  /*12ca0*/  MOV R14, UR62 ;  /* 0x0000003e000e7c02 */ /* 0x000fe20008000f00 */
[----:B0-----:R-:W-:Y:S10]  /*12cb0*/  ENDCOLLECTIVE ;  /* 0x000000000000791b */ /* 0x001ff40003800000 */
.L_x_2155:
[----:B------:R-:W-:Y:S05]  /*12cc0*/  BSYNC B1 ;  /* 0x0000000000017941 */ /* 0x000fea0003800000 */
.L_x_2154:
[----:B------:R-:W-:Y:S05]  /*12cd0*/  BRA `(.L_x_2156) ;  /* 0xfffffff000107947 */ /* 0x000fea000383ffff */
.L_x_2117:
[----:B0-----:R0:W1:Y:S02]  /*12ce0*/  SYNCS.PHASECHK.TRANS64.TRYWAIT P1, [R7+URZ], R4 ;  /* 0x00000004070075a7 */ /* 0x001064000802017f */
[----:B-1----:R-:W-:Y:S05]  /*12cf0*/  @!P1 NANOSLEEP.SYNCS 0x989680 ;  /* 0x009896800000995d */ /* 0x002fea0003900000 */
[----:B------:R-:W1:Y:S02]  /*12d00*/  @!P1 SYNCS.PHASECHK.TRANS64 P1, [R7+URZ], R4 ;  /* 0x00000004070095a7 */ /* 0x000e64000802007f */
[----:B-1----:R-:W-:Y:S05]  /*12d10*/  @!P1 BRA `(.L_x_2117) ;  /* 0xfffffffc00f09947 */ /* 0x002fea000383ffff */
[----:B------:R-:W-:Y:S05]  /*12d20*/  BRA `(.L_x_2157) ;  /* 0xfffffff000487947 */ /* 0x000fea000383ffff */
.L_x_2118:
[----:B-1----:R1:W2:Y:S02]  /*12d30*/  SYNCS.PHASECHK.TRANS64.TRYWAIT P1, [R5+URZ], R0 ;  /* 0x00000000050075a7 */ /* 0x0022a4000802017f */
[----:B--2---:R-:W-:Y:S05]  /*12d40*/  @!P1 NANOSLEEP.SYNCS 0x989680 ;  /* 0x009896800000995d */ /* 0x004fea0003900000 */
[----:B------:R-:W2:Y:S02]  /*12d50*/  @!P1 SYNCS.PHASECHK.TRANS64 P1, [R5+URZ], R0 ;  /* 0x00000000050095a7 */ /* 0x000ea4000802007f */
[----:B--2---:R-:W-:Y:S05]  /*12d60*/  @!P1 BRA `(.L_x_2118) ;  /* 0xfffffffc00f09947 */ /* 0x004fea000383ffff */
[----:B------:R-:W-:Y:S05]  /*12d70*/  BRA `(.L_x_2158) ;  /* 0xfffffff0003c7947 */ /* 0x000fea000383ffff */
.L_x_2120:
[----:B-1----:R1:W2:Y:S02]  /*12d80*/  SYNCS.PHASECHK.TRANS64.TRYWAIT P1, [R5+URZ+0x29860], R4 ;  /* 0x02986004050075a7 */ /* 0x0022a4000802017f */
[----:B--2---:R-:W-:Y:S05]  /*12d90*/  @!P1 NANOSLEEP.SYNCS 0x989680 ;  /* 0x009896800000995d */ /* 0x004fea0003900000 */
[----:B------:R-:W2:Y:S02]  /*12da0*/  @!P1 SYNCS.PHASECHK.TRANS64 P1, [R5+URZ+0x29860], R4 ;  /* 0x02986004050095a7 */ /* 0x000ea4000802007f */
[----:B--2---:R-:W-:Y:S05]  /*12db0*/  @!P1 BRA `(.L_x_2120) ;  /* 0xfffffffc00f09947 */ /* 0x004fea000383ffff */
[----:B------:R-:W-:Y:S05]  /*12dc0*/  BRA `(.L_x_2159) ;  /* 0xfffffff0003c7947 */ /* 0x000fea000383ffff */
.L_x_2122:
[----:B--2---:R2:W3:Y:S02]  /*12dd0*/  SYNCS.PHASECHK.TRANS64.TRYWAIT P1, [R3+URZ+0x29860], R0 ;  /* 0x02986000030075a7 */ /* 0x0044e4000802017f */
[----:B---3--:R-:W-:Y:S05]  /*12de0*/  @!P1 NANOSLEEP.SYNCS 0x989680 ;  /* 0x009896800000995d */ /* 0x008fea0003900000 */
[----:B------:R-:W3:Y:S02]  /*12df0*/  @!P1 SYNCS.PHASECHK.TRANS64 P1, [R3+URZ+0x29860], R0 ;  /* 0x02986000030095a7 */ /* 0x000ee4000802007f */
[----:B---3--:R-:W-:Y:S05]  /*12e00*/  @!P1 BRA `(.L_x_2122) ;  /* 0xfffffffc00f09947 */ /* 0x008fea000383ffff */
[----:B------:R-:W-:Y:S05]  /*12e10*/  BRA `(.L_x_2160) ;  /* 0xfffffff0003c7947 */ /* 0x000fea000383ffff */
.L_x_2124:
[----:B---3--:R3:W4:Y:S02]  /*12e20*/  SYNCS.PHASECHK.TRANS64.TRYWAIT P0, [R5+URZ+0x29880], R4 ;  /* 0x02988004050075a7 */ /* 0x008724000800017f */
[----:B----4-:R-:W-:Y:S05]  /*12e30*/  @!P0 NANOSLEEP.SYNCS 0x989680 ;  /* 0x009896800000895d */ /* 0x010fea0003900000 */
[----:B------:R-:W4:Y:S02]  /*12e40*/  @!P0 SYNCS.PHASECHK.TRANS64 P0, [R5+URZ+0x29880], R4 ;  /* 0x02988004050085a7 */ /* 0x000f24000800007f */
[----:B----4-:R-:W-:Y:S05]  /*12e50*/  @!P0 BRA `(.L_x_2124) ;  /* 0xfffffffc00f08947 */ /* 0x010fea000383ffff */
[----:B------:R-:W-:Y:S05]  /*12e60*/  BRA `(.L_x_2125) ;  /* 0xfffffff000387947 */ /* 0x000fea000383ffff */
.L_x_2161:
        /* <DEDUP_REMOVED lines=9> */
.L_x_2856:


//--------------------- .text._ZN7cutlass13device_kernelIN5flash11enable_sm90INS1_16FlashAttnFwdSm90INS1_25CollectiveMainloopFwdSm90ILi2EN4cute5tupleIJNS5_1CILi1EEES8_S8_EEENS6_IJNS7_ILi128EEENS7_ILi160EEENS7_ILi192EEEEEELi128ENS_12float_e4m3_tEfNS_4arch4Sm90ELb1ELb0ELb0ELb1ELb0ELb0ELb0ELb1ELb1ELb1ELb0ELb0EEENS1_21CollectiveEpilogueFwdINS6_IJSA_SA_SB_EEES9_NS_10bfloat16_tESG_Li256ELb1ELb1ELb0ELb1EEENS1_36VarlenDynamicPersistentTileSchedulerILi128ELi160ELi256ELi128ELb0ELb1ELb1ELb1ELb1ELb1EEEEEEEEEvNT_6ParamsE --------------------------
	.section	.text._ZN7cutlass13device_kernelIN5flash11enable_sm90INS1_16FlashAttnFwdSm90INS1_25CollectiveMainloopFwdSm90ILi2EN4cute5tupleIJNS5_1CILi1EEES8_S8_EEENS6_IJNS7_ILi128EEENS7_ILi160EEENS7_ILi192EEEEEELi128ENS_12float_e4m3_tEfNS_4arch4Sm90ELb1ELb0ELb0ELb1ELb0ELb0ELb0ELb1ELb1ELb1ELb0ELb0EEENS1_21CollectiveEpilogueFwdINS6_IJSA_SA_SB_EEES9_NS_10bfloat16_tESG_Li256ELb1ELb1ELb0ELb1EEENS1_36VarlenDynamicPersistentTileSchedulerILi128ELi160ELi256ELi128ELb0ELb1ELb1ELb1ELb1ELb1EEEEEEEEEvNT_6ParamsE,"ax",@progbits
	.align	128
.text._ZN7cutlass13device_kernelIN5flash11enable_sm90INS1_16FlashAttnFwdSm90INS1_25CollectiveMainloopFwdSm90ILi2EN4cute5tupleIJNS5_1CILi1EEES8_S8_EEENS6_IJNS7_ILi128EEENS7_ILi160EEENS7_ILi192EEEEEELi128ENS_12float_e4m3_tEfNS_4arch4Sm90ELb1ELb0ELb0ELb1ELb0ELb0ELb0ELb1ELb1ELb1ELb0ELb0EEENS1_21CollectiveEpilogueFwdINS6_IJSA_SA_SB_EEES9_NS_10bfloat16_tESG_Li256ELb1ELb1ELb0ELb1EEENS1_36VarlenDynamicPersistentTileSchedulerILi128ELi160ELi256ELi128ELb0ELb1ELb1ELb1ELb1ELb1EEEEEEEEEvNT_6ParamsE:
        .type           _ZN7cutlass13device_kernelIN5flash11enable_sm90INS1_16FlashAttnFwdSm90INS1_25CollectiveMainloopFwdSm90ILi2EN4cute5tupleIJNS5_1CILi1EEES8_S8_EEENS6_IJNS7_ILi128EEENS7_ILi160EEENS7_ILi192EEEEEELi128ENS_12float_e4m3_tEfNS_4arch4Sm90ELb1ELb0ELb0ELb1ELb0ELb0ELb0ELb1ELb1ELb1ELb0ELb0EEENS1_21CollectiveEpilogueFwdINS6_IJSA_SA_SB_EEES9_NS_10bfloat16_tESG_Li256ELb1ELb1ELb0ELb1EEENS1_36VarlenDynamicPersistentTileSchedulerILi128ELi160ELi256ELi128ELb0ELb1ELb1ELb1ELb1ELb1EEEEEEEEEvNT_6ParamsE,@function
        .size           _ZN7cutlass13device_kernelIN5flash11enable_sm90INS1_16FlashAttnFwdSm90INS1_25CollectiveMainloopFwdSm90ILi2EN4cute5tupleIJNS5_1CILi1EEES8_S8_EEENS6_IJNS7_ILi128EEENS7_ILi160EEENS7_ILi192EEEEEELi128ENS_12float_e4m3_tEfNS_4arch4Sm90ELb1ELb0ELb0ELb1ELb0ELb0ELb0ELb1ELb1ELb1ELb0ELb0EEENS1_21CollectiveEpilogueFwdINS6_IJSA_SA_SB_EEES9_NS_10bfloat16_tESG_Li256ELb1ELb1ELb0ELb1EEENS1_36VarlenDynamicPersistentTileSchedulerILi128ELi160ELi256ELi128ELb0ELb1ELb1ELb1ELb1ELb1EEEEEEEEEvNT_6ParamsE,(.L_x_2857 - _ZN7cutlass13device_kernelIN5flash11enable_sm90INS1_16FlashAttnFwdSm90INS1_25CollectiveMainloopFwdSm90ILi2EN4cute5tupleIJNS5_1CILi1EEES8_S8_EEENS6_IJNS7_ILi128EEENS7_ILi160EEENS7_ILi192EEEEEELi128ENS_12float_e4m3_tEfNS_4arch4Sm90ELb1ELb0ELb0ELb1ELb0ELb0ELb0ELb1ELb1ELb1ELb0ELb0EEENS1_21CollectiveEpilogueFwdINS6_IJSA_SA_SB_EEES9_NS_10bfloat16_tESG_Li256ELb1ELb1ELb0ELb1EEENS1_36VarlenDynamicPersistentTileSchedulerILi128ELi160ELi256ELi128ELb0ELb1ELb1ELb1ELb1ELb1EEEEEEEEEvNT_6ParamsE)
        .other          _ZN7cutlass13device_kernelIN5flash11enable_sm90INS1_16FlashAttnFwdSm90INS1_25CollectiveMainloopFwdSm90ILi2EN4cute5tupleIJNS5_1CILi1EEES8_S8_EEENS6_IJNS7_ILi128EEENS7_ILi160EEENS7_ILi192EEEEEELi128ENS_12float_e4m3_tEfNS_4arch4Sm90ELb1ELb0ELb0ELb1ELb0ELb0ELb0ELb1ELb1ELb1ELb0ELb0EEENS1_21CollectiveEpilogueFwdINS6_IJSA_SA_SB_EEES9_NS_10bfloat16_tESG_Li256ELb1ELb1ELb0ELb1EEENS1_36VarlenDynamicPersistentTileSchedulerILi128ELi160ELi256ELi128ELb0ELb1ELb1ELb1ELb1ELb1EEEEEEEEEvNT_6ParamsE,@"STO_CUDA_ENTRY STV_DEFAULT"
_ZN7cutlass13device_kernelIN5flash11enable_sm90INS1_16FlashAttnFwdSm90INS1_25CollectiveMainloopFwdSm90ILi2EN4cute5tupleIJNS5_1CILi1EEES8_S8_EEENS6_IJNS7_ILi128EEENS7_ILi160EEENS7_ILi192EEEEEELi128ENS_12float_e4m3_tEfNS_4arch4Sm90ELb1ELb0ELb0ELb1ELb0ELb0ELb0ELb1ELb1ELb1ELb0ELb0EEENS1_21CollectiveEpilogueFwdINS6_IJSA_SA_SB_EEES9_NS_10bfloat16_tESG_Li256ELb1ELb1ELb0ELb1EEENS1_36VarlenDynamicPersistentTileSchedulerILi128ELi160ELi256ELi128ELb0ELb1ELb1ELb1ELb1ELb1EEEEEEEEEvNT_6ParamsE:
        /* <DEDUP_REMOVED lines=18> */
.L_x_2163:
[----:B------:R-:W-:Y:S05]  /*0120*/  BSYNC B0 ;  /* 0x0000000000007941 */ /* 0x000fea0003800000 */
.L_x_2162:
        /* <DEDUP_REMOVED lines=41> */
.L_x_2164:
        /* <DEDUP_REMOVED lines=22> */
.L_x_2165:
        /* <DEDUP_REMOVED lines=18> */
.L_x_2166:
        /* <DEDUP_REMOVED lines=22> */
.L_x_2167:
        /* <DEDUP_REMOVED lines=22> */
.L_x_2168:
[----:B------:R-:W-:Y:S01]  /*0900*/  PLOP3.LUT P0, PT, PT, PT, UP0, 0x80, 0x0 ;  /* 0x000000000000781c */ /* 0x000fe20003f0f008 */
[----:B------:R-:W-:Y:S01]  /*0910*/  UMOV UR38, 0x1 ;  /* 0x0000000100267882 */ /* 0x000fe20000000000 */
[----:B------:R-:W-:Y:S01]  /*0920*/  NOP ;  /* 0x0000000000007918 */ /* 0x000fe20000000000 */
[----:B------:R-:W-:Y:S01]  /*0930*/  USEL UR38, UR38, 0x2, !UP0 ;  /* 0x0000000226267887 */ /* 0x000fe2000c000000 */
[----:B------:R-:W-:Y:S01]  /*0940*/  ULDC.64 UR54, c[0x0][0x208] ;  /* 0x0000820000367ab9 */ /* 0x000fe20000000a00 */
[----:B012-4-:R-:W-:Y:S08]  /*0950*/  BAR.SYNC.DEFER_BLOCKING 0x0 ;  /* 0x0000000000007b1d */ /* 0x017ff00000010000 */
[----:B------:R-:W-:Y:S05]  /*0960*/  @!P0 BRA `(.L_x_2169) ;  /* 0x000000d800f88947 */ /* 0x000fea0003800000 */
.L_x_2170:
        /* <DEDUP_REMOVED lines=25> */
[----:B------:R-:W-:Y:S02]  /*0b00*/  UMOV UR52, URZ ;  /* 0x0000003f00347c82 */ /* 0x000fe40008000000 */
        /* <DEDUP_REMOVED lines=47> */
.L_x_2227:
[----:B012---:R-:W0:Y:S01]  /*0e00*/  LDC.64 R2, c[0x0][0xc88] ;  /* 0x00032200ff027b82 */ /* 0x007e220000000a00 */
[----:B------:R-:W-:Y:S01]  /*0e10*/  ULDC.64 UR6, c[0x0][0xa28] ;  /* 0x00028a0000067ab9 */ /* 0x000fe20000000a00 */
[----:B------:R-:W-:Y:S01]  /*0e20*/  ULDC.64 UR8, c[0x0][0xa18] ;  /* 0x0002860000087ab9 */ /* 0x000fe20000000a00 */
[----:B------:R-:W-:Y:S01]  /*0e30*/  ULDC UR4, c[0x0][0x424] ;  /* 0x0001090000047ab9 */ /* 0x000fe20000000800 */
[----:B0-----:R-:W-:-:S06]  /*0e40*/  IMAD.WIDE R2, R47, 0x4, R2 ;  /* 0x000000042f027825 */ /* 0x001fcc00078e0202 */
[----:B------:R-:W2:Y:S01]  /*0e50*/  LDG.E R2, desc[UR54][R2.64] ;  /* 0x0000003602027981 */ /* 0x000ea2000c1e1900 */
[----:B------:R-:W-:Y:S02]  /*0e60*/  UISETP.NE.U32.AND UP0, UPT, UR6, URZ, UPT ;  /* 0x0000003f0600728c */ /* 0x000fe4000bf05070 */
[----:B------:R-:W-:Y:S02]  /*0e70*/  UISETP.NE.U32.AND UP1, UPT, UR8, URZ, UPT ;  /* 0x0000003f0800728c */ /* 0x000fe4000bf25070 */
[----:B------:R-:W-:Y:S02]  /*0e80*/  UISETP.NE.AND.EX UP0, UPT, UR7, URZ, UPT, UP0 ;  /* 0x0000003f0700728c */ /* 0x000fe4000bf05300 */
[----:B------:R-:W-:-:S04]  /*0e90*/  UISETP.NE.AND.EX UP1, UPT, UR9, URZ, UPT, UP1 ;  /* 0x0000003f0900728c */ /* 0x000fc8000bf25310 */
[----:B------:R-:W-:Y:S02]  /*0ea0*/  PLOP3.LUT P0, PT, PT, PT, UP0, 0x80, 0x0 ;  /* 0x000000000000781c */ /* 0x000fe40003f0f008 */
[----:B------:R-:W-:Y:S02]  /*0eb0*/  PLOP3.LUT P2, PT, PT, PT, UP1, 0x80, 0x0 ;  /* 0x000000000000781c */ /* 0x000fe40003f4f018 */
[----:B--2---:R-:W-:-:S13]  /*0ec0*/  R2UR UR42, R2 ;  /* 0x00000000022a72ca */ /* 0x004fda00000e0000 */
[----:B------:R-:W-:Y:S02]  /*0ed0*/  USHF.R.S32.HI UR36, URZ, 0x1f, UR42 ;  /* 0x0000001f3f247899 */ /* 0x000fe4000801142a */
[----:B------:R-:W-:-:S04]  /*0ee0*/  @UP0 ULEA UR6, UP2, UR42, UR6, 0x2 ;  /* 0x000000062a060291 */ /* 0x000fc8000f84103f */
[----:B------:R-:W-:Y:S02]  /*0ef0*/  @UP0 ULEA.HI.X UR7, UR42, UR7, UR36, 0x2, UP2 ;  /* 0x000000072a070291 */ /* 0x000fe400090f1424 */
[----:B------:R-:W-:Y:S01]  /*0f00*/  @UP1 ULEA UR8, UP0, UR42, UR8, 0x2 ;  /* 0x000000082a081291 */ /* 0x000fe2000f80103f */
[----:B------:R-:W-:-:S03]  /*0f10*/  IMAD.U32 R2, RZ, RZ, UR6 ;  /* 0x00000006ff027e24 */ /* 0x000fc6000f8e00ff */
[----:B------:R-:W-:Y:S01]  /*0f20*/  @UP1 ULEA.HI.X UR9, UR42, UR9, UR36, 0x2, UP0 ;  /* 0x000000092a091291 */ /* 0x000fe200080f1424 */
[----:B------:R-:W-:Y:S01]  /*0f30*/  IMAD.U32 R3, RZ, RZ, UR7 ;  /* 0x00000007ff037e24 */ /* 0x000fe2000f8e00ff */
[----:B------:R-:W-:Y:S01]  /*0f40*/  ULDC.64 UR6, c[0x0][0x418] ;  /* 0x0001060000067ab9 */ /* 0x000fe20000000a00 */
[----:B------:R-:W-:-:S03]  /*0f50*/  IMAD.U32 R4, RZ, RZ, UR8 ;  /* 0x00000008ff047e24 */ /* 0x000fc6000f8e00ff */
[----:B------:R-:W-:Y:S01]  /*0f60*/  IMAD.U32 R5, RZ, RZ, UR9 ;  /* 0x00000009ff057e24 */ /* 0x000fe2000f8e00ff */
[----:B------:R-:W2:Y:S01]  /*0f70*/  @P0 LDG.E R2, desc[UR54][R2.64] ;  /* 0x0000003602020981 */ /* 0x000ea2000c1e1900 */
[----:B------:R-:W-:Y:S01]  /*0f80*/  UISETP.NE.U32.AND UP0, UPT, UR6, URZ, UPT ;  /* 0x0000003f0600728c */ /* 0x000fe2000bf05070 */
[----:B------:R-:W-:Y:S02]  /*0f90*/  ULDC.64 UR8, c[0x0][0xa20] ;  /* 0x0002880000087ab9 */ /* 0x000fe40000000a00 */
[----:B---3--:R-:W3:Y:S01]  /*0fa0*/  @P2 LDG.E R4, desc[UR54][R4.64] ;  /* 0x0000003604042981 */ /* 0x008ee2000c1e1900 */
[----:B------:R-:W-:Y:S01]  /*0fb0*/  UISETP.NE.AND.EX UP0, UPT, UR7, URZ, UPT, UP0 ;  /* 0x0000003f0700728c */ /* 0x000fe2000bf05300 */
[----:B------:R-:W-:Y:S01]  /*0fc0*/  ISETP.NE.U32.AND P1, PT, RZ, UR8, PT ;  /* 0x00000008ff007c0c */ /* 0x000fe2000bf25070 */
[----:B------:R-:W-:Y:S01]  /*0fd0*/  ULDC UR6, c[0x0][0x2f0] ;  /* 0x0000bc0000067ab9 */ /* 0x000fe20000000800 */
[----:B------:R-:W-:Y:S01]  /*0fe0*/  UMOV UR50, URZ ;  /* 0x0000003f00327c82 */ /* 0x000fe20008000000 */
[----:B------:R-:W-:Y:S01]  /*0ff0*/  USEL UR4, UR4, 0x1, UP0 ;  /* 0x0000000104047887 */ /* 0x000fe20008000000 */
[----:B------:R-:W-:Y:S01]  /*1000*/  ISETP.NE.AND.EX P1, PT, RZ, UR9, PT, P1 ;  /* 0x00000009ff007c0c */ /* 0x000fe2000bf25310 */
[----:B------:R-:W-:-:S02]  /*1010*/  ULDC UR51, c[0x0][0x288] ;  /* 0x0000a20000337ab9 */ /* 0x000fc40000000800 */
[----:B------:R-:W-:Y:S01]  /*1020*/  UIMAD UR4, UR4, UR6, URZ ;  /* 0x00000006040472a4 */ /* 0x000fe2000f8e023f */
[----:B--2---:R-:W-:Y:S02]  /*1030*/  @P0 R2UR UR50, R2 ;  /* 0x00000000023202ca */ /* 0x004fe400000e0000 */
[----:B---3--:R-:W-:Y:S01]  /*1040*/  @P2 R2UR UR51, R4 ;  /* 0x00000000043322ca */ /* 0x008fe200000e0000 */
[----:B----4-:R-:W-:-:S14]  /*1050*/  @P2 BRA `(.L_x_2171) ;  /* 0x0000000000342947 */ /* 0x010fdc0003800000 */
        /* <DEDUP_REMOVED lines=13> */
.L_x_2171:
[----:B------:R-:W-:Y:S01]  /*1130*/  UMOV UR43, UR48 ;  /* 0x00000030002b7c82 */ /* 0x000fe20008000000 */
[----:B------:R-:W-:Y:S05]  /*1140*/  @!P1 BRA `(.L_x_2172) ;  /* 0x00000000001c9947 */ /* 0x000fea0003800000 */
[----:B------:R-:W-:-:S04]  /*1150*/  ULEA UR4, UP0, UR42, UR8, 0x2 ;  /* 0x000000082a047291 */ /* 0x000fc8000f80103f */
[----:B------:R-:W-:Y:S02]  /*1160*/  ULEA.HI.X UR6, UR42, UR9, UR36, 0x2, UP0 ;  /* 0x000000092a067291 */ /* 0x000fe400080f1424 */
[----:B------:R-:W-:-:S04]  /*1170*/  IMAD.U32 R2, RZ, RZ, UR4 ;  /* 0x00000004ff027e24 */ /* 0x000fc8000f8e00ff */
[----:B------:R-:W-:-:S05]  /*1180*/  IMAD.U32 R3, RZ, RZ, UR6 ;  /* 0x00000006ff037e24 */ /* 0x000fca000f8e00ff */
[----:B------:R-:W2:Y:S02]  /*1190*/  LDG.E R2, desc[UR54][R2.64] ;  /* 0x0000003602027981 */ /* 0x000ea4000c1e1900 */
[----:B--2---:R-:W-:Y:S01]  /*11a0*/  R2UR UR4, R2 ;  /* 0x00000000020472ca */ /* 0x004fe200000e0000 */
[----:B------:R-:W-:-:S14]  /*11b0*/  BRA `(.L_x_2173) ;  /* 0x0000000000347947 */ /* 0x000fdc0003800000 */
.L_x_2172:
        /* <DEDUP_REMOVED lines=13> */
.L_x_2173:
[----:B------:R-:W-:Y:S01]  /*1290*/  ULDC.64 UR8, c[0x0][0x990] ;  /* 0x0002640000087ab9 */ /* 0x000fe20000000a00 */
[----:B------:R-:W-:Y:S01]  /*12a0*/  ULDC.64 UR6, c[0x0][0x998] ;  /* 0x0002660000067ab9 */ /* 0x000fe20000000a00 */
        /* <DEDUP_REMOVED lines=11> */
[----:B------:R-:W-:Y:S02]  /*1360*/  @UP0 UIMAD UR10, UR36, UR16, URZ ;  /* 0x00000010240a02a4 */ /* 0x000fe4000f8e023f */
[----:B------:R-:W-:Y:S02]  /*1370*/  @UP1 UIMAD UR12, UR36, UR18, URZ ;  /* 0x00000012240c12a4 */ /* 0x000fe4000f8e023f */
[----:B------:R-:W-:Y:S02]  /*1380*/  @UP0 UIMAD UR17, UR42, UR17, UR10 ;  /* 0x000000112a1102a4 */ /* 0x000fe4000f8e020a */
[----:B------:R-:W-:Y:S02]  /*1390*/  @UP1 UIMAD.WIDE.U32 UR10, UR42, UR18, URZ ;  /* 0x000000122a0a12a5 */ /* 0x000fe4000f8e003f */
[----:B------:R-:W-:-:S02]  /*13a0*/  @UP0 UIMAD.WIDE.U32 UR14, UR42, UR16, URZ ;  /* 0x000000102a0e02a5 */ /* 0x000fc4000f8e003f */
[----:B------:R-:W-:Y:S02]  /*13b0*/  @UP1 UIMAD UR18, UR42, UR19, UR12 ;  /* 0x000000132a1212a4 */ /* 0x000fe4000f8e020c */
[----:B------:R-:W-:Y:S02]  /*13c0*/  @UP1 USHF.R.S32.HI UR19, URZ, 0x1f, UR48 ;  /* 0x0000001f3f131899 */ /* 0x000fe40008011430 */
[----:B------:R-:W-:Y:S01]  /*13d0*/  @UP0 USHF.R.S32.HI UR16, URZ, 0x1f, UR48 ;  /* 0x0000001f3f100899 */ /* 0x000fe20008011430 */
[----:B------:R-:W-:Y:S01]  /*13e0*/  @UP1 ULDC.64 UR12, c[0x0][0x9c0] ;  /* 0x00027000000c1ab9 */ /* 0x000fe20000000a00 */
[----:B------:R-:W-:Y:S02]  /*13f0*/  @UP0 UIADD3 UR15, UR15, UR17, URZ ;  /* 0x000000110f0f0290 */ /* 0x000fe4000fffe03f */
[----:B------:R-:W-:Y:S02]  /*1400*/  @UP1 UIMAD UR17, UR19, UR12, URZ ;  /* 0x0000000c131112a4 */ /* 0x000fe4000f8e023f */
[----:B------:R-:W-:-:S02]  /*1410*/  @UP0 UIMAD UR16, UR16, UR20, URZ ;  /* 0x00000014101002a4 */ /* 0x000fc4000f8e023f */
[----:B------:R-:W-:Y:S02]  /*1420*/  @UP1 UIADD3 UR11, UR11, UR18, URZ ;  /* 0x000000120b0b1290 */ /* 0x000fe4000fffe03f */
[----:B------:R-:W-:Y:S02]  /*1430*/  @UP1 UIMAD UR17, UR48, UR13, UR17 ;  /* 0x0000000d301112a4 */ /* 0x000fe4000f8e0211 */
[----:B------:R-:W-:Y:S02]  /*1440*/  @UP0 UIMAD UR16, UR48, UR21, UR16 ;  /* 0x00000015301002a4 */ /* 0x000fe4000f8e0210 */
[----:B------:R-:W-:Y:S02]  /*1450*/  @UP0 UIMAD.WIDE.U32 UR14, UR48, UR20, UR14 ;  /* 0x00000014300e02a5 */ /* 0x000fe4000f8e000e */
[----:B------:R-:W-:Y:S02]  /*1460*/  @UP1 UIMAD.WIDE.U32 UR12, UR48, UR12, UR10 ;  /* 0x0000000c300c12a5 */ /* 0x000fe4000f8e000a */
[----:B------:R-:W-:-:S02]  /*1470*/  @UP0 UIADD3 UR11, UR15, UR16, URZ ;  /* 0x000000100f0b0290 */ /* 0x000fc4000fffe03f */
[----:B------:R-:W-:Y:S02]  /*1480*/  @UP0 ULEA UR8, UP2, UR14, UR8, 0x2 ;  /* 0x000000080e080291 */ /* 0x000fe4000f84103f */
[----:B------:R-:W-:Y:S02]  /*1490*/  @UP1 UIADD3 UR10, UR13, UR17, URZ ;  /* 0x000000110d0a1290 */ /* 0x000fe4000fffe03f */
[----:B------:R-:W-:Y:S02]  /*14a0*/  @UP1 ULEA UR6, UP3, UR12, UR6, 0x2 ;  /* 0x000000060c061291 */ /* 0x000fe4000f86103f */
[----:B------:R-:W-:Y:S01]  /*14b0*/  @UP0 ULEA.HI.X UR9, UR14, UR9, UR11, 0x2, UP2 ;  /* 0x000000090e090291 */ /* 0x000fe200090f140b */
[----:B------:R-:W-:Y:S01]  /*14c0*/  IMAD.U32 R4, RZ, RZ, UR8 ;  /* 0x00000008ff047e24 */ /* 0x000fe2000f8e00ff */
[----:B------:R-:W-:Y:S02]  /*14d0*/  @UP1 ULEA.HI.X UR7, UR12, UR7, UR10, 0x2, UP3 ;  /* 0x000000070c071291 */ /* 0x000fe400098f140a */
[----:B------:R-:W-:Y:S01]  /*14e0*/  IMAD.U32 R6, RZ, RZ, UR6 ;  /* 0x00000006ff067e24 */ /* 0x000fe2000f8e00ff */
[----:B------:R-:W-:Y:S01]  /*14f0*/  USHF.L.U32 UR37, UR5, 0x7, URZ ;  /* 0x0000000705257899 */ /* 0x000fe2000800063f */
[----:B------:R-:W-:Y:S01]  /*1500*/  IMAD.U32 R5, RZ, RZ, UR9 ;  /* 0x00000009ff057e24 */ /* 0x000fe2000f8e00ff */
[----:B------:R-:W-:Y:S01]  /*1510*/  ULDC UR6, c[0x0][0x988] ;  /* 0x0002620000067ab9 */ /* 0x000fe20000000800 */
[----:B------:R-:W-:Y:S01]  /*1520*/  IMAD.U32 R7, RZ, RZ, UR7 ;  /* 0x00000007ff077e24 */ /* 0x000fe2000f8e00ff */
[----:B------:R-:W-:-:S02]  /*1530*/  ULDC UR5, c[0x0][0x448] ;  /* 0x0001120000057ab9 */ /* 0x000fc40000000800 */
[----:B------:R-:W2:Y:S04]  /*1540*/  @P0 LDG.E R3, desc[UR54][R4.64] ;  /* 0x0000003604030981 */ /* 0x000ea8000c1e1900 */
[----:B------:R0:W2:Y:S01]  /*1550*/  @P1 LDG.E R0, desc[UR54][R6.64] ;  /* 0x0000003606001981 */ /* 0x0000a2000c1e1900 */
[----:B------:R-:W-:Y:S01]  /*1560*/  UISETP.NE.AND UP0, UPT, UR5, 0x1, UPT ;  /* 0x000000010500788c */ /* 0x000fe2000bf05270 */
[----:B------:R-:W-:Y:S01]  /*1570*/  PLOP3.LUT P0, PT, PT, PT, PT, 0x80, 0x0 ;  /* 0x000000000000781c */ /* 0x000fe20003f0f070 */
[----:B------:R-:W-:Y:S01]  /*1580*/  UIADD3 UR50, -UR50, UR4, URZ ;  /* 0x0000000432327290 */ /* 0x000fe2000fffe13f */
[----:B------:R-:W-:Y:S02]  /*1590*/  CS2R R86, SRZ ;  /* 0x0000000000567805 */ /* 0x000fe4000001ff00 */
[----:B------:R-:W-:-:S02]  /*15a0*/  CS2R R84, SRZ ;  /* 0x0000000000547805 */ /* 0x000fc4000001ff00 */
[----:B------:R-:W-:Y:S01]  /*15b0*/  CS2R R8, SRZ ;  /* 0x0000000000087805 */ /* 0x000fe2000001ff00 */
[----:B------:R-:W-:Y:S01]  /*15c0*/  UIADD3 UR7, UR50, 0xa0, -UR51 ;  /* 0x000000a032077890 */ /* 0x000fe2000fffe833 */
[----:B------:R-:W-:Y:S02]  /*15d0*/  CS2R R78, SRZ ;  /* 0x00000000004e7805 */ /* 0x000fe4000001ff00 */
[----:B------:R-:W-:Y:S02]  /*15e0*/  CS2R R10, SRZ ;  /* 0x00000000000a7805 */ /* 0x000fe4000001ff00 */
[----:B0-----:R-:W-:Y:S02]  /*15f0*/  CS2R R6, SRZ ;  /* 0x0000000000067805 */ /* 0x001fe4000001ff00 */
[----:B------:R-:W-:Y:S01]  /*1600*/  CS2R R76, SRZ ;  /* 0x00000000004c7805 */ /* 0x000fe2000001ff00 */
[----:B------:R-:W-:Y:S01]  /*1610*/  @UP0 ULDC UR4, c[0x0][0x44c] ;  /* 0x0001130000040ab9 */ /* 0x000fe20000000800 */
[----:B------:R-:W-:Y:S01]  /*1620*/  @UP0 ULDC UR8, c[0x0][0x450] ;  /* 0x0001140000080ab9 */ /* 0x000fe20000000800 */
        /* <DEDUP_REMOVED lines=29> */
[----:B------:R-:W-:-:S04]  /*1800*/  UIADD3 UR6, UR37, 0x7f, URZ ;  /* 0x0000007f25067890 */ /* 0x000fc8000fffe03f */
[----:B------:R-:W-:Y:S01]  /*1810*/  UIMAD.WIDE.U32 UR4, UR6, UR4, URZ ;  /* 0x00000004060472a5 */ /* 0x000fe2000f8e003f */
[----:B------:R-:W-:Y:S01]  /*1820*/  R2UR UR39, R0 ;  /* 0x00000000002772ca */ /* 0x000fe200000e0000 */
[----:B------:R-:W-:Y:S02]  /*1830*/  UIADD3 UR4, UR50, 0x9f, URZ ;  /* 0x0000009f32047890 */ /* 0x000fe4000fffe03f */
        /* <DEDUP_REMOVED lines=44> */
.L_x_2175:
        /* <DEDUP_REMOVED lines=9> */
.L_x_2325:
[----:B------:R-:W-:Y:S05]  /*1b90*/  @!P0 BRA `(.L_x_2177) ;  /* 0x0000000000048947 */ /* 0x000fea0003800000 */
[----:B------:R-:W-:Y:S01]  /*1ba0*/  BPT.TRAP 0x1 ;  /* 0x000000040000795c */ /* 0x000fe20000300000 */
.L_x_2177:
[----:B------:R-:W-:Y:S02]  /*1bb0*/  IMAD.U32 R2, RZ, RZ, UR52 ;  /* 0x00000034ff027e24 */ /* 0x000fe4000f8e00ff */
[----:B0-----:R-:W-:-:S03]  /*1bc0*/  IMAD.U32 R3, RZ, RZ, UR45 ;  /* 0x0000002dff037e24 */ /* 0x001fc6000f8e00ff */
[----:B------:R-:W-:Y:S02]  /*1bd0*/  LEA R2, R2, UR41, 0x3 ;  /* 0x0000002902027c11 */ /* 0x000fe4000f8e18ff */
[----:B------:R-:W-:-:S04]  /*1be0*/  SHF.L.U32 R3, R3, 0x1f, RZ ;  /* 0x0000001f03037819 */ /* 0x000fc800000006ff */
[----:B------:R0:W1:Y:S01]  /*1bf0*/  SYNCS.PHASECHK.TRANS64.TRYWAIT P2, [R2+URZ+0x29830], R3 ;  /* 0x02983003020075a7 */ /* 0x000062000804017f */
[----:B------:R-:W-:Y:S05]  /*1c00*/  @!P0 BRA `(.L_x_2178) ;  /* 0x0000000000048947 */ /* 0x000fea0003800000 */
[----:B------:R-:W-:Y:S01]  /*1c10*/  BPT.TRAP 0x1 ;  /* 0x000000040000795c */ /* 0x000fe20000300000 */
.L_x_2178:
[----:B------:R-:W2:Y:S02]  /*1c20*/  S2R R0, SR_TID.X ;  /* 0x0000000000007919 */ /* 0x000ea40000002100 */
[----:B--2---:R-:W-:Y:S01]  /*1c30*/  LOP3.LUT P1, RZ, R0, 0x7f, RZ, 0xc0, !PT ;  /* 0x0000007f00ff7812 */ /* 0x004fe2000782c0ff */
[----:B-1----:R-:W-:-:S12]  /*1c40*/  @P2 BRA `(.L_x_2179) ;  /* 0x0000000000082947 */ /* 0x002fd80003800000 */
[----:B------:R-:W1:Y:S02]  /*1c50*/  SYNCS.PHASECHK.TRANS64.TRYWAIT P2, [R2+URZ+0x29830], R3 ;  /* 0x02983003020075a7 */ /* 0x000e64000804017f */
[----:B-1----:R-:W-:Y:S05]  /*1c60*/  @!P2 BRA `(.L_x_2180) ;  /* 0x000001200058a947 */ /* 0x002fea0003800000 */
.L_x_2179:
        /* <DEDUP_REMOVED lines=10> */
[----:B------:R-:W-:Y:S01]  /*1d10*/  IMAD.MOV.U32 R10, RZ, RZ, R0 ;  /* 0x000000ffff0a7224 */ /* 0x000fe200078e0000 */
[----:B------:R-:W-:Y:S01]  /*1d20*/  UMOV UR24, UR20 ;  /* 0x0000001400187c82 */ /* 0x000fe20008000000 */
[----:B------:R-:W-:Y:S01]  /*1d30*/  UIADD3 UR6, UR20, 0x2, URZ ;  /* 0x0000000214067890 */ /* 0x000fe2000fffe03f */
[----:B01----:R-:W-:Y:S01]  /*1d40*/  @!P1 VIADD R2, R2, 0x29840 ;  /* 0x0002984002029836 */ /* 0x003fe20000000000 */
[----:B------:R-:W-:Y:S01]  /*1d50*/  ULOP3.LUT UR49, UR4, 0x10000, URZ, 0xfc, !UPT ;  /* 0x0001000004317892 */ /* 0x000fe2000f8efc3f */
[----:B------:R-:W-:Y:S01]  /*1d60*/  UMOV UR7, 0x80000020 ;  /* 0x8000002000077882 */ /* 0x000fe20000000000 */
[----:B------:R-:W-:-:S02]  /*1d70*/  UIADD3 UR10, UR20, 0x200, URZ ;  /* 0x00000200140a7890 */ /* 0x000fc4000fffe03f */
[----:B------:R-:W-:Y:S01]  /*1d80*/  @!P1 PRMT R2, RZ, 0x654, R2 ;  /* 0x00000654ff029816 */ /* 0x000fe20000000002 */
        /* <DEDUP_REMOVED lines=100> */
[----:B------:R-:W-:-:S03]  /*23d0*/  UISETP.NE.AND UP0, UPT, UR10, 0x1, UPT ;  /* 0x000000010a00788c */ /* 0x000fc6000bf05270 */
[----:B------:R-:W-:-:S03]  /*23e0*/  UMOV UR10, UR37 ;  /* 0x00000025000a7c82 */ /* 0x000fc60008000000 */
[----:B------:R-:W-:-:S05]  /*23f0*/  PLOP3.LUT P2, PT, PT, PT, UP0, 0x80, 0x0 ;  /* 0x000000000000781c */ /* 0x000fca0003f4f008 */
[----:B------:R-:W-:Y:S01]  /*2400*/  @UP0 ULDC UR11, c[0x0][0x450] ;  /* 0x00011400000b0ab9 */ /* 0x000fe20000000800 */
        /* <DEDUP_REMOVED lines=42> */
[----:B------:R-:W-:-:S04]  /*26b0*/  @UP0 ULDC UR6, c[0x0][0x450] ;  /* 0x0001140000060ab9 */ /* 0x000fc80000000800 */
[----:B------:R-:W-:Y:S01]  /*26c0*/  @P2 SHF.R.U32.HI R10, RZ, UR6, R3 ;  /* 0x00000006ff0a2c19 */ /* 0x000fe20008011603 */
[----:B------:R-:W-:-:S04]  /*26d0*/  UIMAD UR6, UR53, -0xa0, UR50 ;  /* 0xffffff60350678a4 */ /* 0x000fc8000f8e0232 */
[----:B------:R-:W0:Y:S01]  /*26e0*/  SHFL.IDX PT, R3, R10, RZ, 0x1c1f ;  /* 0x001c1fff0a037589 */ /* 0x000e2200000e0000 */
[----:B------:R-:W-:-:S03]  /*26f0*/  UIADD3 UR6, UR6, 0xa0, URZ ;  /* 0x000000a006067890 */ /* 0x000fc6000fffe03f */
[----:B------:R-:W1:Y:S03]  /*2700*/  SHFL.IDX PT, R10, R10, 0x1, 0x1c1f ;  /* 0x003c1f000a0a7f89 */ /* 0x000e6600000e0000 */
[----:B------:R-:W-:Y:S01]  /*2710*/  IMAD.U32 R4, RZ, RZ, UR6 ;  /* 0x00000006ff047e24 */ /* 0x000fe2000f8e00ff */
[----:B------:R-:W-:-:S03]  /*2720*/  @UP0 ULDC UR6, c[0x0][0x44c] ;  /* 0x0001130000060ab9 */ /* 0x000fc60000000800 */
[----:B------:R-:W-:Y:S01]  /*2730*/  IMAD R11, R17, -0x2, R4 ;  /* 0xfffffffe110b7824 */ /* 0x000fe200078e0204 */
[----:B------:R-:W-:Y:S02]  /*2740*/  WARPGROUP.DEPBAR.LE gsb0, 0x0 ;  /* 0x00008000000079c5 */ /* 0x000fe40000010000 */
[----:B------:R-:W-:-:S06]  /*2750*/  WARPGROUP.ARRIVE ;  /* 0x00000000000079c5 */ /* 0x000fcc0000000000 */
[----:B------:R-:W-:Y:S01]  /*2760*/  QGMMA.64x32x32.F32.E4M3.E4M3 R40, gdesc[UR16], R40, gsb0 ;  /* 0x00600000102879f3 */ /* 0x000fe20008000828 */
[----:B------:R-:W-:Y:S01]  /*2770*/  UMOV UR18, UR7 ;  /* 0x0000000700127c82 */ /* 0x000fe20008000000 */
[----:B------:R-:W-:Y:S01]  /*2780*/  UMOV UR19, 0x80000020 ;  /* 0x8000002000137882 */ /* 0x000fe20000000000 */
[----:B------:R-:W-:Y:S02]  /*2790*/  UMOV UR7, 0xffffff60 ;  /* 0xffffff6000077882 */ /* 0x000fe40000000000 */
[----:B------:R-:W-:-:S06]  /*27a0*/  UIMAD UR7, UR53, UR7, 0xa1 ;  /* 0x000000a1350774a4 */ /* 0x000fcc000f8e0207 */
[----:B------:R-:W-:Y:S01]  /*27b0*/  IMAD.U32 R0, RZ, RZ, UR7 ;  /* 0x00000007ff007e24 */ /* 0x000fe2000f8e00ff */
[----:B------:R-:W-:-:S03]  /*27c0*/  UIMAD.WIDE.U32 UR6, UR37, UR6, URZ ;  /* 0x00000006250672a5 */ /* 0x000fc6000f8e003f */
[----:B------:R-:W-:Y:S01]  /*27d0*/  IMAD R0, R17, -0x2, R0 ;  /* 0xfffffffe11007824 */ /* 0x000fe200078e0200 */
[----:B------:R-:W-:-:S04]  /*27e0*/  @UP0 USHF.R.U32.HI UR10, URZ, UR11, UR7 ;  /* 0x0000000b3f0a0299 */ /* 0x000fc80008011607 */
[----:B------:R-:W-:Y:S01]  /*27f0*/  IADD3 R12, -R5, UR50, R0 ;  /* 0x00000032050c7c10 */ /* 0x000fe2000fffe100 */
[----:B------:R-:W-:-:S03]  /*2800*/  UIADD3 UR6, UR10, UR50, -UR51 ;  /* 0x000000320a067290 */ /* 0x000fc6000fffe833 */
[----:B0-----:R-:W-:Y:S01]  /*2810*/  VIADDMNMX R3, R3, R12, R11, PT ;  /* 0x0000000c03037246 */ /* 0x001fe2000380010b */
[----:B------:R-:W-:-:S03]  /*2820*/  UIMAD.WIDE UR6, UR6, 0x66666667, URZ ;  /* 0x66666667060678a5 */ /* 0x000fc6000f8e023f */
[C---:B------:R-:W-:Y:S01]  /*2830*/  ISETP.GT.AND P3, PT, R3.reuse, RZ, PT ;  /* 0x000000ff0300720c */ /* 0x040fe20003f64270 */
[----:B------:R-:W-:Y:S01]  /*2840*/  USHF.R.U32.HI UR6, URZ, 0x1f, UR7 ;  /* 0x0000001f3f067899 */ /* 0x000fe20008011607 */
[C---:B------:R-:W-:Y:S02]  /*2850*/  ISETP.GT.AND P4, PT, R3.reuse, 0x1, PT ;  /* 0x000000010300780c */ /* 0x040fe40003f84270 */
[----:B------:R-:W-:Y:S01]  /*2860*/  ISETP.GT.AND P5, PT, R3, 0x8, PT ;  /* 0x000000080300780c */ /* 0x000fe20003fa4270 */
[----:B------:R-:W-:-:S04]  /*2870*/  ULEA.HI.SX32 UR6, UR7, UR6, 0x1a ;  /* 0x0000000607067291 */ /* 0x000fc8000f8fd23f */
[----:B------:R-:W-:-:S04]  /*2880*/  UISETP.LT.AND UP1, UPT, URZ, UR6, UPT ;  /* 0x000000063f00728c */ /* 0x000fc8000bf21270 */
[----:B------:R-:W-:-:S04]  /*2890*/  USEL UR53, URZ, UR6, !UP1 ;  /* 0x000000063f357287 */ /* 0x000fc8000c800000 */
[----:B------:R-:W-:Y:S01]  /*28a0*/  UISETP.GE.AND UP1, UPT, UR56, UR53, UPT ;  /* 0x000000353800728c */ /* 0x000fe2000bf26270 */
        /* <DEDUP_REMOVED lines=64> */
[----:B-1----:R-:W-:-:S04]  /*2cb0*/  VIADDMNMX R73, R10, R12, R11, PT ;  /* 0x0000000c0a497246 */ /* 0x002fc8000380010b */
[----:B------:R-:W-:-:S04]  /*2cc0*/  ISETP.GT.AND P5, PT, R73, 0x8, PT ;  /* 0x000000084900780c */ /* 0x000fc80003fa4270 */
[----:B------:R-:W-:Y:S01]  /*2cd0*/  FSEL R94, R94, -INF , P5 ;  /* 0xff8000005e5e7808 */ /* 0x000fe20002800000 */
[----:B------:R-:W-:Y:S02]  /*2ce0*/  WARPGROUP.DEPBAR.LE gsb0, 0x0 ;  /* 0x00008000000079c5 */ /* 0x000fe40000010000 */
[----:B------:R-:W-:Y:S01]  /*2cf0*/  WARPGROUP.ARRIVE ;  /* 0x00000000000079c5 */ /* 0x000fe20000000000 */
[----:B------:R-:W-:Y:S02]  /*2d00*/  FSEL R114, R56, -INF , P4 ;  /* 0xff80000038727808 */ /* 0x000fe40002000000 */
[----:B------:R-:W-:Y:S02]  /*2d10*/  ISETP.GT.AND P4, PT, R3, 0x48, PT ;  /* 0x000000480300780c */ /* 0x000fe40003f84270 */
[----:B------:R-:W-:Y:S01]  /*2d20*/  FSEL R116, R57, -INF , P3 ;  /* 0xff80000039747808 */ /* 0x000fe20001800000 */
[----:B------:R-:W-:Y:S01]  /*2d30*/  QGMMA.64x32x32.F32.E4M3.E4M3 R40, gdesc[UR20], R40, gsb0 ;  /* 0x00600000142879f3 */ /* 0x000fe20008000828 */
[----:B------:R-:W-:Y:S01]  /*2d40*/  UIADD3 UR22, UR28, 0x702, URZ ;  /* 0x000007021c167890 */ /* 0x000fe2000fffe03f */
[----:B------:R-:W-:Y:S01]  /*2d50*/  FMNMX.FTZ R5, R114, R5, !PT ;  /* 0x0000000572057209 */ /* 0x000fe20007810000 */
[----:B------:R-:W-:Y:S01]  /*2d60*/  UMOV UR23, 0x80000020 ;  /* 0x8000002000177882 */ /* 0x000fe20000000000 */
        /* <DEDUP_REMOVED lines=21> */
[----:B------:R-:W-:Y:S01]  /*2ec0*/  WARPGROUP.ARRIVE ;  /* 0x00000000000079c5 */ /* 0x000fe20000000000 */
[----:B------:R-:W-:Y:S02]  /*2ed0*/  FSEL R40, R40, -INF , P4 ;  /* 0xff80000028287808 */ /* 0x000fe40002000000 */
[----:B------:R-:W-:Y:S02]  /*2ee0*/  ISETP.GT.AND P4, PT, R3, 0x68, PT ;  /* 0x000000680300780c */ /* 0x000fe40003f84270 */
[----:B------:R-:W-:Y:S01]  /*2ef0*/  FSEL R41, R41, -INF , P3 ;  /* 0xff80000029297808 */ /* 0x000fe20001800000 */
[----:B------:R-:W-:Y:S01]  /*2f00*/  QGMMA.64x32x32.F32.E4M3.E4M3 R24, gdesc[UR20], R24, gsb0 ;  /* 0x00600000141879f3 */ /* 0x000fe20008000818 */
        /* <DEDUP_REMOVED lines=20> */
[----:B------:R-:W-:Y:S01]  /*3050*/  FMNMX.FTZ R5, R53, R0, !PT ;  /* 0x0000000035057209 */ /* 0x000fe20007810000 */
[----:B------:R-:W-:Y:S02]  /*3060*/  WARPGROUP.DEPBAR.LE gsb0, 0x0 ;  /* 0x00008000000079c5 */ /* 0x000fe40000010000 */
[----:B------:R-:W-:Y:S01]  /*3070*/  FSEL R24, R24, -INF , P4 ;  /* 0xff80000018187808 */ /* 0x000fe20002000000 */
[----:B------:R0:W-:Y:S01]  /*3080*/  @!P1 SYNCS.ARRIVE.TRANS64.RED.A1T0 RZ, [R2+URZ], RZ ;  /* 0x000000ff02ff99a7 */ /* 0x0001e2000810043f */
        /* <DEDUP_REMOVED lines=18> */
[----:B------:R-:W-:Y:S02]  /*31b0*/  FSEL R37, R37, -INF , P3 ;  /* 0xff80000025257808 */ /* 0x000fe40001800000 */
[----:B------:R-:W-:Y:S01]  /*31c0*/  FMNMX.FTZ R0, R36, R3, !PT ;  /* 0x0000000324007209 */ /* 0x000fe20007810000 */
[----:B------:R-:W-:Y:S01]  /*31d0*/  IMAD.U32 R3, RZ, RZ, UR39 ;  /* 0x00000027ff037e24 */ /* 0x000fe2000f8e00ff */
[----:B------:R-:W-:-:S02]  /*31e0*/  ISETP.GT.AND P4, PT, R73, 0x1, PT ;  /* 0x000000014900780c */ /* 0x000fc40003f84270 */
[----:B------:R-:W-:Y:S02]  /*31f0*/  FMNMX.FTZ R5, R37, R0, !PT ;  /* 0x0000000025057209 */ /* 0x000fe40007810000 */
        /* <DEDUP_REMOVED lines=447> */
[----:B------:R-:W-:-:S07]  /*4df0*/  IMAD.MOV.U32 R87, RZ, RZ, RZ ;  /* 0x000000ffff577224 */ /* 0x000fce00078e00ff */
.L_x_2191:
[----:B------:R-:W-:Y:S01]  /*4e00*/  ISETP.NE.AND P4, PT, RZ, UR44, PT ;  /* 0x0000002cff007c0c */ /* 0x000fe2000bf85270 */
[----:B------:R-:W-:-:S04]  /*4e10*/  UISETP.NE.AND UP1, UPT, UR57, 0x1, UPT ;  /* 0x000000013900788c */ /* 0x000fc8000bf25270 */
[----:B------:R-:W-:-:S04]  /*4e20*/  USEL UR45, URZ, 0x1, UP1 ;  /* 0x000000013f2d7887 */ /* 0x000fc80008800000 */
[----:B------:R-:W-:-:S04]  /*4e30*/  ULOP3.LUT UR45, UR58, UR45, URZ, 0x3c, !UPT ;  /* 0x0000002d3a2d7292 */ /* 0x000fc8000f8e3c3f */
[----:B------:R-:W-:Y:S08]  /*4e40*/  @P4 BRA `(.L_x_2182) ;  /* 0x0000000000384947 */ /* 0x000ff00003800000 */
[----:B------:R-:W-:Y:S05]  /*4e50*/  @!P0 BRA `(.L_x_2183) ;  /* 0x0000000000048947 */ /* 0x000fea0003800000 */
[----:B------:R-:W-:Y:S01]  /*4e60*/  BPT.TRAP 0x1 ;  /* 0x000000040000795c */ /* 0x000fe20000300000 */
.L_x_2183:
        /* <DEDUP_REMOVED lines=9> */
.L_x_2184:
[----:B-1----:R-:W-:Y:S05]  /*4f00*/  @P3 BRA `(.L_x_2182) ;  /* 0x0000000000083947 */ /* 0x002fea0003800000 */
[----:B------:R-:W1:Y:S02]  /*4f10*/  SYNCS.PHASECHK.TRANS64.TRYWAIT P3, [UR6+0x29830], R0 ;  /* 0x02983000ff0075a7 */ /* 0x000e640008060146 */
[----:B-1----:R-:W-:Y:S05]  /*4f20*/  @!P3 BRA `(.L_x_2185) ;  /* 0x000000ec00bcb947 */ /* 0x002fea0003800000 */
.L_x_2182:
        /* <DEDUP_REMOVED lines=191> */
.L_x_2187:
[----:B------:R-:W-:Y:S01]  /*5b20*/  ULEA UR6, UR57, UR41, 0x3 ;  /* 0x0000002939067291 */ /* 0x000fe2000f8e183f */
[----:B------:R-:W-:-:S05]  /*5b30*/  IMAD.U32 R0, RZ, RZ, UR58 ;  /* 0x0000003aff007e24 */ /* 0x000fca000f8e00ff */
[----:B------:R-:W-:-:S04]  /*5b40*/  SHF.L.U32 R0, R0, 0x1f, RZ ;  /* 0x0000001f00007819 */ /* 0x000fc800000006ff */
[----:B------:R0:W1:Y:S01]  /*5b50*/  SYNCS.PHASECHK.TRANS64.TRYWAIT P3, [UR6+0x29850], R0 ;  /* 0x02985000ff0075a7 */ /* 0x0000620008060146 */
[----:B------:R-:W-:Y:S05]  /*5b60*/  @!P0 BRA `(.L_x_2188) ;  /* 0x0000000000048947 */ /* 0x000fea0003800000 */
[----:B------:R-:W-:Y:S01]  /*5b70*/  BPT.TRAP 0x1 ;  /* 0x000000040000795c */ /* 0x000fe20000300000 */
.L_x_2188:
[----:B-1----:R-:W-:Y:S05]  /*5b80*/  @P3 BRA `(.L_x_2186) ;  /* 0x0000000000083947 */ /* 0x002fea0003800000 */
[----:B------:R-:W1:Y:S02]  /*5b90*/  SYNCS.PHASECHK.TRANS64.TRYWAIT P3, [UR6+0x29850], R0 ;  /* 0x02985000ff0075a7 */ /* 0x000e640008060146 */
[----:B-1----:R-:W-:Y:S05]  /*5ba0*/  @!P3 BRA `(.L_x_2189) ;  /* 0x000000e000b4b947 */ /* 0x002fea0003800000 */
.L_x_2186:
[----:B------:R-:W-:Y:S01]  /*5bb0*/  VIADD R15, R18, UR37 ;  /* 0x00000025120f7c36 */ /* 0x000fe20008000000 */
[----:B------:R-:W-:Y:S01]  /*5bc0*/  @UP0 ULDC UR6, c[0x0][0x44c] ;  /* 0x0001130000060ab9 */ /* 0x000fe20000000800 */
[----:B------:R-:W-:Y:S01]  /*5bd0*/  IMAD.U32 R9, RZ, RZ, UR51 ;  /* 0x00000033ff097e24 */ /* 0x000fe2000f8e00ff */
        /* <DEDUP_REMOVED lines=11> */
[----:B------:R-:W2:Y:S02]  /*5c90*/  SHFL.IDX PT, R15, R15, 0x1, 0x1c1f ;  /* 0x003c1f000f0f7f89 */ /* 0x000ea400000e0000 */
[----:B------:R-:W-:Y:S01]  /*5ca0*/  IMAD R6, R17, -0x2, R6 ;  /* 0xfffffffe11067824 */ /* 0x000fe200078e0206 */
[----:B------:R-:W-:-:S04]  /*5cb0*/  USHF.R.U32.HI UR6, URZ, 0x4, UR6 ;  /* 0x000000043f067899 */ /* 0x000fc80008011606 */
[----:B------:R-:W-:Y:S01]  /*5cc0*/  IADD3 R6, -R9, UR50, R6 ;  /* 0x0000003209067c10 */ /* 0x000fe2000fffe106 */
[----:B------:R-:W-:-:S04]  /*5cd0*/  ULOP3.LUT UR6, UR6, 0x3fff, URZ, 0xc0, !UPT ;  /* 0x00003fff06067892 */ /* 0x000fc8000f8ec03f */
[----:B------:R-:W-:-:S04]  /*5ce0*/  ULOP3.LUT UR6, UR6, 0x10000, URZ, 0xfc, !UPT ;  /* 0x0001000006067892 */ /* 0x000fc8000f8efc3f */
[----:B------:R-:W-:Y:S01]  /*5cf0*/  UIMAD UR10, UR57, 0x500, UR6 ;  /* 0x00000500390a78a4 */ /* 0x000fe2000f8e0206 */
[----:B-1----:R-:W-:Y:S01]  /*5d00*/  IMAD.IADD R0, R6, 0x1, R7 ;  /* 0x0000000106007824 */ /* 0x002fe200078e0207 */
[----:B0-----:R-:W-:-:S04]  /*5d10*/  SHF.R.U32.HI R196, RZ, 0x7, R196 ;  /* 0x00000007ffc47819 */ /* 0x001fc800000116c4 */
[C---:B------:R-:W-:Y:S01]  /*5d20*/  ISETP.GT.AND P3, PT, R0.reuse, RZ, PT ;  /* 0x000000ff0000720c */ /* 0x040fe20003f64270 */
[----:B------:R-:W-:Y:S01]  /*5d30*/  UMOV UR6, UR10 ;  /* 0x0000000a00067c82 */ /* 0x000fe20008000000 */
[----:B------:R-:W-:Y:S01]  /*5d40*/  ISETP.GT.AND P4, PT, R0, 0x1, PT ;  /* 0x000000010000780c */ /* 0x000fe20003f84270 */
[----:B------:R-:W-:Y:S01]  /*5d50*/  QGMMA.64x128x32.F32.E4M3.E4M3 R24, R184, gdesc[UR4], R24, gsb0 ;  /* 0x01e00004b8187df3 */ /* 0x000fe20008000818 */
[----:B------:R-:W-:Y:S01]  /*5d60*/  FSEL R21, R152, -INF , P3 ;  /* 0xff80000098157808 */ /* 0x000fe20001800000 */
[----:B------:R-:W-:Y:S01]  /*5d70*/  UIADD3 UR6, UR10, 0x100, URZ ;  /* 0x000001000a067890 */ /* 0x000fe2000fffe03f */
[----:B------:R-:W-:Y:S01]  /*5d80*/  ISETP.GT.AND P3, PT, R0, 0x8, PT ;  /* 0x000000080000780c */ /* 0x000fe20003f64270 */
[----:B------:R-:W-:Y:S01]  /*5d90*/  UMOV UR7, 0xc0000010 ;  /* 0xc000001000077882 */ /* 0x000fe20000000000 */
[----:B------:R-:W-:Y:S01]  /*5da0*/  FSEL R9, R153, -INF , P4 ;  /* 0xff80000099097808 */ /* 0x000fe20002000000 */
[----:B--2---:R-:W-:Y:S01]  /*5db0*/  IMAD.IADD R6, R6, 0x1, R15 ;  /* 0x0000000106067824 */ /* 0x004fe200078e020f */
        /* <DEDUP_REMOVED lines=120> */
[C---:B------:R-:W-:Y:S02]  /*6540*/  ISETP.GT.AND P4, PT, R6.reuse, RZ, PT ;  /* 0x000000ff0600720c */ /* 0x040fe40003f84270 */
[----:B------:R-:W-:Y:S02]  /*6550*/  FMNMX.FTZ R10, R101, R0, !PT ;  /* 0x00000000650a7209 */ /* 0x000fe40007810000 */
[----:B------:R-:W-:-:S02]  /*6560*/  ISETP.GT.AND P5, PT, R6, 0x1, PT ;  /* 0x000000010600780c */ /* 0x000fc40003fa4270 */
[----:B------:R-:W-:Y:S01]  /*6570*/  FSEL R154, R154, -INF , P4 ;  /* 0xff8000009a9a7808 */ /* 0x000fe20002000000 */
[----:B------:R-:W0:Y:S01]  /*6580*/  SHFL.BFLY PT, R201, R10, 0x2, 0x1f ;  /* 0x0c401f000ac97f89 */ /* 0x000e2200000e0000 */
[----:B------:R-:W-:Y:S02]  /*6590*/  ISETP.GT.AND P4, PT, R6, 0x8, PT ;  /* 0x000000080600780c */ /* 0x000fe40003f84270 */
[----:B------:R-:W-:Y:S02]  /*65a0*/  FSEL R155, R155, -INF , P5 ;  /* 0xff8000009b9b7808 */ /* 0x000fe40002800000 */
[----:B------:R-:W-:Y:S02]  /*65b0*/  FMNMX.FTZ R136, R154, R5, !PT ;  /* 0x000000059a887209 */ /* 0x000fe40007810000 */
[----:B------:R-:W-:Y:S02]  /*65c0*/  ISETP.GT.AND P5, PT, R6, 0x9, PT ;  /* 0x000000090600780c */ /* 0x000fe40003fa4270 */
[----:B------:R-:W-:-:S02]  /*65d0*/  FSEL R158, R158, -INF , P4 ;  /* 0xff8000009e9e7808 */ /* 0x000fc40002000000 */
[C---:B------:R-:W-:Y:S02]  /*65e0*/  ISETP.GT.AND P4, PT, R6.reuse, 0x10, PT ;  /* 0x000000100600780c */ /* 0x040fe40003f84270 */
[----:B------:R-:W-:Y:S02]  /*65f0*/  FSEL R159, R159, -INF , P5 ;  /* 0xff8000009f9f7808 */ /* 0x000fe40002800000 */
[----:B------:R-:W-:Y:S02]  /*6600*/  ISETP.GT.AND P5, PT, R6, 0x11, PT ;  /* 0x000000110600780c */ /* 0x000fe40003fa4270 */
[----:B------:R-:W-:Y:S02]  /*6610*/  FSEL R162, R162, -INF , P4 ;  /* 0xff800000a2a27808 */ /* 0x000fe40002000000 */
[----:B------:R-:W-:Y:S02]  /*6620*/  ISETP.GT.AND P4, PT, R6, 0x18, PT ;  /* 0x000000180600780c */ /* 0x000fe40003f84270 */
[----:B------:R-:W-:-:S02]  /*6630*/  FSEL R163, R163, -INF , P5 ;  /* 0xff800000a3a37808 */ /* 0x000fc40002800000 */
[----:B------:R-:W-:Y:S02]  /*6640*/  ISETP.GT.AND P5, PT, R6, 0x19, PT ;  /* 0x000000190600780c */ /* 0x000fe40003fa4270 */
[----:B0-----:R-:W-:Y:S02]  /*6650*/  FMNMX.FTZ R201, R10, R201, !PT ;  /* 0x000000c90ac97209 */ /* 0x001fe40007810000 */
[----:B------:R-:W-:Y:S02]  /*6660*/  FSEL R166, R166, -INF , P4 ;  /* 0xff800000a6a67808 */ /* 0x000fe40002000000 */
[----:B------:R-:W-:Y:S01]  /*6670*/  FSEL R167, R167, -INF , P5 ;  /* 0xff800000a7a77808 */ /* 0x000fe20002800000 */
[----:B------:R-:W0:Y:S01]  /*6680*/  SHFL.BFLY PT, R0, R201, 0x1, 0x1f ;  /* 0x0c201f00c9007f89 */ /* 0x000e2200000e0000 */
[C---:B------:R-:W-:Y:S02]  /*6690*/  ISETP.GT.AND P4, PT, R6.reuse, 0x20, PT ;  /* 0x000000200600780c */ /* 0x040fe40003f84270 */
[----:B------:R-:W-:-:S04]  /*66a0*/  ISETP.GT.AND P5, PT, R6, 0x21, PT ;  /* 0x000000210600780c */ /* 0x000fc80003fa4270 */
[----:B------:R-:W-:Y:S02]  /*66b0*/  FSEL R139, R139, -INF , P5 ;  /* 0xff8000008b8b7808 */ /* 0x000fe40002800000 */
[----:B------:R-:W-:-:S04]  /*66c0*/  ISETP.GT.AND P5, PT, R6, 0x29, PT ;  /* 0x000000290600780c */ /* 0x000fc80003fa4270 */
[----:B------:R-:W-:Y:S02]  /*66d0*/  FSEL R143, R143, -INF , P5 ;  /* 0xff8000008f8f7808 */ /* 0x000fe40002800000 */
[----:B------:R-:W-:-:S04]  /*66e0*/  ISETP.GT.AND P5, PT, R6, 0x31, PT ;  /* 0x000000310600780c */ /* 0x000fc80003fa4270 */
[----:B------:R-:W-:Y:S01]  /*66f0*/  FSEL R147, R147, -INF , P5 ;  /* 0xff80000093937808 */ /* 0x000fe20002800000 */
[----:B------:R-:W-:Y:S02]  /*6700*/  WARPGROUP.DEPBAR.LE gsb0, 0x0 ;  /* 0x00008000000079c5 */ /* 0x000fe40000010000 */
[----:B------:R-:W-:Y:S01]  /*6710*/  ISETP.GT.AND P5, PT, R6, 0x39, PT ;  /* 0x000000390600780c */ /* 0x000fe20003fa4270 */
[----:B------:R-:W-:Y:S01]  /*6720*/  WARPGROUP.ARRIVE ;  /* 0x00000000000079c5 */ /* 0x000fe20000000000 */
[----:B0-----:R-:W-:Y:S02]  /*6730*/  FMNMX.FTZ R0, R201, R0, !PT ;  /* 0x00000000c9007209 */ /* 0x001fe40007810000 */
[----:B------:R-:W-:Y:S02]  /*6740*/  FSEL R151, R151, -INF , P5 ;  /* 0xff80000097977808 */ /* 0x000fe40002800000 */
[C---:B------:R-:W-:Y:S01]  /*6750*/  FSETP.NEU.FTZ.AND P3, PT, R0.reuse, -INF , PT ;  /* 0xff8000000000780b */ /* 0x040fe20003f7d000 */
[----:B------:R-:W-:-:S01]  /*6760*/  FFMA.FTZ R8, R0, R185, -8 ;  /* 0xc100000000087423 */ /* 0x000fc200000100b9 */
[----:B------:R-:W-:Y:S01]  /*6770*/  ISETP.GT.AND P5, PT, R6, 0x41, PT ;  /* 0x000000410600780c */ /* 0x000fe20003fa4270 */
[----:B------:R-:W-:Y:S01]  /*6780*/  QGMMA.64x128x32.F32.E4M3.E4M3 R24, R176, gdesc[UR4], R24, gsb0 ;  /* 0x01e00004b0187df3 */ /* 0x000fe20008000818 */
[----:B------:R-:W-:-:S02]  /*6790*/  UIADD3 UR6, UR10, 0x300, URZ ;  /* 0x000003000a067890 */ /* 0x000fc4000fffe03f */
[----:B------:R-:W-:Y:S01]  /*67a0*/  FSEL R8, R8, RZ, P3 ;  /* 0x000000ff08087208 */ /* 0x000fe20001800000 */
[----:B------:R-:W-:Y:S01]  /*67b0*/  UMOV UR7, 0xc0000010 ;  /* 0xc000001000077882 */ /* 0x000fe20000000000 */
[----:B------:R-:W-:Y:S02]  /*67c0*/  FSEL R123, R123, -INF , P5 ;  /* 0xff8000007b7b7808 */ /* 0x000fe40002800000 */
[----:B------:R-:W-:Y:S01]  /*67d0*/  ISETP.GT.AND P5, PT, R6, 0x49, PT ;  /* 0x000000490600780c */ /* 0x000fe20003fa4270 */
[--C-:B------:R-:W-:Y:S01]  /*67e0*/  FFMA.FTZ R15, R161, UR39, -R8.reuse ;  /* 0x00000027a10f7c23 */ /* 0x100fe20008010808 */
[----:B------:R-:W-:Y:S01]  /*67f0*/  FMNMX.FTZ R161, R155, R136, !PT ;  /* 0x000000889ba17209 */ /* 0x000fe20007810000 */
[--C-:B------:R-:W-:Y:S01]  /*6800*/  FFMA.FTZ R136, R157, UR39, -R8.reuse ;  /* 0x000000279d887c23 */ /* 0x100fe20008010808 */
[----:B------:R-:W-:-:S01]  /*6810*/  FFMA.FTZ R148, R153, UR39, -R8 ;  /* 0x0000002799947c23 */ /* 0x000fc20008010808 */
[----:B------:R-:W-:Y:S01]  /*6820*/  FSEL R127, R127, -INF , P5 ;  /* 0xff8000007f7f7808 */ /* 0x000fe20002800000 */
[----:B------:R-:W-:-:S01]  /*6830*/  FFMA.FTZ R152, R149, UR39, -R8 ;  /* 0x0000002795987c23 */ /* 0x000fc20008010808 */
[----:B------:R-:W-:Y:S01]  /*6840*/  FMNMX.FTZ R140, R158, R161, !PT ;  /* 0x000000a19e8c7209 */ /* 0x000fe20007810000 */
[----:B------:R-:W-:-:S01]  /*6850*/  FFMA.FTZ R21, R21, UR39, -R8 ;  /* 0x0000002715157c23 */ /* 0x000fc20008010808 */
[----:B------:R-:W-:Y:S01]  /*6860*/  ISETP.GT.AND P5, PT, R6, 0x51, PT ;  /* 0x000000510600780c */ /* 0x000fe20003fa4270 */
[----:B------:R-:W-:-:S01]  /*6870*/  FFMA.FTZ R9, R9, UR39, -R8 ;  /* 0x0000002709097c23 */ /* 0x000fc20008010808 */
        /* <DEDUP_REMOVED lines=355> */
.L_x_2190:
        /* <DEDUP_REMOVED lines=116> */
.L_x_2181:
[----:B------:R-:W-:-:S13]  /*85f0*/  ISETP.LE.AND P2, PT, RZ, UR56, PT ;  /* 0x00000038ff007c0c */ /* 0x000fda000bf43270 */
[----:B------:R-:W-:Y:S05]  /*8600*/  @!P2 BRA `(.L_x_2192) ;  /* 0x0000002c0028a947 */ /* 0x000fea0003800000 */
[----:B------:R-:W-:Y:S01]  /*8610*/  IMAD.MOV.U32 R7, RZ, RZ, R6 ;  /* 0x000000ffff077224 */ /* 0x000fe200078e0006 */
[----:B------:R-:W-:Y:S01]  /*8620*/  UMOV UR51, UR45 ;  /* 0x0000002d00337c82 */ /* 0x000fe20008000000 */
[----:B------:R-:W-:Y:S01]  /*8630*/  IMAD.MOV.U32 R5, RZ, RZ, R0 ;  /* 0x000000ffff057224 */ /* 0x000fe200078e0000 */
[----:B------:R-:W-:-:S06]  /*8640*/  UMOV UR50, UR52 ;  /* 0x0000003400327c82 */ /* 0x000fcc0008000000 */
.L_x_2202:
        /* <DEDUP_REMOVED lines=9> */
.L_x_2194:
[----:B------:R-:W-:Y:S01]  /*86e0*/  ULEA UR6, UR52, UR41, 0x3 ;  /* 0x0000002934067291 */ /* 0x000fe2000f8e183f */
[----:B------:R-:W-:-:S05]  /*86f0*/  IMAD.U32 R0, RZ, RZ, UR45 ;  /* 0x0000002dff007e24 */ /* 0x000fca000f8e00ff */
[----:B------:R-:W-:-:S04]  /*8700*/  SHF.L.U32 R0, R0, 0x1f, RZ ;  /* 0x0000001f00007819 */ /* 0x000fc800000006ff */
[----:B------:R0:W1:Y:S01]  /*8710*/  SYNCS.PHASECHK.TRANS64.TRYWAIT P2, [UR6+0x29830], R0 ;  /* 0x02983000ff0075a7 */ /* 0x0000620008040146 */
[----:B------:R-:W-:Y:S05]  /*8720*/  @!P0 BRA `(.L_x_2195) ;  /* 0x0000000000048947 */ /* 0x000fea0003800000 */
[----:B------:R-:W-:Y:S01]  /*8730*/  BPT.TRAP 0x1 ;  /* 0x000000040000795c */ /* 0x000fe20000300000 */
.L_x_2195:
[----:B-1----:R-:W-:Y:S05]  /*8740*/  @P2 BRA `(.L_x_2193) ;  /* 0x0000000000082947 */ /* 0x002fea0003800000 */
[----:B------:R-:W1:Y:S02]  /*8750*/  SYNCS.PHASECHK.TRANS64.TRYWAIT P2, [UR6+0x29830], R0 ;  /* 0x02983000ff0075a7 */ /* 0x000e640008040146 */
[----:B-1----:R-:W-:Y:S05]  /*8760*/  @!P2 BRA `(.L_x_2196) ;  /* 0x000000b400dca947 */ /* 0x002fea0003800000 */
.L_x_2193:
        /* <DEDUP_REMOVED lines=188> */
.L_x_2198:
[----:B------:R-:W-:Y:S01]  /*9330*/  ULEA UR6, UR50, UR41, 0x3 ;  /* 0x0000002932067291 */ /* 0x000fe2000f8e183f */
[----:B------:R-:W-:-:S05]  /*9340*/  IMAD.U32 R0, RZ, RZ, UR51 ;  /* 0x00000033ff007e24 */ /* 0x000fca000f8e00ff */
[----:B------:R-:W-:-:S04]  /*9350*/  SHF.L.U32 R0, R0, 0x1f, RZ ;  /* 0x0000001f00007819 */ /* 0x000fc800000006ff */
[----:B------:R0:W1:Y:S01]  /*9360*/  SYNCS.PHASECHK.TRANS64.TRYWAIT P2, [UR6+0x29850], R0 ;  /* 0x02985000ff0075a7 */ /* 0x0000620008040146 */
[----:B------:R-:W-:Y:S05]  /*9370*/  @!P0 BRA `(.L_x_2199) ;  /* 0x0000000000048947 */ /* 0x000fea0003800000 */
[----:B------:R-:W-:Y:S01]  /*9380*/  BPT.TRAP 0x1 ;  /* 0x000000040000795c */ /* 0x000fe20000300000 */
.L_x_2199:
[----:B-1----:R-:W-:Y:S05]  /*9390*/  @P2 BRA `(.L_x_2197) ;  /* 0x0000000000082947 */ /* 0x002fea0003800000 */
[----:B------:R-:W1:Y:S02]  /*93a0*/  SYNCS.PHASECHK.TRANS64.TRYWAIT P2, [UR6+0x29850], R0 ;  /* 0x02985000ff0075a7 */ /* 0x000e640008040146 */
[----:B-1----:R-:W-:Y:S05]  /*93b0*/  @!P2 BRA `(.L_x_2200) ;  /* 0x000000a800e0a947 */ /* 0x002fea0003800000 */
.L_x_2197:
        /* <DEDUP_REMOVED lines=379> */
.L_x_2201:
        /* <DEDUP_REMOVED lines=116> */
.L_x_2192:
[----:B------:R-:W-:Y:S06]  /*b2b0*/  BAR.ARV 0x8, 0x180 ;  /* 0x0206000000007b1d */ /* 0x000fec0000002000 */
[----:B------:R-:W-:Y:S05]  /*b2c0*/  @!P0 BRA `(.L_x_2203) ;  /* 0x0000000000048947 */ /* 0x000fea0003800000 */
[----:B------:R-:W-:Y:S01]  /*b2d0*/  BPT.TRAP 0x1 ;  /* 0x000000040000795c */ /* 0x000fe20000300000 */
.L_x_2203:
[----:B------:R-:W-:Y:S01]  /*b2e0*/  ULEA UR9, UR52, UR41, 0x3 ;  /* 0x0000002934097291 */ /* 0x000fe2000f8e183f */
[----:B------:R-:W-:-:S05]  /*b2f0*/  IMAD.U32 R4, RZ, RZ, UR45 ;  /* 0x0000002dff047e24 */ /* 0x000fca000f8e00ff */
[----:B------:R-:W-:-:S04]  /*b300*/  SHF.L.U32 R4, R4, 0x1f, RZ ;  /* 0x0000001f04047819 */ /* 0x000fc800000006ff */
[----:B------:R0:W1:Y:S01]  /*b310*/  SYNCS.PHASECHK.TRANS64.TRYWAIT P1, [UR9+0x29850], R4 ;  /* 0x02985004ff0075a7 */ /* 0x0000620008020149 */
[----:B------:R-:W-:Y:S05]  /*b320*/  @!P0 BRA `(.L_x_2204) ;  /* 0x0000000000048947 */ /* 0x000fea0003800000 */
[----:B------:R-:W-:Y:S01]  /*b330*/  BPT.TRAP 0x1 ;  /* 0x000000040000795c */ /* 0x000fe20000300000 */
.L_x_2204:
[----:B-1----:R-:W-:Y:S05]  /*b340*/  @P1 BRA `(.L_x_2205) ;  /* 0x0000000000081947 */ /* 0x002fea0003800000 */
[----:B------:R-:W1:Y:S02]  /*b350*/  SYNCS.PHASECHK.TRANS64.TRYWAIT P1, [UR9+0x29850], R4 ;  /* 0x02985004ff0075a7 */ /* 0x000e640008020149 */
[----:B-1----:R-:W-:Y:S05]  /*b360*/  @!P1 BRA `(.L_x_2206) ;  /* 0x0000008c000c9947 */ /* 0x002fea0003800000 */
.L_x_2205:
        /* <DEDUP_REMOVED lines=38> */
[----:B------:R-:W-:Y:S01]  /*b5d0*/  UIADD3 UR4, UR8, 0x300, URZ ;  /* 0x0000030008047890 */ /* 0x000fe2000fffe03f */
[----:B------:R-:W-:Y:S02]  /*b5e0*/  WARPGROUP.DEPBAR.LE gsb0, 0x0 ;  /* 0x00008000000079c5 */ /* 0x000fe40000010000 */
[----:B------:R-:W-:-:S06]  /*b5f0*/  WARPGROUP.ARRIVE ;  /* 0x00000000000079c5 */ /* 0x000fcc0000000000 */
[----:B------:R-:W-:Y:S01]  /*b600*/  QGMMA.64x128x32.F32.E4M3.E4M3 R24, R176, gdesc[UR4], R24, gsb0 ;  /* 0x01e00004b0187df3 */ /* 0x000fe20008000818 */
[----:B------:R-:W-:Y:S01]  /*b610*/  UMOV UR6, UR4 ;  /* 0x0000000400067c82 */ /* 0x000fe20008000000 */
[----:B------:R-:W-:Y:S01]  /*b620*/  UMOV UR7, 0xc0000010 ;  /* 0xc000001000077882 */ /* 0x000fe20000000000 */
        /* <DEDUP_REMOVED lines=44> */
.L_x_2207:
        /* <DEDUP_REMOVED lines=22> */
[----:B------:R-:W-:Y:S01]  /*ba50*/  FMUL.FTZ R49, R34, R0 ;  /* 0x0000000022317220 */ /* 0x000fe20000410000 */
        /* <DEDUP_REMOVED lines=51> */
.L_x_2174:
        /* <DEDUP_REMOVED lines=35> */
[----:B------:R-:W-:Y:S02]  /*bfc0*/  F2FP.BF16.F32.PACK_AB R38, R38, R49 ;  /* 0x000000312626723e */ /* 0x000fe400000010ff */
[----:B------:R-:W-:Y:S02]  /*bfd0*/  F2FP.BF16.F32.PACK_AB R39, R39, R34 ;  /* 0x000000222727723e */ /* 0x000fe400000010ff */
[----:B------:R-:W-:Y:S02]  /*bfe0*/  F2FP.BF16.F32.PACK_AB R25, R62, R25 ;  /* 0x000000193e19723e */ /* 0x000fe400000010ff */
[----:B------:R-:W-:Y:S02]  /*bff0*/  MOV R4, R0 ;  /* 0x0000000000047202 */ /* 0x000fe40000000f00 */
[----:B0-----:R-:W-:-:S02]  /*c000*/  MOV R5, R51 ;  /* 0x0000003300057202 */ /* 0x001fc40000000f00 */
[----:B------:R-:W-:Y:S02]  /*c010*/  F2FP.BF16.F32.PACK_AB R24, R63, R24 ;  /* 0x000000183f18723e */ /* 0x000fe400000010ff */
[----:B------:R-:W-:Y:S01]  /*c020*/  F2FP.BF16.F32.PACK_AB R13, R76, R13 ;  /* 0x0000000d4c0d723e */ /* 0x000fe200000010ff */
[----:B------:R-:W-:Y:S01]  /*c030*/  IMAD.WIDE R6, R191, 0x2, R4 ;  /* 0x00000002bf067825 */ /* 0x000fe200078e0204 */
[----:B------:R-:W-:Y:S02]  /*c040*/  F2FP.BF16.F32.PACK_AB R12, R77, R12 ;  /* 0x0000000c4d0c723e */ /* 0x000fe400000010ff */
[----:B------:R-:W-:Y:S02]  /*c050*/  F2FP.BF16.F32.PACK_AB R37, R37, R40 ;  /* 0x000000282525723e */ /* 0x000fe400000010ff */
[C---:B------:R-:W-:Y:S02]  /*c060*/  IADD3 R61, P1, R6.reuse, 0x40, RZ ;  /* 0x00000040063d7810 */ /* 0x040fe40007f3e0ff */
[----:B------:R-:W-:-:S02]  /*c070*/  IADD3 R63, P2, R6, 0x60, RZ ;  /* 0x00000060063f7810 */ /* 0x000fc40007f5e0ff */
[----:B------:R-:W-:Y:S02]  /*c080*/  LOP3.LUT R10, R61, 0x380, RZ, 0xc0, !PT ;  /* 0x000003803d0a7812 */ /* 0x000fe400078ec0ff */
[----:B------:R-:W-:Y:S02]  /*c090*/  F2FP.BF16.F32.PACK_AB R31, R31, R42 ;  /* 0x0000002a1f1f723e */ /* 0x000fe400000010ff */
[----:B------:R-:W-:Y:S02]  /*c0a0*/  SHF.R.U64 R10, R10, 0x3, RZ ;  /* 0x000000030a0a7819 */ /* 0x000fe400000012ff */
[----:B------:R-:W-:Y:S02]  /*c0b0*/  F2FP.BF16.F32.PACK_AB R36, R36, R41 ;  /* 0x000000292424723e */ /* 0x000fe400000010ff */
[----:B------:R-:W-:Y:S02]  /*c0c0*/  F2FP.BF16.F32.PACK_AB R30, R30, R43 ;  /* 0x0000002b1e1e723e */ /* 0x000fe400000010ff */
[----:B------:R-:W-:-:S02]  /*c0d0*/  SEL R46, R9, R8, P0 ;  /* 0x00000008092e7207 */ /* 0x000fc40000000000 */
[----:B------:R-:W-:Y:S02]  /*c0e0*/  SEL R45, R8, R9, P0 ;  /* 0x00000009082d7207 */ /* 0x000fe40000000000 */
[----:B------:R-:W-:Y:S02]  /*c0f0*/  IADD3 R67, P4, R6, 0x4020, RZ ;  /* 0x0000402006437810 */ /* 0x000fe40007f9e0ff */
[----:B------:R-:W-:Y:S02]  /*c100*/  F2FP.BF16.F32.PACK_AB R27, R54, R27 ;  /* 0x0000001b361b723e */ /* 0x000fe400000010ff */
[----:B------:R-:W-:Y:S02]  /*c110*/  LOP3.LUT R9, R6, 0x380, RZ, 0xc0, !PT ;  /* 0x0000038006097812 */ /* 0x000fe400078ec0ff */
[----:B------:R-:W-:Y:S02]  /*c120*/  F2FP.BF16.F32.PACK_AB R33, R52, R33 ;  /* 0x000000213421723e */ /* 0x000fe400000010ff */
[----:B------:R-:W-:-:S02]  /*c130*/  F2FP.BF16.F32.PACK_AB R32, R53, R32 ;  /* 0x000000203520723e */ /* 0x000fc400000010ff */
[----:B------:R-:W-:Y:S02]  /*c140*/  SEL R44, R13, R12, P0 ;  /* 0x0000000c0d2c7207 */ /* 0x000fe40000000000 */
[----:B------:R-:W-:Y:S01]  /*c150*/  SEL R43, R12, R13, P0 ;  /* 0x0000000d0c2b7207 */ /* 0x000fe20000000000 */
[--C-:B------:R-:W-:Y:S01]  /*c160*/  IMAD.X R13, RZ, RZ, R7.reuse, P4 ;  /* 0x000000ffff0d7224 */ /* 0x100fe200020e0607 */
[----:B------:R-:W-:Y:S02]  /*c170*/  SEL R50, R38, R39, P0 ;  /* 0x0000002726327207 */ /* 0x000fe40000000000 */
[----:B------:R-:W-:Y:S02]  /*c180*/  SEL R54, R25, R24, P0 ;  /* 0x0000001819367207 */ /* 0x000fe40000000000 */
[----:B------:R-:W-:Y:S01]  /*c190*/  SEL R51, R24, R25, P0 ;  /* 0x0000001918337207 */ /* 0x000fe20000000000 */
[----:B------:R-:W-:Y:S01]  /*c1a0*/  IMAD.X R25, RZ, RZ, R7, P1 ;  /* 0x000000ffff197224 */ /* 0x000fe200008e0607 */
[----:B------:R-:W-:-:S02]  /*c1b0*/  IADD3 R59, P6, R6, 0x20, RZ ;  /* 0x00000020063b7810 */ /* 0x000fc40007fde0ff */
[----:B------:R-:W-:Y:S02]  /*c1c0*/  SEL R39, R39, R38, P0 ;  /* 0x0000002627277207 */ /* 0x000fe40000000000 */
[----:B------:R-:W-:Y:S02]  /*c1d0*/  LOP3.LUT R12, R63, 0x380, RZ, 0xc0, !PT ;  /* 0x000003803f0c7812 */ /* 0x000fe400078ec0ff */
[----:B------:R-:W-:Y:S02]  /*c1e0*/  LOP3.LUT R24, R10, R61, RZ, 0x3c, !PT ;  /* 0x0000003d0a187212 */ /* 0x000fe400078e3cff */
[----:B------:R-:W-:Y:S02]  /*c1f0*/  F2FP.BF16.F32.PACK_AB R29, R60, R29 ;  /* 0x0000001d3c1d723e */ /* 0x000fe400000010ff */
[----:B------:R-:W-:Y:S02]  /*c200*/  SEL R42, R37, R36, P0 ;  /* 0x00000024252a7207 */ /* 0x000fe40000000000 */
[----:B------:R-:W-:-:S02]  /*c210*/  SEL R38, R31, R30, P0 ;  /* 0x0000001e1f267207 */ /* 0x000fc40000000000 */
[----:B------:R-:W-:Y:S02]  /*c220*/  LOP3.LUT R10, R67, 0x380, RZ, 0xc0, !PT ;  /* 0x00000380430a7812 */ /* 0x000fe400078ec0ff */
[----:B------:R-:W-:Y:S02]  /*c230*/  SEL R37, R36, R37, P0 ;  /* 0x0000002524257207 */ /* 0x000fe40000000000 */
[----:B------:R-:W-:Y:S02]  /*c240*/  SEL R31, R30, R31, P0 ;  /* 0x0000001f1e1f7207 */ /* 0x000fe40000000000 */
[----:B------:R-:W-:Y:S02]  /*c250*/  SHF.R.U64 R9, R9, 0x3, RZ ;  /* 0x0000000309097819 */ /* 0x000fe400000012ff */
[----:B------:R-:W-:Y:S02]  /*c260*/  F2FP.BF16.F32.PACK_AB R21, R68, R21 ;  /* 0x000000154415723e */ /* 0x000fe400000010ff */
[----:B------:R-:W-:-:S02]  /*c270*/  F2FP.BF16.F32.PACK_AB R20, R69, R20 ;  /* 0x000000144514723e */ /* 0x000fc400000010ff */
[----:B------:R-:W-:Y:S02]  /*c280*/  SEL R36, R33, R32, P0 ;  /* 0x0000002021247207 */ /* 0x000fe40000000000 */
[----:B------:R-:W-:Y:S02]  /*c290*/  SEL R30, R27, R26, P0 ;  /* 0x0000001a1b1e7207 */ /* 0x000fe40000000000 */
[----:B------:R-:W-:Y:S01]  /*c2a0*/  SEL R49, R26, R27, P0 ;  /* 0x0000001b1a317207 */ /* 0x000fe20000000000 */
[----:B------:R-:W-:Y:S01]  /*c2b0*/  IMAD.X R27, RZ, RZ, R7, P6 ;  /* 0x000000ffff1b7224 */ /* 0x000fe200030e0607 */
[----:B------:R-:W-:Y:S02]  /*c2c0*/  F2FP.BF16.F32.PACK_AB R56, R56, R65 ;  /* 0x000000413838723e */ /* 0x000fe400000010ff */
[----:B------:R-:W-:Y:S02]  /*c2d0*/  SEL R33, R32, R33, P0 ;  /* 0x0000002120217207 */ /* 0x000fe40000000000 */
[----:B------:R-:W-:-:S02]  /*c2e0*/  SHF.R.U64 R12, R12, 0x3, RZ ;  /* 0x000000030c0c7819 */ /* 0x000fc400000012ff */
[----:B------:R-:W-:Y:S02]  /*c2f0*/  F2FP.BF16.F32.PACK_AB R94, R94, R95 ;  /* 0x0000005f5e5e723e */ /* 0x000fe400000010ff */
[----:B------:R-:W-:Y:S02]  /*c300*/  F2FP.BF16.F32.PACK_AB R93, R92, R93 ;  /* 0x0000005d5c5d723e */ /* 0x000fe400000010ff */
[----:B------:R-:W-:Y:S02]  /*c310*/  F2FP.BF16.F32.PACK_AB R57, R48, R57 ;  /* 0x000000393039723e */ /* 0x000fe400000010ff */
[----:B------:R-:W-:Y:S02]  /*c320*/  SEL R32, R29, R28, P0 ;  /* 0x0000001c1d207207 */ /* 0x000fe40000000000 */
[C---:B------:R-:W-:Y:S02]  /*c330*/  IADD3 R65, P3, R6.reuse, 0x4000, RZ ;  /* 0x0000400006417810 */ /* 0x040fe40007f7e0ff */
[----:B------:R-:W-:-:S02]  /*c340*/  IADD3 R69, P5, R6, 0x4040, RZ ;  /* 0x0000404006457810 */ /* 0x000fc40007fbe0ff */
[----:B------:R-:W-:Y:S02]  /*c350*/  IADD3 R62, P6, R6, 0x4060, RZ ;  /* 0x00004060063e7810 */ /* 0x000fe40007fde0ff */
[----:B------:R-:W-:Y:S01]  /*c360*/  SHF.R.U64 R10, R10, 0x3, RZ ;  /* 0x000000030a0a7819 */ /* 0x000fe200000012ff */
[--C-:B------:R-:W-:Y:S01]  /*c370*/  IMAD.X R11, RZ, RZ, R7.reuse, P5 ;  /* 0x000000ffff0b7224 */ /* 0x100fe200028e0607 */
[----:B------:R-:W-:Y:S02]  /*c380*/  F2FP.BF16.F32.PACK_AB R90, R90, R91 ;  /* 0x0000005b5a5a723e */ /* 0x000fe400000010ff */
[----:B------:R-:W-:Y:S02]  /*c390*/  F2FP.BF16.F32.PACK_AB R89, R88, R89 ;  /* 0x000000595859723e */ /* 0x000fe400000010ff */
[----:B------:R-:W-:Y:S02]  /*c3a0*/  SEL R29, R28, R29, P0 ;  /* 0x0000001d1c1d7207 */ /* 0x000fe40000000000 */
[----:B------:R-:W-:Y:S01]  /*c3b0*/  LOP3.LUT R6, R9, R6, RZ, 0x3c, !PT ;  /* 0x0000000609067212 */ /* 0x000fe200078e3cff */
[----:B------:R-:W-:Y:S01]  /*c3c0*/  IMAD.X R9, RZ, RZ, R7, P6 ;  /* 0x000000ffff097224 */ /* 0x000fe200030e0607 */
[----:B------:R-:W-:-:S02]  /*c3d0*/  SEL R28, R21, R20, P0 ;  /* 0x00000014151c7207 */ /* 0x000fc40000000000 */
[----:B------:R-:W-:Y:S01]  /*c3e0*/  SEL R41, R20, R21, P0 ;  /* 0x0000001514297207 */ /* 0x000fe20000000000 */
[----:B------:R-:W-:Y:S01]  /*c3f0*/  IMAD.X R21, RZ, RZ, R7, P2 ;  /* 0x000000ffff157224 */ /* 0x000fe200010e0607 */
[----:B------:R-:W-:Y:S02]  /*c400*/  LOP3.LUT R20, R12, R63, RZ, 0x3c, !PT ;  /* 0x0000003f0c147212 */ /* 0x000fe400078e3cff */
[----:B------:R-:W-:Y:S02]  /*c410*/  SEL R34, R94, R93, P0 ;  /* 0x0000005d5e227207 */ /* 0x000fe40000000000 */
[----:B------:R-:W-:Y:S02]  /*c420*/  SEL R48, R56, R57, P0 ;  /* 0x0000003938307207 */ /* 0x000fe40000000000 */
[----:B------:R-:W-:Y:S02]  /*c430*/  LOP3.LUT R52, R69, 0x380, RZ, 0xc0, !PT ;  /* 0x0000038045347812 */ /* 0x000fe400078ec0ff */
[----:B------:R-:W-:-:S02]  /*c440*/  LOP3.LUT R12, R10, R67, RZ, 0x3c, !PT ;  /* 0x000000430a0c7212 */ /* 0x000fc400078e3cff */
[----:B------:R-:W-:Y:S02]  /*c450*/  SEL R93, R93, R94, P0 ;  /* 0x0000005e5d5d7207 */ /* 0x000fe40000000000 */
[----:B------:R-:W-:Y:S02]  /*c460*/  SEL R40, R90, R89, P0 ;  /* 0x000000595a287207 */ /* 0x000fe40000000000 */
[----:B------:R-:W-:Y:S02]  /*c470*/  SEL R57, R57, R56, P0 ;  /* 0x0000003839397207 */ /* 0x000fe40000000000 */
[----:B------:R-:W-:Y:S02]  /*c480*/  MOV R67, R6 ;  /* 0x0000000600437202 */ /* 0x000fe40000000f00 */
[----:B------:R-:W-:Y:S02]  /*c490*/  F2FP.BF16.F32.PACK_AB R15, R70, R15 ;  /* 0x0000000f460f723e */ /* 0x000fe400000010ff */
[----:B------:R-:W-:-:S02]  /*c4a0*/  F2FP.BF16.F32.PACK_AB R14, R71, R14 ;  /* 0x0000000e470e723e */ /* 0x000fc400000010ff */
[----:B------:R-:W-:Y:S02]  /*c4b0*/  SEL R89, R89, R90, P0 ;  /* 0x0000005a59597207 */ /* 0x000fe40000000000 */
[----:B------:R-:W-:Y:S02]  /*c4c0*/  SHF.R.U64 R52, R52, 0x3, RZ ;  /* 0x0000000334347819 */ /* 0x000fe400000012ff */
[----:B------:R-:W-:Y:S02]  /*c4d0*/  SEL R56, R15, R14, P0 ;  /* 0x0000000e0f387207 */ /* 0x000fe40000000000 */
[----:B------:R-:W-:Y:S01]  /*c4e0*/  SEL R53, R14, R15, P0 ;  /* 0x0000000f0e357207 */ /* 0x000fe20000000000 */
[----:B------:R-:W-:Y:S01]  /*c4f0*/  IMAD.X R15, RZ, RZ, R7, P3 ;  /* 0x000000ffff0f7224 */ /* 0x000fe200018e0607 */
[----:B------:R-:W-:Y:S02]  /*c500*/  SEL R60, R86, R87, P0 ;  /* 0x00000057563c7207 */ /* 0x000fe40000000000 */
[----:B------:R-:W-:-:S02]  /*c510*/  SEL R87, R87, R86, P0 ;  /* 0x0000005657577207 */ /* 0x000fc40000000000 */
[----:B------:R-:W-:Y:S02]  /*c520*/  LOP3.LUT R8, R59, 0x380, RZ, 0xc0, !PT ;  /* 0x000003803b087812 */ /* 0x000fe400078ec0ff */
[----:B------:R-:W-:Y:S02]  /*c530*/  LOP3.LUT R10, R52, R69, RZ, 0x3c, !PT ;  /* 0x00000045340a7212 */ /* 0x000fe400078e3cff */
[----:B------:R-:W-:Y:S02]  /*c540*/  MOV R64, R20 ;  /* 0x0000001400407202 */ /* 0x000fe40000000f00 */
[----:B------:R-:W-:Y:S02]  /*c550*/  SHF.R.U64 R8, R8, 0x3, RZ ;  /* 0x0000000308087819 */ /* 0x000fe400000012ff */
[----:B------:R-:W-:Y:S02]  /*c560*/  MOV R61, R10 ;  /* 0x0000000a003d7202 */ /* 0x000fe40000000f00 */
[----:B------:R-:W-:-:S02]  /*c570*/  LOP3.LUT R26, R8, R59, RZ, 0x3c, !PT ;  /* 0x0000003b081a7212 */ /* 0x000fc400078e3cff */
[----:B------:R-:W-:Y:S02]  /*c580*/  LOP3.LUT R8, R65, 0x380, RZ, 0xc0, !PT ;  /* 0x0000038041087812 */ /* 0x000fe400078ec0ff */
[----:B------:R-:W-:Y:S02]  /*c590*/  LOP3.LUT R59, R62, 0x380, RZ, 0xc0, !PT ;  /* 0x000003803e3b7812 */ /* 0x000fe400078ec0ff */
[----:B------:R-:W-:Y:S02]  /*c5a0*/  SHF.R.U64 R8, R8, 0x3, RZ ;  /* 0x0000000308087819 */ /* 0x000fe400000012ff */
[----:B------:R-:W-:Y:S02]  /*c5b0*/  SHF.R.U64 R59, R59, 0x3, RZ ;  /* 0x000000033b3b7819 */ /* 0x000fe400000012ff */
[----:B------:R-:W-:Y:S02]  /*c5c0*/  LOP3.LUT R14, R8, R65, RZ, 0x3c, !PT ;  /* 0x00000041080e7212 */ /* 0x000fe400078e3cff */
[----:B------:R-:W-:-:S02]  /*c5d0*/  LOP3.LUT R8, R59, R62, RZ, 0x3c, !PT ;  /* 0x0000003e3b087212 */ /* 0x000fc400078e3cff */
[----:B------:R-:W-:Y:S02]  /*c5e0*/  MOV R63, R14 ;  /* 0x0000000e003f7202 */ /* 0x000fe40000000f00 */
[----:B------:R-:W-:Y:S02]  /*c5f0*/  MOV R59, R8 ;  /* 0x00000008003b7202 */ /* 0x000fe40000000f00 */
[----:B------:R-:W-:Y:S02]  /*c600*/  MOV R62, R12 ;  /* 0x0000000c003e7202 */ /* 0x000fe40000000f00 */
[----:B------:R-:W-:Y:S02]  /*c610*/  MOV R66, R26 ;  /* 0x0000001a00427202 */ /* 0x000fe40000000f00 */
[----:B------:R-:W-:Y:S02]  /*c620*/  MOV R65, R24 ;  /* 0x0000001800417202 */ /* 0x000fe40000000f00 */
[----:B------:R-:W-:Y:S01]  /*c630*/  PLOP3.LUT P2, PT, PT, PT, UP0, 0x80, 0x0 ;  /* 0x000000000000781c */ /* 0x000fe20003f4f008 */
[----:B------:R-:W-:Y:S01]  /*c640*/  ULDC UR8, c[0x0][0xa88] ;  /* 0x0002a20000087ab9 */ /* 0x000fe20000000800 */
        /* <DEDUP_REMOVED lines=11> */
[----:B------:R-:W-:Y:S04]  /*c700*/  SHFL.IDX PT, R42, R42, R35, 0x1c1f ;  /* 0x001c1f232a2a7589 */ /* 0x000fe800000e0000 */
[----:B------:R-:W0:Y:S01]  /*c710*/  SHFL.IDX PT, R37, R37, R6, 0x1c1f ;  /* 0x001c1f0625257589 */ /* 0x000e2200000e0000 */
[----:B-1----:R-:W-:Y:S02]  /*c720*/  SEL R9, R48, R57, P0 ;  /* 0x0000003930097207 */ /* 0x002fe40000000000 */
[----:B------:R-:W-:Y:S01]  /*c730*/  SEL R11, R57, R48, P0 ;  /* 0x00000030390b7207 */ /* 0x000fe20000000000 */
[----:B------:R-:W-:Y:S04]  /*c740*/  SHFL.IDX PT, R38, R38, R35, 0x1c1f ;  /* 0x001c1f2326267589 */ /* 0x000fe800000e0000 */
[----:B------:R-:W1:Y:S01]  /*c750*/  SHFL.IDX PT, R31, R31, R6, 0x1c1f ;  /* 0x001c1f061f1f7589 */ /* 0x000e6200000e0000 */
[----:B--2---:R-:W-:-:S02]  /*c760*/  SEL R12, R40, R89, P0 ;  /* 0x00000059280c7207 */ /* 0x004fc40000000000 */
[----:B------:R-:W-:Y:S01]  /*c770*/  SEL R14, R89, R40, P0 ;  /* 0x00000028590e7207 */ /* 0x000fe20000000000 */
[----:B------:R-:W-:Y:S04]  /*c780*/  SHFL.IDX PT, R36, R36, R35, 0x1c1f ;  /* 0x001c1f2324247589 */ /* 0x000fe800000e0000 */
[----:B------:R-:W2:Y:S01]  /*c790*/  SHFL.IDX PT, R33, R33, R6, 0x1c1f ;  /* 0x001c1f0621217589 */ /* 0x000ea200000e0000 */
[----:B---3--:R-:W-:Y:S02]  /*c7a0*/  SEL R13, R50, R39, P0 ;  /* 0x00000027320d7207 */ /* 0x008fe40000000000 */
[----:B------:R-:W-:Y:S01]  /*c7b0*/  SEL R15, R39, R50, P0 ;  /* 0x00000032270f7207 */ /* 0x000fe20000000000 */
[----:B------:R2:W-:Y:S04]  /*c7c0*/  SHFL.IDX PT, R21, R30, R35, 0x1c1f ;  /* 0x001c1f231e157589 */ /* 0x0005e800000e0000 */
[----:B------:R-:W3:Y:S01]  /*c7d0*/  SHFL.IDX PT, R52, R49, R6, 0x1c1f ;  /* 0x001c1f0631347589 */ /* 0x000ee200000e0000 */
[----:B0-----:R-:W-:-:S02]  /*c7e0*/  SEL R24, R42, R37, P0 ;  /* 0x000000252a187207 */ /* 0x001fc40000000000 */
[----:B------:R-:W-:Y:S01]  /*c7f0*/  SEL R26, R37, R42, P0 ;  /* 0x0000002a251a7207 */ /* 0x000fe20000000000 */
[----:B------:R-:W-:Y:S04]  /*c800*/  SHFL.IDX PT, R32, R32, R35, 0x1c1f ;  /* 0x001c1f2320207589 */ /* 0x000fe800000e0000 */
[----:B------:R-:W-:Y:S01]  /*c810*/  SHFL.IDX PT, R54, R54, R35, 0x1c1f ;  /* 0x001c1f2336367589 */ /* 0x000fe200000e0000 */
[----:B-1----:R-:W-:Y:S02]  /*c820*/  SEL R25, R38, R31, P0 ;  /* 0x0000001f26197207 */ /* 0x002fe40000000000 */
[----:B------:R-:W-:Y:S01]  /*c830*/  SEL R27, R31, R38, P0 ;  /* 0x000000261f1b7207 */ /* 0x000fe20000000000 */
[----:B------:R3:W0:Y:S04]  /*c840*/  SHFL.IDX PT, R7, R29, R6, 0x1c1f ;  /* 0x001c1f061d077589 */ /* 0x00062800000e0000 */
[----:B------:R-:W1:Y:S01]  /*c850*/  SHFL.IDX PT, R51, R51, R6, 0x1c1f ;  /* 0x001c1f0633337589 */ /* 0x000e6200000e0000 */
[----:B--2---:R-:W-:-:S03]  /*c860*/  SEL R30, R33, R36, P0 ;  /* 0x00000024211e7207 */ /* 0x004fc60000000000 */
[----:B------:R2:W-:Y:S04]  /*c870*/  SHFL.IDX PT, R20, R28, R35, 0x1c1f ;  /* 0x001c1f231c147589 */ /* 0x0005e800000e0000 */
[----:B------:R-:W-:Y:S01]  /*c880*/  SHFL.IDX PT, R44, R44, R35, 0x1c1f ;  /* 0x001c1f232c2c7589 */ /* 0x000fe200000e0000 */
[----:B---3--:R-:W-:Y:S02]  /*c890*/  SEL R29, R21, R52, P0 ;  /* 0x00000034151d7207 */ /* 0x008fe40000000000 */
[----:B------:R-:W-:Y:S01]  /*c8a0*/  SEL R31, R52, R21, P0 ;  /* 0x00000015341f7207 */ /* 0x000fe20000000000 */
[----:B------:R-:W-:Y:S01]  /*c8b0*/  SHFL.IDX PT, R56, R56, R35, 0x1c1f ;  /* 0x001c1f2338387589 */ /* 0x000fe200000e0000 */
[----:B--2---:R-:W-:-:S03]  /*c8c0*/  SEL R28, R36, R33, P0 ;  /* 0x00000021241c7207 */ /* 0x004fc60000000000 */
[----:B------:R-:W2:Y:S04]  /*c8d0*/  SHFL.IDX PT, R41, R41, R6, 0x1c1f ;  /* 0x001c1f0629297589 */ /* 0x000ea800000e0000 */
[----:B------:R-:W3:Y:S01]  /*c8e0*/  SHFL.IDX PT, R43, R43, R6, 0x1c1f ;  /* 0x001c1f062b2b7589 */ /* 0x000ee200000e0000 */
[----:B0-----:R-:W-:Y:S02]  /*c8f0*/  SEL R36, R32, R7, P0 ;  /* 0x0000000720247207 */ /* 0x001fe40000000000 */
[----:B------:R-:W-:Y:S01]  /*c900*/  SEL R38, R7, R32, P0 ;  /* 0x0000002007267207 */ /* 0x000fe20000000000 */
[----:B------:R-:W0:Y:S01]  /*c910*/  SHFL.IDX PT, R53, R53, R6, 0x1c1f ;  /* 0x001c1f0635357589 */ /* 0x000e2200000e0000 */
[----:B-1----:R-:W-:Y:S01]  /*c920*/  SEL R37, R54, R51, P0 ;  /* 0x0000003336257207 */ /* 0x002fe20000000000 */
[----:B------:R-:W-:Y:S01]  /*c930*/  IMAD.U32 R7, RZ, RZ, UR7 ;  /* 0x00000007ff077e24 */ /* 0x000fe2000f8e00ff */
[----:B------:R-:W-:Y:S01]  /*c940*/  SEL R39, R51, R54, P0 ;  /* 0x0000003633277207 */ /* 0x000fe20000000000 */
[----:B------:R-:W-:Y:S06]  /*c950*/  BAR.SYNC.DEFER_BLOCKING 0x1, 0x100 ;  /* 0x0044000000007b1d */ /* 0x000fec0000010000 */
[----:B------:R-:W-:Y:S04]  /*c960*/  SHFL.IDX PT, R58, R58, R35, 0x1c1f ;  /* 0x001c1f233a3a7589 */ /* 0x000fe800000e0000 */
[----:B------:R-:W1:Y:S01]  /*c970*/  SHFL.IDX PT, R55, R55, R6, 0x1c1f ;  /* 0x001c1f0637377589 */ /* 0x000e6200000e0000 */
[----:B--2---:R-:W-:-:S02]  /*c980*/  SEL R32, R20, R41, P0 ;  /* 0x0000002914207207 */ /* 0x004fc40000000000 */
[----:B------:R-:W-:Y:S01]  /*c990*/  SEL R34, R41, R20, P0 ;  /* 0x0000001429227207 */ /* 0x000fe20000000000 */
[----:B------:R-:W-:Y:S01]  /*c9a0*/  SHFL.IDX PT, R46, R46, R35, 0x1c1f ;  /* 0x001c1f232e2e7589 */ /* 0x000fe200000e0000 */
[----:B---3--:R-:W-:Y:S02]  /*c9b0*/  SEL R40, R44, R43, P0 ;  /* 0x0000002b2c287207 */ /* 0x008fe40000000000 */
[----:B------:R-:W-:Y:S01]  /*c9c0*/  SEL R42, R43, R44, P0 ;  /* 0x0000002c2b2a7207 */ /* 0x000fe20000000000 */
[----:B------:R2:W-:Y:S01]  /*c9d0*/  SHFL.IDX PT, R60, R60, R35, 0x1c1f ;  /* 0x001c1f233c3c7589 */ /* 0x0005e200000e0000 */
[----:B0-----:R-:W-:-:S03]  /*c9e0*/  SEL R33, R56, R53, P0 ;  /* 0x0000003538217207 */ /* 0x001fc60000000000 */
[----:B------:R-:W0:Y:S04]  /*c9f0*/  SHFL.IDX PT, R45, R45, R6, 0x1c1f ;  /* 0x001c1f062d2d7589 */ /* 0x000e2800000e0000 */
[----:B------:R3:W4:Y:S01]  /*ca00*/  SHFL.IDX PT, R87, R87, R6, 0x1c1f ;  /* 0x001c1f0657577589 */ /* 0x00072200000e0000 */
[----:B--2---:R-:W-:-:S03]  /*ca10*/  SEL R35, R53, R56, P0 ;  /* 0x0000003835237207 */ /* 0x004fc60000000000 */
[----:B------:R0:W-:Y:S04]  /*ca20*/  STSM.16.M88.4 [R67], R8 ;  /* 0x0000000843007844 */ /* 0x0001e80000000200 */
[----:B------:R-:W-:Y:S01]  /*ca30*/  STSM.16.M88.4 [R66], R12 ;  /* 0x0000000c42007844 */ /* 0x000fe20000000200 */
[----:B-1----:R-:W-:Y:S01]  /*ca40*/  SEL R41, R58, R55, P0 ;  /* 0x000000373a297207 */ /* 0x002fe20000000000 */
[----:B---3--:R-:W-:Y:S01]  /*ca50*/  IMAD.U32 R6, RZ, RZ, UR6 ;  /* 0x00000006ff067e24 */ /* 0x008fe2000f8e00ff */
[----:B------:R-:W-:Y:S01]  /*ca60*/  SEL R43, R55, R58, P0 ;  /* 0x0000003a372b7207 */ /* 0x000fe20000000000 */
[----:B------:R-:W-:Y:S01]  /*ca70*/  STSM.16.M88.4 [R65], R24 ;  /* 0x0000001841007844 */ /* 0x000fe20000000200 */
[----:B------:R-:W-:-:S03]  /*ca80*/  ULDC.64 UR6, c[0x0][0xc08] ;  /* 0x0003020000067ab9 */ /* 0x000fc60000000a00 */
[----:B------:R-:W-:Y:S01]  /*ca90*/  STSM.16.M88.4 [R64], R28 ;  /* 0x0000001c40007844 */ /* 0x000fe20000000200 */
[----:B0-----:R-:W-:-:S03]  /*caa0*/  SEL R8, R46, R45, P0 ;  /* 0x0000002d2e087207 */ /* 0x001fc60000000000 */
[----:B------:R-:W-:Y:S01]  /*cab0*/  STSM.16.M88.4 [R63], R36 ;  /* 0x000000243f007844 */ /* 0x000fe20000000200 */
[----:B------:R-:W-:Y:S02]  /*cac0*/  SEL R10, R45, R46, P0 ;  /* 0x0000002e2d0a7207 */ /* 0x000fe40000000000 */
[----:B----4-:R-:W-:Y:S01]  /*cad0*/  SEL R9, R60, R87, P0 ;  /* 0x000000573c097207 */ /* 0x010fe20000000000 */
[----:B------:R-:W-:Y:S01]  /*cae0*/  STSM.16.M88.4 [R62], R32 ;  /* 0x000000203e007844 */ /* 0x000fe20000000200 */
[----:B------:R-:W-:Y:S01]  /*caf0*/  SEL R11, R87, R60, P0 ;  /* 0x0000003c570b7207 */ /* 0x000fe20000000000 */
[----:B------:R-:W-:Y:S01]  /*cb00*/  UISETP.NE.U32.AND UP1, UPT, UR6, URZ, UPT ;  /* 0x0000003f0600728c */ /* 0x000fe2000bf25070 */
[----:B------:R-:W0:Y:S01]  /*cb10*/  LDC R46, c[0x0][0xbe8] ;  /* 0x0002fa00ff2e7b82 */ /* 0x000e220000000800 */
[----:B------:R-:W-:Y:S04]  /*cb20*/  STSM.16.M88.4 [R61], R40 ;  /* 0x000000283d007844 */ /* 0x000fe80000000200 */
[----:B------:R1:W-:Y:S03]  /*cb30*/  STSM.16.M88.4 [R59], R8 ;  /* 0x000000083b007844 */ /* 0x0003e60000000200 */
[----:B------:R-:W-:Y:S01]  /*cb40*/  BAR.SYNC.DEFER_BLOCKING 0x1, 0x100 ;  /* 0x0044000000007b1d */ /* 0x000fe20000010000 */
[----:B------:R-:W-:-:S06]  /*cb50*/  UISETP.NE.AND.EX UP1, UPT, UR7, URZ, UPT, UP1 ;  /* 0x0000003f0700728c */ /* 0x000fcc000bf25310 */
[----:B------:R-:W-:-:S05]  /*cb60*/  PLOP3.LUT P0, PT, PT, PT, UP1, 0x80, 0x0 ;  /* 0x000000000000781c */ /* 0x000fca0003f0f018 */
[----:B------:R-:W-:-:S04]  /*cb70*/  @UP1 ULEA UR6, UP2, UR42, UR6, 0x2 ;  /* 0x000000062a061291 */ /* 0x000fc8000f84103f */
[----:B------:R-:W-:Y:S01]  /*cb80*/  @UP1 ULEA.HI.X UR7, UR42, UR7, UR36, 0x2, UP2 ;  /* 0x000000072a071291 */ /* 0x000fe200090f1424 */
[----:B-1----:R-:W-:Y:S02]  /*cb90*/  IMAD.U32 R9, RZ, RZ, UR8 ;  /* 0x00000008ff097e24 */ /* 0x002fe4000f8e00ff */
[----:B------:R-:W-:-:S03]  /*cba0*/  IMAD.U32 R10, RZ, RZ, UR6 ;  /* 0x00000006ff0a7e24 */ /* 0x000fc6000f8e00ff */
[----:B------:R-:W-:Y:S01]  /*cbb0*/  IMAD.U32 R11, RZ, RZ, UR7 ;  /* 0x00000007ff0b7e24 */ /* 0x000fe2000f8e00ff */
[----:B------:R-:W2:Y:S01]  /*cbc0*/  @P2 LDG.E R12, desc[UR54][R6.64] ;  /* 0x00000036060c2981 */ /* 0x000ea2000c1e1900 */
[----:B0-----:R-:W-:Y:S01]  /*cbd0*/  ISETP.NE.AND P1, PT, R46, 0x1, PT ;  /* 0x000000012e00780c */ /* 0x001fe20003f25270 */
[----:B------:R-:W-:Y:S02]  /*cbe0*/  UMOV UR4, URZ ;  /* 0x0000003f00047c82 */ /* 0x000fe40008000000 */
[----:B------:R0:W5:Y:S10]  /*cbf0*/  @P0 LDG.E R9, desc[UR54][R10.64] ;  /* 0x000000360a090981 */ /* 0x000174000c1e1900 */
[----:B------:R-:W1:Y:S08]  /*cc00*/  @P1 LDC R13, c[0x0][0xbec] ;  /* 0x0002fb00ff0d1b82 */ /* 0x000e700000000800 */
[----:B------:R-:W3:Y:S01]  /*cc10*/  @P1 LDC R14, c[0x0][0xbf0] ;  /* 0x0002fc00ff0e1b82 */ /* 0x000ee20000000800 */
[----:B--2---:R-:W-:Y:S01]  /*cc20*/  @P2 R2UR UR4, R12 ;  /* 0x000000000c0422ca */ /* 0x004fe200000e0000 */
[----:B01-3--:R-:W-:-:S14]  /*cc30*/  @P0 BRA `(.L_x_2210) ;  /* 0x0000000000100947 */ /* 0x00bfdc0003800000 */
[----:B------:R-:W-:Y:S05]  /*cc40*/  @!P2 BRA `(.L_x_2210) ;  /* 0x00000000000ca947 */ /* 0x000fea0003800000 */
[----:B------:R-:W2:Y:S04]  /*cc50*/  LDG.E R8, desc[UR54][R6.64] ;  /* 0x0000003606087981 */ /* 0x000ea8000c1e1900 */
[----:B-----5:R-:W2:Y:S02]  /*cc60*/  LDG.E R9, desc[UR54][R6.64+0x4] ;  /* 0x0000043606097981 */ /* 0x020ea4000c1e1900 */
[----:B--2---:R-:W-:-:S07]  /*cc70*/  IMAD.IADD R9, R9, 0x1, -R8 ;  /* 0x0000000109097824 */ /* 0x004fce00078e0a08 */
.L_x_2210:
[----:B------:R-:W-:Y:S01]  /*cc80*/  USHF.R.S32.HI UR14, URZ, 0x1f, UR43 ;  /* 0x0000001f3f0e7899 */ /* 0x000fe2000801142b */
[----:B------:R-:W-:Y:S01]  /*cc90*/  VIADD R8, R18, UR37 ;  /* 0x0000002512087c36 */ /* 0x000fe20008000000 */
[----:B------:R-:W-:Y:S01]  /*cca0*/  ULDC.64 UR12, c[0x0][0xb90] ;  /* 0x0002e400000c7ab9 */ /* 0x000fe20000000a00 */
[----:B------:R-:W-:Y:S01]  /*ccb0*/  USHF.R.S32.HI UR9, URZ, 0x1f, UR4 ;  /* 0x0000001f3f097899 */ /* 0x000fe20008011404 */
[----:B------:R-:W-:Y:S01]  /*ccc0*/  VIADD R24, R190, UR37 ;  /* 0x00000025be187c36 */ /* 0x000fe20008000000 */
        /* <DEDUP_REMOVED lines=19> */
[----:B------:R-:W-:Y:S01]  /*ce00*/  IADD3 R13, P3, R4, 0x2000, RZ ;  /* 0x00002000040d7810 */ /* 0x000fe20007f7e0ff */
[----:B-----5:R-:W-:Y:S01]  /*ce10*/  IMAD R51, R9, R46, RZ ;  /* 0x0000002e09337224 */ /* 0x020fe200078e02ff */
[----:B------:R-:W-:Y:S01]  /*ce20*/  IADD3 R6, P2, R6, UR6, RZ ;  /* 0x0000000606067c10 */ /* 0x000fe2000ff5e0ff */
[----:B------:R-:W-:Y:S01]  /*ce30*/  ULDC.64 UR10, c[0x0][0xaa0] ;  /* 0x0002a800000a7ab9 */ /* 0x000fe20000000a00 */
[----:B------:R-:W-:Y:S01]  /*ce40*/  IMAD.U32 R10, RZ, RZ, UR8 ;  /* 0x00000008ff0a7e24 */ /* 0x000fe2000f8e00ff */
[----:B------:R-:W-:Y:S01]  /*ce50*/  SHF.R.S32.HI R8, RZ, 0x1f, R11 ;  /* 0x0000001fff087819 */ /* 0x000fe2000001140b */
[----:B------:R-:W-:Y:S01]  /*ce60*/  IMAD.X R9, RZ, RZ, R5, P3 ;  /* 0x000000ffff097224 */ /* 0x000fe200018e0605 */
[----:B------:R-:W-:-:S02]  /*ce70*/  IADD3 R15, P0, R4, 0x1000, RZ ;  /* 0x00001000040f7810 */ /* 0x000fc40007f1e0ff */
[----:B------:R-:W-:Y:S01]  /*ce80*/  IADD3.X R7, R7, UR7, R10, P2, !PT ;  /* 0x0000000707077c10 */ /* 0x000fe200097fe40a */
[----:B------:R-:W-:Y:S01]  /*ce90*/  ULDC.64 UR6, c[0x0][0xb88] ;  /* 0x0002e20000067ab9 */ /* 0x000fe20000000a00 */
[----:B------:R-:W-:Y:S01]  /*cea0*/  LOP3.LUT R10, R13, 0x380, RZ, 0xc0, !PT ;  /* 0x000003800d0a7812 */ /* 0x000fe200078ec0ff */
[----:B------:R-:W-:Y:S01]  /*ceb0*/  IMAD R14, R8, UR6, RZ ;  /* 0x00000006080e7c24 */ /* 0x000fe2000f8e02ff */
[----:B------:R-:W-:Y:S01]  /*cec0*/  LOP3.LUT R12, R15, 0x380, RZ, 0xc0, !PT ;  /* 0x000003800f0c7812 */ /* 0x000fe200078ec0ff */
[C---:B------:R-:W-:Y:S01]  /*ced0*/  IMAD.WIDE.U32 R6, R11.reuse, UR6, R6 ;  /* 0x000000060b067c25 */ /* 0x040fe2000f8e0006 */
[----:B------:R-:W-:Y:S02]  /*cee0*/  SHF.R.U64 R8, R10, 0x3, RZ ;  /* 0x000000030a087819 */ /* 0x000fe400000012ff */
[----:B------:R-:W-:Y:S01]  /*cef0*/  SHF.R.U64 R12, R12, 0x3, RZ ;  /* 0x000000030c0c7819 */ /* 0x000fe200000012ff */
[----:B------:R-:W-:Y:S01]  /*cf00*/  IMAD R21, R11, UR7, R14 ;  /* 0x000000070b157c24 */ /* 0x000fe2000f8e020e */
[----:B------:R-:W-:Y:S01]  /*cf10*/  LOP3.LUT R8, R8, R13, RZ, 0x3c, !PT ;  /* 0x0000000d08087212 */ /* 0x000fe200078e3cff */
[----:B------:R-:W-:Y:S01]  /*cf20*/  ULDC.64 UR6, c[0x0][0xb50] ;  /* 0x0002d40000067ab9 */ /* 0x000fe20000000a00 */
[----:B------:R-:W-:Y:S01]  /*cf30*/  LOP3.LUT R12, R12, R15, RZ, 0x3c, !PT ;  /* 0x0000000f0c0c7212 */ /* 0x000fe200078e3cff */
[----:B------:R-:W-:Y:S01]  /*cf40*/  IMAD.IADD R13, R7, 0x1, R21 ;  /* 0x00000001070d7824 */ /* 0x000fe200078e0215 */
[----:B------:R-:W-:Y:S01]  /*cf50*/  LEA R14, P4, R6, UR6, 0x2 ;  /* 0x00000006060e7c11 */ /* 0x000fe2000f8810ff */
[----:B------:R-:W-:Y:S01]  /*cf60*/  VIADD R10, R24, 0x8 ;  /* 0x00000008180a7836 */ /* 0x000fe20000000000 */
[----:B------:R-:W-:-:S02]  /*cf70*/  IADD3 R11, P2, R4, 0x3000, RZ ;  /* 0x00003000040b7810 */ /* 0x000fc40007f5e0ff */
[----:B------:R-:W-:Y:S01]  /*cf80*/  LEA.HI.X R15, R6, UR7, R13, 0x2, P4 ;  /* 0x00000007060f7c11 */ /* 0x000fe2000a0f140d */
[----:B------:R-:W-:Y:S01]  /*cf90*/  SHFL.IDX PT, R20, R14, RZ, 0x1c1f ;  /* 0x001c1fff0e147589 */ /* 0x000fe200000e0000 */
[----:B------:R-:W-:Y:S01]  /*cfa0*/  LOP3.LUT R7, R11, 0x380, RZ, 0xc0, !PT ;  /* 0x000003800b077812 */ /* 0x000fe200078ec0ff */
[--C-:B------:R-:W-:Y:S01]  /*cfb0*/  IMAD.X R13, RZ, RZ, R5.reuse, P0 ;  /* 0x000000ffff0d7224 */ /* 0x100fe200000e0605 */
[----:B------:R-:W-:Y:S01]  /*cfc0*/  LOP3.LUT P0, RZ, R188, 0x3, RZ, 0xc0, !PT ;  /* 0x00000003bcff7812 */ /* 0x000fe2000780c0ff */
[----:B------:R-:W0:Y:S01]  /*cfd0*/  SHFL.IDX PT, R21, R15, RZ, 0x1c1f ;  /* 0x001c1fff0f157589 */ /* 0x000e2200000e0000 */
[----:B------:R-:W-:Y:S01]  /*cfe0*/  SHF.R.U64 R6, R7, 0x3, RZ ;  /* 0x0000000307067819 */ /* 0x000fe200000012ff */
[----:B------:R-:W-:Y:S01]  /*cff0*/  IMAD.X R7, RZ, RZ, R5, P2 ;  /* 0x000000ffff077224 */ /* 0x000fe200010e0605 */
[-C--:B------:R-:W-:Y:S01]  /*d000*/  ISETP.GE.OR P2, PT, R24, R51.reuse, P0 ;  /* 0x000000331800720c */ /* 0x080fe20000746670 */
[----:B------:R-:W-:Y:S01]  /*d010*/  SHFL.IDX PT, R44, R14, 0x1, 0x1c1f ;  /* 0x003c1f000e2c7f89 */ /* 0x000fe200000e0000 */
[----:B------:R-:W-:Y:S01]  /*d020*/  ISETP.GE.OR P0, PT, R10, R51, P0 ;  /* 0x000000330a00720c */ /* 0x000fe20000706670 */
[----:B------:R-:W-:Y:S01]  /*d030*/  UIMAD UR8, UR9, UR10, URZ ;  /* 0x0000000a090872a4 */ /* 0x000fe2000f8e023f */
[C---:B------:R-:W-:Y:S01]  /*d040*/  IADD3 R41, P6, R4.reuse, 0x4000, RZ ;  /* 0x0000400004297810 */ /* 0x040fe20007fde0ff */
[----:B------:R-:W1:Y:S01]  /*d050*/  SHFL.IDX PT, R45, R15, 0x1, 0x1c1f ;  /* 0x003c1f000f2d7f89 */ /* 0x000e6200000e0000 */
[----:B------:R-:W-:Y:S01]  /*d060*/  UIMAD.WIDE.U32 UR6, UR4, UR10, URZ ;  /* 0x0000000a040672a5 */ /* 0x000fe2000f8e003f */
[----:B------:R-:W-:-:S02]  /*d070*/  IADD3 R37, P5, R4, 0x5000, RZ ;  /* 0x0000500004257810 */ /* 0x000fc40007fbe0ff */
[----:B------:R-:W-:Y:S02]  /*d080*/  IADD3 R33, P4, R4, 0x6000, RZ ;  /* 0x0000600004217810 */ /* 0x000fe40007f9e0ff */
[----:B------:R-:W-:Y:S02]  /*d090*/  LOP3.LUT R6, R6, R11, RZ, 0x3c, !PT ;  /* 0x0000000b06067212 */ /* 0x000fe400078e3cff */
[C---:B------:R-:W-:Y:S01]  /*d0a0*/  LOP3.LUT R29, R4.reuse, 0x380, RZ, 0xc0, !PT ;  /* 0x00000380041d7812 */ /* 0x040fe200078ec0ff */
[----:B0-----:R0:W-:Y:S01]  /*d0b0*/  @!P2 ST.E desc[UR54][R20.64], R3 ;  /* 0x000000031400a985 */ /* 0x0011e2000c101936 */
[----:B------:R-:W-:Y:S01]  /*d0c0*/  UIMAD UR8, UR4, UR11, UR8 ;  /* 0x0000000b040872a4 */ /* 0x000fe2000f8e0208 */
[----:B------:R-:W-:Y:S02]  /*d0d0*/  IADD3 R11, P3, R4, 0x7000, RZ ;  /* 0x00007000040b7810 */ /* 0x000fe40007f7e0ff */
[----:B------:R-:W-:Y:S01]  /*d0e0*/  ULDC.64 UR10, c[0x0][0xae8] ;  /* 0x0002ba00000a7ab9 */ /* 0x000fe20000000a00 */
[----:B------:R-:W-:-:S02]  /*d0f0*/  LOP3.LUT R40, R41, 0x380, RZ, 0xc0, !PT ;  /* 0x0000038029287812 */ /* 0x000fc400078ec0ff */
[----:B------:R-:W-:Y:S01]  /*d100*/  LOP3.LUT R36, R37, 0x380, RZ, 0xc0, !PT ;  /* 0x0000038025247812 */ /* 0x000fe200078ec0ff */
[----:B-1----:R1:W-:Y:S01]  /*d110*/  @!P0 ST.E desc[UR54][R44.64], R2 ;  /* 0x000000022c008985 */ /* 0x0023e2000c101936 */
[----:B------:R-:W-:Y:S02]  /*d120*/  LOP3.LUT R32, R33, 0x380, RZ, 0xc0, !PT ;  /* 0x0000038021207812 */ /* 0x000fe400078ec0ff */
[----:B------:R-:W-:Y:S01]  /*d130*/  SHF.R.U64 R29, R29, 0x3, RZ ;  /* 0x000000031d1d7819 */ /* 0x000fe200000012ff */
[----:B0-----:R-:W0:Y:S01]  /*d140*/  @P1 LDC R3, c[0x0][0xbec] ;  /* 0x0002fb00ff031b82 */ /* 0x001e220000000800 */
[----:B------:R-:W-:Y:S01]  /*d150*/  UIADD3 UR7, UR7, UR8, URZ ;  /* 0x0000000807077290 */ /* 0x000fe2000fffe03f */
[----:B------:R-:W-:Y:S01]  /*d160*/  LOP3.LUT R10, R11, 0x380, RZ, 0xc0, !PT ;  /* 0x000003800b0a7812 */ /* 0x000fe200078ec0ff */
[----:B------:R-:W-:Y:S01]  /*d170*/  UIMAD UR4, UR14, UR10, URZ ;  /* 0x0000000a0e0472a4 */ /* 0x000fe2000f8e023f */
[----:B------:R-:W-:Y:S01]  /*d180*/  SHF.R.U64 R40, R40, 0x3, RZ ;  /* 0x0000000328287819 */ /* 0x000fe200000012ff */
[----:B------:R-:W-:Y:S01]  /*d190*/  IMAD.X R25, RZ, RZ, R5, P3 ;  /* 0x000000ffff197224 */ /* 0x000fe200018e0605 */
[----:B------:R-:W-:-:S02]  /*d1a0*/  SHF.R.U64 R36, R36, 0x3, RZ ;  /* 0x0000000324247819 */ /* 0x000fc400000012ff */
[----:B-1----:R-:W1:Y:S01]  /*d1b0*/  @P1 LDC R45, c[0x0][0xbf0] ;  /* 0x0002fc00ff2d1b82 */ /* 0x002e620000000800 */
[----:B------:R-:W-:Y:S01]  /*d1c0*/  IMAD R2, R22, 0x20, R23 ;  /* 0x0000002016027824 */ /* 0x000fe200078e0217 */
[----:B------:R-:W-:Y:S01]  /*d1d0*/  UIMAD UR4, UR43, UR11, UR4 ;  /* 0x0000000b2b0472a4 */ /* 0x000fe2000f8e0204 */
[----:B------:R-:W-:Y:S01]  /*d1e0*/  SHF.R.U64 R32, R32, 0x3, RZ ;  /* 0x0000000320207819 */ /* 0x000fe200000012ff */
[----:B------:R-:W-:Y:S01]  /*d1f0*/  UIMAD.WIDE.U32 UR6, UR43, UR10, UR6 ;  /* 0x0000000a2b0672a5 */ /* 0x000fe2000f8e0006 */
[----:B------:R-:W-:Y:S01]  /*d200*/  VIADD R44, R2, UR37 ;  /* 0x00000025022c7c36 */ /* 0x000fe20008000000 */
[----:B------:R-:W-:Y:S01]  /*d210*/  ULDC.64 UR8, c[0x0][0xaf0] ;  /* 0x0002bc0000087ab9 */ /* 0x000fe20000000a00 */
[----:B------:R-:W-:Y:S01]  /*d220*/  LOP3.LUT R28, R29, R4, RZ, 0x3c, !PT ;  /* 0x000000041d1c7212 */ /* 0x000fe200078e3cff */
[----:B------:R-:W-:Y:S01]  /*d230*/  UIADD3 UR7, UR7, UR4, URZ ;  /* 0x0000000407077290 */ /* 0x000fe2000fffe03f */
[----:B------:R-:W-:Y:S01]  /*d240*/  IMAD.MOV.U32 R21, RZ, RZ, R44 ;  /* 0x000000ffff157224 */ /* 0x000fe200078e002c */
[----:B------:R-:W-:Y:S01]  /*d250*/  UIMAD UR4, UR36, UR8, URZ ;  /* 0x00000008240472a4 */ /* 0x000fe2000f8e023f */
[----:B------:R-:W-:Y:S01]  /*d260*/  SHF.R.U64 R4, R10, 0x3, RZ ;  /* 0x000000030a047819 */ /* 0x000fe200000012ff */
[----:B------:R-:W5:Y:S01]  /*d270*/  LD.E.128 R12, desc[UR54][R12.64] ;  /* 0x000000360c0c7980 */ /* 0x000f62000c101d00 */
[----:B------:R-:W-:-:S02]  /*d280*/  LOP3.LUT R40, R40, R41, RZ, 0x3c, !PT ;  /* 0x0000002928287212 */ /* 0x000fc400078e3cff */
[----:B------:R-:W-:Y:S01]  /*d290*/  LOP3.LUT R36, R36, R37, RZ, 0x3c, !PT ;  /* 0x0000002524247212 */ /* 0x000fe200078e3cff */
[----:B0-----:R-:W-:Y:S01]  /*d2a0*/  @P1 IMAD.HI.U32 R2, R44, R3, RZ ;  /* 0x000000032c021227 */ /* 0x001fe200078e00ff */
[----:B------:R-:W-:Y:S01]  /*d2b0*/  UIMAD UR4, UR42, UR9, UR4 ;  /* 0x000000092a0472a4 */ /* 0x000fe2000f8e0204 */
[----:B------:R-:W-:Y:S01]  /*d2c0*/  LOP3.LUT R32, R32, R33, RZ, 0x3c, !PT ;  /* 0x0000002120207212 */ /* 0x000fe200078e3cff */
[----:B------:R-:W-:Y:S01]  /*d2d0*/  UIMAD.WIDE.U32 UR6, UR42, UR8, UR6 ;  /* 0x000000082a0672a5 */ /* 0x000fe2000f8e0006 */
[--C-:B------:R-:W-:Y:S01]  /*d2e0*/  IMAD.X R41, RZ, RZ, R5.reuse, P6 ;  /* 0x000000ffff297224 */ /* 0x100fe200030e0605 */
[----:B------:R-:W-:Y:S01]  /*d2f0*/  LOP3.LUT R24, R4, R11, RZ, 0x3c, !PT ;  /* 0x0000000b04187212 */ /* 0x000fe200078e3cff */
[--C-:B------:R-:W-:Y:S01]  /*d300*/  IMAD.X R37, RZ, RZ, R5.reuse, P5 ;  /* 0x000000ffff257224 */ /* 0x100fe200028e0605 */
[----:B-1----:R-:W-:Y:S01]  /*d310*/  @P1 SHF.R.U32.HI R21, RZ, R45, R2 ;  /* 0x0000002dff151219 */ /* 0x002fe20000011602 */
[--C-:B------:R-:W-:Y:S01]  /*d320*/  IMAD.X R33, RZ, RZ, R5.reuse, P4 ;  /* 0x000000ffff217224 */ /* 0x100fe200020e0605 */
[----:B------:R-:W-:Y:S01]  /*d330*/  UIADD3 UR4, UR7, UR4, URZ ;  /* 0x0000000407047290 */ /* 0x000fe2000fffe03f */
[----:B------:R-:W-:Y:S01]  /*d340*/  IMAD.MOV.U32 R29, RZ, RZ, R5 ;  /* 0x000000ffff1d7224 */ /* 0x000fe200078e0005 */
[--C-:B------:R-:W-:Y:S01]  /*d350*/  SHF.R.S32.HI R20, RZ, 0x1f, R21.reuse ;  /* 0x0000001fff147819 */ /* 0x100fe20000011415 */
[----:B------:R-:W-:Y:S01]  /*d360*/  IMAD.MOV R45, RZ, RZ, -R21 ;  /* 0x000000ffff2d7224 */ /* 0x000fe200078e0a15 */
[----:B------:R-:W-:Y:S01]  /*d370*/  ULDC.64 UR8, c[0x0][0xae0] ;  /* 0x0002b80000087ab9 */ /* 0x000fe20000000a00 */
[----:B------:R-:W-:Y:S01]  /*d380*/  IMAD.U32 R3, RZ, RZ, UR7 ;  /* 0x00000007ff037e24 */ /* 0x000fe2000f8e00ff */
[----:B------:R-:W5:Y:S01]  /*d390*/  LD.E.128 R8, desc[UR54][R8.64] ;  /* 0x0000003608087980 */ /* 0x000f62000c101d00 */
[----:B------:R-:W-:-:S02]  /*d3a0*/  IMAD R20, R20, UR8, RZ ;  /* 0x0000000814147c24 */ /* 0x000fc4000f8e02ff */
[----:B------:R-:W-:Y:S01]  /*d3b0*/  IMAD R45, R46, R45, R44 ;  /* 0x0000002d2e2d7224 */ /* 0x000fe200078e022c */
[----:B------:R-:W5:Y:S01]  /*d3c0*/  LD.E.128 R28, desc[UR54][R28.64] ;  /* 0x000000361c1c7980 */ /* 0x000f62000c101d00 */
[----:B------:R-:W-:Y:S01]  /*d3d0*/  IMAD.U32 R2, RZ, RZ, UR6 ;  /* 0x00000006ff027e24 */ /* 0x000fe2000f8e00ff */
[----:B------:R-:W-:Y:S01]  /*d3e0*/  ULDC.64 UR6, c[0x0][0xad8] ;  /* 0x0002b60000067ab9 */ /* 0x000fe20000000a00 */
[----:B------:R-:W-:Y:S01]  /*d3f0*/  IMAD.U32 R3, RZ, RZ, UR4 ;  /* 0x00000004ff037e24 */ /* 0x000fe2000f8e00ff */
[----:B------:R-:W5:Y:S01]  /*d400*/  LD.E.128 R4, desc[UR54][R6.64] ;  /* 0x0000003606047980 */ /* 0x000f62000c101d00 */
[----:B------:R-:W-:-:S03]  /*d410*/  IMAD R49, R21, UR9, R20 ;  /* 0x0000000915317c24 */ /* 0x000fc6000f8e0214 */
[----:B------:R-:W5:Y:S01]  /*d420*/  LD.E.128 R40, desc[UR54][R40.64] ;  /* 0x0000003628287980 */ /* 0x000f62000c101d00 */
[----:B------:R-:W-:-:S03]  /*d430*/  SHF.R.S32.HI R20, RZ, 0x1f, R45 ;  /* 0x0000001fff147819 */ /* 0x000fc6000001142d */
[----:B------:R-:W5:Y:S04]  /*d440*/  LD.E.128 R36, desc[UR54][R36.64] ;  /* 0x0000003624247980 */ /* 0x000f68000c101d00 */
[----:B------:R-:W5:Y:S04]  /*d450*/  LD.E.128 R32, desc[UR54][R32.64] ;  /* 0x0000003620207980 */ /* 0x000f68000c101d00 */
[----:B------:R-:W5:Y:S01]  /*d460*/  LD.E.128 R24, desc[UR54][R24.64] ;  /* 0x0000003618187980 */ /* 0x000f62000c101d00 */
[----:B------:R-:W-:Y:S01]  /*d470*/  IMAD.WIDE.U32 R2, R21, UR8, R2 ;  /* 0x0000000815027c25 */ /* 0x000fe2000f8e0002 */
[----:B------:R-:W-:Y:S01]  /*d480*/  @!PT LDS RZ, [RZ] ;  /* 0x00000000fffff984 */ /* 0x000fe20000000800 */
[----:B------:R-:W-:Y:S01]  /*d490*/  @!PT LDS RZ, [RZ] ;  /* 0x00000000fffff984 */ /* 0x000fe20000000800 */
[----:B------:R-:W-:Y:S01]  /*d4a0*/  @!PT LDS RZ, [RZ] ;  /* 0x00000000fffff984 */ /* 0x000fe20000000800 */
[----:B------:R-:W-:Y:S01]  /*d4b0*/  @!PT LDS RZ, [RZ] ;  /* 0x00000000fffff984 */ /* 0x000fe20000000800 */
[----:B------:R0:W-:Y:S06]  /*d4c0*/  MEMBAR.ALL.CTA ;  /* 0x0000000000007992 */ /* 0x0001ec0000008000 */
[----:B0-----:R-:W0:Y:S01]  /*d4d0*/  FENCE.VIEW.ASYNC.S ;  /* 0x00000000000073c6 */ /* 0x001e220000000000 */
[----:B------:R-:W-:-:S02]  /*d4e0*/  IMAD.IADD R3, R3, 0x1, R49 ;  /* 0x0000000103037824 */ /* 0x000fc400078e0231 */
[----:B------:R-:W-:Y:S02]  /*d4f0*/  IMAD R44, R20, UR6, RZ ;  /* 0x00000006142c7c24 */ /* 0x000fe4000f8e02ff */
[----:B------:R-:W-:Y:S02]  /*d500*/  VIADD R46, R23, UR37 ;  /* 0x00000025172e7c36 */ /* 0x000fe40008000000 */
[C---:B------:R-:W-:Y:S02]  /*d510*/  IMAD R21, R45.reuse, UR7, R44 ;  /* 0x000000072d157c24 */ /* 0x040fe4000f8e022c */
[----:B------:R-:W-:Y:S01]  /*d520*/  IMAD.WIDE.U32 R2, R45, UR6, R2 ;  /* 0x000000062d027c25 */ /* 0x000fe2000f8e0002 */
[C---:B------:R-:W-:Y:S01]  /*d530*/  ISETP.GE.AND P2, PT, R46.reuse, R51, PT ;  /* 0x000000332e00720c */ /* 0x040fe20003f46270 */
[----:B------:R-:W-:Y:S02]  /*d540*/  ULDC.64 UR6, c[0x0][0xa80] ;  /* 0x0002a00000067ab9 */ /* 0x000fe40000000a00 */
[----:B------:R-:W-:-:S02]  /*d550*/  VIADD R20, R46, 0x20 ;  /* 0x000000202e147836 */ /* 0x000fc40000000000 */
        /* <DEDUP_REMOVED lines=22> */
.L_x_2212:
[----:B------:R-:W-:Y:S05]  /*d6c0*/  BSYNC B1 ;  /* 0x0000000000017941 */ /* 0x000fea0003800000 */
.L_x_2211:
        /* <DEDUP_REMOVED lines=13> */
.L_x_2214:
[----:B------:R-:W-:Y:S05]  /*d7a0*/  BSYNC B1 ;  /* 0x0000000000017941 */ /* 0x000fea0003800000 */
.L_x_2213:
[----:B----4-:R4:W0:Y:S01]  /*d7b0*/  SHFL.IDX PT, R0, R45, 0x2, 0x181f ;  /* 0x00581f002d007f89 */ /* 0x01082200000e0000 */
        /* <DEDUP_REMOVED lines=12> */
.L_x_2216:
[----:B------:R-:W-:Y:S05]  /*d880*/  BSYNC B1 ;  /* 0x0000000000017941 */ /* 0x000fea0003800000 */
.L_x_2215:
[----:B0-----:R-:W-:Y:S01]  /*d890*/  VIADD R0, R46, 0x60 ;  /* 0x000000602e007836 */ /* 0x001fe20000000000 */
[----:B-1--4-:R-:W4:Y:S04]  /*d8a0*/  SHFL.IDX PT, R45, R45, 0x3, 0x181f ;  /* 0x00781f002d2d7f89 */ /* 0x012f2800000e0000 */
[----:B------:R-:W-:Y:S01]  /*d8b0*/  ISETP.GE.AND P0, PT, R0, R51, PT ;  /* 0x000000330000720c */ /* 0x000fe20003f06270 */
[----:B------:R-:W0:-:S12]  /*d8c0*/  SHFL.IDX PT, R44, R44, 0x3, 0x181f ;  /* 0x00781f002c2c7f89 */ /* 0x000e1800000e0000 */
[----:B------:R-:W-:Y:S05]  /*d8d0*/  @P0 BRA `(.L_x_2217) ;  /* 0x0000000c00080947 */ /* 0x000fea0003800000 */
[----:B------:R-:W-:Y:S02]  /*d8e0*/  ULDC UR4, c[0x0][0xac8] ;  /* 0x0002b20000047ab9 */ /* 0x000fe40000000800 */
[----:B------:R-:W-:-:S13]  /*d8f0*/  ISETP.GE.AND P1, PT, R16, UR4, PT ;  /* 0x0000000410007c0c */ /* 0x000fda000bf26270 */
[----:B0-----:R-:W-:-:S04]  /*d900*/  @!P1 LEA R2, P0, R16, R44, 0x1 ;  /* 0x0000002c10029211 */ /* 0x001fc800078008ff */
[----:B----4-:R-:W-:Y:S02]  /*d910*/  @!P1 LEA.HI.X R3, R16, R45, R193, 0x1, P0 ;  /* 0x0000002d10039211 */ /* 0x010fe400000f0cc1 */
[----:B------:R-:W-:-:S03]  /*d920*/  ISETP.GE.AND P0, PT, R19, UR4, PT ;  /* 0x0000000413007c0c */ /* 0x000fc6000bf06270 */
[----:B------:R0:W-:Y:S10]  /*d930*/  @!P1 ST.E.128 desc[UR54][R2.64], R4 ;  /* 0x0000000402009985 */ /* 0x0001f4000c101d36 */
[----:B------:R-:W-:Y:S05]  /*d940*/  @P0 BRA `(.L_x_2217) ;  /* 0x0000000800ec0947 */ /* 0x000fea0003800000 */
[----:B0-----:R-:W-:-:S04]  /*d950*/  LEA R2, P0, R19, R44, 0x1 ;  /* 0x0000002c13027211 */ /* 0x001fc800078008ff */
[----:B------:R-:W-:-:S05]  /*d960*/  LEA.HI.X R3, R19, R45, R192, 0x1, P0 ;  /* 0x0000002d13037211 */ /* 0x000fca00000f0cc0 */
[----:B------:R0:W-:Y:S01]  /*d970*/  ST.E.128 desc[UR54][R2.64], R24 ;  /* 0x0000001802007985 */ /* 0x0001e2000c101d36 */
[----:B------:R-:W-:Y:S05]  /*d980*/  BRA `(.L_x_2217) ;  /* 0x0000000800dc7947 */ /* 0x000fea0003800000 */
.L_x_2209:
        /* <DEDUP_REMOVED lines=33> */
.L_x_2218:
[----:B------:R-:W-:Y:S01]  /*dba0*/  USEL UR42, UR42, URZ, !UP0 ;  /* 0x0000003f2a2a7287 */ /* 0x000fe2000c000000 */
[----:B------:R-:W-:Y:S01]  /*dbb0*/  BSSY B1, `(.L_x_2219) ;  /* 0x000002c000017945 */ /* 0x000fe20003800000 */
[----:B------:R-:W-:-:S03]  /*dbc0*/  USEL UR36, UR36, URZ, !UP0 ;  /* 0x0000003f24247287 */ /* 0x000fc6000c000000 */
[----:B------:R-:W-:Y:S09]  /*dbd0*/  @P1 BRA `(.L_x_2220) ;  /* 0x0000000000a41947 */ /* 0x000ff20003800000 */
        /* <DEDUP_REMOVED lines=41> */
.L_x_2220:
[----:B------:R-:W-:Y:S05]  /*de70*/  BSYNC B1 ;  /* 0x0000000000017941 */ /* 0x000fea0003800000 */
.L_x_2219:
        /* <DEDUP_REMOVED lines=61> */
.L_x_2222:
[----:B------:R-:W-:Y:S05]  /*e250*/  BSYNC B1 ;  /* 0x0000000000017941 */ /* 0x000fea0003800000 */
.L_x_2221:
        /* <DEDUP_REMOVED lines=13> */
.L_x_2224:
[----:B------:R-:W-:Y:S05]  /*e330*/  BSYNC B1 ;  /* 0x0000000000017941 */ /* 0x000fea0003800000 */
.L_x_2223:
        /* <DEDUP_REMOVED lines=13> */
.L_x_2226:
[----:B------:R-:W-:Y:S05]  /*e410*/  BSYNC B1 ;  /* 0x0000000000017941 */ /* 0x000fea0003800000 */
.L_x_2225:
        /* <DEDUP_REMOVED lines=14> */
.L_x_2217:
[----:B------:R-:W-:Y:S05]  /*e500*/  BSYNC B0 ;  /* 0x0000000000007941 */ /* 0x000fea0003800000 */
.L_x_2208:
[----:B------:R-:W-:Y:S02]  /*e510*/  ULDC UR4, c[0x0][0xc3c] ;  /* 0x00030f0000047ab9 */ /* 0x000fe40000000800 */
[----:B------:R-:W-:-:S13]  /*e520*/  ISETP.GE.AND P0, PT, R47, UR4, PT ;  /* 0x000000042f007c0c */ /* 0x000fda000bf06270 */
[----:B------:R-:W-:Y:S05]  /*e530*/  @!P0 BRA `(.L_x_2227) ;  /* 0xffffff2800308947 */ /* 0x000fea000383ffff */
[----:B------:R-:W-:Y:S05]  /*e540*/  EXIT ;  /* 0x000000000000794d */ /* 0x000fea0003800000 */
.L_x_2169:
[----:B------:R-:W-:-:S08]  /*e550*/  NOP ;  /* 0x0000000000007918 */ /* 0x000fd00000000000 */
[----:B------:R-:W0:-:S00]  /*e560*/  USETMAXREG.DEALLOC.CTAPOOL 0x18 ;  /* 0x00000018000079c8 */ /* 0x000e0000080e0500 */
[----:B0-----:R-:W-:Y:S01]  /*e570*/  LOP3.LUT R0, R0, 0x3, RZ, 0xc0, !PT ;  /* 0x0000000300007812 */ /* 0x001fe200078ec0ff */
[----:B------:R-:W-:-:S05]  /*e580*/  IMAD.MOV.U32 R6, RZ, RZ, RZ ;  /* 0x000000ffff067224 */ /* 0x000fca00078e00ff */
[----:B------:R-:W0:Y:S02]  /*e590*/  SHFL.IDX PT, R0, R0, RZ, 0x1f ;  /* 0x00001fff00007589 */ /* 0x000e2400000e0000 */
[----:B0-----:R-:W-:-:S04]  /*e5a0*/  ISETP.NE.AND P0, PT, R0, RZ, PT ;  /* 0x000000ff0000720c */ /* 0x001fc80003f05270 */
[----:B------:R-:W-:-:S05]  /*e5b0*/  P2R R0, PR, RZ, 0x1 ;  /* 0x00000001ff007803 */ /* 0x000fca0000000000 */
[----:B------:R0:W-:Y:S04]  /*e5c0*/  STL [R1+0x30], R0 ;  /* 0x0000300001007387 */ /* 0x0001e80000100800 */
        /* <DEDUP_REMOVED lines=12> */
.L_x_2228:
[----:B0-----:R-:W0:Y:S01]  /*e690*/  S2R R0, SR_TID.X ;  /* 0x0000000000007919 */ /* 0x001e220000002100 */
        /* <DEDUP_REMOVED lines=40> */
.L_x_2234:
        /* <DEDUP_REMOVED lines=14> */
.L_x_2233:
[----:B------:R-:W-:Y:S05]  /*ea00*/  BSYNC B0 ;  /* 0x0000000000007941 */ /* 0x000fea0003800000 */
.L_x_2232:
        /* <DEDUP_REMOVED lines=22> */
.L_x_2230:
        /* <DEDUP_REMOVED lines=25> */
.L_x_2235:
        /* <DEDUP_REMOVED lines=58> */
.L_x_2231:
[----:B------:R0:W-:Y:S01]  /*f0a0*/  STL [R1+0x10], R0 ;  /* 0x0000100001007387 */ /* 0x0001e20000100800 */
[----:B------:R-:W-:-:S03]  /*f0b0*/  UMOV UR36, URZ ;  /* 0x0000003f00247c82 */ /* 0x000fc60008000000 */
[----:B------:R0:W-:Y:S02]  /*f0c0*/  STL [R1+0x14], RZ ;  /* 0x000014ff01007387 */ /* 0x0001e40000100800 */
.L_x_2236:
        /* <DEDUP_REMOVED lines=11> */
.L_x_2229:
[----:B0-----:R-:W-:Y:S01]  /*f180*/  IMAD.MOV.U32 R0, RZ, RZ, 0x1 ;  /* 0x00000001ff007424 */ /* 0x001fe200078e00ff */
[----:B------:R-:W-:Y:S01]  /*f190*/  ULDC UR4, c[0x0][0xc3c] ;  /* 0x00030f0000047ab9 */ /* 0x000fe20000000800 */
[----:B------:R0:W-:Y:S01]  /*f1a0*/  STL [R1+0x2c], RZ ;  /* 0x00002cff01007387 */ /* 0x0001e20000100800 */
[----:B------:R-:W-:Y:S01]  /*f1b0*/  UISETP.GE.AND UP0, UPT, UR42, UR4, UPT ;  /* 0x000000042a00728c */ /* 0x000fe2000bf06270 */
[----:B------:R-:W-:Y:S02]  /*f1c0*/  IMAD.MOV.U32 R18, RZ, RZ, RZ ;  /* 0x000000ffff127224 */ /* 0x000fe400078e00ff */
[----:B------:R0:W-:Y:S03]  /*f1d0*/  STL [R1], R0 ;  /* 0x0000000001007387 */ /* 0x0001e60000100800 */
[----:B------:R-:W-:-:S13]  /*f1e0*/  PLOP3.LUT P0, PT, PT, PT, UP0, 0x80, 0x0 ;  /* 0x000000000000781c */ /* 0x000fda0003f0f008 */
[----:B0-----:R-:W-:Y:S05]  /*f1f0*/  @P0 BRA `(.L_x_2237) ;  /* 0x0000004400d40947 */ /* 0x001fea0003800000 */
[----:B------:R-:W0:Y:S01]  /*f200*/  S2R R11, SR_TID.X ;  /* 0x00000000000b7919 */ /* 0x000e220000002100 */
        /* <DEDUP_REMOVED lines=9> */
[C---:B0-----:R-:W-:Y:S01]  /*f2a0*/  LOP3.LUT R10, R11.reuse, 0x7f, RZ, 0xc0, !PT ;  /* 0x0000007f0b0a7812 */ /* 0x041fe200078ec0ff */
[C---:B-1----:R-:W-:Y:S01]  /*f2b0*/  IMAD.SHL.U32 R4, R11.reuse, 0x80, RZ ;  /* 0x000000800b047824 */ /* 0x042fe200078e00ff */
[C---:B------:R-:W-:Y:S01]  /*f2c0*/  LOP3.LUT P0, RZ, R11.reuse, 0x4, RZ, 0xc0, !PT ;  /* 0x000000040bff7812 */ /* 0x040fe2000780c0ff */
[C---:B------:R-:W-:Y:S01]  /*f2d0*/  IMAD.SHL.U32 R3, R11.reuse, 0x10, RZ ;  /* 0x000000100b037824 */ /* 0x040fe200078e00ff */
[----:B------:R-:W-:Y:S01]  /*f2e0*/  SHF.R.U32.HI R5, RZ, 0x5, R10 ;  /* 0x00000005ff057819 */ /* 0x000fe2000001160a */
[C---:B------:R-:W-:Y:S01]  /*f2f0*/  IMAD.SHL.U32 R2, R11.reuse, 0x20, RZ ;  /* 0x000000200b027824 */ /* 0x040fe200078e00ff */
        /* <DEDUP_REMOVED lines=27> */
[----:B------:R1:W-:Y:S04]  /*f4b0*/  STL [R1], R0 ;  /* 0x0000000001007387 */ /* 0x0003e80000100800 */
[----:B------:R2:W-:Y:S01]  /*f4c0*/  STL [R1+0x2c], RZ ;  /* 0x00002cff01007387 */ /* 0x0005e20000100800 */
[C---:B0-----:R-:W-:Y:S02]  /*f4d0*/  LOP3.LUT R2, R4.reuse, 0x40, RZ, 0xfc, !PT ;  /* 0x0000004004027812 */ /* 0x041fe400078efcff */
[----:B-1----:R-:W-:-:S07]  /*f4e0*/  LOP3.LUT R0, R4, 0x80, RZ, 0xfc, !PT ;  /* 0x0000008004007812 */ /* 0x002fce00078efcff */
.L_x_2308:
[----:B------:R-:W-:Y:S01]  /*f4f0*/  ULDC.64 UR4, c[0x0][0xc88] ;  /* 0x0003220000047ab9 */ /* 0x000fe20000000a00 */
[----:B------:R-:W-:Y:S01]  /*f500*/  IMAD.MOV.U32 R0, RZ, RZ, RZ ;  /* 0x000000ffff007224 */ /* 0x000fe200078e00ff */
[----:B------:R-:W-:Y:S01]  /*f510*/  UIMAD.WIDE UR4, UR42, 0x4, UR4 ;  /* 0x000000042a0478a5 */ /* 0x000fe2000f8e0204 */
[----:B------:R-:W-:Y:S01]  /*f520*/  ULDC.64 UR8, c[0x0][0xa18] ;  /* 0x0002860000087ab9 */ /* 0x000fe20000000a00 */
[----:B------:R-:W-:-:S04]  /*f530*/  ULDC.64 UR6, c[0x0][0xa08] ;  /* 0x0002820000067ab9 */ /* 0x000fc80000000a00 */
[----:B------:R-:W-:Y:S02]  /*f540*/  IMAD.U32 R2, RZ, RZ, UR4 ;  /* 0x00000004ff027e24 */ /* 0x000fe4000f8e00ff */
[----:B------:R-:W-:Y:S01]  /*f550*/  IMAD.U32 R3, RZ, RZ, UR5 ;  /* 0x00000005ff037e24 */ /* 0x000fe2000f8e00ff */
[----:B------:R-:W-:-:S04]  /*f560*/  ULDC.64 UR4, c[0x0][0xa28] ;  /* 0x00028a0000047ab9 */ /* 0x000fc80000000a00 */
[----:B------:R-:W3:Y:S01]  /*f570*/  LDG.E R2, desc[UR54][R2.64] ;  /* 0x0000003602027981 */ /* 0x000ee2000c1e1900 */
[----:B------:R-:W-:-:S04]  /*f580*/  UISETP.NE.U32.AND UP0, UPT, UR4, URZ, UPT ;  /* 0x0000003f0400728c */ /* 0x000fc8000bf05070 */
[----:B------:R-:W-:-:S06]  /*f590*/  UISETP.NE.AND.EX UP0, UPT, UR5, URZ, UPT, UP0 ;  /* 0x0000003f0500728c */ /* 0x000fcc000bf05300 */
[----:B------:R-:W-:Y:S02]  /*f5a0*/  PLOP3.LUT P0, PT, PT, PT, UP0, 0x80, 0x0 ;  /* 0x000000000000781c */ /* 0x000fe40003f0f008 */
[----:B------:R-:W-:-:S04]  /*f5b0*/  ISETP.NE.U32.AND P1, PT, RZ, UR6, PT ;  /* 0x00000006ff007c0c */ /* 0x000fc8000bf25070 */
[----:B------:R-:W-:Y:S01]  /*f5c0*/  ISETP.NE.AND.EX P1, PT, RZ, UR7, PT, P1 ;  /* 0x00000007ff007c0c */ /* 0x000fe2000bf25310 */
[----:B------:R-:W-:Y:S01]  /*f5d0*/  IMAD.MOV.U32 R8, RZ, RZ, RZ ;  /* 0x000000ffff087224 */ /* 0x000fe200078e00ff */
[----:B---3--:R-:W-:-:S13]  /*f5e0*/  R2UR UR43, R2 ;  /* 0x00000000022b72ca */ /* 0x008fda00000e0000 */
[----:B------:R-:W-:Y:S02]  /*f5f0*/  USHF.R.S32.HI UR46, URZ, 0x1f, UR43 ;  /* 0x0000001f3f2e7899 */ /* 0x000fe4000801142b */
[----:B------:R-:W-:-:S04]  /*f600*/  @UP0 ULEA UR4, UP1, UR43, UR4, 0x2 ;  /* 0x000000042b040291 */ /* 0x000fc8000f82103f */
[----:B------:R-:W-:Y:S02]  /*f610*/  @UP0 ULEA.HI.X UR5, UR43, UR5, UR46, 0x2, UP1 ;  /* 0x000000052b050291 */ /* 0x000fe400088f142e */
[----:B------:R-:W-:Y:S01]  /*f620*/  IMAD.U32 R2, RZ, RZ, UR4 ;  /* 0x00000004ff027e24 */ /* 0x000fe2000f8e00ff */
[----:B------:R-:W-:-:S03]  /*f630*/  USHF.L.U32 UR44, UR43, 0x2, URZ ;  /* 0x000000022b2c7899 */ /* 0x000fc6000800063f */
[----:B------:R-:W-:Y:S01]  /*f640*/  IMAD.U32 R3, RZ, RZ, UR5 ;  /* 0x00000005ff037e24 */ /* 0x000fe2000f8e00ff */
[----:B------:R-:W-:Y:S01]  /*f650*/  ULDC.64 UR4, c[0x0][0xa00] ;  /* 0x0002800000047ab9 */ /* 0x000fe20000000a00 */
[----:B------:R-:W-:-:S03]  /*f660*/  USHF.L.U64.HI UR45, UR43, 0x2, UR46 ;  /* 0x000000022b2d7899 */ /* 0x000fc6000801022e */
[----:B0-----:R0:W5:Y:S01]  /*f670*/  @P0 LDG.E R0, desc[UR54][R2.64] ;  /* 0x0000003602000981 */ /* 0x001162000c1e1900 */
[----:B------:R-:W-:Y:S01]  /*f680*/  ISETP.NE.U32.AND P0, PT, RZ, UR4, PT ;  /* 0x00000004ff007c0c */ /* 0x000fe2000bf05070 */
[----:B------:R-:W-:Y:S02]  /*f690*/  UIADD3 UR4, UP0, UR44, UR4, URZ ;  /* 0x000000042c047290 */ /* 0x000fe4000ff1e03f */
[----:B------:R-:W-:Y:S01]  /*f6a0*/  UIADD3 UR6, UP1, UR44, UR6, URZ ;  /* 0x000000062c067290 */ /* 0x000fe2000ff3e03f */
[----:B------:R-:W-:Y:S01]  /*f6b0*/  ISETP.NE.AND.EX P0, PT, RZ, UR5, PT, P0 ;  /* 0x00000005ff007c0c */ /* 0x000fe2000bf05300 */
[----:B------:R-:W-:Y:S02]  /*f6c0*/  UIADD3.X UR5, UR45, UR5, URZ, UP0, !UPT ;  /* 0x000000052d057290 */ /* 0x000fe400087fe43f */
[----:B------:R-:W-:Y:S02]  /*f6d0*/  UISETP.NE.U32.AND UP0, UPT, UR8, URZ, UPT ;  /* 0x0000003f0800728c */ /* 0x000fe4000bf05070 */
[----:B------:R-:W-:Y:S01]  /*f6e0*/  UIADD3.X UR7, UR45, UR7, URZ, UP1, !UPT ;  /* 0x000000072d077290 */ /* 0x000fe20008ffe43f */
[----:B0-----:R-:W-:Y:S01]  /*f6f0*/  IMAD.U32 R2, RZ, RZ, UR4 ;  /* 0x00000004ff027e24 */ /* 0x001fe2000f8e00ff */
[----:B------:R-:W-:Y:S01]  /*f700*/  UISETP.NE.AND.EX UP0, UPT, UR9, URZ, UPT, UP0 ;  /* 0x0000003f0900728c */ /* 0x000fe2000bf05300 */
[----:B------:R-:W-:-:S02]  /*f710*/  IMAD.U32 R3, RZ, RZ, UR5 ;  /* 0x00000005ff037e24 */ /* 0x000fc4000f8e00ff */
[----:B-1----:R-:W-:Y:S02]  /*f720*/  IMAD.U32 R4, RZ, RZ, UR6 ;  /* 0x00000006ff047e24 */ /* 0x002fe4000f8e00ff */
[----:B------:R-:W-:Y:S01]  /*f730*/  IMAD.U32 R5, RZ, RZ, UR7 ;  /* 0x00000007ff057e24 */ /* 0x000fe2000f8e00ff */
[----:B------:R-:W-:-:S05]  /*f740*/  PLOP3.LUT P2, PT, PT, PT, UP0, 0x80, 0x0 ;  /* 0x000000000000781c */ /* 0x000fca0003f4f008 */
[----:B------:R-:W-:Y:S01]  /*f750*/  @UP0 UIADD3 UR4, UP1, UR44, UR8, URZ ;  /* 0x000000082c040290 */ /* 0x000fe2000ff3e03f */
[----:B------:R0:W5:Y:S03]  /*f760*/  @P1 LDG.E R8, desc[UR54][R4.64] ;  /* 0x0000003604081981 */ /* 0x000166000c1e1900 */
[----:B------:R-:W-:Y:S01]  /*f770*/  @UP0 UIADD3.X UR5, UR45, UR9, URZ, UP1, !UPT ;  /* 0x000000092d050290 */ /* 0x000fe20008ffe43f */
[----:B------:R0:W5:Y:S01]  /*f780*/  @P0 LDG.E R9, desc[UR54][R2.64] ;  /* 0x0000003602090981 */ /* 0x000162000c1e1900 */
[----:B------:R-:W-:Y:S01]  /*f790*/  ULDC UR6, c[0x0][0x288] ;  /* 0x0000a20000067ab9 */ /* 0x000fe20000000800 */
[----:B------:R-:W-:Y:S02]  /*f7a0*/  IMAD.U32 R6, RZ, RZ, UR4 ;  /* 0x00000004ff067e24 */ /* 0x000fe4000f8e00ff */
[----:B------:R-:W-:Y:S02]  /*f7b0*/  IMAD.U32 R10, RZ, RZ, UR6 ;  /* 0x00000006ff0a7e24 */ /* 0x000fe4000f8e00ff */
[----:B------:R-:W-:-:S05]  /*f7c0*/  IMAD.U32 R7, RZ, RZ, UR5 ;  /* 0x00000005ff077e24 */ /* 0x000fca000f8e00ff */
[----:B------:R-:W3:Y:S04]  /*f7d0*/  @P2 LDG.E R10, desc[UR54][R6.64] ;  /* 0x00000036060a2981 */ /* 0x000ee8000c1e1900 */
[----:B---3--:R0:W-:Y:S01]  /*f7e0*/  STL [R1+0x1c], R10 ;  /* 0x00001c0a01007387 */ /* 0x0081e20000100800 */
[----:B------:R-:W-:Y:S05]  /*f7f0*/  @P2 BRA `(.L_x_2238) ;  /* 0x0000000000142947 */ /* 0x000fea0003800000 */
[----:B------:R-:W-:Y:S05]  /*f800*/  @!P0 BRA `(.L_x_2238) ;  /* 0x0000000000108947 */ /* 0x000fea0003800000 */
[----:B------:R-:W3:Y:S04]  /*f810*/  LDG.E R6, desc[UR54][R2.64] ;  /* 0x0000003602067981 */ /* 0x000ee8000c1e1900 */
[----:B0-----:R-:W3:Y:S02]  /*f820*/  LDG.E R2, desc[UR54][R2.64+0x4] ;  /* 0x0000043602027981 */ /* 0x001ee4000c1e1900 */
[----:B---3--:R-:W-:-:S05]  /*f830*/  IMAD.IADD R2, R2, 0x1, -R6 ;  /* 0x0000000102027824 */ /* 0x008fca00078e0a06 */
[----:B------:R1:W-:Y:S02]  /*f840*/  STL [R1+0x1c], R2 ;  /* 0x00001c0201007387 */ /* 0x0003e40000100800 */
.L_x_2238:
[----:B-----5:R-:W-:Y:S01]  /*f850*/  IMAD.IADD R6, R8, 0x1, R0 ;  /* 0x0000000108067824 */ /* 0x020fe200078e0200 */
[----:B------:R-:W-:Y:S01]  /*f860*/  ULDC.64 UR4, c[0x0][0x418] ;  /* 0x0001060000047ab9 */ /* 0x000fe20000000a00 */
[----:B0-----:R-:W-:Y:S01]  /*f870*/  IMAD.U32 R3, RZ, RZ, UR43 ;  /* 0x0000002bff037e24 */ /* 0x001fe2000f8e00ff */
[----:B------:R-:W-:Y:S01]  /*f880*/  UISETP.NE.U32.AND UP0, UPT, UR4, URZ, UPT ;  /* 0x0000003f0400728c */ /* 0x000fe2000bf05070 */
[----:B------:R-:W-:Y:S01]  /*f890*/  UMOV UR47, URZ ;  /* 0x0000003f002f7c82 */ /* 0x000fe20008000000 */
[----:B------:R-:W-:Y:S01]  /*f8a0*/  ULDC.64 UR6, c[0x0][0xa20] ;  /* 0x0002880000067ab9 */ /* 0x000fe20000000a00 */
[----:B------:R0:W-:Y:S01]  /*f8b0*/  STL [R1+0x18], R6 ;  /* 0x0000180601007387 */ /* 0x0001e20000100800 */
[----:B------:R-:W-:Y:S01]  /*f8c0*/  @P0 R2UR UR47, R9 ;  /* 0x00000000092f02ca */ /* 0x000fe200000e0000 */
[----:B------:R-:W-:Y:S01]  /*f8d0*/  UISETP.NE.AND.EX UP0, UPT, UR5, URZ, UPT, UP0 ;  /* 0x0000003f0500728c */ /* 0x000fe2000bf05300 */
[----:B------:R-:W-:Y:S01]  /*f8e0*/  ISETP.NE.U32.AND P0, PT, RZ, UR6, PT ;  /* 0x00000006ff007c0c */ /* 0x000fe2000bf05070 */
[----:B------:R0:W-:Y:S01]  /*f8f0*/  STL [R1+0x4], R3 ;  /* 0x0000040301007387 */ /* 0x0001e20000100800 */
[----:B------:R-:W-:Y:S01]  /*f900*/  ULDC UR4, c[0x0][0x424] ;  /* 0x0001090000047ab9 */ /* 0x000fe20000000800 */
[----:B------:R-:W-:Y:S01]  /*f910*/  ULDC UR5, c[0x0][0x2f0] ;  /* 0x0000bc0000057ab9 */ /* 0x000fe20000000800 */
[----:B------:R-:W-:Y:S01]  /*f920*/  ISETP.NE.AND.EX P0, PT, RZ, UR7, PT, P0 ;  /* 0x00000007ff007c0c */ /* 0x000fe2000bf05300 */
[----:B------:R-:W-:-:S04]  /*f930*/  USEL UR4, UR4, 0x1, UP0 ;  /* 0x0000000104047887 */ /* 0x000fc80008000000 */
[----:B------:R-:W-:-:S06]  /*f940*/  UIMAD UR4, UR4, UR5, URZ ;  /* 0x00000005040472a4 */ /* 0x000fcc000f8e023f */
[----:B-1----:R-:W-:Y:S02]  /*f950*/  IMAD.U32 R2, RZ, RZ, UR4 ;  /* 0x00000004ff027e24 */ /* 0x002fe4000f8e00ff */
[----:B0-----:R-:W-:Y:S05]  /*f960*/  @!P0 BRA `(.L_x_2239) ;  /* 0x0000000000188947 */ /* 0x001fea0003800000 */
[----:B------:R-:W-:-:S04]  /*f970*/  UIADD3 UR4, UP0, UR44, UR6, URZ ;  /* 0x000000062c047290 */ /* 0x000fc8000ff1e03f */
[----:B------:R-:W-:Y:S02]  /*f980*/  UIADD3.X UR5, UR45, UR7, URZ, UP0, !UPT ;  /* 0x000000072d057290 */ /* 0x000fe400087fe43f */
[----:B------:R-:W-:-:S04]  /*f990*/  IMAD.U32 R2, RZ, RZ, UR4 ;  /* 0x00000004ff027e24 */ /* 0x000fc8000f8e00ff */
[----:B------:R-:W-:-:S05]  /*f9a0*/  IMAD.U32 R3, RZ, RZ, UR5 ;  /* 0x00000005ff037e24 */ /* 0x000fca000f8e00ff */
[----:B------:R0:W5:Y:S01]  /*f9b0*/  LDG.E R2, desc[UR54][R2.64] ;  /* 0x0000003602027981 */ /* 0x000162000c1e1900 */
[----:B------:R-:W-:Y:S05]  /*f9c0*/  BRA `(.L_x_2240) ;  /* 0x0000000000107947 */ /* 0x000fea0003800000 */
.L_x_2239:
[----:B------:R-:W-:Y:S05]  /*f9d0*/  @!P1 BRA `(.L_x_2240) ;  /* 0x00000000000c9947 */ /* 0x000fea0003800000 */
[----:B------:R-:W3:Y:S04]  /*f9e0*/  LDG.E R2, desc[UR54][R4.64] ;  /* 0x0000003604027981 */ /* 0x000ee8000c1e1900 */
[----:B------:R-:W3:Y:S02]  /*f9f0*/  LDG.E R4, desc[UR54][R4.64+0x4] ;  /* 0x0000043604047981 */ /* 0x000ee4000c1e1900 */
[----:B---3--:R-:W-:-:S07]  /*fa00*/  IMAD.IADD R2, R4, 0x1, -R2 ;  /* 0x0000000104027824 */ /* 0x008fce00078e0a02 */
.L_x_2240:
[----:B------:R-:W3:Y:S04]  /*fa10*/  LDL R4, [R1+0x1c] ;  /* 0x00001c0001047983 */ /* 0x000ee80000100800 */
[----:B0-----:R-:W4:Y:S01]  /*fa20*/  LDL R3, [R1+0x14] ;  /* 0x0000140001037983 */ /* 0x001f220000100800 */
[----:B-----5:R-:W-:Y:S01]  /*fa30*/  IMAD.IADD R0, R2, 0x1, -R0 ;  /* 0x0000000102007824 */ /* 0x020fe200078e0a00 */
[----:B------:R-:W-:Y:S01]  /*fa40*/  BSSY B7, `(.L_x_2241) ;  /* 0x0000328000077945 */ /* 0x000fe20003800000 */
[----:B------:R-:W0:Y:S02]  /*fa50*/  LDC R2, c[0x0][0x448] ;  /* 0x00011200ff027b82 */ /* 0x000e240000000800 */
[----:B0-----:R-:W-:-:S13]  /*fa60*/  ISETP.NE.AND P0, PT, R2, 0x1, PT ;  /* 0x000000010200780c */ /* 0x001fda0003f05270 */
[----:B------:R-:W0:Y:S01]  /*fa70*/  @P0 LDC R2, c[0x0][0x450] ;  /* 0x00011400ff020b82 */ /* 0x000e220000000800 */
[----:B---3--:R-:W-:-:S07]  /*fa80*/  IMAD.MOV.U32 R5, RZ, RZ, R4 ;  /* 0x000000ffff057224 */ /* 0x008fce00078e0004 */
[----:B------:R-:W1:Y:S01]  /*fa90*/  @P0 LDC R4, c[0x0][0x44c] ;  /* 0x00011300ff040b82 */ /* 0x000e620000000800 */
[----:B----4-:R-:W-:-:S04]  /*faa0*/  IMAD.SHL.U32 R3, R3, 0x80, RZ ;  /* 0x0000008003037824 */ /* 0x010fc800078e00ff */
[----:B------:R-:W-:-:S04]  /*fab0*/  VIADD R3, R3, 0x7f ;  /* 0x0000007f03037836 */ /* 0x000fc80000000000 */
[----:B-1----:R-:W-:-:S05]  /*fac0*/  @P0 IMAD.HI.U32 R4, R3, R4, RZ ;  /* 0x0000000403040227 */ /* 0x002fca00078e00ff */
[----:B0-----:R-:W-:Y:S01]  /*fad0*/  @P0 SHF.R.U32.HI R3, RZ, R2, R4 ;  /* 0x00000002ff030219 */ /* 0x001fe20000011604 */
[C---:B------:R-:W-:Y:S01]  /*fae0*/  VIADD R2, R0.reuse, 0x9f ;  /* 0x0000009f00027836 */ /* 0x040fe20000000000 */
[----:B------:R-:W-:-:S03]  /*faf0*/  IADD3 R0, R0, 0xa0, -R5 ;  /* 0x000000a000007810 */ /* 0x000fc60007ffe805 */
[----:B------:R-:W-:-:S04]  /*fb00*/  IMAD.HI R2, R2, 0x66666667, RZ ;  /* 0x6666666702027827 */ /* 0x000fc800078e02ff */
[----:B------:R-:W-:Y:S01]  /*fb10*/  IMAD.IADD R0, R0, 0x1, R3 ;  /* 0x0000000100007824 */ /* 0x000fe200078e0203 */
[----:B------:R-:W-:-:S03]  /*fb20*/  SHF.R.U32.HI R3, RZ, 0x1f, R2 ;  /* 0x0000001fff037819 */ /* 0x000fc60000011602 */
[----:B------:R-:W-:Y:S01]  /*fb30*/  IMAD.HI R0, R0, 0x66666667, RZ ;  /* 0x6666666700007827 */ /* 0x000fe200078e02ff */
[----:B------:R-:W-:-:S04]  /*fb40*/  LEA.HI.SX32 R3, R2, R3, 0x1a ;  /* 0x0000000302037211 */ /* 0x000fc800078fd2ff */
[----:B------:R-:W-:-:S04]  /*fb50*/  SHF.R.U32.HI R2, RZ, 0x1f, R0 ;  /* 0x0000001fff027819 */ /* 0x000fc80000011600 */
[----:B------:R-:W-:-:S04]  /*fb60*/  LEA.HI.SX32 R2, R0, R2, 0x1a ;  /* 0x0000000200027211 */ /* 0x000fc800078fd2ff */
[----:B------:R-:W-:-:S04]  /*fb70*/  VIMNMX R19, R3, R2, PT ;  /* 0x0000000203137248 */ /* 0x000fc80003fe0100 */
[----:B------:R-:W-:-:S13]  /*fb80*/  ISETP.GT.AND P0, PT, R19, RZ, PT ;  /* 0x000000ff1300720c */ /* 0x000fda0003f04270 */
        /* <DEDUP_REMOVED lines=19> */
.L_x_2242:
        /* <DEDUP_REMOVED lines=20> */
.L_x_2245:
[----:B------:R-:W-:Y:S05]  /*fe00*/  BSYNC B6 ;  /* 0x0000000000067941 */ /* 0x000fea0003800000 */
.L_x_2244:
[----:B------:R-:W-:Y:S01]  /*fe10*/  VIADD R0, R17, 0xa400 ;  /* 0x0000a40011007836 */ /* 0x000fe20000000000 */
[----:B------:R-:W-:Y:S04]  /*fe20*/  BSSY B6, `(.L_x_2246) ;  /* 0x0000014000067945 */ /* 0x000fe80003800000 */
[----:B------:R-:W-:-:S04]  /*fe30*/  LOP3.LUT P0, RZ, R0, 0x3ff, RZ, 0xc0, !PT ;  /* 0x000003ff00ff7812 */ /* 0x000fc8000780c0ff */
[----:B------:R-:W-:-:S09]  /*fe40*/  P2R R16, PR, RZ, 0x1 ;  /* 0x00000001ff107803 */ /* 0x000fd20000000000 */
        /* <DEDUP_REMOVED lines=17> */
.L_x_2247:
[----:B------:R-:W-:Y:S05]  /*ff60*/  BSYNC B6 ;  /* 0x0000000000067941 */ /* 0x000fea0003800000 */
.L_x_2246:
        /* <DEDUP_REMOVED lines=20> */
.L_x_2249:
[----:B------:R-:W-:Y:S05]  /*100b0*/  BSYNC B6 ;  /* 0x0000000000067941 */ /* 0x000fea0003800000 */
.L_x_2248:
[----:B------:R-:W-:Y:S01]  /*100c0*/  ISETP.NE.AND P6, PT, R16, RZ, PT ;  /* 0x000000ff1000720c */ /* 0x000fe20003fc5270 */
[----:B------:R-:W-:-:S12]  /*100d0*/  BSSY B6, `(.L_x_2250) ;  /* 0x0000012000067945 */ /* 0x000fd80003800000 */
        /* <DEDUP_REMOVED lines=17> */
.L_x_2251:
[----:B------:R-:W-:Y:S05]  /*101f0*/  BSYNC B6 ;  /* 0x0000000000067941 */ /* 0x000fea0003800000 */
.L_x_2250:
        /* <DEDUP_REMOVED lines=9> */
[----:B------:R-:W0:Y:S01]  /*10290*/  S2R R0, SR_TID.X ;  /* 0x0000000000007919 */ /* 0x000e220000002100 */
[----:B------:R-:W-:-:S03]  /*102a0*/  ULDC.64 UR4, c[0x0][0xa08] ;  /* 0x0002820000047ab9 */ /* 0x000fc60000000a00 */
[----:B---3--:R1:W3:Y:S01]  /*102b0*/  @P0 LDG.E R8, desc[UR54][R2.64] ;  /* 0x0000003602080981 */ /* 0x0082e2000c1e1900 */
[----:B0-----:R-:W-:-:S04]  /*102c0*/  SHF.R.U32.HI R0, RZ, 0x5, R0 ;  /* 0x00000005ff007819 */ /* 0x001fc80000011600 */
[----:B------:R-:W-:Y:S01]  /*102d0*/  LOP3.LUT R0, R0, 0x3, RZ, 0xc0, !PT ;  /* 0x0000000300007812 */ /* 0x000fe200078ec0ff */
[----:B-1----:R-:W0:Y:S01]  /*102e0*/  LDC.64 R2, c[0x0][0x418] ;  /* 0x00010600ff027b82 */ /* 0x002e220000000a00 */
[----:B---3--:R-:W-:Y:S01]  /*102f0*/  SHF.R.S32.HI R9, RZ, 0x1f, R8 ;  /* 0x0000001fff097819 */ /* 0x008fe20000011408 */
[----:B------:R1:W-:Y:S01]  /*10300*/  @P0 STL [R1+0x4], R8 ;  /* 0x0000040801000387 */ /* 0x0003e20000100800 */
[----:B0-----:R-:W-:Y:S01]  /*10310*/  LOP3.LUT P0, RZ, R2, UR4, RZ, 0xfc, !PT ;  /* 0x0000000402ff7c12 */ /* 0x001fe2000f80fcff */
[----:B------:R-:W-:Y:S02]  /*10320*/  UMOV UR4, 0xffffffff ;  /* 0xffffffff00047882 */ /* 0x000fe40000000000 */
[----:B------:R1:W-:Y:S01]  /*10330*/  STL [R1+0x8], R9 ;  /* 0x0000080901007387 */ /* 0x0003e20000100800 */
[----:B------:R-:W-:-:S04]  /*10340*/  LOP3.LUT P0, RZ, R3, UR5, RZ, 0xfc, P0 ;  /* 0x0000000503ff7c12 */ /* 0x000fc8000800fcff */
[----:B------:R-:W-:Y:S01]  /*10350*/  SEL R16, R8, RZ, !P0 ;  /* 0x000000ff08107207 */ /* 0x000fe20004000000 */
[----:B------:R-:W-:Y:S08]  /*10360*/  BRA.DIV UR4, `(.L_x_2252) ;  /* 0x0000003e04247947 */ /* 0x000ff0000b800000 */
[----:B------:R0:W3:Y:S02]  /*10370*/  SHFL.IDX PT, R14, R0, RZ, 0x1f ;  /* 0x00001fff000e7589 */ /* 0x0000e400000e0000 */
.L_x_2327:
[----:B------:R-:W-:Y:S02]  /*10380*/  PLOP3.LUT P1, PT, PT, PT, PT, 0x8, 0x0 ;  /* 0x000000000000781c */ /* 0x000fe40003f2e170 */
[----:B---3--:R-:W-:Y:S02]  /*10390*/  ISETP.NE.AND P0, PT, R14, RZ, PT ;  /* 0x000000ff0e00720c */ /* 0x008fe40003f05270 */
[----:B0-----:R-:W-:-:S05]  /*103a0*/  P2R R0, PR, RZ, 0x2 ;  /* 0x00000002ff007803 */ /* 0x001fca0000000000 */
[----:B------:R0:W-:Y:S06]  /*103b0*/  STL [R1+0xc], R0 ;  /* 0x00000c0001007387 */ /* 0x0001ec0000100800 */
[----:B------:R-:W-:Y:S05]  /*103c0*/  @P0 BRA `(.L_x_2253) ;  /* 0x0000000400880947 */ /* 0x000fea0003800000 */
[----:B------:R-:W-:Y:S01]  /*103d0*/  UMOV UR4, 0xffffffff ;  /* 0xffffffff00047882 */ /* 0x000fe20000000000 */
[----:B0-----:R-:W-:Y:S02]  /*103e0*/  VIADD R0, R19, 0xffffffff ;  /* 0xffffffff13007836 */ /* 0x001fe40000000000 */
[----:B------:R-:W-:Y:S05]  /*103f0*/  BRA.DIV UR4, `(.L_x_2254) ;  /* 0x0000003e04207947 */ /* 0x000fea000b800000 */
[----:B------:R-:W-:-:S13]  /*10400*/  ELECT P6, URZ, PT ;  /* 0x00000000003f782f */ /* 0x000fda00038c0000 */
.L_x_2330:
        /* <DEDUP_REMOVED lines=21> */
.L_x_2255:
[----:B0-----:R-:W3:Y:S01]  /*10560*/  LDL R3, [R1] ;  /* 0x0000000001037983 */ /* 0x001ee20000100800 */
[----:B------:R-:W-:Y:S01]  /*10570*/  IMAD R2, R18, 0x8, R17 ;  /* 0x0000000812027824 */ /* 0x000fe200078e0211 */
[----:B-1----:R-:W0:Y:S02]  /*10580*/  S2R R8, SR_TID.X ;  /* 0x0000000000087919 */ /* 0x002e240000002100 */
[----:B0-----:R-:W-:-:S04]  /*10590*/  LOP3.LUT R8, R8, 0x7f, RZ, 0xc0, !PT ;  /* 0x0000007f08087812 */ /* 0x001fc800078ec0ff */
[----:B------:R-:W-:Y:S02]  /*105a0*/  ISETP.NE.AND P1, PT, R8, RZ, PT ;  /* 0x000000ff0800720c */ /* 0x000fe40003f25270 */
[----:B---3--:R-:W-:-:S04]  /*105b0*/  SHF.L.U32 R3, R3, 0x1f, RZ ;  /* 0x0000001f03037819 */ /* 0x008fc800000006ff */
[----:B------:R-:W0:Y:S02]  /*105c0*/  SYNCS.PHASECHK.TRANS64.TRYWAIT P0, [R2+URZ+0x29880], R3 ;  /* 0x02988003020075a7 */ /* 0x000e24000800017f */
[----:B0-----:R-:W-:Y:S05]  /*105d0*/  @!P0 BRA `(.L_x_2256) ;  /* 0x0000003800c88947 */ /* 0x001fea0003800000 */
.L_x_2331:
        /* <DEDUP_REMOVED lines=8> */
.L_x_2257:
[----:B------:R-:W3:Y:S01]  /*10660*/  LDL R5, [R1+0x18] ;  /* 0x0000180001057983 */ /* 0x000ee20000100800 */
        /* <DEDUP_REMOVED lines=11> */
[----:B---3--:R-:W-:-:S05]  /*10720*/  IMAD R0, R0, 0xa0, R5 ;  /* 0x000000a000007824 */ /* 0x008fca00078e0205 */
[----:B------:R-:W-:-:S13]  /*10730*/  R2UR UR35, R0 ;  /* 0x00000000002372ca */ /* 0x000fda00000e0000 */
[----:B------:R1:W-:Y:S01]  /*10740*/  UTMALDG.4D [UR32], [UR4], desc[UR6] ;  /* 0x00000620040075b4 */ /* 0x0003e20008019000 */
[----:B------:R-:W3:Y:S02]  /*10750*/  SYNCS.PHASECHK.TRANS64.TRYWAIT P0, [R2+URZ+0x29840], R3 ;  /* 0x02984003020075a7 */ /* 0x000ee4000800017f */
[----:B-1-3--:R-:W-:Y:S05]  /*10760*/  @!P0 BRA `(.L_x_2258) ;  /* 0x0000003800788947 */ /* 0x00afea0003800000 */
.L_x_2332:
        /* <DEDUP_REMOVED lines=8> */
.L_x_2259:
[----:B------:R-:W-:Y:S01]  /*107f0*/  R2UR UR27, R0 ;  /* 0x00000000001b72ca */ /* 0x000fe200000e0000 */
[----:B------:R-:W-:Y:S01]  /*10800*/  IMAD R0, R18, 0x7800, R17 ;  /* 0x0000780012007824 */ /* 0x000fe200078e0211 */
        /* <DEDUP_REMOVED lines=8> */
[----:B------:R-:W-:Y:S01]  /*10890*/  UMOV UR26, URZ ;  /* 0x0000003f001a7c82 */ /* 0x000fe20008000000 */
[----:B------:R-:W-:Y:S01]  /*108a0*/  UMOV UR28, UR36 ;  /* 0x00000024001c7c82 */ /* 0x000fe20008000000 */
[----:B------:R-:W-:Y:S01]  /*108b0*/  P2R R0, PR, RZ, 0x1 ;  /* 0x00000001ff007803 */ /* 0x000fe20000000000 */
[----:B------:R-:W-:Y:S01]  /*108c0*/  UMOV UR18, 0x40 ;  /* 0x0000004000127882 */ /* 0x000fe20000000000 */
[----:B------:R-:W-:Y:S01]  /*108d0*/  UMOV UR20, UR36 ;  /* 0x0000002400147c82 */ /* 0x000fe20008000000 */
[----:B------:R-:W-:Y:S01]  /*108e0*/  UIADD3 UR25, UR25, 0x29830, URZ ;  /* 0x0002983019197890 */ /* 0x000fe2000fffe03f */
[----:B------:R-:W-:Y:S01]  /*108f0*/  UMOV UR19, UR27 ;  /* 0x0000001b00137c82 */ /* 0x000fe20008000000 */
[----:B------:R-:W-:-:S02]  /*10900*/  UMOV UR21, UR29 ;  /* 0x0000001d00157c82 */ /* 0x000fc40008000000 */
[----:B------:R-:W-:Y:S01]  /*10910*/  UIADD3 UR24, UR8, 0x1a400, URZ ;  /* 0x0001a40008187890 */ /* 0x000fe2000fffe03f */
[----:B------:R3:W-:Y:S01]  /*10920*/  STL [R1+0xc], R0 ;  /* 0x00000c0001007387 */ /* 0x0007e20000100800 */
[----:B------:R-:W-:Y:S02]  /*10930*/  UIADD3 UR16, UR8, 0x1cc00, URZ ;  /* 0x0001cc0008107890 */ /* 0x000fe4000fffe03f */
[----:B------:R-:W-:Y:S01]  /*10940*/  UIADD3 UR8, UR8, 0x1f400, URZ ;  /* 0x0001f40008087890 */ /* 0x000fe2000fffe03f */
        /* <DEDUP_REMOVED lines=8> */
[----:B------:R3:W-:Y:S02]  /*109d0*/  UTMALDG.4D [UR8], [UR4], desc[UR6] ;  /* 0x00000608040075b4 */ /* 0x0007e40008019000 */
[----:B---3--:R-:W-:Y:S01]  /*109e0*/  NOP ;  /* 0x0000000000007918 */ /* 0x008fe20000000000 */
.L_x_2253:
[----:B------:R-:W-:Y:S05]  /*109f0*/  WARPSYNC.ALL ;  /* 0x0000000000007948 */ /* 0x000fea0003800000 */
[----:B0-----:R-:W-:Y:S01]  /*10a00*/  VIADD R0, R17, 0x14400 ;  /* 0x0001440011007836 */ /* 0x001fe20000000000 */
[----:B------:R-:W-:Y:S01]  /*10a10*/  USHF.R.S32.HI UR4, URZ, 0x1f, UR47 ;  /* 0x0000001f3f047899 */ /* 0x000fe2000801142f */
        /* <DEDUP_REMOVED lines=15> */
[----:B-1----:R-:W-:Y:S01]  /*10b10*/  MOV R2, 0x0 ;  /* 0x0000000000027802 */ /* 0x002fe20000000f00 */
        /* <DEDUP_REMOVED lines=15> */
.L_x_2261:
[----:B------:R-:W-:Y:S05]  /*10c10*/  BSYNC B6 ;  /* 0x0000000000067941 */ /* 0x000fea0003800000 */
.L_x_2260:
[----:B------:R-:W3:Y:S01]  /*10c20*/  LDL R10, [R1+0x14] ;  /* 0x00001400010a7983 */ /* 0x000ee20000100800 */
[----:B------:R-:W0:Y:S01]  /*10c30*/  LDC R5, c[0x0][0x448] ;  /* 0x00011200ff057b82 */ /* 0x000e220000000800 */
[----:B------:R-:W-:Y:S01]  /*10c40*/  ULDC.64 UR8, c[0x0][0x2d8] ;  /* 0x0000b60000087ab9 */ /* 0x000fe20000000a00 */
[----:B-1----:R-:W1:Y:S01]  /*10c50*/  S2R R2, SR_TID.X ;  /* 0x0000000000027919 */ /* 0x002e620000002100 */
[----:B0-----:R-:W-:Y:S01]  /*10c60*/  ISETP.NE.AND P0, PT, R5, 0x1, PT ;  /* 0x000000010500780c */ /* 0x001fe20003f05270 */
[----:B------:R-:W0:Y:S01]  /*10c70*/  S2R R6, SR_TID.X ;  /* 0x0000000000067919 */ /* 0x000e220000002100 */
[----:B-1----:R-:W-:-:S11]  /*10c80*/  LOP3.LUT R0, R2, 0x7f, RZ, 0xc0, !PT ;  /* 0x0000007f02007812 */ /* 0x002fd600078ec0ff */
[----:B------:R-:W1:Y:S01]  /*10c90*/  @P0 LDC R3, c[0x0][0x44c] ;  /* 0x00011300ff030b82 */ /* 0x000e620000000800 */
[----:B------:R-:W-:Y:S01]  /*10ca0*/  IMAD.SHL.U32 R2, R2, 0x20, RZ ;  /* 0x0000002002027824 */ /* 0x000fe200078e00ff */
[----:B------:R-:W-:-:S06]  /*10cb0*/  SHF.R.U32.HI R0, RZ, 0x2, R0 ;  /* 0x00000002ff007819 */ /* 0x000fcc0000011600 */
[----:B------:R-:W4:Y:S01]  /*10cc0*/  @P0 LDC R4, c[0x0][0x450] ;  /* 0x00011400ff040b82 */ /* 0x000f220000000800 */
[----:B------:R-:W-:Y:S01]  /*10cd0*/  LOP3.LUT R2, R0, 0x60, R2, 0xf8, !PT ;  /* 0x0000006000027812 */ /* 0x000fe200078ef802 */
[----:B------:R-:W-:Y:S01]  /*10ce0*/  UIMAD UR6, UR44, UR8, URZ ;  /* 0x000000082c0672a4 */ /* 0x000fe2000f8e023f */
[----:B------:R-:W-:Y:S01]  /*10cf0*/  UMOV UR4, UR50 ;  /* 0x0000003200047c82 */ /* 0x000fe20008000000 */
[----:B------:R-:W-:Y:S02]  /*10d00*/  UMOV UR5, UR45 ;  /* 0x0000002d00057c82 */ /* 0x000fe40008000000 */
[----:B------:R-:W-:Y:S02]  /*10d10*/  UIMAD UR6, UR36, UR9, UR6 ;  /* 0x00000009240672a4 */ /* 0x000fe4000f8e0206 */
[----:B------:R-:W-:-:S03]  /*10d20*/  UIMAD.WIDE.U32 UR4, UR36, UR8, UR4 ;  /* 0x00000008240472a5 */ /* 0x000fc6000f8e0004 */
[----:B------:R-:W-:Y:S01]  /*10d30*/  ULDC.64 UR8, c[0x0][0x2e0] ;  /* 0x0000b80000087ab9 */ /* 0x000fe20000000a00 */
[----:B------:R-:W-:Y:S02]  /*10d40*/  UIADD3 UR5, UR5, UR6, URZ ;  /* 0x0000000605057290 */ /* 0x000fe4000fffe03f */
[----:B------:R-:W-:Y:S02]  /*10d50*/  UIMAD UR6, UR37, UR8, URZ ;  /* 0x00000008250672a4 */ /* 0x000fe4000f8e023f */
[----:B------:R-:W-:Y:S02]  /*10d60*/  UIMAD.WIDE.U32 UR4, UR43, UR8, UR4 ;  /* 0x000000082b0472a5 */ /* 0x000fe4000f8e0004 */
[----:B------:R-:W-:-:S03]  /*10d70*/  UIMAD UR6, UR43, UR9, UR6 ;  /* 0x000000092b0672a4 */ /* 0x000fc6000f8e0206 */
[----:B------:R-:W-:Y:S01]  /*10d80*/  ULDC.64 UR8, c[0x0][0x2d0] ;  /* 0x0000b40000087ab9 */ /* 0x000fe20000000a00 */
[----:B------:R-:W-:Y:S01]  /*10d90*/  UIADD3 UR5, UR5, UR6, URZ ;  /* 0x0000000605057290 */ /* 0x000fe2000fffe03f */
[----:B0-----:R-:W-:-:S05]  /*10da0*/  IMAD.SHL.U32 R6, R6, 0x10, RZ ;  /* 0x0000001006067824 */ /* 0x001fca00078e00ff */
[----:B------:R-:W-:-:S04]  /*10db0*/  LOP3.LUT R6, R6, 0x30, RZ, 0xc0, !PT ;  /* 0x0000003006067812 */ /* 0x000fc800078ec0ff */
[----:B------:R-:W-:Y:S01]  /*10dc0*/  LOP3.LUT R8, R6, 0x40, RZ, 0xfc, !PT ;  /* 0x0000004006087812 */ /* 0x000fe200078efcff */
[----:B---3--:R-:W-:-:S04]  /*10dd0*/  IMAD R0, R10, 0x80, R2 ;  /* 0x000000800a007824 */ /* 0x008fc800078e0202 */
[----:B-1----:R-:W-:-:S04]  /*10de0*/  @P0 IMAD.HI.U32 R3, R0, R3, RZ ;  /* 0x0000000300030227 */ /* 0x002fc800078e00ff */
[----:B------:R-:W-:Y:S01]  /*10df0*/  IMAD.MOV.U32 R2, RZ, RZ, R0 ;  /* 0x000000ffff027224 */ /* 0x000fe200078e0000 */
[----:B----4-:R-:W-:-:S04]  /*10e00*/  @P0 SHF.R.U32.HI R2, RZ, R4, R3 ;  /* 0x00000004ff020219 */ /* 0x010fc80000011603 */
[--C-:B------:R-:W-:Y:S01]  /*10e10*/  SHF.R.S32.HI R4, RZ, 0x1f, R2.reuse ;  /* 0x0000001fff047819 */ /* 0x100fe20000011402 */
[----:B------:R-:W-:-:S04]  /*10e20*/  IMAD.MOV R3, RZ, RZ, -R2 ;  /* 0x000000ffff037224 */ /* 0x000fc800078e0a02 */
[----:B------:R-:W-:Y:S02]  /*10e30*/  IMAD R0, R5, R3, R0 ;  /* 0x0000000305007224 */ /* 0x000fe400078e0200 */
[----:B------:R-:W-:Y:S02]  /*10e40*/  IMAD R4, R4, UR8, RZ ;  /* 0x0000000804047c24 */ /* 0x000fe4000f8e02ff */
[----:B------:R-:W-:Y:S02]  /*10e50*/  IMAD.U32 R3, RZ, RZ, UR8 ;  /* 0x00000008ff037e24 */ /* 0x000fe4000f8e00ff */
[C---:B------:R-:W-:Y:S02]  /*10e60*/  IMAD R4, R2.reuse, UR9, R4 ;  /* 0x0000000902047c24 */ /* 0x040fe4000f8e0204 */
        /* <DEDUP_REMOVED lines=11> */
[----:B------:R0:W5:Y:S01]  /*10f20*/  LDL R8, [R1+0x28] ;  /* 0x0000280001087983 */ /* 0x0001620000100800 */
[----:B------:R-:W1:Y:S01]  /*10f30*/  S2R R7, SR_TID.X ;  /* 0x0000000000077919 */ /* 0x000e620000002100 */
[----:B------:R-:W-:-:S02]  /*10f40*/  LOP3.LUT R6, R6, 0x80, RZ, 0xfc, !PT ;  /* 0x0000008006067812 */ /* 0x000fc400078efcff */
[----:B------:R-:W-:Y:S02]  /*10f50*/  IADD3.X R0, R3, UR5, R0, P0, !PT ;  /* 0x0000000503007c10 */ /* 0x000fe400087fe400 */
[----:B------:R-:W-:Y:S01]  /*10f60*/  ISETP.GE.AND P2, PT, R6, UR4, PT ;  /* 0x0000000406007c0c */ /* 0x000fe2000bf46270 */
[----:B-1----:R-:W-:-:S05]  /*10f70*/  IMAD.SHL.U32 R9, R7, 0x10, RZ ;  /* 0x0000001007097824 */ /* 0x002fca00078e00ff */
[----:B------:R-:W-:-:S04]  /*10f80*/  LOP3.LUT R9, R9, 0x30, RZ, 0xc0, !PT ;  /* 0x0000003009097812 */ /* 0x000fc800078ec0ff */
[----:B------:R-:W-:Y:S01]  /*10f90*/  ISETP.GE.AND P0, PT, R9, UR4, PT ;  /* 0x0000000409007c0c */ /* 0x000fe2000bf06270 */
[----:B------:R-:W-:-:S03]  /*10fa0*/  UMOV UR4, 0xffffffff ;  /* 0xffffffff00047882 */ /* 0x000fc60000000000 */
[----:B0-----:R-:W-:Y:S09]  /*10fb0*/  BRA.DIV UR4, `(.L_x_2262) ;  /* 0x0000003204787947 */ /* 0x001ff2000b800000 */
[----:B------:R-:W0:Y:S02]  /*10fc0*/  S2R R6, SR_TID.X ;  /* 0x0000000000067919 */ /* 0x000e240000002100 */
[----:B0-----:R-:W-:Y:S02]  /*10fd0*/  LOP3.LUT R7, R6, 0x7f, RZ, 0xc0, !PT ;  /* 0x0000007f06077812 */ /* 0x001fe400078ec0ff */
[----:B------:R-:W3:Y:S02]  /*10fe0*/  LDL.LU R6, [R1+0x1c] ;  /* 0x00001c0001067983 */ /* 0x000ee40000300800 */
[----:B------:R-:W-:-:S05]  /*10ff0*/  SHF.R.U32.HI R7, RZ, 0x2, R7 ;  /* 0x00000002ff077819 */ /* 0x000fca0000011607 */
[----:B------:R-:W-:Y:S02]  /*11000*/  IMAD R3, R10, 0x80, R7 ;  /* 0x000000800a037824 */ /* 0x000fe400078e0207 */
[----:B---3--:R-:W-:Y:S02]  /*11010*/  IMAD R2, R6, R5, RZ ;  /* 0x0000000506027224 */ /* 0x008fe400078e02ff */
[----:B------:R-:W0:Y:S03]  /*11020*/  SHFL.IDX PT, R5, R4, RZ, 0x1c1f ;  /* 0x001c1fff04057589 */ /* 0x000e2600000e0000 */
[----:B------:R-:W-:Y:S01]  /*11030*/  ISETP.GE.AND P4, PT, R3, R2, PT ;  /* 0x000000020300720c */ /* 0x000fe20003f86270 */
[----:B------:R-:W1:-:S12]  /*11040*/  SHFL.IDX PT, R6, R0, RZ, 0x1c1f ;  /* 0x001c1fff00067589 */ /* 0x000e5800000e0000 */
[----:B0-----:R-:W-:-:S05]  /*11050*/  @!P4 IADD3 R5, P3, R9, R5, RZ ;  /* 0x000000050905c210 */ /* 0x001fca0007f7e0ff */
[----:B-1----:R-:W-:-:S04]  /*11060*/  @!P4 IMAD.X R6, RZ, RZ, R6, P3 ;  /* 0x000000ffff06c224 */ /* 0x002fc800018e0606 */
[----:B------:R-:W-:Y:S02]  /*11070*/  @!P4 IMAD.MOV.U32 R7, RZ, RZ, R6 ;  /* 0x000000ffff07c224 */ /* 0x000fe400078e0006 */
        /* <DEDUP_REMOVED lines=27> */
.L_x_2341:
        /* <DEDUP_REMOVED lines=12> */
.L_x_2264:
[----:B------:R-:W-:Y:S05]  /*112f0*/  BSYNC B0 ;  /* 0x0000000000007941 */ /* 0x000fea0003800000 */
.L_x_2263:
[----:B------:R-:W-:Y:S01]  /*11300*/  NOP ;  /* 0x0000000000007918 */ /* 0x000fe20000000000 */
[----:B------:R-:W-:-:S13]  /*11310*/  PLOP3.LUT P0, PT, PT, PT, PT, 0x80, 0x0 ;  /* 0x000000000000781c */ /* 0x000fda0003f0f070 */
.L_x_2265:
[----:B------:R-:W-:Y:S02]  /*11320*/  PLOP3.LUT P1, PT, P1, P0, PT, 0xa2, 0x0 ;  /* 0x000000000000781c */ /* 0x000fe40000f21472 */
[----:B------:R-:W-:-:S08]  /*11330*/  @P0 R2UR P1, UR4, R17 ;  /* 0x00000000110402ca */ /* 0x000fd00000020000 */
[----:B------:R-:W-:-:S05]  /*11340*/  @P0 PLOP3.LUT P0, PT, P1, PT, PT, 0x80, 0x0 ;  /* 0x000000000000081c */ /* 0x000fca0000f0f070 */
[----:B------:R-:W-:Y:S01]  /*11350*/  @!P1 SYNCS.ARRIVE.TRANS64.RED.A0T1 RZ, [UR4+0x29800], RZ ;  /* 0x029800ffffff99a7 */ /* 0x000fe20008200404 */
[----:B------:R-:W-:Y:S07]  /*11360*/  @!P1 ARRIVES.LDGSTSBAR.64.TRANSCNT [UR4+0x29800] ;  /* 0x02980000ff0099b0 */ /* 0x000fee0008000a84 */
[----:B------:R-:W-:Y:S05]  /*11370*/  @P0 BRA.U.ANY `(.L_x_2265) ;  /* 0xfffffffd00e80947 */ /* 0x000fea000393ffff */
[----:B-1----:R-:W3:Y:S02]  /*11380*/  LDL.LU R2, [R1+0x2c] ;  /* 0x00002c0001027983 */ /* 0x002ee40000300800 */
[----:B---3--:R-:W-:-:S05]  /*11390*/  VIADD R2, R2, 0x1 ;  /* 0x0000000102027836 */ /* 0x008fca0000000000 */
        /* <DEDUP_REMOVED lines=9> */
[----:B-1-3--:R-:W-:Y:S05]  /*11430*/  @!P0 BRA `(.L_x_2267) ;  /* 0x0000003000b88947 */ /* 0x00afea0003800000 */
.L_x_2342:
[----:B------:R-:W-:Y:S05]  /*11440*/  BSYNC B0 ;  /* 0x0000000000007941 */ /* 0x000fea0003800000 */
.L_x_2266:
[----:B------:R-:W-:-:S13]  /*11450*/  ISETP.GE.AND P0, PT, R19, 0x2, PT ;  /* 0x000000021300780c */ /* 0x000fda0003f06270 */
[----:B------:R-:W-:Y:S05]  /*11460*/  @!P0 BRA `(.L_x_2268) ;  /* 0x0000001000048947 */ /* 0x000fea0003800000 */
[----:B-1----:R1:W5:Y:S01]  /*11470*/  LDL.LU R0, [R1] ;  /* 0x0000000001007983 */ /* 0x0023620000300800 */
[----:B------:R-:W-:Y:S02]  /*11480*/  VIADD R2, R19, 0xfffffffe ;  /* 0xfffffffe13027836 */ /* 0x000fe40000000000 */
[----:B------:R-:W-:-:S07]  /*11490*/  IMAD.MOV.U32 R3, RZ, RZ, R18 ;  /* 0x000000ffff037224 */ /* 0x000fce00078e0012 */
.L_x_2290:
[----:B0-----:R-:W3:Y:S01]  /*114a0*/  LDL R4, [R1+0xc] ;  /* 0x00000c0001047983 */ /* 0x001ee20000100800 */
[----:B------:R-:W-:Y:S01]  /*114b0*/  VIADD R18, R3, 0x1 ;  /* 0x0000000103127836 */ /* 0x000fe20000000000 */
[----:B------:R-:W-:Y:S05]  /*114c0*/  YIELD ;  /* 0x0000000000007946 */ /* 0x000fea0003800000 */
[C---:B------:R-:W-:Y:S01]  /*114d0*/  ISETP.NE.AND P0, PT, R18.reuse, 0x2, PT ;  /* 0x000000021200780c */ /* 0x040fe20003f05270 */
[----:B------:R-:W-:Y:S03]  /*114e0*/  BSSY B0, `(.L_x_2269) ;  /* 0x0000089000007945 */ /* 0x000fe60003800000 */
[----:B------:R-:W-:-:S02]  /*114f0*/  SEL R18, R18, RZ, P0 ;  /* 0x000000ff12127207 */ /* 0x000fc40000000000 */
[----:B---3--:R-:W-:Y:S02]  /*11500*/  ISETP.NE.AND P1, PT, R4, RZ, PT ;  /* 0x000000ff0400720c */ /* 0x008fe40003f25270 */
[----:B------:R-:W-:-:S04]  /*11510*/  SEL R4, RZ, 0x1, P0 ;  /* 0x00000001ff047807 */ /* 0x000fc80000000000 */
[----:B-----5:R-:W-:-:S05]  /*11520*/  LOP3.LUT R9, R0, R4, RZ, 0x3c, !PT ;  /* 0x0000000400097212 */ /* 0x020fca00078e3cff */
[----:B------:R3:W-:Y:S02]  /*11530*/  STL [R1], R9 ;  /* 0x0000000901007387 */ /* 0x0007e40000100800 */
[----:B------:R-:W-:Y:S05]  /*11540*/  @!P1 BRA `(.L_x_2270) ;  /* 0x0000000800089947 */ /* 0x000fea0003800000 */
[----:B------:R-:W-:Y:S01]  /*11550*/  ULDC.64 UR4, c[0x0][0x418] ;  /* 0x0001060000047ab9 */ /* 0x000fe20000000a00 */
[----:B0-----:R-:W-:Y:S01]  /*11560*/  IMAD.MOV.U32 R8, RZ, RZ, R2 ;  /* 0x000000ffff087224 */ /* 0x001fe200078e0002 */
        /* <DEDUP_REMOVED lines=22> */
.L_x_2271:
[----:B------:R-:W0:Y:S01]  /*116d0*/  S2R R4, SR_TID.X ;  /* 0x0000000000047919 */ /* 0x000e220000002100 */
[----:B------:R-:W-:Y:S01]  /*116e0*/  IMAD R5, R18, 0x8, R17 ;  /* 0x0000000812057824 */ /* 0x000fe200078e0211 */
[----:B------:R-:W-:Y:S01]  /*116f0*/  BSSY B1, `(.L_x_2272) ;  /* 0x0000006000017945 */ /* 0x000fe20003800000 */
[----:B0-----:R-:W-:Y:S02]  /*11700*/  LOP3.LUT R6, R4, 0x7f, RZ, 0xc0, !PT ;  /* 0x0000007f04067812 */ /* 0x001fe400078ec0ff */
[----:B------:R-:W-:Y:S02]  /*11710*/  SHF.L.U32 R4, R9, 0x1f, RZ ;  /* 0x0000001f09047819 */ /* 0x000fe400000006ff */
[----:B------:R-:W-:Y:S02]  /*11720*/  ISETP.NE.AND P1, PT, R6, RZ, PT ;  /* 0x000000ff0600720c */ /* 0x000fe40003f25270 */
[----:B------:R-:W0:Y:S02]  /*11730*/  SYNCS.PHASECHK.TRANS64.TRYWAIT P0, [R5+URZ+0x29880], R4 ;  /* 0x02988004050075a7 */ /* 0x000e24000800017f */
[----:B0-----:R-:W-:Y:S09]  /*11740*/  @!P0 BRA `(.L_x_2273) ;  /* 0x0000003000088947 */ /* 0x001ff20003800000 */
.L_x_2343:
[----:B------:R-:W-:Y:S05]  /*11750*/  BSYNC B1 ;  /* 0x0000000000017941 */ /* 0x000fea0003800000 */
.L_x_2272:
        /* <DEDUP_REMOVED lines=9> */
.L_x_2275:
[----:B------:R-:W-:Y:S05]  /*117f0*/  BSYNC B1 ;  /* 0x0000000000017941 */ /* 0x000fea0003800000 */
.L_x_2274:
[----:B------:R-:W4:Y:S01]  /*11800*/  LDL R6, [R1+0x18] ;  /* 0x0000180001067983 */ /* 0x000f220000100800 */
        /* <DEDUP_REMOVED lines=9> */
[----:B----4-:R-:W-:-:S02]  /*118a0*/  IMAD R6, R8, 0xa0, R6 ;  /* 0x000000a008067824 */ /* 0x010fc400078e0206 */
[----:B------:R-:W-:-:S09]  /*118b0*/  VIADD R8, R5, 0x29870 ;  /* 0x0002987005087836 */ /* 0x000fd20000000000 */
.L_x_2276:
        /* <DEDUP_REMOVED lines=13> */
.L_x_2344:
[----:B------:R-:W-:Y:S05]  /*11990*/  BSYNC B1 ;  /* 0x0000000000017941 */ /* 0x000fea0003800000 */
.L_x_2277:
[----:B------:R-:W-:Y:S01]  /*119a0*/  BSSY B1, `(.L_x_2279) ;  /* 0x000000b000017945 */ /* 0x000fe20003800000 */
[----:B------:R-:W-:Y:S02]  /*119b0*/  IMAD.MOV.U32 R8, RZ, RZ, 0x0 ;  /* 0x00000000ff087424 */ /* 0x000fe400078e00ff */
[----:B---3--:R-:W-:Y:S01]  /*119c0*/  IMAD.MOV.U32 R9, RZ, RZ, 0x14f00000 ;  /* 0x14f00000ff097424 */ /* 0x008fe200078e00ff */
[----:B------:R-:W-:Y:S06]  /*119d0*/  @P1 BRA `(.L_x_2280) ;  /* 0x00000000001c1947 */ /* 0x000fec0003800000 */
[----:B------:R-:W3:Y:S01]  /*119e0*/  S2R R7, SR_TID.X ;  /* 0x0000000000077919 */ /* 0x000ee20000002100 */
[----:B0---4-:R-:W-:-:S04]  /*119f0*/  IMAD.MOV.U32 R4, RZ, RZ, 0x7800 ;  /* 0x00007800ff047424 */ /* 0x011fc800078e00ff */
[----:B------:R0:W-:Y:S01]  /*11a00*/  SYNCS.ARRIVE.TRANS64 RZ, [R5+URZ+0x29830], R4 ;  /* 0x0298300405ff79a7 */ /* 0x0001e2000800003f */
[----:B---3--:R-:W-:-:S04]  /*11a10*/  LOP3.LUT R7, R7, 0x1f, RZ, 0xc0, !PT ;  /* 0x0000001f07077812 */ /* 0x008fc800078ec0ff */
[----:B------:R-:W-:-:S13]  /*11a20*/  ISETP.NE.AND P0, PT, R7, RZ, PT ;  /* 0x000000ff0700720c */ /* 0x000fda0003f05270 */
[----:B0-----:R-:W-:Y:S05]  /*11a30*/  @!P0 BRA `(.L_x_2280) ;  /* 0x0000000000048947 */ /* 0x001fea0003800000 */
[----:B------:R-:W-:Y:S01]  /*11a40*/  BPT.TRAP 0x1 ;  /* 0x000000040000795c */ /* 0x000fe20000300000 */
.L_x_2280:
[----:B------:R-:W-:Y:S05]  /*11a50*/  BSYNC B1 ;  /* 0x0000000000017941 */ /* 0x000fea0003800000 */
.L_x_2279:
[----:B------:R-:W-:Y:S01]  /*11a60*/  R2UR UR10, R10 ;  /* 0x000000000a0a72ca */ /* 0x000fe200000e0000 */
[----:B0---4-:R-:W-:Y:S01]  /*11a70*/  IMAD R4, R18, 0x7800, R17 ;  /* 0x0000780012047824 */ /* 0x011fe200078e0211 */
[----:B------:R-:W-:Y:S01]  /*11a80*/  R2UR UR6, R8 ;  /* 0x00000000080672ca */ /* 0x000fe200000e0000 */
[----:B------:R-:W-:Y:S01]  /*11a90*/  UIADD3 UR4, UP0, UR48, 0x370, URZ ;  /* 0x0000037030047890 */ /* 0x000fe2000ff1e03f */
[----:B------:R-:W-:Y:S01]  /*11aa0*/  R2UR UR7, R9 ;  /* 0x00000000090772ca */ /* 0x000fe200000e0000 */
[----:B------:R-:W-:Y:S01]  /*11ab0*/  VIADD R5, R5, 0x29830 ;  /* 0x0002983005057836 */ /* 0x000fe20000000000 */
[----:B------:R-:W-:Y:S01]  /*11ac0*/  PLOP3.LUT P0, PT, PT, PT, PT, 0x80, 0x0 ;  /* 0x000000000000781c */ /* 0x000fe20003f0f070 */
[----:B------:R-:W-:Y:S01]  /*11ad0*/  VIADD R7, R4, 0x1a400 ;  /* 0x0001a40004077836 */ /* 0x000fe20000000000 */
[----:B------:R-:W-:-:S12]  /*11ae0*/  UIADD3.X UR5, URZ, UR49, URZ, UP0, !UPT ;  /* 0x000000313f057290 */ /* 0x000fd800087fe43f */
.L_x_2281:
        /* <DEDUP_REMOVED lines=15> */
.L_x_2282:
        /* <DEDUP_REMOVED lines=15> */
.L_x_2283:
        /* <DEDUP_REMOVED lines=10> */
.L_x_2270:
[----:B------:R-:W-:Y:S05]  /*11d70*/  BSYNC B0 ;  /* 0x0000000000007941 */ /* 0x000fea0003800000 */
.L_x_2269:
[----:B------:R-:W-:-:S06]  /*11d80*/  UISETP.NE.AND UP0, UPT, UR39, 0x3, UPT ;  /* 0x000000032700788c */ /* 0x000fcc000bf05270 */
[----:B------:R-:W-:-:S13]  /*11d90*/  PLOP3.LUT P0, PT, PT, PT, UP0, 0x80, 0x0 ;  /* 0x000000000000781c */ /* 0x000fda0003f0f008 */
[----:B------:R-:W-:Y:S05]  /*11da0*/  @!P0 BRA `(.L_x_2284) ;  /* 0x0000000000048947 */ /* 0x000fea0003800000 */
[----:B------:R-:W-:Y:S01]  /*11db0*/  BPT.TRAP 0x1 ;  /* 0x000000040000795c */ /* 0x000fe20000300000 */
.L_x_2284:
        /* <DEDUP_REMOVED lines=8> */
.L_x_2345:
[----:B------:R-:W-:Y:S05]  /*11e40*/  BSYNC B0 ;  /* 0x0000000000007941 */ /* 0x000fea0003800000 */
.L_x_2285:
[----:B------:R-:W-:Y:S05]  /*11e50*/  @!P1 BRA `(.L_x_2287) ;  /* 0x0000000000049947 */ /* 0x000fea0003800000 */
[----:B------:R-:W-:Y:S01]  /*11e60*/  BPT.TRAP 0x1 ;  /* 0x000000040000795c */ /* 0x000fe20000300000 */
.L_x_2287:
[----:B------:R-:W-:Y:S01]  /*11e70*/  SHF.L.U32 R0, R0, 0x1f, RZ ;  /* 0x0000001f00007819 */ /* 0x000fe200000006ff */
[----:B------:R-:W-:-:S03]  /*11e80*/  IMAD R12, R3, 0x5000, RZ ;  /* 0x00005000030c7824 */ /* 0x000fc600078e02ff */
[----:B------:R-:W5:Y:S02]  /*11e90*/  SYNCS.PHASECHK.TRANS64.TRYWAIT P0, [R19+URZ+0x29860], R0 ;  /* 0x02986000130075a7 */ /* 0x000f64000800017f */
[----:B-----5:R-:W-:Y:S05]  /*11ea0*/  @!P0 BRA `(.L_x_2288) ;  /* 0x00000028006c8947 */ /* 0x020fea0003800000 */
.L_x_2346:
[----:B------:R-:W5:Y:S04]  /*11eb0*/  LDL R3, [R1+0x24] ;  /* 0x0000240001037983 */ /* 0x000f680000100800 */
[----:B------:R-:W2:Y:S01]  /*11ec0*/  LDL R13, [R1+0x20] ;  /* 0x00002000010d7983 */ /* 0x000ea20000100800 */
[----:B------:R-:W-:Y:S05]  /*11ed0*/  WARPSYNC.ALL ;  /* 0x0000000000007948 */ /* 0x000fea0003800000 */
[----:B-----5:R-:W-:-:S02]  /*11ee0*/  LOP3.LUT R0, R12, R3, RZ, 0xfc, !PT ;  /* 0x000000030c007212 */ /* 0x020fc400078efcff */
[----:B------:R-:W5:Y:S01]  /*11ef0*/  S2R R3, SR_TID.X ;  /* 0x0000000000037919 */ /* 0x000f620000002100 */
[----:B--2---:R-:W-:Y:S02]  /*11f00*/  LOP3.LUT R20, R12, R13, RZ, 0xfc, !PT ;  /* 0x0000000d0c147212 */ /* 0x004fe400078efcff */
[----:B------:R-:W-:-:S03]  /*11f10*/  IMAD.IADD R0, R17, 0x1, R0 ;  /* 0x0000000111007824 */ /* 0x000fc600078e0200 */
[----:B------:R-:W-:Y:S02]  /*11f20*/  IMAD.IADD R20, R17, 0x1, R20 ;  /* 0x0000000111147824 */ /* 0x000fe400078e0214 */
[----:B0--3--:R-:W4:Y:S01]  /*11f30*/  LDSM.16.MT88.4 R8, [R0+0xa400] ;  /* 0x00a400000008783b */ /* 0x009f220000004200 */
[----:B-----5:R-:W-:Y:S01]  /*11f40*/  LOP3.LUT P0, RZ, R3, 0x4, RZ, 0xc0, !PT ;  /* 0x0000000403ff7812 */ /* 0x020fe2000780c0ff */
[----:B------:R-:W-:-:S05]  /*11f50*/  IMAD.MOV.U32 R3, RZ, RZ, 0x40 ;  /* 0x00000040ff037424 */ /* 0x000fca00078e00ff */
[----:B------:R-:W-:-:S05]  /*11f60*/  SEL R3, R3, 0xffffffc0, !P0 ;  /* 0xffffffc003037807 */ /* 0x000fca0004000000 */
[----:B------:R-:W-:Y:S01]  /*11f70*/  IMAD.IADD R3, R3, 0x1, R0 ;  /* 0x0000000103037824 */ /* 0x000fe200078e0200 */
[C-C-:B----4-:R-:W-:Y:S02]  /*11f80*/  PRMT R4, R8.reuse, 0x6420, R9.reuse ;  /* 0x0000642008047816 */ /* 0x150fe40000000009 */
        /* <DEDUP_REMOVED lines=66> */
.L_x_2289:
        /* <DEDUP_REMOVED lines=13> */
.L_x_2268:
        /* <DEDUP_REMOVED lines=18> */
.L_x_2292:
[----:B------:R-:W-:Y:S05]  /*125a0*/  BSYNC B0 ;  /* 0x0000000000007941 */ /* 0x000fea0003800000 */
.L_x_2291:
[----:B------:R-:W-:-:S06]  /*125b0*/  UISETP.NE.AND UP0, UPT, UR39, 0x3, UPT ;  /* 0x000000032700788c */ /* 0x000fcc000bf05270 */
[----:B------:R-:W-:-:S13]  /*125c0*/  PLOP3.LUT P1, PT, PT, PT, UP0, 0x80, 0x0 ;  /* 0x000000000000781c */ /* 0x000fda0003f2f008 */
[----:B------:R-:W-:Y:S05]  /*125d0*/  @!P1 BRA `(.L_x_2293) ;  /* 0x0000000000049947 */ /* 0x000fea0003800000 */
[----:B------:R-:W-:Y:S01]  /*125e0*/  BPT.TRAP 0x1 ;  /* 0x000000040000795c */ /* 0x000fe20000300000 */
.L_x_2293:
[----:B------:R-:W3:Y:S01]  /*125f0*/  LDL R2, [R1] ;  /* 0x0000000001027983 */ /* 0x000ee20000100800 */
[----:B------:R-:W-:Y:S01]  /*12600*/  IMAD R16, R18, 0x8, R17 ;  /* 0x0000000812107824 */ /* 0x000fe200078e0211 */
[----:B------:R-:W-:Y:S01]  /*12610*/  BSSY B0, `(.L_x_2294) ;  /* 0x0000007000007945 */ /* 0x000fe20003800000 */
[----:B01---5:R-:W-:-:S05]  /*12620*/  IMAD.U32 R0, RZ, RZ, UR41 ;  /* 0x00000029ff007e24 */ /* 0x023fca000f8e00ff */
[----:B------:R-:W-:Y:S02]  /*12630*/  ISETP.NE.AND P2, PT, R0, 0x3, PT ;  /* 0x000000030000780c */ /* 0x000fe40003f45270 */
[----:B---3--:R-:W-:-:S04]  /*12640*/  LOP3.LUT R3, R2, 0x1, RZ, 0x3c, !PT ;  /* 0x0000000102037812 */ /* 0x008fc800078e3cff */
[----:B------:R-:W-:-:S04]  /*12650*/  SHF.L.U32 R3, R3, 0x1f, RZ ;  /* 0x0000001f03037819 */ /* 0x000fc800000006ff */
[----:B------:R-:W0:Y:S02]  /*12660*/  SYNCS.PHASECHK.TRANS64.TRYWAIT P1, [R16+URZ+0x29870], R3 ;  /* 0x02987003100075a7 */ /* 0x000e24000802017f */
[----:B0-----:R-:W-:Y:S05]  /*12670*/  @!P1 BRA `(.L_x_2295) ;  /* 0x00000020008c9947 */ /* 0x001fea0003800000 */
.L_x_2347:
[----:B------:R-:W-:Y:S05]  /*12680*/  BSYNC B0 ;  /* 0x0000000000007941 */ /* 0x000fea0003800000 */
.L_x_2294:
[----:B------:R-:W-:Y:S05]  /*12690*/  @!P2 BRA `(.L_x_2296) ;  /* 0x000000000004a947 */ /* 0x000fea0003800000 */
[----:B------:R-:W-:Y:S01]  /*126a0*/  BPT.TRAP 0x1 ;  /* 0x000000040000795c */ /* 0x000fe20000300000 */
.L_x_2296:
[----:B------:R-:W0:Y:S02]  /*126b0*/  LDL R0, [R1] ;  /* 0x0000000001007983 */ /* 0x000e240000100800 */
[----:B0-----:R-:W-:-:S04]  /*126c0*/  SHF.L.U32 R3, R0, 0x1f, RZ ;  /* 0x0000001f00037819 */ /* 0x001fc800000006ff */
[----:B------:R-:W0:Y:S02]  /*126d0*/  SYNCS.PHASECHK.TRANS64.TRYWAIT P1, [R16+URZ+0x29860], R3 ;  /* 0x02986003100075a7 */ /* 0x000e24000802017f */
[----:B0-----:R-:W-:Y:S05]  /*126e0*/  @!P1 BRA `(.L_x_2297) ;  /* 0x0000002000849947 */ /* 0x001fea0003800000 */
.L_x_2348:
        /* <DEDUP_REMOVED lines=81> */
.L_x_2298:
        /* <DEDUP_REMOVED lines=12> */
.L_x_2243:
[----:B------:R-:W-:Y:S05]  /*12cc0*/  BSYNC B7 ;  /* 0x0000000000077941 */ /* 0x000fea0003800000 */
.L_x_2241:
[----:B-1----:R-:W3:Y:S02]  /*12cd0*/  LDL R0, [R1+0x30] ;  /* 0x0000300001007983 */ /* 0x002ee40000100800 */
[----:B---3--:R-:W-:-:S13]  /*12ce0*/  ISETP.NE.AND P0, PT, R0, RZ, PT ;  /* 0x000000ff0000720c */ /* 0x008fda0003f05270 */
        /* <DEDUP_REMOVED lines=14> */
.L_x_2299:
[----:B0-----:R-:W0:Y:S01]  /*12dd0*/  S2R R2, SR_TID.X ;  /* 0x0000000000027919 */ /* 0x001e220000002100 */
        /* <DEDUP_REMOVED lines=27> */
[----:B------:R-:W1:Y:S02]  /*12f90*/  SHFL.UP PT, R2, R3, 0x8, RZ ;  /* 0x0500000003027989 */ /* 0x000e6400000e00ff */
[----:B-1----:R-:W-:-:S05]  /*12fa0*/  SEL R2, R2, RZ, P4 ;  /* 0x000000ff02027207 */ /* 0x002fca0002000000 */
[----:B------:R-:W-:-:S05]  /*12fb0*/  IMAD.IADD R6, R3, 0x1, R2 ;  /* 0x0000000103067824 */ /* 0x000fca00078e0202 */
[----:B------:R-:W1:Y:S02]  /*12fc0*/  SHFL.UP PT, R0, R6, 0x10, RZ ;  /* 0x0600000006007989 */ /* 0x000e6400000e00ff */
[----:B-1----:R-:W-:-:S05]  /*12fd0*/  SEL R7, R0, RZ, P5 ;  /* 0x000000ff00077207 */ /* 0x002fca0002800000 */
[----:B------:R-:W-:-:S05]  /*12fe0*/  IMAD.IADD R8, R6, 0x1, R7 ;  /* 0x0000000106087824 */ /* 0x000fca00078e0207 */
[----:B------:R-:W0:Y:S04]  /*12ff0*/  SHFL.IDX PT, R2, R8, 0x1f, 0x1f ;  /* 0x03e01f0008027f89 */ /* 0x000e2800000e0000 */
[----:B------:R-:W1:Y:S04]  /*13000*/  SHFL.IDX PT, R7, R9, 0x1, 0x1f ;  /* 0x00201f0009077f89 */ /* 0x000e6800000e0000 */
[----:B------:R-:W3:Y:S01]  /*13010*/  SHFL.IDX PT, R0, R9, RZ, 0x1f ;  /* 0x00001fff09007589 */ /* 0x000ee200000e0000 */
[----:B0-----:R-:W-:-:S04]  /*13020*/  IMAD R2, R2, R4, RZ ;  /* 0x0000000402027224 */ /* 0x001fc800078e02ff */
[----:B-1----:R-:W-:-:S05]  /*13030*/  IMAD.IADD R7, R7, 0x1, R2 ;  /* 0x0000000107077824 */ /* 0x002fca00078e0202 */
[----:B---3--:R-:W-:-:S13]  /*13040*/  ISETP.GT.AND P6, PT, R7, R0, PT ;  /* 0x000000000700720c */ /* 0x008fda0003fc4270 */
[----:B------:R-:W-:Y:S05]  /*13050*/  @P6 BRA `(.L_x_2301) ;  /* 0x0000000000906947 */ /* 0x000fea0003800000 */
.L_x_2305:
        /* <DEDUP_REMOVED lines=14> */
.L_x_2304:
[----:B------:R-:W-:Y:S05]  /*13140*/  BSYNC B0 ;  /* 0x0000000000007941 */ /* 0x000fea0003800000 */
.L_x_2303:
        /* <DEDUP_REMOVED lines=21> */
.L_x_2301:
        /* <DEDUP_REMOVED lines=21> */
.L_x_2306:
        /* <DEDUP_REMOVED lines=58> */
[----:B------:R-:W-:-:S04]  /*13790*/  LOP3.LUT R2, RZ, R2, RZ, 0x33, !PT ;  /* 0x00000002ff027212 */ /* 0x000fc800078e33ff */
[----:B------:R-:W-:Y:S01]  /*137a0*/  R2UR UR36, R0 ;  /* 0x00000000002472ca */ /* 0x000fe200000e0000 */
[----:B------:R-:W-:-:S05]  /*137b0*/  IMAD.IADD R0, R5, 0x1, R2 ;  /* 0x0000000105007824 */ /* 0x000fca00078e0202 */
[----:B------:R1:W-:Y:S01]  /*137c0*/  STL [R1+0x14], R0 ;  /* 0x0000140001007387 */ /* 0x0003e20000100800 */
[----:B------:R-:W-:Y:S08]  /*137d0*/  BRA `(.L_x_2307) ;  /* 0x0000000000107947 */ /* 0x000ff00003800000 */
.L_x_2302:
[----:B------:R0:W-:Y:S01]  /*137e0*/  STL [R1+0x10], R0 ;  /* 0x0000100001007387 */ /* 0x0001e20000100800 */
[----:B------:R-:W-:Y:S01]  /*137f0*/  ULDC UR42, c[0x0][0xc3c] ;  /* 0x00030f00002a7ab9 */ /* 0x000fe20000000800 */
[----:B------:R-:W-:Y:S02]  /*13800*/  UMOV UR36, URZ ;  /* 0x0000003f00247c82 */ /* 0x000fe40008000000 */
[----:B------:R0:W-:Y:S03]  /*13810*/  STL [R1+0x14], RZ ;  /* 0x000014ff01007387 */ /* 0x0001e60000100800 */
.L_x_2307:
        /* <DEDUP_REMOVED lines=15> */
.L_x_2300:
[----:B------:R-:W-:Y:S02]  /*13910*/  ULDC UR4, c[0x0][0xc3c] ;  /* 0x00030f0000047ab9 */ /* 0x000fe40000000800 */
[----:B------:R-:W-:-:S06]  /*13920*/  UISETP.GE.AND UP0, UPT, UR42, UR4, UPT ;  /* 0x000000042a00728c */ /* 0x000fcc000bf06270 */
[----:B------:R-:W-:-:S13]  /*13930*/  PLOP3.LUT P0, PT, PT, PT, UP0, 0x80, 0x0 ;  /* 0x000000000000781c */ /* 0x000fda0003f0f008 */
[----:B------:R-:W-:Y:S05]  /*13940*/  @!P0 BRA `(.L_x_2308) ;  /* 0xffffffb800e88947 */ /* 0x000fea000383ffff */
.L_x_2237:
        /* <DEDUP_REMOVED lines=12> */
.L_x_2349:
[----:B------:R-:W-:Y:S05]  /*13a10*/  BSYNC B0 ;  /* 0x0000000000007941 */ /* 0x000fea0003800000 */
.L_x_2309:
[----:B------:R-:W-:-:S03]  /*13a20*/  UMOV UR4, 0xffffffff ;  /* 0xffffffff00047882 */ /* 0x000fc60000000000 */
[----:B------:R-:W-:Y:S05]  /*13a30*/  BRA.DIV UR4, `(.L_x_2311) ;  /* 0x0000000e04d87947 */ /* 0x000fea000b800000 */
[----:B0-----:R-:W0:Y:S02]  /*13a40*/  S2R R0, SR_TID.X ;  /* 0x0000000000007919 */ /* 0x001e240000002100 */
[----:B0-----:R-:W-:-:S04]  /*13a50*/  SHF.R.U32.HI R0, RZ, 0x5, R0 ;  /* 0x00000005ff007819 */ /* 0x001fc80000011600 */
[----:B------:R-:W-:-:S05]  /*13a60*/  LOP3.LUT R0, R0, 0x3, RZ, 0xc0, !PT ;  /* 0x0000000300007812 */ /* 0x000fca00078ec0ff */
[----:B------:R0:W1:Y:S02]  /*13a70*/  SHFL.IDX PT, R14, R0, RZ, 0x1f ;  /* 0x00001fff000e7589 */ /* 0x00006400000e0000 */
.L_x_2352:
[----:B-1----:R-:W-:Y:S01]  /*13a80*/  ISETP.NE.AND P0, PT, R14, RZ, PT ;  /* 0x000000ff0e00720c */ /* 0x002fe20003f05270 */
[----:B------:R-:W-:-:S12]  /*13a90*/  BSSY B0, `(.L_x_2312) ;  /* 0x000002c000007945 */ /* 0x000fd80003800000 */
[----:B------:R-:W-:Y:S05]  /*13aa0*/  @P0 BRA `(.L_x_2313) ;  /* 0x0000000000a80947 */ /* 0x000fea0003800000 */
[----:B------:R-:W-:-:S03]  /*13ab0*/  UMOV UR4, 0xffffffff ;  /* 0xffffffff00047882 */ /* 0x000fc60000000000 */
[----:B------:R-:W-:Y:S05]  /*13ac0*/  BRA.DIV UR4, `(.L_x_2314) ;  /* 0x0000000e04e87947 */ /* 0x000fea000b800000 */
[----:B------:R-:W-:-:S13]  /*13ad0*/  ELECT P6, URZ, PT ;  /* 0x00000000003f782f */ /* 0x000fda00038c0000 */
.L_x_2355:
[----:B------:R-:W-:Y:S05]  /*13ae0*/  @!P6 BRA `(.L_x_2313) ;  /* 0x000000000098e947 */ /* 0x000fea0003800000 */
[----:B------:R-:W-:-:S06]  /*13af0*/  ULOP3.LUT UR4, UR38, 0x2, URZ, 0xfc, !UPT ;  /* 0x0000000226047892 */ /* 0x000fcc000f8efc3f */
[----:B0-----:R-:W-:-:S05]  /*13b00*/  IMAD.U32 R0, RZ, RZ, UR4 ;  /* 0x00000004ff007e24 */ /* 0x001fca000f8e00ff */
[----:B------:R-:W-:-:S13]  /*13b10*/  ISETP.NE.AND P0, PT, R0, 0x3, PT ;  /* 0x000000030000780c */ /* 0x000fda0003f05270 */
[----:B------:R-:W-:Y:S05]  /*13b20*/  @!P0 BRA `(.L_x_2315) ;  /* 0x0000000000048947 */ /* 0x000fea0003800000 */
[----:B------:R-:W-:Y:S01]  /*13b30*/  BPT.TRAP 0x1 ;  /* 0x000000040000795c */ /* 0x000fe20000300000 */
.L_x_2315:
        /* <DEDUP_REMOVED lines=13> */
.L_x_2356:
[----:B------:R-:W1:Y:S02]  /*13c10*/  SYNCS.PHASECHK.TRANS64.TRYWAIT P1, [R5+URZ], R0 ;  /* 0x00000000050075a7 */ /* 0x000e64000802017f */
[----:B-1----:R-:W-:Y:S05]  /*13c20*/  @!P1 BRA `(.L_x_2317) ;  /* 0x0000000c00c49947 */ /* 0x002fea0003800000 */
.L_x_2357:
[----:B------:R-:W-:Y:S05]  /*13c30*/  @!P0 BRA `(.L_x_2318) ;  /* 0x0000000000048947 */ /* 0x000fea0003800000 */
[----:B------:R-:W-:Y:S01]  /*13c40*/  BPT.TRAP 0x1 ;  /* 0x000000040000795c */ /* 0x000fe20000300000 */
.L_x_2318:
[----:B-1----:R-:W-:-:S04]  /*13c50*/  IMAD R5, R18, 0x8, R3 ;  /* 0x0000000812057824 */ /* 0x002fc800078e0203 */
[----:B------:R-:W1:Y:S02]  /*13c60*/  SYNCS.PHASECHK.TRANS64.TRYWAIT P1, [R5+URZ+0x29860], R4 ;  /* 0x02986004050075a7 */ /* 0x000e64000802017f */
[----:B-1----:R-:W-:Y:S05]  /*13c70*/  @!P1 BRA `(.L_x_2319) ;  /* 0x0000000c00c49947 */ /* 0x002fea0003800000 */
.L_x_2358:
[----:B------:R-:W-:Y:S05]  /*13c80*/  @!P0 BRA `(.L_x_2320) ;  /* 0x0000000000048947 */ /* 0x000fea0003800000 */
[----:B------:R-:W-:Y:S01]  /*13c90*/  BPT.TRAP 0x1 ;  /* 0x000000040000795c */ /* 0x000fe20000300000 */
.L_x_2320:
[----:B------:R-:W-:-:S04]  /*13ca0*/  IMAD R3, R2, 0x8, R3 ;  /* 0x0000000802037824 */ /* 0x000fc800078e0203 */
[----:B------:R-:W3:Y:S02]  /*13cb0*/  SYNCS.PHASECHK.TRANS64.TRYWAIT P1, [R3+URZ+0x29860], R0 ;  /* 0x02986000030075a7 */ /* 0x000ee4000802017f */
[----:B---3--:R-:W-:Y:S05]  /*13cc0*/  @!P1 BRA `(.L_x_2321) ;  /* 0x0000000c00c49947 */ /* 0x008fea0003800000 */
.L_x_2359:
[----:B------:R-:W-:Y:S05]  /*13cd0*/  @!P0 BRA `(.L_x_2322) ;  /* 0x0000000000048947 */ /* 0x000fea0003800000 */
[----:B------:R-:W-:Y:S01]  /*13ce0*/  BPT.TRAP 0x1 ;  /* 0x000000040000795c */ /* 0x000fe20000300000 */
.L_x_2322:
[----:B------:R-:W4:Y:S02]  /*13cf0*/  SYNCS.PHASECHK.TRANS64.TRYWAIT P0, [R5+URZ+0x29880], R4 ;  /* 0x02988004050075a7 */ /* 0x000f24000800017f */
[----:B----4-:R-:W-:Y:S05]  /*13d00*/  @!P0 BRA `(.L_x_2323) ;  /* 0x0000000c00c88947 */ /* 0x010fea0003800000 */
.L_x_2324:
[----:B------:R0:W0:Y:S02]  /*13d10*/  SYNCS.PHASECHK.TRANS64.TRYWAIT P0, [R3+URZ+0x29880], R0 ;  /* 0x02988000030075a7 */ /* 0x000024000800017f */
[----:B0-----:R-:W-:Y:S05]  /*13d20*/  @!P0 NANOSLEEP.SYNCS 0x989680 ;  /* 0x009896800000895d */ /* 0x001fea0003900000 */
[----:B------:R-:W0:Y:S02]  /*13d30*/  @!P0 SYNCS.PHASECHK.TRANS64 P0, [R3+URZ+0x29880], R0 ;  /* 0x02988000030085a7 */ /* 0x000e24000800007f */
[----:B0-----:R-:W-:Y:S05]  /*13d40*/  @!P0 BRA `(.L_x_2324) ;  /* 0xfffffffc00f08947 */ /* 0x001fea000383ffff */
.L_x_2313:
[----:B------:R-:W-:Y:S05]  /*13d50*/  BSYNC B0 ;  /* 0x0000000000007941 */ /* 0x000fea0003800000 */
.L_x_2312:
[----:B------:R-:W-:Y:S05]  /*13d60*/  EXIT ;  /* 0x000000000000794d */ /* 0x000fea0003800000 */
.L_x_2176:
[----:B0-----:R-:W-:-:S04]  /*13d70*/  IMAD.U32 R3, RZ, RZ, UR41 ;  /* 0x00000029ff037e24 */ /* 0x001fc8000f8e00ff */
[----:B------:R0:W1:Y:S03]  /*13d80*/  SYNCS.PHASECHK.TRANS64.TRYWAIT P1, [R3+URZ+0x29800], R0 ;  /* 0x02980000030075a7 */ /* 0x000066000802017f */
[----:B-1----:R-:W-:Y:S05]  /*13d90*/  @!P1 NANOSLEEP.SYNCS 0x989680 ;  /* 0x009896800000995d */ /* 0x002fea0003900000 */
[----:B------:R-:W1:Y:S02]  /*13da0*/  @!P1 SYNCS.PHASECHK.TRANS64 P1, [R3+URZ+0x29800], R0 ;  /* 0x02980000030095a7 */ /* 0x000e64000802007f */
[----:B-1----:R-:W-:Y:S05]  /*13db0*/  @!P1 BRA `(.L_x_2176) ;  /* 0xfffffffc00ec9947 */ /* 0x002fea000383ffff */
[----:B------:R-:W-:Y:S05]  /*13dc0*/  BRA `(.L_x_2325) ;  /* 0xfffffedc00707947 */ /* 0x000fea000383ffff */
.L_x_2180:
[----:B-1----:R1:W2:Y:S02]  /*13dd0*/  SYNCS.PHASECHK.TRANS64.TRYWAIT P2, [R2+URZ+0x29830], R3 ;  /* 0x02983003020075a7 */ /* 0x0022a4000804017f */
[----:B--2---:R-:W-:Y:S05]  /*13de0*/  @!P2 NANOSLEEP.SYNCS 0x989680 ;  /* 0x009896800000a95d */ /* 0x004fea0003900000 */
[----:B------:R-:W2:Y:S02]  /*13df0*/  @!P2 SYNCS.PHASECHK.TRANS64 P2, [R2+URZ+0x29830], R3 ;  /* 0x029830030200a5a7 */ /* 0x000ea4000804007f */
[----:B--2---:R-:W-:Y:S05]  /*13e00*/  @!P2 BRA `(.L_x_2180) ;  /* 0xfffffffc00f0a947 */ /* 0x004fea000383ffff */
[----:B------:R-:W-:Y:S05]  /*13e10*/  BRA `(.L_x_2179) ;  /* 0xfffffedc00947947 */ /* 0x000fea000383ffff */
.L_x_2185:
[----:B-1----:R-:W-:-:S04]  /*13e20*/  IMAD.U32 R7, RZ, RZ, UR6 ;  /* 0x00000006ff077e24 */ /* 0x002fc8000f8e00ff */
[----:B------:R1:W2:Y:S03]  /*13e30*/  SYNCS.PHASECHK.TRANS64.TRYWAIT P3, [R7+URZ+0x29830], R0 ;  /* 0x02983000070075a7 */ /* 0x0002a6000806017f */
[----:B--2---:R-:W-:Y:S05]  /*13e40*/  @!P3 NANOSLEEP.SYNCS 0x989680 ;  /* 0x009896800000b95d */ /* 0x004fea0003900000 */
[----:B------:R-:W2:Y:S02]  /*13e50*/  @!P3 SYNCS.PHASECHK.TRANS64 P3, [R7+URZ+0x29830], R0 ;  /* 0x029830000700b5a7 */ /* 0x000ea4000806007f */
[----:B--2---:R-:W-:Y:S05]  /*13e60*/  @!P3 BRA `(.L_x_2185) ;  /* 0xfffffffc00ecb947 */ /* 0x004fea000383ffff */
[----:B------:R-:W-:Y:S05]  /*13e70*/  BRA `(.L_x_2182) ;  /* 0xffffff10002c7947 */ /* 0x000fea000383ffff */
.L_x_2189:
[----:B-1----:R-:W-:-:S04]  /*13e80*/  IMAD.U32 R7, RZ, RZ, UR6 ;  /* 0x00000006ff077e24 */ /* 0x002fc8000f8e00ff */
[----:B------:R1:W2:Y:S03]  /*13e90*/  SYNCS.PHASECHK.TRANS64.TRYWAIT P3, [R7+URZ+0x29850], R0 ;  /* 0x02985000070075a7 */ /* 0x0002a6000806017f */
[----:B--2---:R-:W-:Y:S05]  /*13ea0*/  @!P3 NANOSLEEP.SYNCS 0x989680 ;  /* 0x009896800000b95d */ /* 0x004fea0003900000 */
[----:B------:R-:W2:Y:S02]  /*13eb0*/  @!P3 SYNCS.PHASECHK.TRANS64 P3, [R7+URZ+0x29850], R0 ;  /* 0x029850000700b5a7 */ /* 0x000ea4000806007f */
[----:B--2---:R-:W-:Y:S05]  /*13ec0*/  @!P3 BRA `(.L_x_2189) ;  /* 0xfffffffc00ecb947 */ /* 0x004fea000383ffff */
[----:B------:R-:W-:Y:S05]  /*13ed0*/  BRA `(.L_x_2186) ;  /* 0xffffff1c00347947 */ /* 0x000fea000383ffff */
.L_x_2196:
[----:B-1----:R-:W-:-:S04]  /*13ee0*/  IMAD.U32 R9, RZ, RZ, UR6 ;  /* 0x00000006ff097e24 */ /* 0x002fc8000f8e00ff */
[----:B------:R1:W2:Y:S03]  /*13ef0*/  SYNCS.PHASECHK.TRANS64.TRYWAIT P2, [R9+URZ+0x29830], R0 ;  /* 0x02983000090075a7 */ /* 0x0002a6000804017f */
[----:B--2---:R-:W-:Y:S05]  /*13f00*/  @!P2 NANOSLEEP.SYNCS 0x989680 ;  /* 0x009896800000a95d */ /* 0x004fea0003900000 */
[----:B------:R-:W2:Y:S02]  /*13f10*/  @!P2 SYNCS.PHASECHK.TRANS64 P2, [R9+URZ+0x29830], R0 ;  /* 0x029830000900a5a7 */ /* 0x000ea4000804007f */
[----:B--2---:R-:W-:Y:S05]  /*13f20*/  @!P2 BRA `(.L_x_2196) ;  /* 0xfffffffc00eca947 */ /* 0x004fea000383ffff */
[----:B------:R-:W-:Y:S05]  /*13f30*/  BRA `(.L_x_2193) ;  /* 0xffffff48000c7947 */ /* 0x000fea000383ffff */
.L_x_2200:
[----:B-1----:R-:W-:-:S04]  /*13f40*/  IMAD.U32 R9, RZ, RZ, UR6 ;  /* 0x00000006ff097e24 */ /* 0x002fc8000f8e00ff */
[----:B------:R1:W2:Y:S03]  /*13f50*/  SYNCS.PHASECHK.TRANS64.TRYWAIT P2, [R9+URZ+0x29850], R0 ;  /* 0x02985000090075a7 */ /* 0x0002a6000804017f */
[----:B--2---:R-:W-:Y:S05]  /*13f60*/  @!P2 NANOSLEEP.SYNCS 0x989680 ;  /* 0x009896800000a95d */ /* 0x004fea0003900000 */
[----:B------:R-:W2:Y:S02]  /*13f70*/  @!P2 SYNCS.PHASECHK.TRANS64 P2, [R9+URZ+0x29850], R0 ;  /* 0x029850000900a5a7 */ /* 0x000ea4000804007f */
[----:B--2---:R-:W-:Y:S05]  /*13f80*/  @!P2 BRA `(.L_x_2200) ;  /* 0xfffffffc00eca947 */ /* 0x004fea000383ffff */
[----:B------:R-:W-:Y:S05]  /*13f90*/  BRA `(.L_x_2197) ;  /* 0xffffff5400087947 */ /* 0x000fea000383ffff */
.L_x_2206:
[----:B-1----:R-:W-:-:S04]  /*13fa0*/  IMAD.U32 R5, RZ, RZ, UR9 ;  /* 0x00000009ff057e24 */ /* 0x002fc8000f8e00ff */
[----:B------:R1:W2:Y:S03]  /*13fb0*/  SYNCS.PHASECHK.TRANS64.TRYWAIT P1, [R5+URZ+0x29850], R4 ;  /* 0x02985004050075a7 */ /* 0x0002a6000802017f */
[----:B--2---:R-:W-:Y:S05]  /*13fc0*/  @!P1 NANOSLEEP.SYNCS 0x989680 ;  /* 0x009896800000995d */ /* 0x004fea0003900000 */
[----:B------:R-:W2:Y:S02]  /*13fd0*/  @!P1 SYNCS.PHASECHK.TRANS64 P1, [R5+URZ+0x29850], R4 ;  /* 0x02985004050095a7 */ /* 0x000ea4000802007f */
[----:B--2---:R-:W-:Y:S05]  /*13fe0*/  @!P1 BRA `(.L_x_2206) ;  /* 0xfffffffc00ec9947 */ /* 0x004fea000383ffff */
[----:B------:R-:W-:Y:S05]  /*13ff0*/  BRA `(.L_x_2205) ;  /* 0xffffff7000dc7947 */ /* 0x000fea000383ffff */
.L_x_2252:
[----:B------:R-:W-:Y:S02]  /*14000*/  IMAD.MOV.U32 R13, RZ, RZ, R0 ;  /* 0x000000ffff0d7224 */ /* 0x000fe400078e0000 */
[----:B------:R-:W-:Y:S02]  /*14010*/  IMAD.MOV.U32 R12, RZ, RZ, RZ ;  /* 0x000000ffff0c7224 */ /* 0x000fe400078e00ff */
[----:B------:R-:W-:Y:S02]  /*14020*/  IMAD.MOV.U32 R11, RZ, RZ, 0x1f ;  /* 0x0000001fff0b7424 */ /* 0x000fe400078e00ff */
[----:B------:R-:W-:-:S07]  /*14030*/  IMAD.MOV.U32 R15, RZ, RZ, -0x1 ;  /* 0xffffffffff0f7424 */ /* 0x000fce00078e00ff */
[----:B-12---:R-:W-:Y:S05]  /*14040*/  WARPSYNC.COLLECTIVE R15, `(.L_x_2326) ;  /* 0x000000000f087348 */ /* 0x006fea0003c00000 */
[----:B------:R0:W3:Y:S02]  /*14050*/  SHFL.IDX P6, R14, R13, R12, R11 ;  /* 0x0000000c0d0e7389 */ /* 0x0000e400000c000b */
[----:B0123--:R-:W-:Y:S01]  /*14060*/  ENDCOLLECTIVE ;  /* 0x000000000000791b */ /* 0x00ffe20003800000 */
.L_x_2326:
[----:B------:R-:W-:Y:S05]  /*14070*/  BRA `(.L_x_2327) ;  /* 0xffffffc000c07947 */ /* 0x000fea000383ffff */
.L_x_2254:
[----:B------:R-:W-:Y:S01]  /*14080*/  BSSY B0, `(.L_x_2328) ;  /* 0x0000006000007945 */ /* 0x000fe20003800000 */
[----:B------:R-:W-:-:S07]  /*14090*/  IMAD.MOV.U32 R15, RZ, RZ, -0x1 ;  /* 0xffffffffff0f7424 */ /* 0x000fce00078e00ff */
[----:B-12---:R-:W-:Y:S05]  /*140a0*/  WARPSYNC.COLLECTIVE R15, `(.L_x_2329) ;  /* 0x000000000f0c7348 */ /* 0x006fea0003c00000 */
[----:B------:R-:W-:Y:S02]  /*140b0*/  ELECT P6, UR62, PT ;  /* 0x00000000003e782f */ /* 0x000fe400038c0000 */
[----:B------:R-:W-:Y:S01]  /*140c0*/  MOV R14, UR62 ;  /* 0x0000003e000e7c02 */ /* 0x000fe20008000f00 */
[----:B-12---:R-:W-:Y:S10]  /*140d0*/  ENDCOLLECTIVE ;  /* 0x000000000000791b */ /* 0x006ff40003800000 */
.L_x_2329:
[----:B------:R-:W-:Y:S05]  /*140e0*/  BSYNC B0 ;  /* 0x0000000000007941 */ /* 0x000fea0003800000 */
.L_x_2328:
[----:B------:R-:W-:Y:S05]  /*140f0*/  BRA `(.L_x_2330) ;  /* 0xffffffc000c47947 */ /* 0x000fea000383ffff */
.L_x_2256:
[----:B0-----:R0:W1:Y:S02]  /*14100*/  SYNCS.PHASECHK.TRANS64.TRYWAIT P0, [R2+URZ+0x29880], R3 ;  /* 0x02988003020075a7 */ /* 0x001064000800017f */
[----:B-1----:R-:W-:Y:S05]  /*14110*/  @!P0 NANOSLEEP.SYNCS 0x989680 ;  /* 0x009896800000895d */ /* 0x002fea0003900000 */
[----:B------:R-:W1:Y:S02]  /*14120*/  @!P0 SYNCS.PHASECHK.TRANS64 P0, [R2+URZ+0x29880], R3 ;  /* 0x02988003020085a7 */ /* 0x000e64000800007f */
[----:B-1----:R-:W-:Y:S05]  /*14130*/  @!P0 BRA `(.L_x_2256) ;  /* 0xfffffffc00f08947 */ /* 0x002fea000383ffff */
[----:B------:R-:W-:Y:S05]  /*14140*/  BRA `(.L_x_2331) ;  /* 0xffffffc400247947 */ /* 0x000fea000383ffff */
.L_x_2258:
[----:B-1----:R1:W3:Y:S02]  /*14150*/  SYNCS.PHASECHK.TRANS64.TRYWAIT P0, [R2+URZ+0x29840], R3 ;  /* 0x02984003020075a7 */ /* 0x0022e4000800017f */
[----:B---3--:R-:W-:Y:S05]  /*14160*/  @!P0 NANOSLEEP.SYNCS 0x989680 ;  /* 0x009896800000895d */ /* 0x008fea0003900000 */
[----:B------:R-:W3:Y:S02]  /*14170*/  @!P0 SYNCS.PHASECHK.TRANS64 P0, [R2+URZ+0x29840], R3 ;  /* 0x02984003020085a7 */ /* 0x000ee4000800007f */
[----:B---3--:R-:W-:Y:S05]  /*14180*/  @!P0 BRA `(.L_x_2258) ;  /* 0xfffffffc00f08947 */ /* 0x008fea000383ffff */
[----:B------:R-:W-:Y:S05]  /*14190*/  BRA `(.L_x_2332) ;  /* 0xffffffc400747947 */ /* 0x000fea000383ffff */
.L_x_2262:
[----:B------:R0:W5:Y:S01]  /*141a0*/  LDL.LU R6, [R1+0x1c] ;  /* 0x00001c0001067983 */ /* 0x0001620000300800 */
[----:B------:R-:W-:Y:S01]  /*141b0*/  IMAD.MOV.U32 R13, RZ, RZ, R0 ;  /* 0x000000ffff0d7224 */ /* 0x000fe200078e0000 */
[----:B------:R-:W-:Y:S01]  /*141c0*/  LOP3.LUT R7, R7, 0x7f, RZ, 0xc0, !PT ;  /* 0x0000007f07077812 */ /* 0x000fe200078ec0ff */
[----:B------:R-:W-:Y:S02]  /*141d0*/  IMAD.MOV.U32 R12, RZ, RZ, RZ ;  /* 0x000000ffff0c7224 */ /* 0x000fe400078e00ff */
[----:B------:R-:W-:Y:S01]  /*141e0*/  IMAD.MOV.U32 R11, RZ, RZ, 0x1c1f ;  /* 0x00001c1fff0b7424 */ /* 0x000fe200078e00ff */
[----:B------:R-:W-:Y:S01]  /*141f0*/  SHF.R.U32.HI R3, RZ, 0x2, R7 ;  /* 0x00000002ff037819 */ /* 0x000fe20000011607 */
[----:B------:R-:W-:-:S04]  /*14200*/  IMAD.MOV.U32 R15, RZ, RZ, -0x1 ;  /* 0xffffffffff0f7424 */ /* 0x000fc800078e00ff */
[----:B0-----:R-:W-:-:S07]  /*14210*/  IMAD R3, R10, 0x80, R3 ;  /* 0x000000800a037824 */ /* 0x001fce00078e0203 */
[----:B--2--5:R-:W-:Y:S05]  /*14220*/  WARPSYNC.COLLECTIVE R15, `(.L_x_2333) ;  /* 0x000000000f087348 */ /* 0x024fea0003c00000 */
[----:B------:R0:W1:Y:S02]  /*14230*/  SHFL.IDX P6, R14, R13, R12, R11 ;  /* 0x0000000c0d0e7389 */ /* 0x00006400000c000b */
[----:B012--5:R-:W-:Y:S01]  /*14240*/  ENDCOLLECTIVE ;  /* 0x000000000000791b */ /* 0x027fe20003800000 */
.L_x_2333:
[----:B------:R-:W-:Y:S02]  /*14250*/  IMAD.MOV.U32 R13, RZ, RZ, R4 ;  /* 0x000000ffff0d7224 */ /* 0x000fe400078e0004 */
[----:B------:R-:W-:Y:S02]  /*14260*/  IMAD R2, R6, R5, RZ ;  /* 0x0000000506027224 */ /* 0x000fe400078e02ff */
[----:B------:R-:W-:-:S07]  /*14270*/  IMAD.MOV.U32 R6, RZ, RZ, R14 ;  /* 0x000000ffff067224 */ /* 0x000fce00078e000e */
[----:B------:R-:W-:Y:S05]  /*14280*/  WARPSYNC.COLLECTIVE R15, `(.L_x_2334) ;  /* 0x000000000f087348 */ /* 0x000fea0003c00000 */
[----:B------:R0:W1:Y:S02]  /*14290*/  SHFL.IDX P6, R14, R13, R12, R11 ;  /* 0x0000000c0d0e7389 */ /* 0x00006400000c000b */
[----:B01----:R-:W-:Y:S01]  /*142a0*/  ENDCOLLECTIVE ;  /* 0x000000000000791b */ /* 0x003fe20003800000 */
.L_x_2334:
[----:B------:R-:W-:Y:S01]  /*142b0*/  ISETP.GE.AND P4, PT, R3, R2, PT ;  /* 0x000000020300720c */ /* 0x000fe20003f86270 */
[----:B------:R-:W-:Y:S02]  /*142c0*/  IMAD.MOV.U32 R13, RZ, RZ, R0 ;  /* 0x000000ffff0d7224 */ /* 0x000fe400078e0000 */
[----:B------:R-:W-:Y:S02]  /*142d0*/  IMAD.MOV.U32 R12, RZ, RZ, 0x1 ;  /* 0x00000001ff0c7424 */ /* 0x000fe400078e00ff */
[----:B------:R-:W-:-:S08]  /*142e0*/  IMAD.MOV.U32 R5, RZ, RZ, R14 ;  /* 0x000000ffff057224 */ /* 0x000fd000078e000e */
[----:B------:R-:W-:Y:S05]  /*142f0*/  WARPSYNC.COLLECTIVE R15, `(.L_x_2335) ;  /* 0x000000000f087348 */ /* 0x000fea0003c00000 */
[----:B------:R0:W1:Y:S02]  /*14300*/  SHFL.IDX P6, R14, R13, R12, R11 ;  /* 0x0000000c0d0e7389 */ /* 0x00006400000c000b */
[----:B01----:R-:W-:Y:S01]  /*14310*/  ENDCOLLECTIVE ;  /* 0x000000000000791b */ /* 0x003fe20003800000 */
.L_x_2335:
[----:B------:R-:W-:-:S05]  /*14320*/  @!P4 IADD3 R5, P3, R9, R5, RZ ;  /* 0x000000050905c210 */ /* 0x000fca0007f7e0ff */
[----:B------:R-:W-:-:S04]  /*14330*/  @!P4 IMAD.X R6, RZ, RZ, R6, P3 ;  /* 0x000000ffff06c224 */ /* 0x000fc800018e0606 */
[----:B------:R-:W-:Y:S02]  /*14340*/  @!P4 IMAD.MOV.U32 R7, RZ, RZ, R6 ;  /* 0x000000ffff07c224 */ /* 0x000fe400078e0006 */
        /* <DEDUP_REMOVED lines=9> */
[----:B------:R-:W-:-:S10]  /*143e0*/  IMAD.MOV.U32 R5, RZ, RZ, R14 ;  /* 0x000000ffff057224 */ /* 0x000fd400078e000e */
[----:B0-----:R-:W-:Y:S05]  /*143f0*/  WARPSYNC.COLLECTIVE R15, `(.L_x_2336) ;  /* 0x000000000f087348 */ /* 0x001fea0003c00000 */
[----:B------:R1:W2:Y:S02]  /*14400*/  SHFL.IDX P6, R14, R13, R12, R11 ;  /* 0x0000000c0d0e7389 */ /* 0x0002a400000c000b */
[----:B012---:R-:W-:Y:S01]  /*14410*/  ENDCOLLECTIVE ;  /* 0x000000000000791b */ /* 0x007fe20003800000 */
.L_x_2336:
[----:B------:R-:W-:Y:S01]  /*14420*/  @!PT LDS RZ, [RZ] ;  /* 0x00000000fffff984 */ /* 0x000fe20000000800 */
[----:B------:R-:W-:Y:S01]  /*14430*/  @!PT LDS RZ, [RZ] ;  /* 0x00000000fffff984 */ /* 0x000fe20000000800 */
[----:B------:R-:W-:Y:S01]  /*14440*/  @!PT LDS RZ, [RZ] ;  /* 0x00000000fffff984 */ /* 0x000fe20000000800 */
[----:B------:R0:W-:Y:S01]  /*14450*/  @!P4 LDGSTS.E.BYPASS.LTC128B.128 [R8+0x18400], desc[UR54][R6.64+0x80], !P2 ;  /* 0x184000800608cfae */ /* 0x0001e2000d101d76 */
[----:B------:R-:W-:Y:S02]  /*14460*/  IMAD.MOV.U32 R13, RZ, RZ, R0 ;  /* 0x000000ffff0d7224 */ /* 0x000fe400078e0000 */
[----:B------:R-:W-:Y:S02]  /*14470*/  IMAD.MOV.U32 R12, RZ, RZ, 0x2 ;  /* 0x00000002ff0c7424 */ /* 0x000fe400078e00ff */
[----:B0-----:R-:W-:-:S07]  /*14480*/  IMAD.MOV.U32 R6, RZ, RZ, R14 ;  /* 0x000000ffff067224 */ /* 0x001fce00078e000e */
[----:B------:R-:W-:Y:S05]  /*14490*/  WARPSYNC.COLLECTIVE R15, `(.L_x_2337) ;  /* 0x000000000f087348 */ /* 0x000fea0003c00000 */
[----:B------:R0:W1:Y:S02]  /*144a0*/  SHFL.IDX P6, R14, R13, R12, R11 ;  /* 0x0000000c0d0e7389 */ /* 0x00006400000c000b */
[----:B01----:R-:W-:Y:S01]  /*144b0*/  ENDCOLLECTIVE ;  /* 0x000000000000791b */ /* 0x003fe20003800000 */
.L_x_2337:
        /* <DEDUP_REMOVED lines=16> */
.L_x_2338:
[----:B------:R-:W-:Y:S02]  /*145c0*/  IMAD.MOV.U32 R13, RZ, RZ, R0 ;  /* 0x000000ffff0d7224 */ /* 0x000fe400078e0000 */
[----:B------:R-:W-:Y:S02]  /*145d0*/  IMAD.MOV.U32 R12, RZ, RZ, 0x3 ;  /* 0x00000003ff0c7424 */ /* 0x000fe400078e00ff */
[----:B------:R-:W-:-:S07]  /*145e0*/  IMAD.MOV.U32 R6, RZ, RZ, R14 ;  /* 0x000000ffff067224 */ /* 0x000fce00078e000e */
[----:B------:R-:W-:Y:S05]  /*145f0*/  WARPSYNC.COLLECTIVE R15, `(.L_x_2339) ;  /* 0x000000000f087348 */ /* 0x000fea0003c00000 */
[----:B------:R0:W1:Y:S02]  /*14600*/  SHFL.IDX P6, R14, R13, R12, R11 ;  /* 0x0000000c0d0e7389 */ /* 0x00006400000c000b */
[----:B01----:R-:W-:Y:S01]  /*14610*/  ENDCOLLECTIVE ;  /* 0x000000000000791b */ /* 0x003fe20003800000 */
.L_x_2339:
        /* <DEDUP_REMOVED lines=14> */
.L_x_2340:
[----:B------:R-:W-:Y:S01]  /*14700*/  IMAD.MOV.U32 R4, RZ, RZ, R14 ;  /* 0x000000ffff047224 */ /* 0x000fe200078e000e */
[----:B------:R-:W-:Y:S06]  /*14710*/  BRA `(.L_x_2341) ;  /* 0xffffffc800c47947 */ /* 0x000fec000383ffff */
.L_x_2267:
[----:B-1----:R1:W3:Y:S02]  /*14720*/  SYNCS.PHASECHK.TRANS64.TRYWAIT P0, [R17+URZ+0x29820], R0 ;  /* 0x02982000110075a7 */ /* 0x0022e4000800017f */
[----:B---3--:R-:W-:Y:S05]  /*14730*/  @!P0 NANOSLEEP.SYNCS 0x989680 ;  /* 0x009896800000895d */ /* 0x008fea0003900000 */
[----:B------:R-:W3:Y:S02]  /*14740*/  @!P0 SYNCS.PHASECHK.TRANS64 P0, [R17+URZ+0x29820], R0 ;  /* 0x02982000110085a7 */ /* 0x000ee4000800007f */
[----:B---3--:R-:W-:Y:S05]  /*14750*/  @!P0 BRA `(.L_x_2267) ;  /* 0xfffffffc00f08947 */ /* 0x008fea000383ffff */
[----:B------:R-:W-:Y:S05]  /*14760*/  BRA `(.L_x_2342) ;  /* 0xffffffcc00347947 */ /* 0x000fea000383ffff */
.L_x_2273:
[----:B0-----:R0:W4:Y:S02]  /*14770*/  SYNCS.PHASECHK.TRANS64.TRYWAIT P0, [R5+URZ+0x29880], R4 ;  /* 0x02988004050075a7 */ /* 0x001124000800017f */
[----:B----4-:R-:W-:Y:S05]  /*14780*/  @!P0 NANOSLEEP.SYNCS 0x989680 ;  /* 0x009896800000895d */ /* 0x010fea0003900000 */
[----:B------:R-:W4:Y:S02]  /*14790*/  @!P0 SYNCS.PHASECHK.TRANS64 P0, [R5+URZ+0x29880], R4 ;  /* 0x02988004050085a7 */ /* 0x000f24000800007f */
[----:B----4-:R-:W-:Y:S05]  /*147a0*/  @!P0 BRA `(.L_x_2273) ;  /* 0xfffffffc00f08947 */ /* 0x010fea000383ffff */
[----:B------:R-:W-:Y:S05]  /*147b0*/  BRA `(.L_x_2343) ;  /* 0xffffffcc00e47947 */ /* 0x000fea000383ffff */
.L_x_2278:
[----:B----4-:R4:W0:Y:S02]  /*147c0*/  SYNCS.PHASECHK.TRANS64.TRYWAIT P0, [R5+URZ+0x29840], R4 ;  /* 0x02984004050075a7 */ /* 0x010824000800017f */
[----:B0-----:R-:W-:Y:S05]  /*147d0*/  @!P0 NANOSLEEP.SYNCS 0x989680 ;  /* 0x009896800000895d */ /* 0x001fea0003900000 */
[----:B------:R-:W0:Y:S02]  /*147e0*/  @!P0 SYNCS.PHASECHK.TRANS64 P0, [R5+URZ+0x29840], R4 ;  /* 0x02984004050085a7 */ /* 0x000e24000800007f */
[----:B0-----:R-:W-:Y:S05]  /*147f0*/  @!P0 BRA `(.L_x_2278) ;  /* 0xfffffffc00f08947 */ /* 0x001fea000383ffff */
[----:B------:R-:W-:Y:S05]  /*14800*/  BRA `(.L_x_2344) ;  /* 0xffffffd000607947 */ /* 0x000fea000383ffff */
.L_x_2286:
[----:B----4-:R4:W0:Y:S02]  /*14810*/  SYNCS.PHASECHK.TRANS64.TRYWAIT P0, [R19+URZ+0x29870], R4 ;  /* 0x02987004130075a7 */ /* 0x010824000800017f */
[----:B0-----:R-:W-:Y:S05]  /*14820*/  @!P0 NANOSLEEP.SYNCS 0x989680 ;  /* 0x009896800000895d */ /* 0x001fea0003900000 */
[----:B------:R-:W0:Y:S02]  /*14830*/  @!P0 SYNCS.PHASECHK.TRANS64 P0, [R19+URZ+0x29870], R4 ;  /* 0x02987004130085a7 */ /* 0x000e24000800007f */
[----:B0-----:R-:W-:Y:S05]  /*14840*/  @!P0 BRA `(.L_x_2286) ;  /* 0xfffffffc00f08947 */ /* 0x001fea000383ffff */
[----:B------:R-:W-:Y:S05]  /*14850*/  BRA `(.L_x_2345) ;  /* 0xffffffd400787947 */ /* 0x000fea000383ffff */
.L_x_2288:
[----:B------:R0:W0:Y:S02]  /*14860*/  SYNCS.PHASECHK.TRANS64.TRYWAIT P0, [R19+URZ+0x29860], R0 ;  /* 0x02986000130075a7 */ /* 0x000024000800017f */
[----:B0-----:R-:W-:Y:S05]  /*14870*/  @!P0 NANOSLEEP.SYNCS 0x989680 ;  /* 0x009896800000895d */ /* 0x001fea0003900000 */
[----:B------:R-:W0:Y:S02]  /*14880*/  @!P0 SYNCS.PHASECHK.TRANS64 P0, [R19+URZ+0x29860], R0 ;  /* 0x02986000130085a7 */ /* 0x000e24000800007f */
[----:B0-----:R-:W-:Y:S05]  /*14890*/  @!P0 BRA `(.L_x_2288) ;  /* 0xfffffffc00f08947 */ /* 0x001fea000383ffff */
[----:B------:R-:W-:Y:S05]  /*148a0*/  BRA `(.L_x_2346) ;  /* 0xffffffd400807947 */ /* 0x000fea000383ffff */
.L_x_2295:
[----:B0-----:R0:W1:Y:S02]  /*148b0*/  SYNCS.PHASECHK.TRANS64.TRYWAIT P1, [R16+URZ+0x29870], R3 ;  /* 0x02987003100075a7 */ /* 0x001064000802017f */
[----:B-1----:R-:W-:Y:S05]  /*148c0*/  @!P1 NANOSLEEP.SYNCS 0x989680 ;  /* 0x009896800000995d */ /* 0x002fea0003900000 */
[----:B------:R-:W1:Y:S02]  /*148d0*/  @!P1 SYNCS.PHASECHK.TRANS64 P1, [R16+URZ+0x29870], R3 ;  /* 0x02987003100095a7 */ /* 0x000e64000802007f */
[----:B-1----:R-:W-:Y:S05]  /*148e0*/  @!P1 BRA `(.L_x_2295) ;  /* 0xfffffffc00f09947 */ /* 0x002fea000383ffff */
[----:B------:R-:W-:Y:S05]  /*148f0*/  BRA `(.L_x_2347) ;  /* 0xffffffdc00607947 */ /* 0x000fea000383ffff */
.L_x_2297:
[----:B0-----:R0:W1:Y:S02]  /*14900*/  SYNCS.PHASECHK.TRANS64.TRYWAIT P1, [R16+URZ+0x29860], R3 ;  /* 0x02986003100075a7 */ /* 0x001064000802017f */
[----:B-1----:R-:W-:Y:S05]  /*14910*/  @!P1 NANOSLEEP.SYNCS 0x989680 ;  /* 0x009896800000995d */ /* 0x002fea0003900000 */
[----:B------:R-:W1:Y:S02]  /*14920*/  @!P1 SYNCS.PHASECHK.TRANS64 P1, [R16+URZ+0x29860], R3 ;  /* 0x02986003100095a7 */ /* 0x000e64000802007f */
[----:B-1----:R-:W-:Y:S05]  /*14930*/  @!P1 BRA `(.L_x_2297) ;  /* 0xfffffffc00f09947 */ /* 0x002fea000383ffff */
[----:B------:R-:W-:Y:S05]  /*14940*/  BRA `(.L_x_2348) ;  /* 0xffffffdc00687947 */ /* 0x000fea000383ffff */
.L_x_2310:
[----:B0-----:R0:W1:Y:S02]  /*14950*/  SYNCS.PHASECHK.TRANS64.TRYWAIT P0, [R3+URZ+0x29820], R0 ;  /* 0x02982000030075a7 */ /* 0x001064000800017f */
[----:B-1----:R-:W-:Y:S05]  /*14960*/  @!P0 NANOSLEEP.SYNCS 0x989680 ;  /* 0x009896800000895d */ /* 0x002fea0003900000 */
[----:B------:R-:W1:Y:S02]  /*14970*/  @!P0 SYNCS.PHASECHK.TRANS64 P0, [R3+URZ+0x29820], R0 ;  /* 0x02982000030085a7 */ /* 0x000e64000800007f */
[----:B-1----:R-:W-:Y:S05]  /*14980*/  @!P0 BRA `(.L_x_2310) ;  /* 0xfffffffc00f08947 */ /* 0x002fea000383ffff */
[----:B------:R-:W-:Y:S05]  /*14990*/  BRA `(.L_x_2349) ;  /* 0xfffffff0001c7947 */ /* 0x000fea000383ffff */
.L_x_2311:
        /* <DEDUP_REMOVED lines=11> */
.L_x_2351:
[----:B------:R-:W-:Y:S05]  /*14a50*/  BSYNC B0 ;  /* 0x0000000000007941 */ /* 0x000fea0003800000 */
.L_x_2350:
[----:B------:R-:W-:Y:S05]  /*14a60*/  BRA `(.L_x_2352) ;  /* 0xfffffff000047947 */ /* 0x000fea000383ffff */
.L_x_2314:
[----:B------:R-:W-:Y:S01]  /*14a70*/  BSSY B1, `(.L_x_2353) ;  /* 0x0000006000017945 */ /* 0x000fe20003800000 */
[----:B------:R-:W-:-:S07]  /*14a80*/  IMAD.MOV.U32 R15, RZ, RZ, -0x1 ;  /* 0xffffffffff0f7424 */ /* 0x000fce00078e00ff */
[----:B0-2---:R-:W-:Y:S05]  /*14a90*/  WARPSYNC.COLLECTIVE R15, `(.L_x_2354) ;  /* 0x000000000f0c7348 */ /* 0x005fea0003c00000 */
[----:B------:R-:W-:Y:S02]  /*14aa0*/  ELECT P6, UR62, PT ;  /* 0x00000000003e782f */ /* 0x000fe400038c0000 */
[----:B------:R-:W-:Y:S01]  /*14ab0*/  MOV R14, UR62 ;  /* 0x0000003e000e7c02 */ /* 0x000fe20008000f00 */
[----:B0-2---:R-:W-:Y:S10]  /*14ac0*/  ENDCOLLECTIVE ;  /* 0x000000000000791b */ /* 0x005ff40003800000 */
.L_x_2354:
[----:B------:R-:W-:Y:S05]  /*14ad0*/  BSYNC B1 ;  /* 0x0000000000017941 */ /* 0x000fea0003800000 */
.L_x_2353:
[----:B------:R-:W-:Y:S05]  /*14ae0*/  BRA `(.L_x_2355) ;  /* 0xffffffec00fc7947 */ /* 0x000fea000383ffff */
.L_x_2316:
[----:B0-----:R0:W1:Y:S02]  /*14af0*/  SYNCS.PHASECHK.TRANS64.TRYWAIT P1, [R7+URZ], R4 ;  /* 0x00000004070075a7 */ /* 0x001064000802017f */
[----:B-1----:R-:W-:Y:S05]  /*14b00*/  @!P1 NANOSLEEP.SYNCS 0x989680 ;  /* 0x009896800000995d */ /* 0x002fea0003900000 */
[----:B------:R-:W1:Y:S02]  /*14b10*/  @!P1 SYNCS.PHASECHK.TRANS64 P1, [R7+URZ], R4 ;  /* 0x00000004070095a7 */ /* 0x000e64000802007f */
[----:B-1----:R-:W-:Y:S05]  /*14b20*/  @!P1 BRA `(.L_x_2316) ;  /* 0xfffffffc00f09947 */ /* 0x002fea000383ffff */
[----:B------:R-:W-:Y:S05]  /*14b30*/  BRA `(.L_x_2356) ;  /* 0xfffffff000347947 */ /* 0x000fea000383ffff */
.L_x_2317:
[----:B-1----:R1:W3:Y:S02]  /*14b40*/  SYNCS.PHASECHK.TRANS64.TRYWAIT P1, [R5+URZ], R0 ;  /* 0x00000000050075a7 */ /* 0x0022e4000802017f */
[----:B---3--:R-:W-:Y:S05]  /*14b50*/  @!P1 NANOSLEEP.SYNCS 0x989680 ;  /* 0x009896800000995d */ /* 0x008fea0003900000 */
[----:B------:R-:W3:Y:S02]  /*14b60*/  @!P1 SYNCS.PHASECHK.TRANS64 P1, [R5+URZ], R0 ;  /* 0x00000000050095a7 */ /* 0x000ee4000802007f */
[----:B---3--:R-:W-:Y:S05]  /*14b70*/  @!P1 BRA `(.L_x_2317) ;  /* 0xfffffffc00f09947 */ /* 0x008fea000383ffff */
[----:B------:R-:W-:Y:S05]  /*14b80*/  BRA `(.L_x_2357) ;  /* 0xfffffff000287947 */ /* 0x000fea000383ffff */
.L_x_2319:
[----:B-1----:R1:W3:Y:S02]  /*14b90*/  SYNCS.PHASECHK.TRANS64.TRYWAIT P1, [R5+URZ+0x29860], R4 ;  /* 0x02986004050075a7 */ /* 0x0022e4000802017f */
[----:B---3--:R-:W-:Y:S05]  /*14ba0*/  @!P1 NANOSLEEP.SYNCS 0x989680 ;  /* 0x009896800000995d */ /* 0x008fea0003900000 */
[----:B------:R-:W3:Y:S02]  /*14bb0*/  @!P1 SYNCS.PHASECHK.TRANS64 P1, [R5+URZ+0x29860], R4 ;  /* 0x02986004050095a7 */ /* 0x000ee4000802007f */
[----:B---3--:R-:W-:Y:S05]  /*14bc0*/  @!P1 BRA `(.L_x_2319) ;  /* 0xfffffffc00f09947 */ /* 0x008fea000383ffff */
[----:B------:R-:W-:Y:S05]  /*14bd0*/  BRA `(.L_x_2358) ;  /* 0xfffffff000287947 */ /* 0x000fea000383ffff */
.L_x_2321:
[----:B---3--:R3:W4:Y:S02]  /*14be0*/  SYNCS.PHASECHK.TRANS64.TRYWAIT P1, [R3+URZ+0x29860], R0 ;  /* 0x02986000030075a7 */ /* 0x008724000802017f */
[----:B----4-:R-:W-:Y:S05]  /*14bf0*/  @!P1 NANOSLEEP.SYNCS 0x989680 ;  /* 0x009896800000995d */ /* 0x010fea0003900000 */
[----:B------:R-:W4:Y:S02]  /*14c00*/  @!P1 SYNCS.PHASECHK.TRANS64 P1, [R3+URZ+0x29860], R0 ;  /* 0x02986000030095a7 */ /* 0x000f24000802007f */
[----:B----4-:R-:W-:Y:S05]  /*14c10*/  @!P1 BRA `(.L_x_2321) ;  /* 0xfffffffc00f09947 */ /* 0x010fea000383ffff */
[----:B------:R-:W-:Y:S05]  /*14c20*/  BRA `(.L_x_2359) ;  /* 0xfffffff000287947 */ /* 0x000fea000383ffff */
.L_x_2323:
[----:B----4-:R4:W0:Y:S02]  /*14c30*/  SYNCS.PHASECHK.TRANS64.TRYWAIT P0, [R5+URZ+0x29880], R4 ;  /* 0x02988004050075a7 */ /* 0x010824000800017f */
[----:B0-----:R-:W-:Y:S05]  /*14c40*/  @!P0 NANOSLEEP.SYNCS 0x989680 ;  /* 0x009896800000895d */ /* 0x001fea0003900000 */
[----:B------:R-:W0:Y:S02]  /*14c50*/  @!P0 SYNCS.PHASECHK.TRANS64 P0, [R5+URZ+0x29880], R4 ;  /* 0x02988004050085a7 */ /* 0x000e24000800007f */
[----:B0-----:R-:W-:Y:S05]  /*14c60*/  @!P0 BRA `(.L_x_2323) ;  /* 0xfffffffc00f08947 */ /* 0x001fea000383ffff */
[----:B------:R-:W-:Y:S05]  /*14c70*/  BRA `(.L_x_2324) ;  /* 0xfffffff000247947 */ /* 0x000fea000383ffff */
.L_x_2360:
        /* <DEDUP_REMOVED lines=16> */
.L_x_2857:


//--------------------- .text._ZN7cutlass13device_kernelIN5flash11enable_sm90INS1_16FlashAttnFwdSm90INS1_25CollectiveMainloopFwdSm90ILi2EN4cute5tupleIJNS5_1CILi1EEES8_S8_EEENS6_IJNS7_ILi128EEENS7_ILi160EEENS7_ILi192EEEEEELi128ENS_12float_e4m3_tEfNS_4arch4Sm90ELb1ELb0ELb0ELb1ELb0ELb1ELb0ELb1ELb1ELb1ELb0ELb0EEENS1_21CollectiveEpilogueFwdINS6_IJSA_SA_SB_EEES9_NS_10bfloat16_tESG_Li256ELb1ELb1ELb0ELb1EEENS1_36VarlenDynamicPersistentTileSchedulerILi128ELi160ELi256ELi128ELb0ELb1ELb1ELb1ELb1ELb1EEEEEEEEEvNT_6ParamsE --------------------------
	.section	.text._ZN7cutlass13device_kernelIN5flash11enable_sm90INS1_16FlashAttnFwdSm90INS1_25CollectiveMainloopFwdSm90ILi2EN4cute5tupleIJNS5_1CILi1EEES8_S8_EEENS6_IJNS7_ILi128EEENS7_ILi160EEENS7_ILi192EEEEEELi128ENS_12float_e4m3_tEfNS_4arch4Sm90ELb1ELb0ELb0ELb1ELb0ELb1ELb0ELb1ELb1ELb1ELb0ELb0EEENS1_21CollectiveEpilogueFwdINS6_IJSA_SA_SB_EEES9_NS_10bfloat16_tESG_Li256ELb1ELb1ELb0ELb1EEENS1_36VarlenDynamicPersistentTileSchedulerILi128ELi160ELi256ELi128ELb0ELb1ELb1ELb1ELb1ELb1EEEEEEEEEvNT_6ParamsE,"ax",@progbits
	.align	128
.text._ZN7cutlass13device_kernelIN5flash11enable_sm90INS1_16FlashAttnFwdSm90INS1_25CollectiveMainloopFwdSm90ILi2EN4cute5tupleIJNS5_1CILi1EEES8_S8_EEENS6_IJNS7_ILi128EEENS7_ILi160EEENS7_ILi192EEEEEELi128ENS_12float_e4m3_tEfNS_4arch4Sm90ELb1ELb0ELb0ELb1ELb0ELb1ELb0ELb1ELb1ELb1ELb0ELb0EEENS1_21CollectiveEpilogueFwdINS6_IJSA_SA_SB_EEES9_NS_10bfloat16_tESG_Li256ELb1ELb1ELb0ELb1EEENS1_36VarlenDynamicPersistentTileSchedulerILi128ELi160ELi256ELi128ELb0ELb1ELb1ELb1ELb1ELb1EEEEEEEEEvNT_6ParamsE:
        .type           _ZN7cutlass13device_kernelIN5flash11enable_sm90INS1_16FlashAttnFwdSm90INS1_25CollectiveMainloopFwdSm90ILi2EN4cute5tupleIJNS5_1CILi1EEES8_S8_EEENS6_IJNS7_ILi128EEENS7_ILi160EEENS7_ILi192EEEEEELi128ENS_12float_e4m3_tEfNS_4arch4Sm90ELb1ELb0ELb0ELb1ELb0ELb1ELb0ELb1ELb1ELb1ELb0ELb0EEENS1_21CollectiveEpilogueFwdINS6_IJSA_SA_SB_EEES9_NS_10bfloat16_tESG_Li256ELb1ELb1ELb0ELb1EEENS1_36VarlenDynamicPersistentTileSchedulerILi128ELi160ELi256ELi128ELb0ELb1ELb1ELb1ELb1ELb1EEEEEEEEEvNT_6ParamsE,@function
        .size           _ZN7cutlass13device_kernelIN5flash11enable_sm90INS1_16FlashAttnFwdSm90INS1_25CollectiveMainloopFwdSm90ILi2EN4cute5tupleIJNS5_1CILi1EEES8_S8_EEENS6_IJNS7_ILi128EEENS7_ILi160EEENS7_ILi192EEEEEELi128ENS_12float_e4m3_tEfNS_4arch4Sm90ELb1ELb0ELb0ELb1ELb0ELb1ELb0ELb1ELb1ELb1ELb0ELb0EEENS1_21CollectiveEpilogueFwdINS6_IJSA_SA_SB_EEES9_NS_10bfloat16_tESG_Li256ELb1ELb1ELb0ELb1EEENS1_36VarlenDynamicPersistentTileSchedulerILi128ELi160ELi256ELi128ELb0ELb1ELb1ELb1ELb1ELb1EEEEEEEEEvNT_6ParamsE,(.L_x_2858 - _ZN7cutlass13device_kernelIN5flash11enable_sm90INS1_16FlashAttnFwdSm90INS1_25CollectiveMainloopFwdSm90ILi2EN4cute5tupleIJNS5_1CILi1EEES8_S8_EEENS6_IJNS7_ILi128EEENS7_ILi160EEENS7_ILi192EEEEEELi128ENS_12float_e4m3_tEfNS_4arch4Sm90ELb1ELb0ELb0ELb1ELb0ELb1ELb0ELb1ELb1ELb1ELb0ELb0EEENS1_21CollectiveEpilogueFwdINS6_IJSA_SA_SB_EEES9_NS_10bfloat16_tESG_Li256ELb1ELb1ELb0ELb1EEENS1_36VarlenDynamicPersistentTileSchedulerILi128ELi160ELi256ELi128ELb0ELb1ELb1ELb1ELb1ELb1EEEEEEEEEvNT_6ParamsE)
        .other          _ZN7cutlass13device_kernelIN5flash11enable_sm90INS1_16FlashAttnFwdSm90INS1_25CollectiveMainloopFwdSm90ILi2EN4cute5tupleIJNS5_1CILi1EEES8_S8_EEENS6_IJNS7_ILi128EEENS7_ILi160EEENS7_ILi192EEEEEELi128ENS_12float_e4m3_tEfNS_4arch4Sm90ELb1ELb0ELb0ELb1ELb0ELb1ELb0ELb1ELb1ELb1ELb0ELb0EEENS1_21CollectiveEpilogueFwdINS6_IJSA_SA_SB_EEES9_NS_10bfloat16_tESG_Li256ELb1ELb1ELb0ELb1EEENS1_36VarlenDynamicPersistentTileSchedulerILi128ELi160ELi256ELi128ELb0ELb1ELb1ELb1ELb1ELb1EEEEEEEEEvNT_6ParamsE,@"STO_CUDA_ENTRY STV_DEFAULT"
_ZN7cutlass13device_kernelIN5flash11enable_sm90INS1_16FlashAttnFwdSm90INS1_25CollectiveMainloopFwdSm90ILi2EN4cute5tupleIJNS5_1CILi1EEES8_S8_EEENS6_IJNS7_ILi128EEENS7_ILi160EEENS7_ILi192EEEEEELi128ENS_12float_e4m3_tEfNS_4arch4Sm90ELb1ELb0ELb0ELb1ELb0ELb1ELb0ELb1ELb1ELb1ELb0ELb0EEENS1_21CollectiveEpilogueFwdINS6_IJSA_SA_SB_EEES9_NS_10bfloat16_tESG_Li256ELb1ELb1ELb0ELb1EEENS1_36VarlenDynamicPersistentTileSchedulerILi128ELi160ELi256ELi128ELb0ELb1ELb1ELb1ELb1ELb1EEEEEEEEEvNT_6ParamsE:
        /* <DEDUP_REMOVED lines=24> */
.L_x_2362:
[----:B------:R-:W-:Y:S05]  /*0180*/  BSYNC B0 ;  /* 0x0000000000007941 */ /* 0x000fea0003800000 */
.L_x_2361:
        /* <DEDUP_REMOVED lines=41> */
.L_x_2363:
        /* <DEDUP_REMOVED lines=22> */
.L_x_2364:
        /* <DEDUP_REMOVED lines=18> */
.L_x_2365:
        /* <DEDUP_REMOVED lines=22> */
.L_x_2366:
        /* <DEDUP_REMOVED lines=22> */
.L_x_2367:
        /* <DEDUP_REMOVED lines=8> */
.L_x_2370:
        /* <DEDUP_REMOVED lines=25> */
[----:B------:R-:W-:Y:S01]  /*0b70*/  IMAD.MOV.U32 R17, RZ, RZ, RZ ;  /* 0x000000ffff117224 */ /* 0x000fe200078e00ff */
[----:B------:R-:W-:Y:S01]  /*0b80*/  CS2R R190, SRZ ;  /* 0x0000000000be7805 */ /* 0x000fe2000001ff00 */
[----:B------:R-:W-:Y:S01]  /*0b90*/  IMAD.MOV.U32 R189, RZ, RZ, RZ ;  /* 0x000000ffffbd7224 */ /* 0x000fe200078e00ff */
[----:B------:R-:W-:Y:S01]  /*0ba0*/  ULOP3.LUT UR53, UR36, 0x1, URZ, 0xfc, !UPT ;  /* 0x0000000124357892 */ /* 0x000fe2000f8efc3f */
[----:B------:R-:W-:-:S08]  /*0bb0*/  UMOV UR43, URZ ;  /* 0x0000003f002b7c82 */ /* 0x000fd00008000000 */
[----:B------:R-:W-:Y:S01]  /*0bc0*/  UIADD3 UR52, UR52, 0x14400, URZ ;  /* 0x0001440034347890 */ /* 0x000fe2000fffe03f */
[----:B0-----:R-:W-:-:S05]  /*0bd0*/  VIADD R21, R0, 0xffffff80 ;  /* 0xffffff8000157836 */ /* 0x001fca0000000000 */
[----:B------:R-:W-:-:S04]  /*0be0*/  SHF.R.S32.HI R0, RZ, 0x1f, R21 ;  /* 0x0000001fff007819 */ /* 0x000fc80000011415 */
[CC--:B------:R-:W-:Y:S02]  /*0bf0*/  LEA.HI R3, R0.reuse, R21.reuse, RZ, 0x5 ;  /* 0x0000001500037211 */ /* 0x0c0fe400078f28ff */
[CC--:B------:R-:W-:Y:S02]  /*0c00*/  LEA.HI R5, R0.reuse, R21.reuse, RZ, 0x4 ;  /* 0x0000001500057211 */ /* 0x0c0fe400078f20ff */
[----:B------:R-:W-:Y:S01]  /*0c10*/  LEA.HI R2, R0, R21, RZ, 0x2 ;  /* 0x0000001500027211 */ /* 0x000fe200078f10ff */
[----:B------:R-:W-:Y:S01]  /*0c20*/  IMAD.SHL.U32 R7, R3, 0x20, RZ ;  /* 0x0000002003077824 */ /* 0x000fe200078e00ff */
[----:B------:R-:W-:Y:S02]  /*0c30*/  LOP3.LUT R6, R5, 0x3fffff0, RZ, 0xc0, !PT ;  /* 0x03fffff005067812 */ /* 0x000fe400078ec0ff */
[--C-:B------:R-:W-:Y:S02]  /*0c40*/  SHF.R.S32.HI R4, RZ, 0x2, R2.reuse ;  /* 0x00000002ff047819 */ /* 0x100fe40000011402 */
[----:B------:R-:W-:-:S02]  /*0c50*/  SHF.R.S32.HI R3, RZ, 0x1f, R2 ;  /* 0x0000001fff037819 */ /* 0x000fc40000011402 */
[----:B------:R-:W-:Y:S01]  /*0c60*/  LOP3.LUT R8, R7, 0xfffffc00, RZ, 0xc0, !PT ;  /* 0xfffffc0007087812 */ /* 0x000fe200078ec0ff */
[----:B------:R-:W-:Y:S01]  /*0c70*/  IMAD.IADD R7, R21, 0x1, -R6 ;  /* 0x0000000115077824 */ /* 0x000fe200078e0a06 */
[----:B------:R-:W-:Y:S02]  /*0c80*/  SHF.R.S32.HI R6, RZ, 0x4, R5 ;  /* 0x00000004ff067819 */ /* 0x000fe40000011405 */
[----:B------:R-:W-:Y:S01]  /*0c90*/  LEA.HI R3, R3, R4, RZ, 0x2 ;  /* 0x0000000403037211 */ /* 0x000fe200078f10ff */
[----:B------:R-:W-:Y:S01]  /*0ca0*/  IMAD R8, R7, 0x40, R8 ;  /* 0x0000004007087824 */ /* 0x000fe200078e0208 */
[----:B------:R-:W-:Y:S02]  /*0cb0*/  LOP3.LUT R7, R2, 0xfffffffc, RZ, 0xc0, !PT ;  /* 0xfffffffc02077812 */ /* 0x000fe400078ec0ff */
[----:B------:R-:W-:Y:S02]  /*0cc0*/  LEA.HI R2, R5, R6, RZ, 0x1 ;  /* 0x0000000605027211 */ /* 0x000fe400078f08ff */
[----:B------:R-:W-:-:S02]  /*0cd0*/  LOP3.LUT R5, R3, 0xfffffffc, RZ, 0xc0, !PT ;  /* 0xfffffffc03057812 */ /* 0x000fc400078ec0ff */
[C---:B------:R-:W-:Y:S02]  /*0ce0*/  LEA.HI R3, R21.reuse, R21, RZ, 0x1 ;  /* 0x0000001515037211 */ /* 0x040fe400078f08ff */
[----:B------:R-:W-:Y:S01]  /*0cf0*/  IADD3 R9, R21, -R7, RZ ;  /* 0x8000000715097210 */ /* 0x000fe20007ffe0ff */
[----:B------:R-:W-:Y:S01]  /*0d00*/  IMAD.IADD R5, R4, 0x1, -R5 ;  /* 0x0000000104057824 */ /* 0x000fe200078e0a05 */
[----:B------:R-:W-:Y:S02]  /*0d10*/  SHF.R.S32.HI R188, RZ, 0x1, R3 ;  /* 0x00000001ffbc7819 */ /* 0x000fe40000011403 */
[----:B------:R-:W-:Y:S01]  /*0d20*/  LOP3.LUT R7, R2, 0x1ffffffe, RZ, 0xc0, !PT ;  /* 0x1ffffffe02077812 */ /* 0x000fe200078ec0ff */
[----:B------:R-:W-:Y:S01]  /*0d30*/  IMAD.SHL.U32 R198, R5, 0x80, RZ ;  /* 0x0000008005c67824 */ /* 0x000fe200078e00ff */
[----:B------:R-:W-:Y:S01]  /*0d40*/  LEA.HI R2, R9, R9, RZ, 0x1 ;  /* 0x0000000909027211 */ /* 0x000fe200078f08ff */
[----:B------:R-:W-:Y:S01]  /*0d50*/  VIADD R221, R188, 0x80 ;  /* 0x00000080bcdd7836 */ /* 0x000fe20000000000 */
[----:B------:R-:W-:Y:S01]  /*0d60*/  LOP3.LUT R226, R3, 0xfffffffe, RZ, 0xc0, !PT ;  /* 0xfffffffe03e27812 */ /* 0x000fe200078ec0ff */
[----:B------:R-:W-:Y:S01]  /*0d70*/  IMAD.IADD R7, R6, 0x1, -R7 ;  /* 0x0000000106077824 */ /* 0x000fe200078e0a07 */
[----:B------:R-:W-:-:S02]  /*0d80*/  LOP3.LUT R2, R2, 0x1ffffffe, RZ, 0xc0, !PT ;  /* 0x1ffffffe02027812 */ /* 0x000fc400078ec0ff */
[----:B------:R-:W-:Y:S01]  /*0d90*/  SHF.R.S32.HI R4, RZ, 0x1f, R221 ;  /* 0x0000001fff047819 */ /* 0x000fe200000114dd */
[----:B------:R-:W-:Y:S01]  /*0da0*/  IMAD.IADD R226, R21, 0x1, -R226 ;  /* 0x0000000115e27824 */ /* 0x000fe200078e0ae2 */
[-C--:B------:R-:W-:Y:S01]  /*0db0*/  LEA.HI R13, R221, R221.reuse, RZ, 0x1 ;  /* 0x000000dddd0d7211 */ /* 0x080fe200078f08ff */
[----:B------:R-:W-:Y:S01]  /*0dc0*/  IMAD.IADD R211, R9, 0x1, -R2 ;  /* 0x0000000109d37824 */ /* 0x000fe200078e0a02 */
[----:B------:R-:W-:Y:S01]  /*0dd0*/  LEA.HI R2, R4, R221, RZ, 0x3 ;  /* 0x000000dd04027211 */ /* 0x000fe200078f18ff */
[----:B------:R-:W-:Y:S01]  /*0de0*/  IMAD R7, R7, 0x8, R8 ;  /* 0x0000000807077824 */ /* 0x000fe200078e0208 */
[C---:B------:R-:W-:Y:S01]  /*0df0*/  SHF.L.U32 R22, R226.reuse, 0x3, RZ ;  /* 0x00000003e2167819 */ /* 0x040fe200000006ff */
[----:B------:R-:W-:Y:S01]  /*0e00*/  IMAD.SHL.U32 R18, R226, 0x10, RZ ;  /* 0x00000010e2127824 */ /* 0x000fe200078e00ff */
[----:B------:R-:W-:Y:S01]  /*0e10*/  LOP3.LUT R4, R13, 0x3fffffe, RZ, 0xc0, !PT ;  /* 0x03fffffe0d047812 */ /* 0x000fe200078ec0ff */
[----:B------:R-:W-:Y:S01]  /*0e20*/  IMAD.SHL.U32 R8, R2, 0x40, RZ ;  /* 0x0000004002087824 */ /* 0x000fe200078e00ff */
[-C--:B------:R-:W-:Y:S01]  /*0e30*/  LEA.HI R2, R0, R21.reuse, RZ, 0x7 ;  /* 0x0000001500027211 */ /* 0x080fe200078f38ff */
[----:B------:R0:W-:Y:S01]  /*0e40*/  STL [R1+0xc], R7 ;  /* 0x00000c0701007387 */ /* 0x0001e20000100800 */
[----:B------:R-:W-:Y:S01]  /*0e50*/  VIADD R192, R22, 0x20 ;  /* 0x0000002016c07836 */ /* 0x000fe20000000000 */
[----:B------:R-:W-:Y:S01]  /*0e60*/  LEA.HI R0, R0, R21, RZ, 0x3 ;  /* 0x0000001500007211 */ /* 0x000fe200078f18ff */
[----:B------:R-:W-:Y:S01]  /*0e70*/  IMAD.IADD R202, R221, 0x1, -R4 ;  /* 0x00000001ddca7824 */ /* 0x000fe200078e0a04 */
[----:B------:R-:W-:Y:S01]  /*0e80*/  LOP3.LUT R228, R2, 0xffffff80, RZ, 0xc0, !PT ;  /* 0xffffff8002e47812 */ /* 0x000fe200078ec0ff */
[----:B------:R-:W-:Y:S01]  /*0e90*/  IMAD.IADD R4, R22, 0x1, R192 ;  /* 0x0000000116047824 */ /* 0x000fe200078e02c0 */
[----:B------:R-:W-:Y:S01]  /*0ea0*/  LOP3.LUT R9, R8, 0xfffffe00, RZ, 0xc0, !PT ;  /* 0xfffffe0008097812 */ /* 0x000fe200078ec0ff */
[----:B------:R-:W-:Y:S01]  /*0eb0*/  VIADD R194, R22, 0x40 ;  /* 0x0000004016c27836 */ /* 0x000fe20000000000 */
[----:B------:R-:W-:Y:S01]  /*0ec0*/  SHF.R.S32.HI R237, RZ, 0x7, R2 ;  /* 0x00000007ffed7819 */ /* 0x000fe20000011402 */
[----:B------:R-:W-:Y:S01]  /*0ed0*/  IMAD.IADD R228, R21, 0x1, -R228 ;  /* 0x0000000115e47824 */ /* 0x000fe200078e0ae4 */
[----:B0-----:R-:W-:Y:S01]  /*0ee0*/  SHF.R.S32.HI R7, RZ, 0x1f, R3 ;  /* 0x0000001fff077819 */ /* 0x001fe20000011403 */
[----:B------:R-:W-:Y:S01]  /*0ef0*/  IMAD R202, R202, 0x40, R9 ;  /* 0x00000040caca7824 */ /* 0x000fe200078e0209 */
[----:B------:R-:W-:Y:S01]  /*0f00*/  SHF.R.S32.HI R11, RZ, 0x1f, R4 ;  /* 0x0000001fff0b7819 */ /* 0x000fe20000011404 */
[C---:B------:R-:W-:Y:S01]  /*0f10*/  IMAD.IADD R12, R22.reuse, 0x1, R194 ;  /* 0x00000001160c7824 */ /* 0x040fe200078e02c2 */
[----:B------:R-:W-:Y:S01]  /*0f20*/  LEA.HI R7, R7, R188, RZ, 0x3 ;  /* 0x000000bc07077211 */ /* 0x000fe200078f18ff */
[C---:B------:R-:W-:Y:S01]  /*0f30*/  VIADD R195, R22.reuse, 0x30 ;  /* 0x0000003016c37836 */ /* 0x040fe20000000000 */
[----:B------:R-:W-:Y:S01]  /*0f40*/  SHF.R.S32.HI R9, RZ, 0x1f, R228 ;  /* 0x0000001fff097819 */ /* 0x000fe200000114e4 */
[----:B------:R-:W-:Y:S01]  /*0f50*/  VIADD R196, R22, 0x50 ;  /* 0x0000005016c47836 */ /* 0x000fe20000000000 */
[----:B------:R-:W-:-:S02]  /*0f60*/  LOP3.LUT R7, R7, 0xfffffff8, RZ, 0xc0, !PT ;  /* 0xfffffff807077812 */ /* 0x000fc400078ec0ff */
[----:B------:R-:W-:Y:S02]  /*0f70*/  LEA.HI R8, R9, R228, RZ, 0x2 ;  /* 0x000000e409087211 */ /* 0x000fe400078f10ff */
[----:B------:R-:W-:Y:S02]  /*0f80*/  IADD3 R10, R188, -R7, RZ ;  /* 0x80000007bc0a7210 */ /* 0x000fe40007ffe0ff */
[CC--:B------:R-:W-:Y:S02]  /*0f90*/  LEA.HI R225, R11.reuse, R4.reuse, RZ, 0x4 ;  /* 0x000000040be17211 */ /* 0x0c0fe400078f20ff */
[----:B------:R-:W-:Y:S01]  /*0fa0*/  LEA.HI R14, R11, R4, RZ, 0x6 ;  /* 0x000000040b0e7211 */ /* 0x000fe200078f30ff */
[----:B------:R0:W-:Y:S01]  /*0fb0*/  STL [R1+0x8], R10 ;  /* 0x0000080a01007387 */ /* 0x0001e20000100800 */
[----:B------:R-:W-:Y:S01]  /*0fc0*/  IMAD.SHL.U32 R4, R10, 0x80, RZ ;  /* 0x000000800a047824 */ /* 0x000fe200078e00ff */
[----:B------:R-:W-:Y:S02]  /*0fd0*/  SHF.R.S32.HI R11, RZ, 0x1f, R8 ;  /* 0x0000001fff0b7819 */ /* 0x000fe40000011408 */
[----:B------:R-:W-:Y:S01]  /*0fe0*/  LEA.HI R2, R2, R237, RZ, 0x1 ;  /* 0x000000ed02027211 */ /* 0x000fe200078f08ff */
[----:B------:R-:W-:Y:S01]  /*0ff0*/  IMAD.SHL.U32 R14, R14, 0x80, RZ ;  /* 0x000000800e0e7824 */ /* 0x000fe200078e00ff */
[----:B------:R-:W-:-:S02]  /*1000*/  LEA.HI R9, R9, R228, RZ, 0x5 ;  /* 0x000000e409097211 */ /* 0x000fc400078f28ff */
[----:B------:R-:W-:Y:S02]  /*1010*/  LOP3.LUT R2, R2, 0x3fffffe, RZ, 0xc0, !PT ;  /* 0x03fffffe02027812 */ /* 0x000fe400078ec0ff */
[----:B0-----:R-:W-:Y:S02]  /*1020*/  SHF.R.S32.HI R10, RZ, 0x2, R8 ;  /* 0x00000002ff0a7819 */ /* 0x001fe40000011408 */
[----:B------:R-:W-:Y:S02]  /*1030*/  SHF.R.S32.HI R9, RZ, 0x5, R9 ;  /* 0x00000005ff097819 */ /* 0x000fe40000011409 */
[----:B------:R-:W-:Y:S02]  /*1040*/  LEA.HI R11, R11, R10, RZ, 0x3 ;  /* 0x0000000a0b0b7211 */ /* 0x000fe400078f18ff */
[----:B------:R-:W-:Y:S02]  /*1050*/  LEA.HI R3, R3, R188, RZ, 0x1 ;  /* 0x000000bc03037211 */ /* 0x000fe400078f08ff */
[----:B------:R-:W-:-:S02]  /*1060*/  LOP3.LUT R11, R11, 0xfffffff8, RZ, 0xc0, !PT ;  /* 0xfffffff80b0b7812 */ /* 0x000fc400078ec0ff */
[----:B------:R-:W-:Y:S02]  /*1070*/  IADD3 R2, R237, -R2, RZ ;  /* 0x80000002ed027210 */ /* 0x000fe40007ffe0ff */
[----:B------:R-:W-:Y:S01]  /*1080*/  LOP3.LUT R3, R3, 0x3fffffe, RZ, 0xc0, !PT ;  /* 0x03fffffe03037812 */ /* 0x000fe200078ec0ff */
[----:B------:R-:W-:Y:S01]  /*1090*/  IMAD.IADD R10, R10, 0x1, -R11 ;  /* 0x000000010a0a7824 */ /* 0x000fe200078e0a0b */
[----:B------:R-:W-:Y:S02]  /*10a0*/  LOP3.LUT R7, R4, 0x380, RZ, 0xc0, !PT ;  /* 0x0000038004077812 */ /* 0x000fe400078ec0ff */
[----:B------:R-:W-:Y:S01]  /*10b0*/  LOP3.LUT R216, R0, 0xfffffff8, RZ, 0xc0, !PT ;  /* 0xfffffff800d87812 */ /* 0x000fe200078ec0ff */
[----:B------:R-:W-:Y:S01]  /*10c0*/  IMAD R9, R9, 0x10, R10 ;  /* 0x0000001009097824 */ /* 0x000fe200078e020a */
[----:B------:R-:W-:Y:S01]  /*10d0*/  SHF.R.U32.HI R4, RZ, 0x3, R7 ;  /* 0x00000003ff047819 */ /* 0x000fe20000011607 */
[----:B------:R-:W-:Y:S01]  /*10e0*/  IMAD.IADD R3, R188, 0x1, -R3 ;  /* 0x00000001bc037824 */ /* 0x000fe200078e0a03 */
[----:B------:R-:W-:Y:S01]  /*10f0*/  SHF.R.S32.HI R15, RZ, 0x1f, R12 ;  /* 0x0000001fff0f7819 */ /* 0x000fe2000001140c */
[----:B------:R-:W-:Y:S01]  /*1100*/  IMAD R20, R2, 0x40, R9 ;  /* 0x0000004002147824 */ /* 0x000fe200078e0209 */
[----:B------:R-:W-:Y:S01]  /*1110*/  LOP3.LUT R7, R7, 0x10, R18, 0xf8, !PT ;  /* 0x0000001007077812 */ /* 0x000fe200078ef812 */
[----:B------:R-:W-:Y:S01]  /*1120*/  IMAD.IADD R216, R21, 0x1, -R216 ;  /* 0x0000000115d87824 */ /* 0x000fe200078e0ad8 */
[----:B------:R-:W-:Y:S01]  /*1130*/  LOP3.LUT R198, R198, 0x180, RZ, 0xc0, !PT ;  /* 0x00000180c6c67812 */ /* 0x000fe200078ec0ff */
[----:B------:R-:W-:Y:S01]  /*1140*/  IMAD R3, R6, 0x8, R3 ;  /* 0x0000000806037824 */ /* 0x000fe200078e0203 */
[----:B------:R-:W-:Y:S01]  /*1150*/  LEA.HI R227, R15, R12, RZ, 0x4 ;  /* 0x0000000c0fe37211 */ /* 0x000fe200078f20ff */
[----:B------:R0:W-:Y:S01]  /*1160*/  STL [R1+0x4], R20 ;  /* 0x0000041401007387 */ /* 0x0001e20000100800 */
[----:B------:R-:W-:Y:S01]  /*1170*/  LOP3.LUT R7, R7, R4, RZ, 0x3c, !PT ;  /* 0x0000000407077212 */ /* 0x000fe200078e3cff */
[----:B------:R-:W-:Y:S01]  /*1180*/  IMAD.SHL.U32 R208, R216, 0x8, RZ ;  /* 0x00000008d8d07824 */ /* 0x000fe200078e00ff */
[----:B------:R-:W-:Y:S01]  /*1190*/  LEA.HI R12, R15, R12, RZ, 0x6 ;  /* 0x0000000c0f0c7211 */ /* 0x000fe200078f30ff */
[----:B------:R-:W-:Y:S01]  /*11a0*/  IMAD.SHL.U32 R200, R3, 0x40, RZ ;  /* 0x0000004003c87824 */ /* 0x000fe200078e00ff */
[----:B------:R-:W-:Y:S01]  /*11b0*/  LOP3.LUT R4, R198, 0x30, R225, 0xf8, !PT ;  /* 0x00000030c6047812 */ /* 0x000fe200078ef8e1 */
[----:B------:R-:W-:Y:S01]  /*11c0*/  IMAD.MOV.U32 R2, RZ, RZ, 0x20 ;  /* 0x00000020ff027424 */ /* 0x000fe200078e00ff */
[----:B------:R-:W-:Y:S01]  /*11d0*/  SHF.R.U32.HI R199, RZ, 0x3, R198 ;  /* 0x00000003ffc77819 */ /* 0x000fe200000116c6 */
[----:B------:R-:W-:Y:S01]  /*11e0*/  IMAD.SHL.U32 R12, R12, 0x80, RZ ;  /* 0x000000800c0c7824 */ /* 0x000fe200078e00ff */
[----:B------:R-:W-:Y:S01]  /*11f0*/  SHF.R.S32.HI R224, RZ, 0x3, R0 ;  /* 0x00000003ffe07819 */ /* 0x000fe20000011400 */
[----:B------:R-:W-:Y:S01]  /*1200*/  VIADD R215, R208, 0x40 ;  /* 0x00000040d0d77836 */ /* 0x000fe20000000000 */
[----:B------:R-:W-:Y:S01]  /*1210*/  LOP3.LUT R3, R14, 0xffffe000, RZ, 0xc0, !PT ;  /* 0xffffe0000e037812 */ /* 0x000fe200078ec0ff */
[----:B------:R-:W-:Y:S01]  /*1220*/  IMAD R211, R211, 0x8, R20 ;  /* 0x00000008d3d37824 */ /* 0x000fe200078e0214 */
[----:B------:R-:W-:-:S02]  /*1230*/  LOP3.LUT R4, R4, R199, RZ, 0x3c, !PT ;  /* 0x000000c704047212 */ /* 0x000fc400078e3cff */
[----:B------:R-:W-:Y:S02]  /*1240*/  SHF.R.S32.HI R0, RZ, 0x1f, R208 ;  /* 0x0000001fff007819 */ /* 0x000fe400000114d0 */
[----:B------:R-:W-:Y:S02]  /*1250*/  LEA R213, R6, R7, 0xa ;  /* 0x0000000706d57211 */ /* 0x000fe400078e50ff */
[C---:B------:R-:W-:Y:S02]  /*1260*/  LOP3.LUT R0, R198.reuse, 0x10, R18, 0xf8, !PT ;  /* 0x00000010c6007812 */ /* 0x040fe400078ef812 */
[----:B------:R-:W-:Y:S02]  /*1270*/  LOP3.LUT R6, R198, 0x30, R227, 0xf8, !PT ;  /* 0x00000030c6067812 */ /* 0x000fe400078ef8e3 */
[----:B------:R-:W-:Y:S02]  /*1280*/  IADD3 R235, R4, R200, R3 ;  /* 0x000000c804eb7210 */ /* 0x000fe40007ffe003 */
[----:B------:R-:W-:-:S02]  /*1290*/  LOP3.LUT P0, RZ, R5, 0x2, RZ, 0xc0, !PT ;  /* 0x0000000205ff7812 */ /* 0x000fc4000780c0ff */
[----:B------:R-:W-:Y:S02]  /*12a0*/  SHF.R.S32.HI R13, RZ, 0x1, R13 ;  /* 0x00000001ff0d7819 */ /* 0x000fe4000001140d */
[----:B------:R-:W-:Y:S02]  /*12b0*/  LOP3.LUT R3, R8, 0x7ffffffc, RZ, 0xc0, !PT ;  /* 0x7ffffffc08037812 */ /* 0x000fe400078ec0ff */
[-C--:B------:R-:W-:Y:S01]  /*12c0*/  LOP3.LUT R209, R0, R199.reuse, RZ, 0x3c, !PT ;  /* 0x000000c700d17212 */ /* 0x080fe200078e3cff */
[----:B------:R-:W-:Y:S01]  /*12d0*/  IMAD.SHL.U32 R13, R13, 0x80, RZ ;  /* 0x000000800d0d7824 */ /* 0x000fe200078e00ff */
[----:B------:R-:W-:Y:S01]  /*12e0*/  LOP3.LUT R5, R12, 0xffffe000, RZ, 0xc0, !PT ;  /* 0xffffe0000c057812 */ /* 0x000fe200078ec0ff */
[----:B------:R-:W-:Y:S01]  /*12f0*/  IMAD.IADD R210, R228, 0x1, -R3 ;  /* 0x00000001e4d27824 */ /* 0x000fe200078e0a03 */
[----:B------:R-:W-:Y:S01]  /*1300*/  LOP3.LUT R6, R6, R199, RZ, 0x3c, !PT ;  /* 0x000000c706067212 */ /* 0x000fe200078e3cff */
[----:B------:R-:W-:Y:S01]  /*1310*/  IMAD.IADD R209, R200, 0x1, R209 ;  /* 0x00000001c8d17824 */ /* 0x000fe200078e02d1 */
[----:B------:R-:W-:-:S02]  /*1320*/  LOP3.LUT R4, R198, 0x30, R18, 0xf8, !PT ;  /* 0x00000030c6047812 */ /* 0x000fc400078ef812 */
[----:B------:R-:W-:Y:S02]  /*1330*/  IADD3 R5, R6, R200, R5 ;  /* 0x000000c806057210 */ /* 0x000fe40007ffe005 */
[----:B------:R-:W-:Y:S02]  /*1340*/  SEL R2, R2, 0xffffffe0, !P0 ;  /* 0xffffffe002027807 */ /* 0x000fe40004000000 */
        /* <DEDUP_REMOVED lines=14> */
[C---:B------:R-:W-:Y:S02]  /*1430*/  IADD3 R236, R16.reuse, R200, R3 ;  /* 0x000000c810ec7210 */ /* 0x040fe40007ffe003 */
[----:B------:R-:W-:Y:S02]  /*1440*/  IADD3 R235, R16, R235, RZ ;  /* 0x000000eb10eb7210 */ /* 0x000fe40007ffe0ff */
[----:B0-----:R-:W-:-:S07]  /*1450*/  IADD3 R223, R2, UR52, R209 ;  /* 0x0000003402df7c10 */ /* 0x001fce000fffe0d1 */
.L_x_2574:
        /* <DEDUP_REMOVED lines=22> */
[----:B------:R-:W-:-:S02]  /*15c0*/  ISETP.NE.AND.EX P2, PT, RZ, UR9, PT, P2 ;  /* 0x00000009ff007c0c */ /* 0x000fc4000bf45320 */
[----:B------:R-:W-:Y:S01]  /*15d0*/  MOV R204, UR4 ;  /* 0x0000000400cc7c02 */ /* 0x000fe20008000f00 */
[----:B------:R-:W-:Y:S01]  /*15e0*/  ULDC.64 UR4, c[0x0][0x418] ;  /* 0x0001060000047ab9 */ /* 0x000fe20000000a00 */
[----:B------:R-:W-:-:S05]  /*15f0*/  IADD3.X R9, R219, UR7, RZ, P3, !PT ;  /* 0x00000007db097c10 */ /* 0x000fca0009ffe4ff */
[----:B------:R0:W5:Y:S04]  /*1600*/  @P0 LDG.E R27, desc[UR54][R8.64] ;  /* 0x00000036081b0981 */ /* 0x000168000c1e1900 */
        /* <DEDUP_REMOVED lines=10> */
[----:B------:R-:W-:Y:S02]  /*16b0*/  IMAD.U32 R2, RZ, RZ, UR5 ;  /* 0x00000005ff027e24 */ /* 0x000fe4000f8e00ff */
        /* <DEDUP_REMOVED lines=12> */
.L_x_2372:
[----:B------:R-:W-:Y:S01]  /*1780*/  ULDC.64 UR4, c[0x0][0xa20] ;  /* 0x0002880000047ab9 */ /* 0x000fe20000000a00 */
[----:B------:R-:W-:Y:S01]  /*1790*/  IMAD.MOV.U32 R217, RZ, RZ, R206 ;  /* 0x000000ffffd97224 */ /* 0x000fe200078e00ce */
[----:B------:R-:W-:-:S04]  /*17a0*/  ISETP.NE.U32.AND P1, PT, RZ, UR4, PT ;  /* 0x00000004ff007c0c */ /* 0x000fc8000bf25070 */
[----:B------:R-:W-:-:S13]  /*17b0*/  ISETP.NE.AND.EX P1, PT, RZ, UR5, PT, P1 ;  /* 0x00000005ff007c0c */ /* 0x000fda000bf25310 */
[----:B------:R-:W-:Y:S05]  /*17c0*/  @!P1 BRA `(.L_x_2373) ;  /* 0x0000000000109947 */ /* 0x000fea0003800000 */
[----:B------:R-:W-:-:S04]  /*17d0*/  IADD3 R4, P0, R218, UR4, RZ ;  /* 0x00000004da047c10 */ /* 0x000fc8000ff1e0ff */
[----:B------:R-:W-:-:S05]  /*17e0*/  IADD3.X R5, R219, UR5, RZ, P0, !PT ;  /* 0x00000005db057c10 */ /* 0x000fca00087fe4ff */
[----:B------:R0:W5:Y:S01]  /*17f0*/  LDG.E R26, desc[UR54][R4.64] ;  /* 0x00000036041a7981 */ /* 0x000162000c1e1900 */
[----:B------:R-:W-:Y:S05]  /*1800*/  BRA `(.L_x_2374) ;  /* 0x0000000000107947 */ /* 0x000fea0003800000 */
.L_x_2373:
[----:B------:R-:W-:Y:S05]  /*1810*/  @!P0 BRA `(.L_x_2374) ;  /* 0x00000000000c8947 */ /* 0x000fea0003800000 */
[----:B------:R-:W2:Y:S04]  /*1820*/  LDG.E R5, desc[UR54][R8.64] ;  /* 0x0000003608057981 */ /* 0x000ea8000c1e1900 */
[----:B------:R-:W2:Y:S02]  /*1830*/  LDG.E R26, desc[UR54][R8.64+0x4] ;  /* 0x00000436081a7981 */ /* 0x000ea4000c1e1900 */
[----:B--2---:R-:W-:-:S07]  /*1840*/  IMAD.IADD R26, R26, 0x1, -R5 ;  /* 0x000000011a1a7824 */ /* 0x004fce00078e0a05 */
.L_x_2374:
[----:B------:R-:W-:Y:S01]  /*1850*/  ULDC.64 UR4, c[0x0][0xa10] ;  /* 0x0002840000047ab9 */ /* 0x000fe20000000a00 */
[----:B------:R-:W1:Y:S01]  /*1860*/  LDC R8, c[0x0][0x448] ;  /* 0x00011200ff087b82 */ /* 0x000e620000000800 */
[----:B------:R-:W-:-:S04]  /*1870*/  ISETP.NE.U32.AND P0, PT, RZ, UR4, PT ;  /* 0x00000004ff007c0c */ /* 0x000fc8000bf05070 */
[----:B------:R-:W-:Y:S01]  /*1880*/  ISETP.NE.AND.EX P0, PT, RZ, UR5, PT, P0 ;  /* 0x00000005ff007c0c */ /* 0x000fe2000bf05300 */
[----:B------:R-:W-:-:S12]  /*1890*/  ULDC.64 UR4, c[0x0][0xa30] ;  /* 0x00028c0000047ab9 */ /* 0x000fd80000000a00 */
[----:B0-----:R-:W0:Y:S02]  /*18a0*/  @P0 LDC.64 R4, c[0x0][0xa10] ;  /* 0x00028400ff040b82 */ /* 0x001e240000000a00 */
[----:B0-----:R-:W-:-:S05]  /*18b0*/  @P0 IMAD.WIDE R4, R25, 0x4, R4 ;  /* 0x0000000419040825 */ /* 0x001fca00078e0204 */
[----:B------:R-:W2:Y:S04]  /*18c0*/  @P0 LDG.E R0, desc[UR54][R4.64] ;  /* 0x0000003604000981 */ /* 0x000ea8000c1e1900 */
[----:B------:R0:W2:Y:S01]  /*18d0*/  @P0 LDG.E R9, desc[UR54][R4.64+0x4] ;  /* 0x0000043604090981 */ /* 0x0000a2000c1e1900 */
[----:B------:R-:W-:Y:S02]  /*18e0*/  ISETP.NE.U32.AND P1, PT, RZ, UR4, PT ;  /* 0x00000004ff007c0c */ /* 0x000fe4000bf25070 */
[----:B-----5:R-:W-:Y:S02]  /*18f0*/  MOV R144, R26 ;  /* 0x0000001a00907202 */ /* 0x020fe40000000f00 */
[----:B------:R-:W-:-:S13]  /*1900*/  ISETP.NE.AND.EX P1, PT, RZ, UR5, PT, P1 ;  /* 0x00000005ff007c0c */ /* 0x000fda000bf25310 */
[----:B------:R-:W-:-:S04]  /*1910*/  @P1 IADD3 R6, P2, R218, UR4, RZ ;  /* 0x00000004da061c10 */ /* 0x000fc8000ff5e0ff */
[----:B------:R-:W-:-:S05]  /*1920*/  @P1 IADD3.X R7, R219, UR5, RZ, P2, !PT ;  /* 0x00000005db071c10 */ /* 0x000fca00097fe4ff */
[----:B------:R3:W5:Y:S01]  /*1930*/  @P1 LDG.E R144, desc[UR54][R6.64] ;  /* 0x0000003606901981 */ /* 0x000762000c1e1900 */
[----:B-1----:R-:W-:Y:S01]  /*1940*/  ISETP.NE.AND P1, PT, R8, 0x1, PT ;  /* 0x000000010800780c */ /* 0x002fe20003f25270 */
[----:B------:R-:W-:Y:S02]  /*1950*/  IMAD.SHL.U32 R203, R205, 0x80, RZ ;  /* 0x00000080cdcb7824 */ /* 0x000fe400078e00ff */
[----:B------:R-:W-:Y:S02]  /*1960*/  IMAD.IADD R8, R26, 0x1, -R3 ;  /* 0x000000011a087824 */ /* 0x000fe400078e0a03 */
[----:B0-----:R-:W-:Y:S02]  /*1970*/  VIADD R4, R203, 0x7f ;  /* 0x0000007fcb047836 */ /* 0x001fe40000000000 */
[----:B------:R-:W-:-:S05]  /*1980*/  IMAD.MOV R120, RZ, RZ, -R8 ;  /* 0x000000ffff787224 */ /* 0x000fca00078e0a08 */
[----:B------:R-:W-:Y:S01]  /*1990*/  VIMNMX R120, RZ, R120, !PT ;  /* 0x00000078ff787248 */ /* 0x000fe20007fe0100 */
[----:B------:R-:W0:Y:S08]  /*19a0*/  @P1 LDC R11, c[0x0][0x44c] ;  /* 0x00011300ff0b1b82 */ /* 0x000e300000000800 */
[----:B------:R-:W1:Y:S01]  /*19b0*/  @P1 LDC R5, c[0x0][0x450] ;  /* 0x00011400ff051b82 */ /* 0x000e620000000800 */
[----:B--2---:R-:W-:-:S02]  /*19c0*/  @P0 IMAD.IADD R2, R9, 0x1, -R0 ;  /* 0x0000000109020824 */ /* 0x004fc400078e0a00 */
[----:B0-----:R-:W-:-:S04]  /*19d0*/  @P1 IMAD.HI.U32 R0, R4, R11, RZ ;  /* 0x0000000b04001227 */ /* 0x001fc800078e00ff */
[----:B------:R-:W-:Y:S01]  /*19e0*/  IMAD.IADD R205, R8, 0x1, R2 ;  /* 0x0000000108cd7824 */ /* 0x000fe200078e0202 */
[----:B-1----:R-:W-:-:S03]  /*19f0*/  @P1 SHF.R.U32.HI R4, RZ, R5, R0 ;  /* 0x00000005ff041219 */ /* 0x002fc60000011600 */
[C---:B------:R-:W-:Y:S01]  /*1a00*/  VIADD R0, R205.reuse, 0x9f ;  /* 0x0000009fcd007836 */ /* 0x040fe20000000000 */
[----:B------:R-:W-:-:S03]  /*1a10*/  IADD3 R161, R205, 0xa0, -R204 ;  /* 0x000000a0cda17810 */ /* 0x000fc60007ffe8cc */
[----:B------:R-:W-:Y:S01]  /*1a20*/  IMAD.HI R0, R0, 0x66666667, RZ ;  /* 0x6666666700007827 */ /* 0x000fe200078e02ff */
[----:B------:R-:W-:-:S04]  /*1a30*/  IADD3 R4, R161, R4, RZ ;  /* 0x00000004a1047210 */ /* 0x000fc80007ffe0ff */
[----:B------:R-:W-:Y:S01]  /*1a40*/  SHF.R.U32.HI R3, RZ, 0x1f, R0 ;  /* 0x0000001fff037819 */ /* 0x000fe20000011600 */
[----:B------:R-:W-:-:S03]  /*1a50*/  IMAD.HI R4, R4, 0x66666667, RZ ;  /* 0x6666666704047827 */ /* 0x000fc600078e02ff */
[----:B------:R-:W-:Y:S02]  /*1a60*/  LEA.HI.SX32 R162, R0, R3, 0x1a ;  /* 0x0000000300a27211 */ /* 0x000fe400078fd2ff */
[----:B------:R-:W-:-:S04]  /*1a70*/  SHF.R.U32.HI R5, RZ, 0x1f, R4 ;  /* 0x0000001fff057819 */ /* 0x000fc80000011604 */
[----:B------:R-:W-:-:S04]  /*1a80*/  LEA.HI.SX32 R5, R4, R5, 0x1a ;  /* 0x0000000504057211 */ /* 0x000fc800078fd2ff */
[----:B------:R-:W-:-:S05]  /*1a90*/  VIMNMX R5, R162, R5, PT ;  /* 0x00000005a2057248 */ /* 0x000fca0003fe0100 */
        /* <DEDUP_REMOVED lines=12> */
[----:B---3--:R-:W-:Y:S05]  /*1b60*/  @!P1 BRA `(.L_x_2375) ;  /* 0x000000dc00f49947 */ /* 0x008fea0003800000 */
        /* <DEDUP_REMOVED lines=20> */
.L_x_2377:
[----:B------:R-:W-:Y:S05]  /*1cb0*/  BSYNC B6 ;  /* 0x0000000000067941 */ /* 0x000fea0003800000 */
.L_x_2376:
        /* <DEDUP_REMOVED lines=12> */
[----:B------:R-:W-:Y:S01]  /*1d80*/  MOV R8, 0x70 ;  /* 0x0000007000087802 */ /* 0x000fe20000000f00 */
[----:B------:R-:W-:Y:S02]  /*1d90*/  IMAD.U32 R7, RZ, RZ, UR7 ;  /* 0x00000007ff077e24 */ /* 0x000fe4000f8e00ff */
[----:B------:R-:W-:-:S02]  /*1da0*/  IMAD.U32 R10, RZ, RZ, UR4 ;  /* 0x00000004ff0a7e24 */ /* 0x000fc4000f8e00ff */
[----:B------:R-:W-:Y:S02]  /*1db0*/  IMAD.U32 R11, RZ, RZ, UR5 ;  /* 0x00000005ff0b7e24 */ /* 0x000fe4000f8e00ff */
[----:B------:R-:W-:Y:S02]  /*1dc0*/  IMAD.MOV.U32 R12, RZ, RZ, 0x1 ;  /* 0x00000001ff0c7424 */ /* 0x000fe400078e00ff */
[----:B0-----:R-:W-:-:S07]  /*1dd0*/  IMAD.MOV.U32 R13, RZ, RZ, RZ ;  /* 0x000000ffff0d7224 */ /* 0x001fce00078e00ff */
[----:B------:R-:W-:-:S07]  /*1de0*/  LEPC R20, `(.L_x_2379) ;  /* 0x000000001014794e */ /* 0x000fce0000000000 */
[----:B-1---5:R-:W-:Y:S05]  /*1df0*/  CALL.ABS.NOINC R14 ;  /* 0x000000000e007343 */ /* 0x022fea0003c00000 */
.L_x_2379:
[----:B------:R-:W-:Y:S05]  /*1e00*/  BSYNC B6 ;  /* 0x0000000000067941 */ /* 0x000fea0003800000 */
.L_x_2378:
[----:B------:R-:W-:Y:S01]  /*1e10*/  ULDC.64 UR4, c[0x0][0x9f8] ;  /* 0x00027e0000047ab9 */ /* 0x000fe20000000a00 */
[----:B------:R-:W2:Y:S01]  /*1e20*/  LDL.LU R14, [R1+0x10] ;  /* 0x00001000010e7983 */ /* 0x000ea20000300800 */
[----:B------:R-:W-:Y:S01]  /*1e30*/  ISETP.NE.U32.AND P0, PT, RZ, UR4, PT ;  /* 0x00000004ff007c0c */ /* 0x000fe2000bf05070 */
[----:B------:R-:W0:Y:S01]  /*1e40*/  LDC.64 R112, c[0x0][0x300] ;  /* 0x0000c000ff707b82 */ /* 0x000e220000000a00 */
[----:B------:R-:W-:Y:S01]  /*1e50*/  IMAD.IADD R119, R27, 0x1, R26 ;  /* 0x000000011b777824 */ /* 0x000fe200078e021a */
[----:B------:R-:W3:Y:S01]  /*1e60*/  LDL R21, [R1+0x8] ;  /* 0x0000080001157983 */ /* 0x000ee20000100800 */
[----:B------:R-:W-:Y:S01]  /*1e70*/  ISETP.NE.AND.EX P0, PT, RZ, UR5, PT, P0 ;  /* 0x00000005ff007c0c */ /* 0x000fe2000bf05300 */
[----:B------:R-:W-:Y:S01]  /*1e80*/  ULDC.64 UR6, c[0x0][0xa08] ;  /* 0x0002820000067ab9 */ /* 0x000fe20000000a00 */
[----:B------:R-:W1:Y:S01]  /*1e90*/  S2R R20, SR_TID.X ;  /* 0x0000000000147919 */ /* 0x000e620000002100 */
[----:B------:R-:W-:Y:S02]  /*1ea0*/  SHF.R.S32.HI R8, RZ, 0x1f, R206 ;  /* 0x0000001fff087819 */ /* 0x000fe400000114ce */
[----:B------:R-:W4:Y:S08]  /*1eb0*/  LDC.64 R106, c[0x0][0x3f8] ;  /* 0x0000fe00ff6a7b82 */ /* 0x000f300000000a00 */
[----:B------:R-:W-:Y:S01]  /*1ec0*/  @P0 IADD3 R4, P1, R218, UR4, RZ ;  /* 0x00000004da040c10 */ /* 0x000fe2000ff3e0ff */
[----:B------:R-:W2:Y:S03]  /*1ed0*/  LDC R99, c[0x0][0x3f4] ;  /* 0x0000fd00ff637b82 */ /* 0x000ea60000000800 */
[----:B------:R-:W-:Y:S01]  /*1ee0*/  @P0 IADD3.X R5, R219, UR5, RZ, P1, !PT ;  /* 0x00000005db050c10 */ /* 0x000fe20008ffe4ff */
[----:B------:R-:W-:-:S04]  /*1ef0*/  ULDC.64 UR4, c[0x0][0x308] ;  /* 0x0000c20000047ab9 */ /* 0x000fc80000000a00 */
[----:B------:R1:W2:Y:S01]  /*1f00*/  @P0 LDG.E R25, desc[UR54][R4.64] ;  /* 0x0000003604190981 */ /* 0x0002a2000c1e1900 */
        /* <DEDUP_REMOVED lines=8> */
[----:B------:R-:W-:Y:S02]  /*1f90*/  IMAD.IADD R7, R7, 0x1, R3 ;  /* 0x0000000107077824 */ /* 0x000fe400078e0203 */
[----:B------:R-:W-:Y:S01]  /*1fa0*/  IMAD R3, R8, UR4, RZ ;  /* 0x0000000408037c24 */ /* 0x000fe2000f8e02ff */
[----:B------:R-:W-:Y:S01]  /*1fb0*/  ISETP.NE.AND P6, PT, R20, 0x1, PT ;  /* 0x000000011400780c */ /* 0x000fe20003fc5270 */
[----:B------:R-:W-:-:S04]  /*1fc0*/  IMAD.WIDE.U32 R4, R206, UR4, R6 ;  /* 0x00000004ce047c25 */ /* 0x000fc8000f8e0006 */
[----:B------:R-:W-:Y:S01]  /*1fd0*/  IMAD R3, R206, UR5, R3 ;  /* 0x00000005ce037c24 */ /* 0x000fe2000f8e0203 */
[----:B------:R-:W-:-:S03]  /*1fe0*/  ULDC.64 UR4, c[0x0][0x310] ;  /* 0x0000c40000047ab9 */ /* 0x000fc60000000a00 */
[----:B------:R-:W-:Y:S01]  /*1ff0*/  IMAD.IADD R5, R5, 0x1, R3 ;  /* 0x0000000105057824 */ /* 0x000fe200078e0203 */
[----:B------:R-:W-:Y:S01]  /*2000*/  SHF.R.S32.HI R19, RZ, 0x1f, R18 ;  /* 0x0000001fff137819 */ /* 0x000fe20000011412 */
[----:B------:R-:W-:-:S04]  /*2010*/  IMAD R3, R222, R112, RZ ;  /* 0x00000070de037224 */ /* 0x000fc800078e02ff */
[C---:B------:R-:W-:Y:S01]  /*2020*/  IMAD R11, R188.reuse, R113, R3 ;  /* 0x00000071bc0b7224 */ /* 0x040fe200078e0203 */
[----:B------:R-:W-:Y:S01]  /*2030*/  SHF.R.S32.HI R23, RZ, 0x1f, R22 ;  /* 0x0000001fff177819 */ /* 0x000fe20000011416 */
[----:B----4-:R-:W-:-:S04]  /*2040*/  IMAD.WIDE.U32 R108, R188, R106, R18 ;  /* 0x0000006abc6c7225 */ /* 0x010fc800078e0012 */
[----:B------:R-:W-:-:S04]  /*2050*/  IMAD.WIDE.U32 R110, R188, R106, R22 ;  /* 0x0000006abc6e7225 */ /* 0x000fc800078e0016 */
[----:B0-----:R-:W-:-:S04]  /*2060*/  IMAD.WIDE.U32 R104, R188, R100, R22 ;  /* 0x00000064bc687225 */ /* 0x001fc800078e0016 */
[----:B------:R-:W-:-:S04]  /*2070*/  IMAD.WIDE.U32 R102, R188, R100, R18 ;  /* 0x00000064bc667225 */ /* 0x000fc800078e0012 */
[----:B------:R-:W-:Y:S02]  /*2080*/  IMAD.MOV.U32 R124, RZ, RZ, 0x20 ;  /* 0x00000020ff7c7424 */ /* 0x000fe400078e00ff */
[----:B------:R-:W-:Y:S02]  /*2090*/  IMAD.MOV.U32 R121, RZ, RZ, 0x40 ;  /* 0x00000040ff797424 */ /* 0x000fe400078e00ff */
[----:B------:R-:W-:Y:S01]  /*20a0*/  VIADD R156, R20, 0x8 ;  /* 0x00000008149c7836 */ /* 0x000fe20000000000 */
[C---:B------:R-:W-:Y:S01]  /*20b0*/  SHF.L.U64.HI R128, R112.reuse, 0x7, R113 ;  /* 0x0000000770807819 */ /* 0x040fe20000010271 */
[----:B------:R-:W-:Y:S01]  /*20c0*/  IMAD R125, R113, 0xa0, RZ ;  /* 0x000000a0717d7824 */ /* 0x000fe200078e02ff */
[----:B------:R-:W-:Y:S01]  /*20d0*/  SHF.L.U32 R129, R112, 0x7, RZ ;  /* 0x0000000770817819 */ /* 0x000fe200000006ff */
        /* <DEDUP_REMOVED lines=17> */
[----:B------:R-:W-:Y:S01]  /*21f0*/  ISETP.GE.AND P1, PT, R0, UR4, PT ;  /* 0x0000000400007c0c */ /* 0x000fe2000bf26270 */
[----:B------:R-:W-:Y:S02]  /*2200*/  IMAD.IADD R4, R117, 0x1, R9 ;  /* 0x0000000175047824 */ /* 0x000fe400078e0209 */
[C---:B------:R-:W-:Y:S02]  /*2210*/  VIADD R9, R18.reuse, 0xa0 ;  /* 0x000000a012097836 */ /* 0x040fe40000000000 */
[----:B------:R-:W-:Y:S01]  /*2220*/  IMAD.IADD R115, R7, 0x1, R115 ;  /* 0x0000000107737824 */ /* 0x000fe200078e0273 */
[----:B------:R-:W-:Y:S01]  /*2230*/  SEL R7, RZ, 0xffffffff, P1 ;  /* 0xffffffffff077807 */ /* 0x000fe20000800000 */
[----:B------:R-:W-:Y:S01]  /*2240*/  IMAD.MOV.U32 R114, RZ, RZ, R6 ;  /* 0x000000ffff727224 */ /* 0x000fe200078e0006 */
[C---:B------:R-:W-:Y:S01]  /*2250*/  IADD3 R8, R18.reuse, 0x80, RZ ;  /* 0x0000008012087810 */ /* 0x040fe20007ffe0ff */
[----:B------:R-:W-:Y:S01]  /*2260*/  VIADD R6, R18, 0x40 ;  /* 0x0000004012067836 */ /* 0x000fe20000000000 */
[----:B------:R-:W-:-:S02]  /*2270*/  IADD3.X R5, R4, R5, R11, P0, !PT ;  /* 0x0000000504057210 */ /* 0x000fc400007fe40b */
[----:B------:R-:W-:Y:S01]  /*2280*/  ISETP.GE.AND P4, PT, R9, UR4, PT ;  /* 0x0000000409007c0c */ /* 0x000fe2000bf86270 */
[----:B------:R-:W-:Y:S01]  /*2290*/  IMAD.SHL.U32 R9, R7, 0x2, RZ ;  /* 0x0000000207097824 */ /* 0x000fe200078e00ff */
[C---:B------:R-:W-:Y:S02]  /*22a0*/  ISETP.GE.AND P0, PT, R18.reuse, UR4, PT ;  /* 0x0000000412007c0c */ /* 0x040fe4000bf06270 */
[----:B------:R-:W-:Y:S02]  /*22b0*/  IADD3 R7, R18, 0x60, RZ ;  /* 0x0000006012077810 */ /* 0x000fe40007ffe0ff */
[----:B------:R-:W-:Y:S02]  /*22c0*/  ISETP.GE.AND P2, PT, R8, UR4, PT ;  /* 0x0000000408007c0c */ /* 0x000fe4000bf46270 */
[----:B------:R-:W-:Y:S02]  /*22d0*/  SEL R8, RZ, 0x1, P0 ;  /* 0x00000001ff087807 */ /* 0x000fe40000000000 */
[----:B------:R-:W-:-:S02]  /*22e0*/  ISETP.GE.AND P0, PT, R6, UR4, PT ;  /* 0x0000000406007c0c */ /* 0x000fc4000bf06270 */
[----:B------:R-:W-:Y:S01]  /*22f0*/  ISETP.GE.AND P1, PT, R7, UR4, PT ;  /* 0x0000000407007c0c */ /* 0x000fe2000bf26270 */
[----:B------:R-:W-:Y:S01]  /*2300*/  IMAD R11, R222, R106, RZ ;  /* 0x0000006ade0b7224 */ /* 0x000fe200078e02ff */
[----:B------:R-:W-:Y:S01]  /*2310*/  LOP3.LUT R8, R9, 0x2, R8, 0xe2, !PT ;  /* 0x0000000209087812 */ /* 0x000fe200078ee208 */
[----:B------:R-:W-:Y:S01]  /*2320*/  ULDC.64 UR4, c[0x0][0x338] ;  /* 0x0000ce0000047ab9 */ /* 0x000fe20000000a00 */
[----:B------:R-:W-:Y:S02]  /*2330*/  SEL R9, RZ, 0x4, P0 ;  /* 0x00000004ff097807 */ /* 0x000fe40000000000 */
[----:B------:R-:W-:Y:S01]  /*2340*/  SEL R10, RZ, 0x8, P1 ;  /* 0x00000008ff0a7807 */ /* 0x000fe20000800000 */
[----:B------:R-:W-:Y:S01]  /*2350*/  IMAD R11, R188, R107, R11 ;  /* 0x0000006bbc0b7224 */ /* 0x000fe200078e020b */
[----:B------:R-:W-:Y:S02]  /*2360*/  ISETP.GE.AND P0, PT, R18, R99, PT ;  /* 0x000000631200720c */ /* 0x000fe40003f06270 */
[----:B------:R-:W-:-:S02]  /*2370*/  LOP3.LUT R8, R10, R8, R9, 0xfe, !PT ;  /* 0x000000080a087212 */ /* 0x000fc400078efe09 */
[----:B------:R-:W-:Y:S02]  /*2380*/  SEL R9, RZ, 0x10, P2 ;  /* 0x00000010ff097807 */ /* 0x000fe40001000000 */
[----:B------:R-:W-:Y:S02]  /*2390*/  ISETP.GE.AND P3, PT, R0, R99, PT ;  /* 0x000000630000720c */ /* 0x000fe40003f66270 */
[----:B------:R-:W-:Y:S02]  /*23a0*/  LOP3.LUT R35, R8, R9, RZ, 0xfc, !PT ;  /* 0x0000000908237212 */ /* 0x000fe400078efcff */
[----:B------:R-:W-:Y:S01]  /*23b0*/  ISETP.GE.AND P5, PT, R6, R99, PT ;  /* 0x000000630600720c */ /* 0x000fe20003fa6270 */
[----:B------:R-:W-:Y:S01]  /*23c0*/  IMAD.IADD R111, R111, 0x1, R11 ;  /* 0x000000016f6f7824 */ /* 0x000fe200078e020b */
[----:B------:R-:W-:Y:S01]  /*23d0*/  SEL R9, R99, RZ, P0 ;  /* 0x000000ff63097207 */ /* 0x000fe20000000000 */
[----:B------:R-:W-:Y:S01]  /*23e0*/  IMAD.IADD R109, R11, 0x1, R109 ;  /* 0x000000010b6d7824 */ /* 0x000fe200078e026d */
[----:B------:R-:W-:Y:S01]  /*23f0*/  SEL R11, R99, RZ, P3 ;  /* 0x000000ff630b7207 */ /* 0x000fe20001800000 */
[----:B------:R-:W-:-:S02]  /*2400*/  IMAD R10, R12, UR4, RZ ;  /* 0x000000040c0a7c24 */ /* 0x000fc4000f8e02ff */
[----:B------:R-:W-:Y:S02]  /*2410*/  IMAD R8, R222, R100, RZ ;  /* 0x00000064de087224 */ /* 0x000fe400078e02ff */
[----:B------:R-:W-:Y:S01]  /*2420*/  IMAD.IADD R9, R18, 0x1, R9 ;  /* 0x0000000112097824 */ /* 0x000fe200078e0209 */
[----:B------:R-:W-:Y:S01]  /*2430*/  LOP3.LUT R14, R14, 0xfffffffe, RZ, 0xc0, !PT ;  /* 0xfffffffe0e0e7812 */ /* 0x000fe200078ec0ff */
[----:B------:R-:W-:Y:S02]  /*2440*/  IMAD.IADD R11, R0, 0x1, R11 ;  /* 0x00000001000b7824 */ /* 0x000fe400078e020b */
[C---:B------:R-:W-:Y:S02]  /*2450*/  IMAD R33, R13.reuse, UR5, R10 ;  /* 0x000000050d217c24 */ /* 0x040fe4000f8e020a */
[----:B------:R-:W-:Y:S01]  /*2460*/  IMAD.WIDE.U32 R114, R13, UR4, R114 ;  /* 0x000000040d727c25 */ /* 0x000fe2000f8e0072 */
[----:B------:R-:W-:-:S03]  /*2470*/  @P5 LOP3.LUT R14, R14, 0x1, RZ, 0xfc, !PT ;  /* 0x000000010e0e5812 */ /* 0x000fc600078efcff */
[----:B------:R-:W-:Y:S01]  /*2480*/  IMAD R13, R188, R101, R8 ;  /* 0x00000065bc0d7224 */ /* 0x000fe200078e0208 */
[----:B------:R-:W-:Y:S02]  /*2490*/  SHF.R.S32.HI R8, RZ, 0x1f, R9 ;  /* 0x0000001fff087819 */ /* 0x000fe40000011409 */
[----:B------:R-:W-:Y:S01]  /*24a0*/  SHF.R.S32.HI R10, RZ, 0x1f, R11 ;  /* 0x0000001fff0a7819 */ /* 0x000fe2000001140b */
[----:B------:R-:W-:Y:S01]  /*24b0*/  IMAD.IADD R105, R105, 0x1, R13 ;  /* 0x0000000169697824 */ /* 0x000fe200078e020d */
[CC--:B------:R-:W-:Y:S01]  /*24c0*/  LEA.HI R25, R8.reuse, R9.reuse, RZ, 0x4 ;  /* 0x0000000908197211 */ /* 0x0c0fe200078f20ff */
[----:B------:R-:W-:Y:S01]  /*24d0*/  IMAD.IADD R103, R13, 0x1, R103 ;  /* 0x000000010d677824 */ /* 0x000fe200078e0267 */
[----:B------:R-:W-:Y:S02]  /*24e0*/  SEL R13, R99, RZ, P5 ;  /* 0x000000ff630d7207 */ /* 0x000fe40002800000 */
[----:B------:R-:W-:Y:S01]  /*24f0*/  LEA.HI R9, R8, R9, RZ, 0x6 ;  /* 0x0000000908097211 */ /* 0x000fe200078f30ff */
[----:B------:R0:W-:Y:S01]  /*2500*/  STL [R1+0x10], R14 ;  /* 0x0000100e01007387 */ /* 0x0001e20000100800 */
[----:B------:R-:W-:-:S02]  /*2510*/  LEA.HI R27, R10, R11, RZ, 0x4 ;  /* 0x0000000b0a1b7211 */ /* 0x000fc400078f20ff */
[----:B------:R-:W-:Y:S02]  /*2520*/  LEA.HI R10, R10, R11, RZ, 0x6 ;  /* 0x0000000b0a0a7211 */ /* 0x000fe400078f30ff */
[----:B------:R-:W-:Y:S02]  /*2530*/  SHF.R.S32.HI R9, RZ, 0x6, R9 ;  /* 0x00000006ff097819 */ /* 0x000fe40000011409 */
[----:B------:R-:W-:Y:S02]  /*2540*/  SHF.R.S32.HI R11, RZ, 0x6, R10 ;  /* 0x00000006ff0b7819 */ /* 0x000fe4000001140a */
[----:B0-----:R-:W-:Y:S02]  /*2550*/  IADD3 R14, R6, R13, RZ ;  /* 0x0000000d060e7210 */ /* 0x001fe40007ffe0ff */
[C---:B------:R-:W-:Y:S02]  /*2560*/  LOP3.LUT R12, R198.reuse, 0x30, R27, 0xf8, !PT ;  /* 0x00000030c60c7812 */ /* 0x040fe400078ef81b */
[----:B------:R-:W-:Y:S01]  /*2570*/  SHF.R.S32.HI R15, RZ, 0x1f, R14 ;  /* 0x0000001fff0f7819 */ /* 0x000fe2000001140e */
[C---:B------:R-:W-:Y:S01]  /*2580*/  IMAD R143, R9.reuse, 0x2800, R200 ;  /* 0x00002800098f7824 */ /* 0x040fe200078e02c8 */
[----:B------:R-:W-:Y:S01]  /*2590*/  LOP3.LUT R10, R198, 0x30, R25, 0xf8, !PT ;  /* 0x00000030c60a7812 */ /* 0x000fe200078ef819 */
[----:B------:R-:W-:Y:S01]  /*25a0*/  IMAD R141, R9, 0x2800, R202 ;  /* 0x00002800098d7824 */ /* 0x000fe200078e02ca */
[----:B------:R-:W-:Y:S01]  /*25b0*/  LOP3.LUT R9, R12, R199, RZ, 0x3c, !PT ;  /* 0x000000c70c097212 */ /* 0x000fe200078e3cff */
[----:B------:R-:W-:Y:S01]  /*25c0*/  IMAD R142, R11, 0x2800, R200 ;  /* 0x000028000b8e7824 */ /* 0x000fe200078e02c8 */
[----:B------:R-:W-:-:S02]  /*25d0*/  LEA.HI R29, R15, R14, RZ, 0x4 ;  /* 0x0000000e0f1d7211 */ /* 0x000fc400078f20ff */
[-C--:B------:R-:W-:Y:S02]  /*25e0*/  LOP3.LUT R10, R10, R199.reuse, RZ, 0x3c, !PT ;  /* 0x000000c70a0a7212 */ /* 0x080fe400078e3cff */
[----:B------:R-:W-:Y:S01]  /*25f0*/  LEA.HI R14, R15, R14, RZ, 0x6 ;  /* 0x0000000e0f0e7211 */ /* 0x000fe200078f30ff */
[----:B------:R-:W-:Y:S02]  /*2600*/  IMAD.IADD R142, R142, 0x1, R9 ;  /* 0x000000018e8e7824 */ /* 0x000fe400078e0209 */
[----:B------:R-:W-:Y:S01]  /*2610*/  IMAD.IADD R143, R143, 0x1, R10 ;  /* 0x000000018f8f7824 */ /* 0x000fe200078e020a */
[----:B------:R-:W-:Y:S02]  /*2620*/  SHF.R.S32.HI R9, RZ, 0x6, R14 ;  /* 0x00000006ff097819 */ /* 0x000fe4000001140e */
[----:B------:R-:W-:Y:S01]  /*2630*/  LOP3.LUT R10, R198, 0x30, R29, 0xf8, !PT ;  /* 0x00000030c60a7812 */ /* 0x000fe200078ef81d */
[----:B------:R-:W-:Y:S01]  /*2640*/  IMAD R133, R11, 0x2800, R202 ;  /* 0x000028000b857824 */ /* 0x000fe200078e02ca */
[----:B------:R-:W-:Y:S01]  /*2650*/  SHF.R.U32.HI R8, RZ, 0x3, R201 ;  /* 0x00000003ff087819 */ /* 0x000fe200000116c9 */
[----:B------:R-:W-:Y:S01]  /*2660*/  IMAD R140, R9, 0x2800, R200 ;  /* 0x00002800098c7824 */ /* 0x000fe200078e02c8 */
[----:B------:R-:W-:Y:S01]  /*2670*/  LOP3.LUT R13, R201, 0x30, R25, 0xf8, !PT ;  /* 0x00000030c90d7812 */ /* 0x000fe200078ef819 */
[----:B------:R-:W-:Y:S01]  /*2680*/  IMAD R131, R9, 0x2800, R202 ;  /* 0x0000280009837824 */ /* 0x000fe200078e02ca */
[----:B------:R-:W-:-:S02]  /*2690*/  LOP3.LUT R9, R10, R199, RZ, 0x3c, !PT ;  /* 0x000000c70a097212 */ /* 0x000fc400078e3cff */
[----:B------:R-:W-:Y:S02]  /*26a0*/  LOP3.LUT R15, R201, 0x30, R29, 0xf8, !PT ;  /* 0x00000030c90f7812 */ /* 0x000fe400078ef81d */
[----:B-----5:R-:W-:Y:S01]  /*26b0*/  SHF.R.S32.HI R11, RZ, 0x1f, R144 ;  /* 0x0000001fff0b7819 */ /* 0x020fe20000011490 */
[----:B------:R-:W-:Y:S01]  /*26c0*/  IMAD.IADD R140, R140, 0x1, R9 ;  /* 0x000000018c8c7824 */ /* 0x000fe200078e0209 */
[-C--:B------:R-:W-:Y:S02]  /*26d0*/  LOP3.LUT R12, R13, R8.reuse, RZ, 0x3c, !PT ;  /* 0x000000080d0c7212 */ /* 0x080fe400078e3cff */
[----:B------:R-:W-:Y:S01]  /*26e0*/  LOP3.LUT R10, R15, R8, RZ, 0x3c, !PT ;  /* 0x000000080f0a7212 */ /* 0x000fe200078e3cff */
[----:B------:R-:W-:Y:S01]  /*26f0*/  IMAD R9, R11, R106, RZ ;  /* 0x0000006a0b097224 */ /* 0x000fe200078e02ff */
[----:B------:R-:W-:Y:S01]  /*2700*/  LOP3.LUT R13, R201, 0x30, R27, 0xf8, !PT ;  /* 0x00000030c90d7812 */ /* 0x000fe200078ef81b */
[----:B------:R-:W-:Y:S02]  /*2710*/  IMAD.IADD R141, R141, 0x1, R12 ;  /* 0x000000018d8d7824 */ /* 0x000fe400078e020c */
[----:B------:R-:W-:Y:S01]  /*2720*/  IMAD R11, R11, R100, RZ ;  /* 0x000000640b0b7224 */ /* 0x000fe200078e02ff */
[----:B------:R-:W-:Y:S01]  /*2730*/  LOP3.LUT R12, R13, R8, RZ, 0x3c, !PT ;  /* 0x000000080d0c7212 */ /* 0x000fe200078e3cff */
[----:B------:R-:W-:-:S02]  /*2740*/  IMAD.IADD R131, R131, 0x1, R10 ;  /* 0x0000000183837824 */ /* 0x000fc400078e020a */
[----:B------:R-:W-:Y:S01]  /*2750*/  IMAD R15, R144, R107, R9 ;  /* 0x0000006b900f7224 */ /* 0x000fe200078e0209 */
[C---:B------:R-:W-:Y:S01]  /*2760*/  SHF.L.U64.HI R9, R106.reuse, 0x7, R107 ;  /* 0x000000076a097819 */ /* 0x040fe2000001026b */
[----:B------:R-:W-:Y:S01]  /*2770*/  IMAD R13, R107, 0xa0, RZ ;  /* 0x000000a06b0d7824 */ /* 0x000fe200078e02ff */
[----:B---3--:R-:W-:Y:S01]  /*2780*/  R2P PR, R21, 0x6 ;  /* 0x0000000615007804 */ /* 0x008fe20000000000 */
[----:B------:R-:W-:Y:S02]  /*2790*/  IMAD.SHL.U32 R10, R106, 0x80, RZ ;  /* 0x000000806a0a7824 */ /* 0x000fe400078e00ff */
[----:B------:R-:W-:-:S04]  /*27a0*/  IMAD.WIDE.U32 R110, R144, R106, R110 ;  /* 0x0000006a906e7225 */ /* 0x000fc800078e006e */
[----:B------:R-:W-:Y:S01]  /*27b0*/  IMAD.WIDE.U32 R108, R144, R106, R108 ;  /* 0x0000006a906c7225 */ /* 0x000fe200078e006c */
[----:B------:R-:W-:-:S03]  /*27c0*/  SEL R32, RZ, 0x20, P4 ;  /* 0x00000020ff207807 */ /* 0x000fc60002000000 */
[----:B------:R-:W-:-:S04]  /*27d0*/  IMAD.WIDE.U32 R106, R106, 0xa0, RZ ;  /* 0x000000a06a6a7825 */ /* 0x000fc800078e00ff */
[C---:B------:R-:W-:Y:S02]  /*27e0*/  IMAD R21, R144.reuse, R101, R11 ;  /* 0x0000006590157224 */ /* 0x040fe400078e020b */
[----:B------:R-:W-:-:S04]  /*27f0*/  IMAD.WIDE.U32 R104, R144, R100, R104 ;  /* 0x0000006490687225 */ /* 0x000fc800078e0068 */
[----:B------:R-:W-:Y:S01]  /*2800*/  IMAD.WIDE.U32 R102, R144, R100, R102 ;  /* 0x0000006490667225 */ /* 0x000fe200078e0066 */
[----:B------:R-:W-:-:S03]  /*2810*/  SEL R124, R124, 0xffffffe0, !P1 ;  /* 0xffffffe07c7c7807 */ /* 0x000fc60004800000 */
[----:B------:R-:W-:Y:S02]  /*2820*/  IMAD.IADD R126, R107, 0x1, R13 ;  /* 0x000000016b7e7824 */ /* 0x000fe400078e020d */
[----:B------:R-:W-:Y:S02]  /*2830*/  IMAD.IADD R13, R111, 0x1, R15 ;  /* 0x000000016f0d7824 */ /* 0x000fe400078e020f */
[----:B------:R-:W-:Y:S01]  /*2840*/  IMAD.IADD R14, R15, 0x1, R109 ;  /* 0x000000010f0e7824 */ /* 0x000fe200078e026d */
[----:B------:R-:W-:Y:S01]  /*2850*/  IADD3 R15, R105, R21, RZ ;  /* 0x00000015690f7210 */ /* 0x000fe20007ffe0ff */
[----:B------:R-:W-:Y:S01]  /*2860*/  IMAD.IADD R133, R133, 0x1, R12 ;  /* 0x0000000185857824 */ /* 0x000fe200078e020c */
[----:B------:R-:W-:Y:S01]  /*2870*/  SHF.L.U64.HI R11, R100, 0x7, R101 ;  /* 0x00000007640b7819 */ /* 0x000fe20000010265 */
[----:B------:R-:W-:Y:S01]  /*2880*/  IMAD.IADD R20, R21, 0x1, R103 ;  /* 0x0000000115147824 */ /* 0x000fe200078e0267 */
[----:B------:R-:W-:Y:S01]  /*2890*/  IADD3 R118, P1, R188, R119, RZ ;  /* 0x00000077bc767210 */ /* 0x000fe20007f3e0ff */
[----:B------:R-:W-:Y:S01]  /*28a0*/  IMAD.SHL.U32 R12, R100, 0x80, RZ ;  /* 0x00000080640c7824 */ /* 0x000fe200078e00ff */
[----:B------:R-:W-:Y:S01]  /*28b0*/  SEL R121, R121, 0xffffffc0, !P2 ;  /* 0xffffffc079797807 */ /* 0x000fe20005000000 */
[----:B------:R-:W-:Y:S01]  /*28c0*/  IMAD.WIDE.U32 R112, R112, 0xa0, RZ ;  /* 0x000000a070707825 */ /* 0x000fe200078e00ff */
[----:B------:R-:W-:-:S02]  /*28d0*/  SHF.R.S32.HI R21, RZ, 0x4, R25 ;  /* 0x00000004ff157819 */ /* 0x000fc40000011419 */
[----:B------:R-:W-:Y:S01]  /*28e0*/  SHF.R.S32.HI R26, RZ, 0x4, R27 ;  /* 0x00000004ff1a7819 */ /* 0x000fe2000001141b */
[----:B------:R-:W-:Y:S01]  /*28f0*/  IMAD.WIDE.U32 R100, R100, 0xa0, RZ ;  /* 0x000000a064647825 */ /* 0x000fe200078e00ff */
[----:B------:R-:W-:Y:S02]  /*2900*/  SHF.R.S32.HI R28, RZ, 0x4, R29 ;  /* 0x00000004ff1c7819 */ /* 0x000fe4000001141d */
[----:B------:R-:W-:Y:S02]  /*2910*/  LOP3.LUT R39, R35, R32, RZ, 0xfc, !PT ;  /* 0x0000002023277212 */ /* 0x000fe400078efcff */
[----:B------:R-:W-:Y:S02]  /*2920*/  LOP3.LUT R25, R25, 0xfffffff0, RZ, 0xc0, !PT ;  /* 0xfffffff019197812 */ /* 0x000fe400078ec0ff */
[----:B------:R-:W-:Y:S02]  /*2930*/  LOP3.LUT R27, R27, 0xfffffff0, RZ, 0xc0, !PT ;  /* 0xfffffff01b1b7812 */ /* 0x000fe400078ec0ff */
[----:B------:R-:W-:-:S02]  /*2940*/  LOP3.LUT R29, R29, 0xfffffff0, RZ, 0xc0, !PT ;  /* 0xfffffff01d1d7812 */ /* 0x000fc400078ec0ff */
[----:B------:R-:W-:Y:S01]  /*2950*/  LOP3.LUT R34, R35, 0x1, RZ, 0xc0, !PT ;  /* 0x0000000123227812 */ /* 0x000fe200078ec0ff */
[----:B------:R-:W-:Y:S01]  /*2960*/  IMAD.SHL.U32 R99, R99, 0x2, RZ ;  /* 0x0000000263637824 */ /* 0x000fe200078e00ff */
[----:B------:R-:W-:Y:S01]  /*2970*/  IADD3.X R119, R222, R31, RZ, P1, !PT ;  /* 0x0000001fde777210 */ /* 0x000fe20000ffe4ff */
[----:B------:R-:W-:Y:S01]  /*2980*/  IMAD.IADD R130, R124, 0x1, R121 ;  /* 0x000000017c827824 */ /* 0x000fe200078e0279 */
[----:B------:R-:W-:Y:S01]  /*2990*/  LOP3.LUT R35, R39, 0x2, RZ, 0xc0, !PT ;  /* 0x0000000227237812 */ /* 0x000fe200078ec0ff */
[----:B------:R-:W-:Y:S01]  /*29a0*/  IMAD.IADD R125, R113, 0x1, R125 ;  /* 0x00000001717d7824 */ /* 0x000fe200078e027d */
[----:B------:R-:W-:Y:S01]  /*29b0*/  LOP3.LUT R36, R39, 0x4, RZ, 0xc0, !PT ;  /* 0x0000000427247812 */ /* 0x000fe200078ec0ff */
[----:B------:R-:W-:Y:S01]  /*29c0*/  IMAD.IADD R127, R101, 0x1, R127 ;  /* 0x00000001657f7824 */ /* 0x000fe200078e027f */
[----:B------:R-:W-:Y:S01]  /*29d0*/  LOP3.LUT R37, R39, 0x8, RZ, 0xc0, !PT ;  /* 0x0000000827257812 */ /* 0x000fe200078ec0ff */
[----:B------:R-:W-:Y:S01]  /*29e0*/  IMAD.IADD R33, R115, 0x1, R33 ;  /* 0x0000000173217824 */ /* 0x000fe200078e0221 */
[----:B------:R-:W-:-:S02]  /*29f0*/  LOP3.LUT R38, R39, 0x10, RZ, 0xc0, !PT ;  /* 0x0000001027267812 */ /* 0x000fc400078ec0ff */
[----:B------:R-:W-:Y:S02]  /*2a00*/  SHF.R.S32.HI R30, RZ, 0x1f, R25 ;  /* 0x0000001fff1e7819 */ /* 0x000fe40000011419 */
[----:B------:R-:W-:Y:S02]  /*2a10*/  SHF.R.S32.HI R31, RZ, 0x1f, R27 ;  /* 0x0000001fff1f7819 */ /* 0x000fe4000001141b */
[----:B------:R-:W-:Y:S02]  /*2a20*/  SHF.R.S32.HI R32, RZ, 0x1f, R29 ;  /* 0x0000001fff207819 */ /* 0x000fe4000001141d */
[----:B------:R-:W-:Y:S01]  /*2a30*/  LOP3.LUT R39, R39, 0x20, RZ, 0xc0, !PT ;  /* 0x0000002027277812 */ /* 0x000fe200078ec0ff */
[----:B------:R-:W-:Y:S06]  /*2a40*/  @!P6 BAR.SYNC.DEFER_BLOCKING 0x9, 0x100 ;  /* 0x024400000000eb1d */ /* 0x000fec0000010000 */
.L_x_2479:
        /* <DEDUP_REMOVED lines=14> */
[----:B------:R-:W-:Y:S02]  /*2b30*/  IMAD R41, R17, 0x7800, R212 ;  /* 0x0000780011297824 */ /* 0x000fe400078e02d4 */
[----:B------:R-:W-:Y:S01]  /*2b40*/  IMAD.IADD R47, R16, 0x1, R47 ;  /* 0x00000001102f7824 */ /* 0x000fe200078e022f */
[----:B------:R-:W-:Y:S02]  /*2b50*/  IADD3.X R24, R5, R92, R128, P1, P2 ;  /* 0x0000005c05187210 */ /* 0x000fe40000fe4480 */
[----:B0-----:R-:W-:-:S02]  /*2b60*/  IADD3 R48, P1, P2, R136, R122, R3 ;  /* 0x0000007a88307210 */ /* 0x001fc40007a3e003 */
[----:B------:R-:W-:Y:S02]  /*2b70*/  IADD3 R46, R16, R41, RZ ;  /* 0x00000029102e7210 */ /* 0x000fe40007ffe0ff */
        /* <DEDUP_REMOVED lines=74> */
.L_x_2384:
[----:B------:R-:W-:Y:S05]  /*3020*/  BSYNC B1 ;  /* 0x0000000000017941 */ /* 0x000fea0003800000 */
.L_x_2383:
        /* <DEDUP_REMOVED lines=56> */
.L_x_2386:
[----:B------:R-:W-:Y:S05]  /*33b0*/  BSYNC B1 ;  /* 0x0000000000017941 */ /* 0x000fea0003800000 */
.L_x_2385:
        /* <DEDUP_REMOVED lines=9> */
[----:B------:R-:W-:Y:S02]  /*3450*/  IMAD.MOV.U32 R154, RZ, RZ, R80 ;  /* 0x000000ffff9a7224 */ /* 0x000fe400078e0050 */
        /* <DEDUP_REMOVED lines=13> */
[----:B------:R-:W-:Y:S01]  /*3530*/  IMAD.MOV.U32 R152, RZ, RZ, R72 ;  /* 0x000000ffff987224 */ /* 0x000fe200078e0048 */
[----:B------:R-:W-:Y:S06]  /*3540*/  @!P1 BRA `(.L_x_2387) ;  /* 0x0000000000049947 */ /* 0x000fec0003800000 */
[----:B------:R-:W-:Y:S01]  /*3550*/  BPT.TRAP 0x1 ;  /* 0x000000040000795c */ /* 0x000fe20000300000 */
.L_x_2387:
[----:B------:R-:W-:Y:S01]  /*3560*/  LEA R97, R17, R16, 0x3 ;  /* 0x0000001011617211 */ /* 0x000fe200078e18ff */
[----:B------:R-:W-:Y:S01]  /*3570*/  BSSY B1, `(.L_x_2388) ;  /* 0x0000004000017945 */ /* 0x000fe20003800000 */
[----:B------:R-:W-:-:S04]  /*3580*/  SHF.L.U32 R98, R191, 0x1f, RZ ;  /* 0x0000001fbf627819 */ /* 0x000fc800000006ff */
[----:B------:R-:W3:Y:S02]  /*3590*/  SYNCS.PHASECHK.TRANS64.TRYWAIT P5, [R97+URZ+0x29890], R98 ;  /* 0x02989062610075a7 */ /* 0x000ee400080a017f */
[----:B---3--:R-:W-:Y:S05]  /*35a0*/  @!P5 BRA `(.L_x_2389) ;  /* 0x0000028000ecd947 */ /* 0x008fea0003800000 */
.L_x_2709:
[----:B------:R-:W-:Y:S05]  /*35b0*/  BSYNC B1 ;  /* 0x0000000000017941 */ /* 0x000fea0003800000 */
.L_x_2388:
        /* <DEDUP_REMOVED lines=11> */
[-C--:B------:R-:W-:Y:S02]  /*3670*/  F2FP.F16.E4M3.UNPACK_B R41, R165.reuse.H1 ;  /* 0x000000a5ff29723e */ /* 0x080fe400030006ff */
        /* <DEDUP_REMOVED lines=48> */
[----:B------:R-:W-:Y:S02]  /*3980*/  SHF.R.U32.HI R171, RZ, 0x10, R135 ;  /* 0x00000010ffab7819 */ /* 0x000fe40000011687 */
[----:B------:R-:W-:Y:S01]  /*3990*/  LOP3.LUT R166, R135, 0xff0000ff, RZ, 0xc0, !PT ;  /* 0xff0000ff87a67812 */ /* 0x000fe200078ec0ff */
[----:B------:R-:W-:Y:S01]  /*39a0*/  IMAD.SHL.U32 R135, R170, 0x100, RZ ;  /* 0x00000100aa877824 */ /* 0x000fe200078e00ff */
[----:B------:R-:W-:Y:S01]  /*39b0*/  LOP3.LUT R168, R168, 0xff00, R137, 0xf8, !PT ;  /* 0x0000ff00a8a87812 */ /* 0x000fe200078ef889 */
[----:B------:R-:W-:Y:S01]  /*39c0*/  IMAD.U32 R137, R169, 0x10000, RZ ;  /* 0x00010000a9897824 */ /* 0x000fe200078e00ff */
[----:B------:R-:W-:Y:S02]  /*39d0*/  MOV R167, R43 ;  /* 0x0000002b00a77202 */ /* 0x000fe40000000f00 */
        /* <DEDUP_REMOVED lines=50> */
.L_x_2395:
[----:B------:R-:W-:Y:S05]  /*3d00*/  BSYNC B3 ;  /* 0x0000000000037941 */ /* 0x000fea0003800000 */
.L_x_2394:
[----:B-1----:R4:W-:Y:S02]  /*3d10*/  STG.E.128 desc[UR54][R48.64], R40 ;  /* 0x0000002830007986 */ /* 0x0029e4000c101d36 */
.L_x_2393:
[----:B------:R-:W-:Y:S05]  /*3d20*/  BSYNC B2 ;  /* 0x0000000000027941 */ /* 0x000fea0003800000 */
.L_x_2392:
        /* <DEDUP_REMOVED lines=24> */
[----:B------:R-:W-:-:S02]  /*3eb0*/  IMAD.MOV.U32 R134, RZ, RZ, R40 ;  /* 0x000000ffff867224 */ /* 0x000fc400078e0028 */
[----:B------:R-:W-:Y:S02]  /*3ec0*/  HADD2.F32 R40, -RZ, R135.H1_H1 ;  /* 0x30000087ff287230 */ /* 0x000fe40000004100 */
        /* <DEDUP_REMOVED lines=33> */
[----:B------:R-:W-:Y:S02]  /*40e0*/  SHF.L.U32 R164, R164, 0x10, RZ ;  /* 0x00000010a4a47819 */ /* 0x000fe400000006ff */
[----:B------:R-:W-:Y:S01]  /*40f0*/  LOP3.LUT R165, R136, 0xff00, R165, 0xf8, !PT ;  /* 0x0000ff0088a57812 */ /* 0x000fe200078ef8a5 */
[----:B------:R-:W-:Y:S01]  /*4100*/  IMAD.SHL.U32 R136, R167, 0x100, RZ ;  /* 0x00000100a7887824 */ /* 0x000fe200078e00ff */
[----:B------:R-:W-:-:S04]  /*4110*/  F2FP.SATFINITE.E4M3.F32.PACK_AB_MERGE_C R40, R163, R134, R122 ;  /* 0x00000086a328723e */ /* 0x000fc8000480707a */
[----:B------:R-:W-:Y:S01]  /*4120*/  LOP3.LUT R95, R123, 0xff00, R136, 0xf8, !PT ;  /* 0x0000ff007b5f7812 */ /* 0x000fe200078ef888 */
[----:B------:R-:W-:Y:S01]  /*4130*/  IMAD.U32 R136, R166, 0x10000, RZ ;  /* 0x00010000a6887824 */ /* 0x000fe200078e00ff */
[----:B------:R-:W-:Y:S01]  /*4140*/  LOP3.LUT R123, R165, 0xff0000, R164, 0xf8, !PT ;  /* 0x00ff0000a57b7812 */ /* 0x000fe200078ef8a4 */
[----:B------:R-:W-:-:S03]  /*4150*/  IMAD.MOV.U32 R164, RZ, RZ, R43 ;  /* 0x000000ffffa47224 */ /* 0x000fc600078e002b */
[----:B------:R-:W-:Y:S02]  /*4160*/  LOP3.LUT R95, R95, 0xff0000, R136, 0xf8, !PT ;  /* 0x00ff00005f5f7812 */ /* 0x000fe400078ef888 */
[----:B------:R-:W-:Y:S02]  /*4170*/  F2FP.F16.E4M3.UNPACK_B R43, R164 ;  /* 0x000000a4ff2b723e */ /* 0x000fe400020006ff */
[----:B------:R-:W-:Y:S02]  /*4180*/  F2FP.F16.E4M3.UNPACK_B R166, R123.H1 ;  /* 0x0000007bffa6723e */ /* 0x000fe400030006ff */
[----:B------:R-:W-:Y:S01]  /*4190*/  F2FP.F16.E4M3.UNPACK_B R167, R95.H1 ;  /* 0x0000005fffa7723e */ /* 0x000fe200030006ff */
[--C-:B------:R-:W-:Y:S02]  /*41a0*/  HADD2.F32 R136, -RZ, R43.reuse.H1_H1 ;  /* 0x3000002bff887230 */ /* 0x100fe40000004100 */
[----:B------:R-:W-:Y:S02]  /*41b0*/  HADD2.F32 R168, -RZ, R166.H0_H0 ;  /* 0x200000a6ffa87230 */ /* 0x000fe40000004100 */
[----:B------:R-:W-:-:S02]  /*41c0*/  HADD2.F32 R43, -RZ, R43.H0_H0 ;  /* 0x2000002bff2b7230 */ /* 0x000fc40000004100 */
[--C-:B------:R-:W-:Y:S02]  /*41d0*/  HADD2.F32 R165, -RZ, R167.reuse.H0_H0 ;  /* 0x200000a7ffa57230 */ /* 0x100fe40000004100 */
[-C--:B------:R-:W-:Y:S01]  /*41e0*/  FMUL.FTZ R170, R136, R168.reuse ;  /* 0x000000a888aa7220 */ /* 0x080fe20000410000 */
[----:B------:R-:W-:Y:S02]  /*41f0*/  HADD2.F32 R167, -RZ, R167.H1_H1 ;  /* 0x300000a7ffa77230 */ /* 0x000fe40000004100 */
        /* <DEDUP_REMOVED lines=36> */
.L_x_2399:
[----:B------:R-:W-:Y:S05]  /*4440*/  BSYNC B3 ;  /* 0x0000000000037941 */ /* 0x000fea0003800000 */
.L_x_2398:
[----:B-1----:R0:W-:Y:S02]  /*4450*/  STG.E.128 desc[UR54][R48.64+0x20], R40 ;  /* 0x0000202830007986 */ /* 0x0021e4000c101d36 */
.L_x_2397:
[----:B------:R-:W-:Y:S05]  /*4460*/  BSYNC B2 ;  /* 0x0000000000027941 */ /* 0x000fea0003800000 */
.L_x_2396:
        /* <DEDUP_REMOVED lines=14> */
[----:B------:R-:W-:-:S02]  /*4550*/  LOP3.LUT R87, R87, 0xff0000ff, RZ, 0xc0, !PT ;  /* 0xff0000ff57577812 */ /* 0x000fc400078ec0ff */
[----:B-1----:R-:W-:Y:S02]  /*4560*/  MOV R92, R40 ;  /* 0x00000028005c7202 */ /* 0x002fe40000000f00 */
[----:B------:R-:W-:Y:S01]  /*4570*/  LOP3.LUT R87, R87, 0xff00, R86, 0xf8, !PT ;  /* 0x0000ff0057577812 */ /* 0x000fe200078ef856 */
[----:B------:R-:W-:Y:S01]  /*4580*/  IMAD.U32 R86, R123, 0x10000, RZ ;  /* 0x000100007b567824 */ /* 0x000fe200078e00ff */
[----:B------:R-:W-:Y:S01]  /*4590*/  LOP3.LUT R122, R94, 0xff00, R93, 0xf8, !PT ;  /* 0x0000ff005e7a7812 */ /* 0x000fe200078ef85d */
[----:B------:R-:W-:Y:S01]  /*45a0*/  IMAD.U32 R93, R95, 0x10000, RZ ;  /* 0x000100005f5d7824 */ /* 0x000fe200078e00ff */
        /* <DEDUP_REMOVED lines=90> */
.L_x_2403:
[----:B------:R-:W-:Y:S05]  /*4b50*/  BSYNC B3 ;  /* 0x0000000000037941 */ /* 0x000fea0003800000 */
.L_x_2402:
[----:B-1----:R0:W-:Y:S02]  /*4b60*/  STG.E.128 desc[UR54][R48.64+0x40], R40 ;  /* 0x0000402830007986 */ /* 0x0021e4000c101d36 */
.L_x_2401:
[----:B------:R-:W-:Y:S05]  /*4b70*/  BSYNC B2 ;  /* 0x0000000000027941 */ /* 0x000fea0003800000 */
.L_x_2400:
        /* <DEDUP_REMOVED lines=110> */
.L_x_2407:
[----:B------:R-:W-:Y:S05]  /*5260*/  BSYNC B3 ;  /* 0x0000000000037941 */ /* 0x000fea0003800000 */
.L_x_2406:
[----:B-1----:R0:W-:Y:S02]  /*5270*/  STG.E.128 desc[UR54][R48.64+0x60], R40 ;  /* 0x0000602830007986 */ /* 0x0021e4000c101d36 */
.L_x_2405:
[----:B------:R-:W-:Y:S05]  /*5280*/  BSYNC B2 ;  /* 0x0000000000027941 */ /* 0x000fea0003800000 */
.L_x_2404:
        /* <DEDUP_REMOVED lines=17> */
[----:B------:R-:W-:Y:S01]  /*53a0*/  IMAD.MOV.U32 R79, RZ, RZ, R41 ;  /* 0x000000ffff4f7224 */ /* 0x000fe200078e0029 */
[----:B------:R-:W-:-:S02]  /*53b0*/  SHF.L.U32 R41, R86, 0x10, RZ ;  /* 0x0000001056297819 */ /* 0x000fc400000006ff */
        /* <DEDUP_REMOVED lines=58> */
[----:B------:R-:W-:Y:S01]  /*5760*/  FMUL.FTZ R41, R85, R122 ;  /* 0x0000007a55297220 */ /* 0x000fe20000410000 */
[----:B------:R-:W-:Y:S01]  /*5770*/  HADD2.F32 R123, -RZ, R94.H1_H1 ;  /* 0x3000005eff7b7230 */ /* 0x000fe20000004100 */
[----:B------:R-:W-:Y:S01]  /*5780*/  F2FP.F16.E4M3.UNPACK_B R43, R43 ;  /* 0x0000002bff2b723e */ /* 0x000fe200020006ff */
[----:B------:R-:W-:Y:S02]  /*5790*/  HADD2.F32 R84, -RZ, R84.H0_H0 ;  /* 0x20000054ff547230 */ /* 0x000fe40000004100 */
[----:B------:R-:W-:Y:S01]  /*57a0*/  FFMA.FTZ R134, R86, R93, -R41 ;  /* 0x0000005d56867223 */ /* 0x000fe20000010829 */
[----:B------:R-:W-:-:S02]  /*57b0*/  HADD2.F32 R41, -RZ, R87.H1_H1 ;  /* 0x30000057ff297230 */ /* 0x000fc40000004100 */
[-C--:B------:R-:W-:Y:S01]  /*57c0*/  FMUL.FTZ R135, R78, R123.reuse ;  /* 0x0000007b4e877220 */ /* 0x080fe20000410000 */
[----:B------:R-:W-:Y:S01]  /*57d0*/  F2FP.F16.E4M3.UNPACK_B R42, R42 ;  /* 0x0000002aff2a723e */ /* 0x000fe200020006ff */
[----:B------:R-:W-:Y:S01]  /*57e0*/  FMUL.FTZ R123, R84, R123 ;  /* 0x0000007b547b7220 */ /* 0x000fe20000410000 */
[----:B------:R-:W-:Y:S01]  /*57f0*/  FMUL.FTZ R122, R86, R122 ;  /* 0x0000007a567a7220 */ /* 0x000fe20000410000 */
[-C--:B------:R-:W-:Y:S01]  /*5800*/  FFMA.FTZ R135, R84, R41.reuse, -R135 ;  /* 0x0000002954877223 */ /* 0x080fe20000010887 */
[----:B------:R-:W-:Y:S02]  /*5810*/  HADD2.F32 R94, -RZ, R94.H0_H0 ;  /* 0x2000005eff5e7230 */ /* 0x000fe40000004100 */
[----:B------:R-:W-:Y:S01]  /*5820*/  FFMA.FTZ R86, R78, R41, R123 ;  /* 0x000000294e567223 */ /* 0x000fe2000001007b */
[----:B------:R-:W-:Y:S02]  /*5830*/  HADD2.F32 R78, -RZ, R43.H0_H0 ;  /* 0x2000002bff4e7230 */ /* 0x000fe40000004100 */
[----:B------:R-:W-:Y:S01]  /*5840*/  FFMA.FTZ R137, R85, R93, R122 ;  /* 0x0000005d55897223 */ /* 0x000fe2000001007a */
[----:B------:R-:W-:-:S02]  /*5850*/  HADD2.F32 R41, -RZ, R42.H0_H0 ;  /* 0x2000002aff297230 */ /* 0x000fc40000004100 */
[----:B------:R-:W-:Y:S02]  /*5860*/  HADD2.F32 R43, -RZ, R43.H1_H1 ;  /* 0x3000002bff2b7230 */ /* 0x000fe40000004100 */
[-C--:B------:R-:W-:Y:S01]  /*5870*/  FMUL.FTZ R122, R78, R95.reuse ;  /* 0x0000005f4e7a7220 */ /* 0x080fe20000410000 */
[----:B------:R-:W-:Y:S02]  /*5880*/  HADD2.F32 R42, -RZ, R42.H1_H1 ;  /* 0x3000002aff2a7230 */ /* 0x000fe40000004100 */
        /* <DEDUP_REMOVED lines=15> */
.L_x_2411:
[----:B------:R-:W-:Y:S05]  /*5980*/  BSYNC B3 ;  /* 0x0000000000037941 */ /* 0x000fea0003800000 */
.L_x_2410:
[----:B-1----:R0:W-:Y:S02]  /*5990*/  STG.E.128 desc[UR54][R48.64+0x80], R40 ;  /* 0x0000802830007986 */ /* 0x0021e4000c101d36 */
.L_x_2409:
[----:B------:R-:W-:Y:S05]  /*59a0*/  BSYNC B2 ;  /* 0x0000000000027941 */ /* 0x000fea0003800000 */
.L_x_2408:
        /* <DEDUP_REMOVED lines=16> */
[----:B------:R-:W-:Y:S01]  /*5ab0*/  SHF.L.U32 R80, R80, 0x10, RZ ;  /* 0x0000001050507819 */ /* 0x000fe200000006ff */
[----:B-1----:R-:W-:Y:S01]  /*5ac0*/  IMAD.MOV.U32 R76, RZ, RZ, R40 ;  /* 0x000000ffff4c7224 */ /* 0x002fe200078e0028 */
        /* <DEDUP_REMOVED lines=28> */
[--C-:B------:R-:W-:Y:S01]  /*5c90*/  HADD2.F32 R80, -RZ, R77.reuse.H1_H1 ;  /* 0x3000004dff507230 */ /* 0x100fe20000004100 */
[----:B------:R-:W-:Y:S01]  /*5ca0*/  F2FP.F16.E4M3.UNPACK_B R83, R74.H1 ;  /* 0x0000004aff53723e */ /* 0x000fe200030006ff */
[----:B------:R-:W-:-:S02]  /*5cb0*/  HADD2.F32 R79, -RZ, R77.H0_H0 ;  /* 0x2000004dff4f7230 */ /* 0x000fc40000004100 */
        /* <DEDUP_REMOVED lines=9> */
[-C--:B------:R-:W-:Y:S01]  /*5d50*/  FFMA.FTZ R84, R79, R76.reuse, -R84 ;  /* 0x0000004c4f547223 */ /* 0x080fe20000010854 */
[----:B------:R-:W-:Y:S01]  /*5d60*/  FFMA.FTZ R81, R80, R76, R81 ;  /* 0x0000004c50517223 */ /* 0x000fe20000010051 */
[-C--:B------:R-:W-:Y:S01]  /*5d70*/  FFMA.FTZ R76, R77, R147.reuse, -R82 ;  /* 0x000000934d4c7223 */ /* 0x080fe20000010852 */
[----:B------:R-:W-:Y:S01]  /*5d80*/  FFMA.FTZ R77, R78, R147, R153 ;  /* 0x000000934e4d7223 */ /* 0x000fe20000010099 */
[----:B------:R-:W-:Y:S02]  /*5d90*/  F2FP.F16.E4M3.UNPACK_B R80, R43.H1 ;  /* 0x0000002bff50723e */ /* 0x000fe400030006ff */
[----:B------:R-:W-:Y:S02]  /*5da0*/  F2FP.SATFINITE.E4M3.F32.PACK_AB_MERGE_C R78, R86, R85, RZ ;  /* 0x00000055564e723e */ /* 0x000fe400048070ff */
[-C--:B------:R-:W-:Y:S02]  /*5db0*/  F2FP.F16.E4M3.UNPACK_B R86, R75.reuse.H1 ;  /* 0x0000004bff56723e */ /* 0x080fe400030006ff */
[----:B------:R-:W-:Y:S01]  /*5dc0*/  F2FP.SATFINITE.E4M3.F32.PACK_AB_MERGE_C R95, R81, R84, RZ ;  /* 0x00000054515f723e */ /* 0x000fe200048070ff */
[--C-:B------:R-:W-:Y:S01]  /*5dd0*/  HADD2.F32 R81, -RZ, R80.reuse.H0_H0 ;  /* 0x20000050ff517230 */ /* 0x100fe20000004100 */
[----:B------:R-:W-:Y:S01]  /*5de0*/  F2FP.F16.E4M3.UNPACK_B R79, R42.H1 ;  /* 0x0000002aff4f723e */ /* 0x000fe200030006ff */
[----:B------:R-:W-:Y:S01]  /*5df0*/  HADD2.F32 R80, -RZ, R80.H1_H1 ;  /* 0x30000050ff507230 */ /* 0x000fe20000004100 */
[----:B------:R-:W-:Y:S01]  /*5e00*/  F2FP.F16.E4M3.UNPACK_B R85, R75 ;  /* 0x0000004bff55723e */ /* 0x000fe200020006ff */
        /* <DEDUP_REMOVED lines=39> */
.L_x_2413:
[----:B------:R-:W-:Y:S05]  /*6080*/  BSYNC B2 ;  /* 0x0000000000027941 */ /* 0x000fea0003800000 */
.L_x_2412:
[----:B-1----:R0:W-:Y:S02]  /*6090*/  STG.E.128 desc[UR54][R48.64+0xa0], R40 ;  /* 0x0000a02830007986 */ /* 0x0021e4000c101d36 */
.L_x_2391:
[----:B------:R-:W-:Y:S05]  /*60a0*/  BSYNC B1 ;  /* 0x0000000000017941 */ /* 0x000fea0003800000 */
.L_x_2390:
        /* <DEDUP_REMOVED lines=111> */
.L_x_2418:
[----:B------:R-:W-:Y:S05]  /*67a0*/  BSYNC B2 ;  /* 0x0000000000027941 */ /* 0x000fea0003800000 */
.L_x_2417:
[----:B-1----:R0:W-:Y:S02]  /*67b0*/  STG.E.128 desc[UR54][R44.64], R40 ;  /* 0x000000282c007986 */ /* 0x0021e4000c101d36 */
.L_x_2416:
[----:B------:R-:W-:Y:S05]  /*67c0*/  BSYNC B1 ;  /* 0x0000000000017941 */ /* 0x000fea0003800000 */
.L_x_2415:
        /* <DEDUP_REMOVED lines=11> */
[--C-:B------:R-:W-:Y:S02]  /*6880*/  SHF.R.U32.HI R67, RZ, 0x8, R69.reuse ;  /* 0x00000008ff437819 */ /* 0x100fe40000011645 */
[----:B------:R-:W-:Y:S02]  /*6890*/  SHF.R.U32.HI R70, RZ, 0x10, R69 ;  /* 0x00000010ff467819 */ /* 0x000fe40000011645 */
[----:B------:R-:W-:Y:S01]  /*68a0*/  LOP3.LUT R68, R69, 0xff0000ff, RZ, 0xc0, !PT ;  /* 0xff0000ff45447812 */ /* 0x000fe200078ec0ff */
[----:B------:R-:W-:Y:S01]  /*68b0*/  IMAD.SHL.U32 R67, R67, 0x100, RZ ;  /* 0x0000010043437824 */ /* 0x000fe200078e00ff */
[----:B------:R-:W-:-:S02]  /*68c0*/  SHF.L.U32 R49, R49, 0x8, RZ ;  /* 0x0000000831317819 */ /* 0x000fc400000006ff */
[----:B------:R-:W-:Y:S02]  /*68d0*/  F2FP.F16.E4M3.UNPACK_B R40, R41 ;  /* 0x00000029ff28723e */ /* 0x000fe400020006ff */
[----:B------:R-:W-:Y:S01]  /*68e0*/  LOP3.LUT R66, R66, 0xff00, R49, 0xf8, !PT ;  /* 0x0000ff0042427812 */ /* 0x000fe200078ef831 */
[----:B------:R-:W-:Y:S01]  /*68f0*/  IMAD.U32 R49, R71, 0x10000, RZ ;  /* 0x0001000047317824 */ /* 0x000fe200078e00ff */
        /* <DEDUP_REMOVED lines=91> */
.L_x_2422:
[----:B------:R-:W-:Y:S05]  /*6eb0*/  BSYNC B2 ;  /* 0x0000000000027941 */ /* 0x000fea0003800000 */
.L_x_2421:
[----:B-1----:R0:W-:Y:S02]  /*6ec0*/  STG.E.128 desc[UR54][R44.64+0x20], R40 ;  /* 0x000020282c007986 */ /* 0x0021e4000c101d36 */
.L_x_2420:
[----:B------:R-:W-:Y:S05]  /*6ed0*/  BSYNC B1 ;  /* 0x0000000000017941 */ /* 0x000fea0003800000 */
.L_x_2419:
        /* <DEDUP_REMOVED lines=9> */
[----:B------:R-:W-:Y:S02]  /*6f70*/  LOP3.LUT R49, R63, 0xff0000ff, RZ, 0xc0, !PT ;  /* 0xff0000ff3f317812 */ /* 0x000fe400078ec0ff */
[----:B------:R-:W-:Y:S01]  /*6f80*/  SHF.R.U32.HI R66, RZ, 0x10, R63 ;  /* 0x00000010ff427819 */ /* 0x000fe2000001163f */
[----:B------:R-:W-:Y:S01]  /*6f90*/  IMAD.SHL.U32 R62, R62, 0x100, RZ ;  /* 0x000001003e3e7824 */ /* 0x000fe200078e00ff */
[--C-:B------:R-:W-:Y:S02]  /*6fa0*/  SHF.R.U32.HI R64, RZ, 0x8, R65.reuse ;  /* 0x00000008ff407819 */ /* 0x100fe40000011641 */
[----:B------:R-:W-:Y:S02]  /*6fb0*/  LOP3.LUT R63, R65, 0xff0000ff, RZ, 0xc0, !PT ;  /* 0xff0000ff413f7812 */ /* 0x000fe400078ec0ff */
[----:B------:R-:W-:-:S02]  /*6fc0*/  SHF.R.U32.HI R65, RZ, 0x10, R65 ;  /* 0x00000010ff417819 */ /* 0x000fc40000011641 */
[----:B------:R-:W-:Y:S02]  /*6fd0*/  SHF.L.U32 R64, R64, 0x8, RZ ;  /* 0x0000000840407819 */ /* 0x000fe400000006ff */
        /* <DEDUP_REMOVED lines=94> */
.L_x_2426:
[----:B------:R-:W-:Y:S05]  /*75c0*/  BSYNC B2 ;  /* 0x0000000000027941 */ /* 0x000fea0003800000 */
.L_x_2425:
[----:B-1----:R0:W-:Y:S02]  /*75d0*/  STG.E.128 desc[UR54][R44.64+0x40], R40 ;  /* 0x000040282c007986 */ /* 0x0021e4000c101d36 */
.L_x_2424:
[----:B------:R-:W-:Y:S05]  /*75e0*/  BSYNC B1 ;  /* 0x0000000000017941 */ /* 0x000fea0003800000 */
.L_x_2423:
        /* <DEDUP_REMOVED lines=110> */
.L_x_2430:
[----:B------:R-:W-:Y:S05]  /*7cd0*/  BSYNC B2 ;  /* 0x0000000000027941 */ /* 0x000fea0003800000 */
.L_x_2429:
[----:B-1----:R0:W-:Y:S02]  /*7ce0*/  STG.E.128 desc[UR54][R44.64+0x60], R40 ;  /* 0x000060282c007986 */ /* 0x0021e4000c101d36 */
.L_x_2428:
[----:B------:R-:W-:Y:S05]  /*7cf0*/  BSYNC B1 ;  /* 0x0000000000017941 */ /* 0x000fea0003800000 */
.L_x_2427:
        /* <DEDUP_REMOVED lines=13> */
[----:B------:R-:W-:Y:S02]  /*7dd0*/  SHF.R.U32.HI R55, RZ, 0x8, R57 ;  /* 0x00000008ff377819 */ /* 0x000fe40000011639 */
[----:B------:R-:W-:Y:S02]  /*7de0*/  LOP3.LUT R54, R57, 0xff0000ff, RZ, 0xc0, !PT ;  /* 0xff0000ff39367812 */ /* 0x000fe400078ec0ff */
[----:B------:R-:W-:-:S02]  /*7df0*/  SHF.L.U32 R43, R55, 0x8, RZ ;  /* 0x00000008372b7819 */ /* 0x000fc400000006ff */
[----:B------:R-:W-:Y:S02]  /*7e00*/  SHF.R.U32.HI R58, RZ, 0x10, R57 ;  /* 0x00000010ff3a7819 */ /* 0x000fe40000011639 */
[----:B------:R-:W-:Y:S01]  /*7e10*/  LOP3.LUT R43, R54, 0xff00, R43, 0xf8, !PT ;  /* 0x0000ff00362b7812 */ /* 0x000fe200078ef82b */
[----:B------:R-:W-:Y:S01]  /*7e20*/  IMAD.U32 R54, R56, 0x10000, RZ ;  /* 0x0001000038367824 */ /* 0x000fe200078e00ff */
[----:B------:R-:W-:Y:S01]  /*7e30*/  LOP3.LUT R47, R47, 0xff00, R42, 0xf8, !PT ;  /* 0x0000ff002f2f7812 */ /* 0x000fe200078ef82a */
[----:B------:R-:W-:Y:S01]  /*7e40*/  IMAD.U32 R58, R58, 0x10000, RZ ;  /* 0x000100003a3a7824 */ /* 0x000fe200078e00ff */
[----:B------:R-:W-:Y:S02]  /*7e50*/  F2FP.F16.E4M3.UNPACK_B R55, R91.H1 ;  /* 0x0000005bff37723e */ /* 0x000fe400030006ff */
[-C--:B------:R-:W-:Y:S02]  /*7e60*/  F2FP.F16.E4M3.UNPACK_B R42, R41.reuse ;  /* 0x00000029ff2a723e */ /* 0x080fe400020006ff */
[----:B------:R-:W-:Y:S01]  /*7e70*/  LOP3.LUT R56, R47, 0xff0000, R54, 0xf8, !PT ;  /* 0x00ff00002f387812 */ /* 0x000fe200078ef836 */
[--C-:B------:R-:W-:Y:S01]  /*7e80*/  HADD2.F32 R57, -RZ, R55.reuse.H0_H0 ;  /* 0x20000037ff397230 */ /* 0x100fe20000004100 */
        /* <DEDUP_REMOVED lines=86> */
.L_x_2434:
[----:B------:R-:W-:Y:S05]  /*83f0*/  BSYNC B2 ;  /* 0x0000000000027941 */ /* 0x000fea0003800000 */
.L_x_2433:
[----:B-1----:R0:W-:Y:S02]  /*8400*/  STG.E.128 desc[UR54][R44.64+0x80], R40 ;  /* 0x000080282c007986 */ /* 0x0021e4000c101d36 */
.L_x_2432:
[----:B------:R-:W-:Y:S05]  /*8410*/  BSYNC B1 ;  /* 0x0000000000017941 */ /* 0x000fea0003800000 */
.L_x_2431:
        /* <DEDUP_REMOVED lines=12> */
[----:B------:R-:W-:Y:S02]  /*84e0*/  LOP3.LUT R49, R51, 0xff0000ff, RZ, 0xc0, !PT ;  /* 0xff0000ff33317812 */ /* 0x000fe400078ec0ff */
[----:B------:R-:W-:Y:S02]  /*84f0*/  SHF.R.U32.HI R51, RZ, 0x10, R53 ;  /* 0x00000010ff337819 */ /* 0x000fe40000011635 */
[----:B------:R-:W-:-:S02]  /*8500*/  LOP3.LUT R50, R53, 0xff0000ff, RZ, 0xc0, !PT ;  /* 0xff0000ff35327812 */ /* 0x000fc400078ec0ff */
[----:B------:R-:W-:Y:S02]  /*8510*/  SHF.L.U32 R43, R46, 0x8, RZ ;  /* 0x000000082e2b7819 */ /* 0x000fe400000006ff */
        /* <DEDUP_REMOVED lines=95> */
.L_x_2436:
[----:B------:R-:W-:Y:S05]  /*8b10*/  BSYNC B1 ;  /* 0x0000000000017941 */ /* 0x000fea0003800000 */
.L_x_2435:
[----:B-1----:R0:W-:Y:S01]  /*8b20*/  STG.E.128 desc[UR54][R44.64+0xa0], R40 ;  /* 0x0000a0282c007986 */ /* 0x0021e2000c101d36 */
[----:B------:R-:W-:Y:S05]  /*8b30*/  BRA `(.L_x_2414) ;  /* 0x0000006800647947 */ /* 0x000fea0003800000 */
.L_x_2382:
        /* <DEDUP_REMOVED lines=43> */
.L_x_2438:
[----:B------:R-:W-:Y:S05]  /*8df0*/  BSYNC B1 ;  /* 0x0000000000017941 */ /* 0x000fea0003800000 */
.L_x_2437:
        /* <DEDUP_REMOVED lines=47> */
.L_x_2440:
[----:B------:R-:W-:Y:S05]  /*90f0*/  BSYNC B1 ;  /* 0x0000000000017941 */ /* 0x000fea0003800000 */
.L_x_2439:
[----:B------:R-:W-:Y:S01]  /*9100*/  UISETP.NE.AND UP0, UPT, UR53, 0x3, UPT ;  /* 0x000000033500788c */ /* 0x000fe2000bf05270 */
[----:B------:R-:W-:Y:S01]  /*9110*/  MOV R171, R44 ;  /* 0x0000002c00ab7202 */ /* 0x000fe20000000f00 */
[----:B------:R-:W-:Y:S01]  /*9120*/  IMAD.MOV.U32 R170, RZ, RZ, R46 ;  /* 0x000000ffffaa7224 */ /* 0x000fe200078e002e */
[----:B------:R-:W-:Y:S01]  /*9130*/  MOV R169, R56 ;  /* 0x0000003800a97202 */ /* 0x000fe20000000f00 */
[----:B------:R-:W-:Y:S01]  /*9140*/  IMAD.MOV.U32 R163, RZ, RZ, R48 ;  /* 0x000000ffffa37224 */ /* 0x000fe200078e0030 */
[----:B-----5:R-:W-:Y:S01]  /*9150*/  MOV R150, R68 ;  /* 0x0000004400967202 */ /* 0x020fe20000000f00 */
[----:B------:R-:W-:Y:S01]  /*9160*/  IMAD.MOV.U32 R164, RZ, RZ, R50 ;  /* 0x000000ffffa47224 */ /* 0x000fe200078e0032 */
[----:B------:R-:W-:Y:S01]  /*9170*/  PLOP3.LUT P1, PT, PT, PT, UP0, 0x80, 0x0 ;  /* 0x000000000000781c */ /* 0x000fe20003f2f008 */
        /* <DEDUP_REMOVED lines=18> */
.L_x_2441:
[----:B------:R-:W-:Y:S01]  /*92a0*/  IMAD R97, R17, 0x8, R16 ;  /* 0x0000000811617824 */ /* 0x000fe200078e0210 */
[----:B------:R-:W-:Y:S01]  /*92b0*/  SHF.L.U32 R98, R191, 0x1f, RZ ;  /* 0x0000001fbf627819 */ /* 0x000fe200000006ff */
[----:B------:R-:W1:Y:S01]  /*92c0*/  LDC R149, c[0x0][0x2f4] ;  /* 0x0000bd00ff957b82 */ /* 0x000e620000000800 */
[----:B------:R-:W-:Y:S02]  /*92d0*/  BSSY B1, `(.L_x_2442) ;  /* 0x0000004000017945 */ /* 0x000fe40003800000 */
[----:B------:R-:W2:Y:S05]  /*92e0*/  SYNCS.PHASECHK.TRANS64.TRYWAIT P5, [R97+URZ+0x29890], R98 ;  /* 0x02989062610075a7 */ /* 0x000eaa00080a017f */
[----:B------:R-:W3:Y:S01]  /*92f0*/  LDC.64 R134, c[0x0][0x300] ;  /* 0x0000c000ff867b82 */ /* 0x000ee20000000a00 */
[----:B--2---:R-:W-:Y:S05]  /*9300*/  @!P5 BRA `(.L_x_2443) ;  /* 0x0000022400a8d947 */ /* 0x004fea0003800000 */
.L_x_2710:
[----:B------:R-:W-:Y:S05]  /*9310*/  BSYNC B1 ;  /* 0x0000000000017941 */ /* 0x000fea0003800000 */
.L_x_2442:
[----:B------:R-:W-:Y:S01]  /*9320*/  BSSY B1, `(.L_x_2444) ;  /* 0x00002f0000017945 */ /* 0x000fe20003800000 */
[----:B-1----:R-:W-:Y:S01]  /*9330*/  IMAD.IADD R154, R149, 0x1, -R99 ;  /* 0x00000001959a7824 */ /* 0x002fe200078e0a63 */
[----:B------:R-:W-:Y:S02]  /*9340*/  MOV R137, R92 ;  /* 0x0000005c00897202 */ /* 0x000fe40000000f00 */
[----:B------:R-:W-:Y:S05]  /*9350*/  @P4 BRA `(.L_x_2445) ;  /* 0x0000002c00b04947 */ /* 0x000fea0003800000 */
        /* <DEDUP_REMOVED lines=31> */
[--C-:B------:R-:W-:Y:S02]  /*9550*/  SHF.R.U32.HI R53, RZ, 0x8, R55.reuse ;  /* 0x00000008ff357819 */ /* 0x100fe40000011637 */
[----:B------:R-:W-:Y:S02]  /*9560*/  SHF.R.U32.HI R42, RZ, 0x10, R55 ;  /* 0x00000010ff2a7819 */ /* 0x000fe40000011637 */
[----:B------:R-:W-:Y:S01]  /*9570*/  LOP3.LUT R178, R55, 0xff0000ff, RZ, 0xc0, !PT ;  /* 0xff0000ff37b27812 */ /* 0x000fe200078ec0ff */
[----:B------:R-:W-:Y:S01]  /*9580*/  IMAD.SHL.U32 R53, R53, 0x100, RZ ;  /* 0x0000010035357824 */ /* 0x000fe200078e00ff */
[----:B------:R-:W-:-:S02]  /*9590*/  SHF.R.U32.HI R55, RZ, 0x8, R41 ;  /* 0x00000008ff377819 */ /* 0x000fc40000011629 */
[----:B------:R-:W-:Y:S02]  /*95a0*/  SHF.L.U32 R180, R54, 0x8, RZ ;  /* 0x0000000836b47819 */ /* 0x000fe400000006ff */
[----:B------:R-:W-:Y:S02]  /*95b0*/  SHF.R.U32.HI R177, RZ, 0x10, R41 ;  /* 0x00000010ffb17819 */ /* 0x000fe40000011629 */
[----:B------:R-:W-:Y:S01]  /*95c0*/  LOP3.LUT R52, R52, 0xff00, R180, 0xf8, !PT ;  /* 0x0000ff0034347812 */ /* 0x000fe200078ef8b4 */
[----:B------:R-:W-:Y:S01]  /*95d0*/  IMAD.SHL.U32 R180, R55, 0x100, RZ ;  /* 0x0000010037b47824 */ /* 0x000fe200078e00ff */
[----:B------:R-:W-:Y:S02]  /*95e0*/  LOP3.LUT R179, R41, 0xff0000ff, RZ, 0xc0, !PT ;  /* 0xff0000ff29b37812 */ /* 0x000fe400078ec0ff */
        /* <DEDUP_REMOVED lines=30> */
[C---:B------:R-:W-:Y:S01]  /*97d0*/  FMUL.FTZ R180, R52.reuse, R180 ;  /* 0x000000b434b47220 */ /* 0x040fe20000410000 */
[----:B------:R-:W-:Y:S02]  /*97e0*/  IMAD.U32 R41, R41, 0x10000, RZ ;  /* 0x0001000029297824 */ /* 0x000fe400078e00ff */
        /* <DEDUP_REMOVED lines=164> */
.L_x_2449:
[----:B------:R-:W-:Y:S05]  /*a230*/  BSYNC B3 ;  /* 0x0000000000037941 */ /* 0x000fea0003800000 */
.L_x_2448:
        /* <DEDUP_REMOVED lines=12> */
.L_x_2447:
[----:B------:R-:W-:Y:S05]  /*a300*/  BSYNC B2 ;  /* 0x0000000000027941 */ /* 0x000fea0003800000 */
.L_x_2446:
        /* <DEDUP_REMOVED lines=37> */
[----:B------:R-:W-:Y:S01]  /*a560*/  IMAD.U32 R46, R56, 0x10000, RZ ;  /* 0x00010000382e7824 */ /* 0x000fe200078e00ff */
[----:B------:R-:W-:Y:S01]  /*a570*/  LOP3.LUT R44, R44, 0xff00, R45, 0xf8, !PT ;  /* 0x0000ff002c2c7812 */ /* 0x000fe200078ef82d */
[----:B------:R-:W-:Y:S02]  /*a580*/  IMAD.U32 R45, R58, 0x10000, RZ ;  /* 0x000100003a2d7824 */ /* 0x000fe400078e00ff */
[----:B-1----:R-:W-:Y:S01]  /*a590*/  IMAD.MOV.U32 R58, RZ, RZ, R53 ;  /* 0x000000ffff3a7224 */ /* 0x002fe200078e0035 */
[----:B------:R-:W-:Y:S01]  /*a5a0*/  LOP3.LUT R57, R57, 0xff0000, R46, 0xf8, !PT ;  /* 0x00ff000039397812 */ /* 0x000fe200078ef82e */
[--C-:B------:R-:W-:Y:S01]  /*a5b0*/  HADD2.F32 R177, -RZ, R175.reuse.H0_H0 ;  /* 0x200000afffb17230 */ /* 0x100fe20000004100 */
[----:B0-----:R-:W-:Y:S01]  /*a5c0*/  F2FP.F16.E4M3.UNPACK_B R53, R41 ;  /* 0x00000029ff35723e */ /* 0x001fe200020006ff */
[----:B------:R-:W-:Y:S01]  /*a5d0*/  HADD2.F32 R175, -RZ, R175.H1_H1 ;  /* 0x300000afffaf7230 */ /* 0x000fe20000004100 */
[----:B------:R-:W-:-:S02]  /*a5e0*/  F2FP.F16.E4M3.UNPACK_B R91, R58 ;  /* 0x0000003aff5b723e */ /* 0x000fc400020006ff */
[----:B------:R-:W-:Y:S01]  /*a5f0*/  F2FP.F16.E4M3.UNPACK_B R92, R57 ;  /* 0x00000039ff5c723e */ /* 0x000fe200020006ff */
[----:B------:R-:W-:Y:S01]  /*a600*/  HADD2.F32 R56, -RZ, R53.H0_H0 ;  /* 0x20000035ff387230 */ /* 0x000fe20000004100 */
[----:B------:R-:W-:Y:S01]  /*a610*/  LOP3.LUT R44, R44, 0xff0000, R45, 0xf8, !PT ;  /* 0x00ff00002c2c7812 */ /* 0x000fe200078ef82d */
[--C-:B------:R-:W-:Y:S01]  /*a620*/  HADD2.F32 R46, -RZ, R91.reuse.H0_H0 ;  /* 0x2000005bff2e7230 */ /* 0x100fe20000004100 */
[----:B------:R-:W-:Y:S01]  /*a630*/  F2FP.F16.E4M3.UNPACK_B R58, R58.H1 ;  /* 0x0000003aff3a723e */ /* 0x000fe200030006ff */
[----:B------:R-:W-:Y:S01]  /*a640*/  HADD2.F32 R91, -RZ, R91.H1_H1 ;  /* 0x3000005bff5b7230 */ /* 0x000fe20000004100 */
[----:B------:R-:W-:Y:S01]  /*a650*/  F2FP.F16.E4M3.UNPACK_B R45, R44 ;  /* 0x0000002cff2d723e */ /* 0x000fe200020006ff */
[--C-:B------:R-:W-:Y:S02]  /*a660*/  HADD2.F32 R94, -RZ, R92.reuse.H1_H1 ;  /* 0x3000005cff5e7230 */ /* 0x100fe40000004100 */
[----:B------:R-:W-:Y:S02]  /*a670*/  HADD2.F32 R53, -RZ, R53.H1_H1 ;  /* 0x30000035ff357230 */ /* 0x000fe40000004100 */
[----:B------:R-:W-:-:S02]  /*a680*/  HADD2.F32 R95, -RZ, R92.H0_H0 ;  /* 0x2000005cff5f7230 */ /* 0x000fc40000004100 */
[-C--:B------:R-:W-:Y:S01]  /*a690*/  FMUL.FTZ R172, R91, R94.reuse ;  /* 0x0000005e5bac7220 */ /* 0x080fe20000410000 */
[--C-:B------:R-:W-:Y:S02]  /*a6a0*/  HADD2.F32 R92, -RZ, R45.reuse.H1_H1 ;  /* 0x3000002dff5c7230 */ /* 0x100fe40000004100 */
[----:B------:R-:W-:Y:S01]  /*a6b0*/  FMUL.FTZ R94, R53, R94 ;  /* 0x0000005e355e7220 */ /* 0x000fe20000410000 */
[----:B------:R-:W-:Y:S02]  /*a6c0*/  HADD2.F32 R93, -RZ, R45.H0_H0 ;  /* 0x2000002dff5d7230 */ /* 0x000fe40000004100 */
[-C--:B------:R-:W-:Y:S01]  /*a6d0*/  FMUL.FTZ R173, R46, R95.reuse ;  /* 0x0000005f2ead7220 */ /* 0x080fe20000410000 */
[----:B------:R-:W-:Y:S01]  /*a6e0*/  FMUL.FTZ R95, R56, R95 ;  /* 0x0000005f385f7220 */ /* 0x000fe20000410000 */
[-C--:B------:R-:W-:Y:S01]  /*a6f0*/  FFMA.FTZ R45, R91, R92.reuse, R94 ;  /* 0x0000005c5b2d7223 */ /* 0x080fe2000001005e */
[----:B------:R-:W-:Y:S01]  /*a700*/  F2FP.F16.E4M3.UNPACK_B R91, R57.H1 ;  /* 0x00000039ff5b723e */ /* 0x000fe200030006ff */
[----:B------:R-:W-:Y:S01]  /*a710*/  FFMA.FTZ R53, R53, R92, -R172 ;  /* 0x0000005c35357223 */ /* 0x000fe200000108ac */
        /* <DEDUP_REMOVED lines=26> */
[----:B------:R-:W-:Y:S02]  /*a8c0*/  SHF.R.U32.HI R93, RZ, 0x10, R47 ;  /* 0x00000010ff5d7819 */ /* 0x000fe4000001162f */
[----:B------:R-:W-:Y:S02]  /*a8d0*/  SHF.L.U32 R92, R92, 0x8, RZ ;  /* 0x000000085c5c7819 */ /* 0x000fe400000006ff */
[----:B------:R-:W-:Y:S01]  /*a8e0*/  LOP3.LUT R59, R59, 0xff00, R94, 0xf8, !PT ;  /* 0x0000ff003b3b7812 */ /* 0x000fe200078ef85e */
[----:B------:R-:W-:Y:S01]  /*a8f0*/  IMAD.U32 R94, R93, 0x10000, RZ ;  /* 0x000100005d5e7824 */ /* 0x000fe200078e00ff */
[----:B------:R-:W-:Y:S01]  /*a900*/  LOP3.LUT R47, R91, 0xff00, R92, 0xf8, !PT ;  /* 0x0000ff005b2f7812 */ /* 0x000fe200078ef85c */
[----:B------:R-:W-:Y:S01]  /*a910*/  IMAD.U32 R92, R95, 0x10000, RZ ;  /* 0x000100005f5c7824 */ /* 0x000fe200078e00ff */
[----:B------:R-:W-:-:S02]  /*a920*/  F2FP.F16.E4M3.UNPACK_B R91, R43 ;  /* 0x0000002bff5b723e */ /* 0x000fc400020006ff */
[----:B------:R-:W-:Y:S01]  /*a930*/  LOP3.LUT R93, R59, 0xff0000, R94, 0xf8, !PT ;  /* 0x00ff00003b5d7812 */ /* 0x000fe200078ef85e */
[----:B------:R-:W-:Y:S01]  /*a940*/  IMAD.MOV.U32 R94, RZ, RZ, R55 ;  /* 0x000000ffff5e7224 */ /* 0x000fe200078e0037 */
[----:B------:R-:W-:Y:S01]  /*a950*/  LOP3.LUT R47, R47, 0xff0000, R92, 0xf8, !PT ;  /* 0x00ff00002f2f7812 */ /* 0x000fe200078ef85c */
[--C-:B------:R-:W-:Y:S01]  /*a960*/  HADD2.F32 R173, -RZ, R91.reuse.H0_H0 ;  /* 0x2000005bffad7230 */ /* 0x100fe20000004100 */
[----:B------:R-:W-:Y:S01]  /*a970*/  F2FP.F16.E4M3.UNPACK_B R95, R93 ;  /* 0x0000005dff5f723e */ /* 0x000fe200020006ff */
[----:B------:R-:W-:Y:S01]  /*a980*/  HADD2.F32 R91, -RZ, R91.H1_H1 ;  /* 0x3000005bff5b7230 */ /* 0x000fe20000004100 */
[-C--:B------:R-:W-:Y:S02]  /*a990*/  F2FP.F16.E4M3.UNPACK_B R55, R94.reuse ;  /* 0x0000005eff37723e */ /* 0x080fe400020006ff */
[----:B------:R-:W-:Y:S01]  /*a9a0*/  F2FP.F16.E4M3.UNPACK_B R172, R47 ;  /* 0x0000002fffac723e */ /* 0x000fe200020006ff */
[----:B------:R-:W-:Y:S01]  /*a9b0*/  HADD2.F32 R176, -RZ, R95.H0_H0 ;  /* 0x2000005fffb07230 */ /* 0x000fe20000004100 */
[----:B------:R-:W-:Y:S01]  /*a9c0*/  F2FP.F16.E4M3.UNPACK_B R94, R94.H1 ;  /* 0x0000005eff5e723e */ /* 0x000fe200030006ff */
[--C-:B------:R-:W-:Y:S01]  /*a9d0*/  HADD2.F32 R59, -RZ, R55.reuse.H0_H0 ;  /* 0x20000037ff3b7230 */ /* 0x100fe20000004100 */
[----:B------:R-:W-:Y:S01]  /*a9e0*/  F2FP.F16.E4M3.UNPACK_B R93, R93.H1 ;  /* 0x0000005dff5d723e */ /* 0x000fe200030006ff */
[----:B------:R-:W-:Y:S01]  /*a9f0*/  HADD2.F32 R174, -RZ, R172.H0_H0 ;  /* 0x200000acffae7230 */ /* 0x000fe20000004100 */
[----:B------:R-:W-:Y:S01]  /*aa00*/  F2FP.SATFINITE.E4M3.F32.PACK_AB_MERGE_C R44, R58, R44, RZ ;  /* 0x0000002c3a2c723e */ /* 0x000fe200048070ff */
[----:B------:R-:W-:-:S02]  /*aa10*/  HADD2.F32 R55, -RZ, R55.H1_H1 ;  /* 0x30000037ff377230 */ /* 0x000fc40000004100 */
[-C--:B------:R-:W-:Y:S01]  /*aa20*/  FMUL.FTZ R92, R59, R176.reuse ;  /* 0x000000b03b5c7220 */ /* 0x080fe20000410000 */
[----:B------:R-:W-:Y:S01]  /*aa30*/  FMUL.FTZ R176, R173, R176 ;  /* 0x000000b0adb07220 */ /* 0x000fe20000410000 */
[----:B------:R-:W-:Y:S01]  /*aa40*/  HADD2.F32 R172, -RZ, R172.H1_H1 ;  /* 0x300000acffac7230 */ /* 0x000fe20000004100 */
[----:B------:R-:W-:Y:S01]  /*aa50*/  F2FP.SATFINITE.E4M3.F32.PACK_AB_MERGE_C R57, R57, R41, RZ ;  /* 0x000000293939723e */ /* 0x000fe200048070ff */
[-C--:B------:R-:W-:Y:S01]  /*aa60*/  FFMA.FTZ R92, R173, R174.reuse, -R92 ;  /* 0x000000aead5c7223 */ /* 0x080fe2000001085c */
[----:B------:R-:W-:Y:S01]  /*aa70*/  FFMA.FTZ R59, R59, R174, R176 ;  /* 0x000000ae3b3b7223 */ /* 0x000fe200000100b0 */
[----:B------:R-:W-:Y:S01]  /*aa80*/  HADD2.F32 R174, -RZ, R95.H1_H1 ;  /* 0x3000005fffae7230 */ /* 0x000fe20000004100 */
[----:B------:R-:W-:Y:S01]  /*aa90*/  F2FP.F16.E4M3.UNPACK_B R95, R43.H1 ;  /* 0x0000002bff5f723e */ /* 0x000fe200030006ff */
[--C-:B------:R-:W-:Y:S01]  /*aaa0*/  HADD2.F32 R173, -RZ, R94.reuse.H1_H1 ;  /* 0x3000005effad7230 */ /* 0x100fe20000004100 */
[----:B------:R-:W-:Y:S02]  /*aab0*/  F2FP.SATFINITE.E4M3.F32.PACK_AB_MERGE_C R41, R53, R56, R44 ;  /* 0x000000383529723e */ /* 0x000fe4000480702c */
[-C--:B------:R-:W-:Y:S01]  /*aac0*/  FMUL.FTZ R176, R55, R174.reuse ;  /* 0x000000ae37b07220 */ /* 0x080fe20000410000 */
[----:B------:R-:W-:Y:S01]  /*aad0*/  FMUL.FTZ R174, R91, R174 ;  /* 0x000000ae5bae7220 */ /* 0x000fe20000410000 */
[----:B------:R-:W-:Y:S01]  /*aae0*/  HADD2.F32 R43, -RZ, R95.H0_H0 ;  /* 0x2000005fff2b7230 */ /* 0x000fe20000004100 */
[----:B------:R-:W-:Y:S01]  /*aaf0*/  F2FP.SATFINITE.E4M3.F32.PACK_AB_MERGE_C R53, R45, R46, R57 ;  /* 0x0000002e2d35723e */ /* 0x000fe20004807039 */
[-C--:B------:R-:W-:Y:S01]  /*ab00*/  FFMA.FTZ R91, R91, R172.reuse, -R176 ;  /* 0x000000ac5b5b7223 */ /* 0x080fe200000108b0 */
[----:B------:R-:W-:Y:S01]  /*ab10*/  FFMA.FTZ R55, R55, R172, R174 ;  /* 0x000000ac37377223 */ /* 0x000fe200000100ae */
[----:B------:R-:W-:Y:S01]  /*ab20*/  F2FP.F16.E4M3.UNPACK_B R172, R47.H1 ;  /* 0x0000002fffac723e */ /* 0x000fe200030006ff */
[----:B------:R-:W-:-:S02]  /*ab30*/  HADD2.F32 R47, -RZ, R94.H0_H0 ;  /* 0x2000005eff2f7230 */ /* 0x000fc40000004100 */
[--C-:B------:R-:W-:Y:S02]  /*ab40*/  HADD2.F32 R176, -RZ, R93.reuse.H0_H0 ;  /* 0x2000005dffb07230 */ /* 0x100fe40000004100 */
[--C-:B------:R-:W-:Y:S02]  /*ab50*/  HADD2.F32 R174, -RZ, R172.reuse.H0_H0 ;  /* 0x200000acffae7230 */ /* 0x100fe40000004100 */
[----:B------:R-:W-:Y:S02]  /*ab60*/  HADD2.F32 R94, -RZ, R93.H1_H1 ;  /* 0x3000005dff5e7230 */ /* 0x000fe40000004100 */
[-C--:B------:R-:W-:Y:S01]  /*ab70*/  FMUL.FTZ R178, R47, R176.reuse ;  /* 0x000000b02fb27220 */ /* 0x080fe20000410000 */
[C---:B------:R-:W-:Y:S01]  /*ab80*/  FMUL.FTZ R176, R43.reuse, R176 ;  /* 0x000000b02bb07220 */ /* 0x040fe20000410000 */
[----:B------:R-:W-:Y:S02]  /*ab90*/  HADD2.F32 R95, -RZ, R95.H1_H1 ;  /* 0x3000005fff5f7230 */ /* 0x000fe40000004100 */
[-C--:B------:R-:W-:Y:S01]  /*aba0*/  FFMA.FTZ R43, R43, R174.reuse, -R178 ;  /* 0x000000ae2b2b7223 */ /* 0x080fe200000108b2 */
[----:B------:R-:W-:Y:S01]  /*abb0*/  FFMA.FTZ R47, R47, R174, R176 ;  /* 0x000000ae2f2f7223 */ /* 0x000fe200000100b0 */
[----:B------:R-:W-:-:S02]  /*abc0*/  HADD2.F32 R172, -RZ, R172.H1_H1 ;  /* 0x300000acffac7230 */ /* 0x000fc40000004100 */
        /* <DEDUP_REMOVED lines=48> */
[----:B------:R-:W-:Y:S01]  /*aed0*/  FFMA.FTZ R52, R52, R169, R171 ;  /* 0x000000a934347223 */ /* 0x000fe200000100ab */
[----:B------:R-:W-:Y:S02]  /*aee0*/  MOV R95, R42 ;  /* 0x0000002a005f7202 */ /* 0x000fe40000000f00 */
        /* <DEDUP_REMOVED lines=45> */
.L_x_2453:
[----:B------:R-:W-:Y:S05]  /*b1c0*/  BSYNC B3 ;  /* 0x0000000000037941 */ /* 0x000fea0003800000 */
.L_x_2452:
        /* <DEDUP_REMOVED lines=10> */
.L_x_2451:
[----:B------:R-:W-:Y:S05]  /*b270*/  BSYNC B2 ;  /* 0x0000000000027941 */ /* 0x000fea0003800000 */
.L_x_2450:
        /* <DEDUP_REMOVED lines=46> */
[----:B------:R-:W-:Y:S02]  /*b560*/  LOP3.LUT R63, R49, 0xff0000ff, RZ, 0xc0, !PT ;  /* 0xff0000ff313f7812 */ /* 0x000fe400078ec0ff */
[----:B------:R-:W-:Y:S01]  /*b570*/  MOV R49, R46 ;  /* 0x0000002e00317202 */ /* 0x000fe20000000f00 */
[----:B------:R-:W-:Y:S01]  /*b580*/  IMAD.SHL.U32 R46, R60, 0x100, RZ ;  /* 0x000001003c2e7824 */ /* 0x000fe200078e00ff */
[----:B------:R-:W-:-:S02]  /*b590*/  LOP3.LUT R44, R59, 0xff0000, R44, 0xf8, !PT ;  /* 0x00ff00003b2c7812 */ /* 0x000fc400078ef82c */
        /* <DEDUP_REMOVED lines=11> */
[----:B------:R-:W-:Y:S01]  /*b650*/  HADD2.F32 R51, -RZ, R58.H0_H0 ;  /* 0x2000003aff337230 */ /* 0x000fe20000004100 */
[----:B------:R-:W-:Y:S01]  /*b660*/  SHF.L.U32 R46, R50, 0x10, RZ ;  /* 0x00000010322e7819 */ /* 0x000fe200000006ff */
[----:B------:R-:W-:Y:S02]  /*b670*/  IMAD.U32 R50, R57, 0x10000, RZ ;  /* 0x0001000039327824 */ /* 0x000fe400078e00ff */
[----:B------:R-:W-:Y:S01]  /*b680*/  FMUL.FTZ R88, R60, R42 ;  /* 0x0000002a3c587220 */ /* 0x000fe20000410000 */
[----:B------:R-:W-:-:S02]  /*b690*/  HADD2.F32 R57, -RZ, R61.H0_H0 ;  /* 0x2000003dff397230 */ /* 0x000fc40000004100 */
[----:B------:R-:W-:Y:S01]  /*b6a0*/  FMUL.FTZ R91, R51, R42 ;  /* 0x0000002a335b7220 */ /* 0x000fe20000410000 */
[----:B------:R-:W-:Y:S01]  /*b6b0*/  HADD2.F32 R58, -RZ, R58.H1_H1 ;  /* 0x3000003aff3a7230 */ /* 0x000fe20000004100 */
[----:B------:R-:W-:Y:S01]  /*b6c0*/  LOP3.LUT R42, R89, 0xff0000, R50, 0xf8, !PT ;  /* 0x00ff0000592a7812 */ /* 0x000fe200078ef832 */
        /* <DEDUP_REMOVED lines=9> */
[----:B------:R-:W-:Y:S01]  /*b760*/  F2FP.F16.E4M3.UNPACK_B R59, R54 ;  /* 0x00000036ff3b723e */ /* 0x000fe200020006ff */
[----:B------:R-:W-:Y:S01]  /*b770*/  FMUL.FTZ R89, R62, R57 ;  /* 0x000000393e597220 */ /* 0x000fe20000410000 */
[----:B------:R-:W-:Y:S01]  /*b780*/  F2FP.F16.E4M3.UNPACK_B R165, R165 ;  /* 0x000000a5ffa5723e */ /* 0x000fe200020006ff */
[----:B------:R-:W-:-:S02]  /*b790*/  HADD2.F32 R88, -RZ, R163.H0_H0 ;  /* 0x200000a3ff587230 */ /* 0x000fc40000004100 */
[-C--:B------:R-:W-:Y:S01]  /*b7a0*/  FFMA.FTZ R54, R62, R63.reuse, R91 ;  /* 0x0000003f3e367223 */ /* 0x080fe2000001005b */
[--C-:B------:R-:W-:Y:S02]  /*b7b0*/  HADD2.F32 R61, -RZ, R60.reuse.H0_H0 ;  /* 0x2000003cff3d7230 */ /* 0x100fe40000004100 */
[----:B------:R-:W-:Y:S01]  /*b7c0*/  FFMA.FTZ R57, R58, R63, -R89 ;  /* 0x0000003f3a397223 */ /* 0x000fe20000010859 */
[----:B------:R-:W-:Y:S01]  /*b7d0*/  HADD2.F32 R56, -RZ, R59.H0_H0 ;  /* 0x2000003bff387230 */ /* 0x000fe20000004100 */
[----:B------:R-:W-:Y:S01]  /*b7e0*/  F2FP.F16.E4M3.UNPACK_B R89, R164.H1 ;  /* 0x000000a4ff59723e */ /* 0x000fe200030006ff */
        /* <DEDUP_REMOVED lines=13> */
[-C--:B------:R-:W-:Y:S01]  /*b8c0*/  FFMA.FTZ R61, R59, R165.reuse, -R60 ;  /* 0x000000a53b3d7223 */ /* 0x080fe2000001083c */
[----:B------:R-:W-:Y:S01]  /*b8d0*/  F2FP.F16.E4M3.UNPACK_B R60, R48.H1 ;  /* 0x00000030ff3c723e */ /* 0x000fe200030006ff */
[----:B------:R-:W-:Y:S02]  /*b8e0*/  HADD2.F32 R93, -RZ, R89.H0_H0 ;  /* 0x20000059ff5d7230 */ /* 0x000fe40000004100 */
[----:B------:R-:W-:Y:S01]  /*b8f0*/  FFMA.FTZ R59, R62, R165, R163 ;  /* 0x000000a53e3b7223 */ /* 0x000fe200000100a3 */
[----:B------:R-:W-:Y:S01]  /*b900*/  HADD2.F32 R88, -RZ, R63.H0_H0 ;  /* 0x2000003fff587230 */ /* 0x000fe20000004100 */
[----:B------:R-:W-:Y:S01]  /*b910*/  F2FP.F16.E4M3.UNPACK_B R164, R164 ;  /* 0x000000a4ffa4723e */ /* 0x000fe200020006ff */
[----:B------:R-:W-:Y:S01]  /*b920*/  HADD2.F32 R62, -RZ, R60.H0_H0 ;  /* 0x2000003cff3e7230 */ /* 0x000fe20000004100 */
[----:B------:R-:W-:Y:S01]  /*b930*/  F2FP.F16.E4M3.UNPACK_B R48, R48 ;  /* 0x00000030ff30723e */ /* 0x000fe200020006ff */
[----:B------:R-:W-:-:S02]  /*b940*/  HADD2.F32 R92, -RZ, R89.H1_H1 ;  /* 0x30000059ff5c7230 */ /* 0x000fc40000004100 */
[-C--:B------:R-:W-:Y:S01]  /*b950*/  FMUL.FTZ R95, R88, R93.reuse ;  /* 0x0000005d585f7220 */ /* 0x080fe20000410000 */
[----:B------:R-:W-:Y:S02]  /*b960*/  HADD2.F32 R91, -RZ, R90.H0_H0 ;  /* 0x2000005aff5b7230 */ /* 0x000fe40000004100 */
[C---:B------:R-:W-:Y:S01]  /*b970*/  FMUL.FTZ R93, R62.reuse, R93 ;  /* 0x0000005d3e5d7220 */ /* 0x040fe20000410000 */
[----:B------:R-:W-:Y:S01]  /*b980*/  HADD2.F32 R89, -RZ, R63.H1_H1 ;  /* 0x3000003fff597230 */ /* 0x000fe20000004100 */
[----:B------:R-:W-:Y:S01]  /*b990*/  F2FP.F16.E4M3.UNPACK_B R166, R166 ;  /* 0x000000a6ffa6723e */ /* 0x000fe200020006ff */
[----:B------:R-:W-:Y:S02]  /*b9a0*/  HADD2.F32 R63, -RZ, R60.H1_H1 ;  /* 0x3000003cff3f7230 */ /* 0x000fe40000004100 */
[-C--:B------:R-:W-:Y:S01]  /*b9b0*/  FFMA.FTZ R60, R62, R91.reuse, -R95 ;  /* 0x0000005b3e3c7223 */ /* 0x080fe2000001085f */
[----:B------:R-:W-:Y:S02]  /*b9c0*/  HADD2.F32 R90, -RZ, R90.H1_H1 ;  /* 0x3000005aff5a7230 */ /* 0x000fe40000004100 */
[-C--:B------:R-:W-:Y:S01]  /*b9d0*/  FMUL.FTZ R94, R89, R92.reuse ;  /* 0x0000005c595e7220 */ /* 0x080fe20000410000 */
[----:B------:R-:W-:Y:S01]  /*b9e0*/  FFMA.FTZ R62, R88, R91, R93 ;  /* 0x0000005b583e7223 */ /* 0x000fe2000001005d */
[C---:B------:R-:W-:Y:S01]  /*b9f0*/  FMUL.FTZ R92, R63.reuse, R92 ;  /* 0x0000005c3f5c7220 */ /* 0x040fe20000410000 */
[----:B------:R-:W-:Y:S01]  /*ba00*/  F2FP.F16.E4M3.UNPACK_B R88, R49 ;  /* 0x00000031ff58723e */ /* 0x000fe200020006ff */
[----:B------:R-:W-:Y:S01]  /*ba10*/  FFMA.FTZ R63, R63, R90, -R94 ;  /* 0x0000005a3f3f7223 */ /* 0x000fe2000001085e */
[----:B------:R-:W-:-:S02]  /*ba20*/  HADD2.F32 R95, -RZ, R164.H1_H1 ;  /* 0x300000a4ff5f7230 */ /* 0x000fc40000004100 */
[----:B------:R-:W-:Y:S01]  /*ba30*/  FFMA.FTZ R89, R89, R90, R92 ;  /* 0x0000005a59597223 */ /* 0x000fe2000001005c */
[----:B------:R-:W-:Y:S01]  /*ba40*/  HADD2.F32 R92, -RZ, R164.H0_H0 ;  /* 0x200000a4ff5c7230 */ /* 0x000fe20000004100 */
[----:B------:R-:W-:Y:S01]  /*ba50*/  F2FP.SATFINITE.E4M3.F32.PACK_AB_MERGE_C R50, R57, R50, RZ ;  /* 0x000000323932723e */ /* 0x000fe200048070ff */
[----:B------:R-:W-:Y:S01]  /*ba60*/  HADD2.F32 R90, -RZ, R88.H0_H0 ;  /* 0x20000058ff5a7230 */ /* 0x000fe20000004100 */
[----:B------:R-:W-:Y:S01]  /*ba70*/  F2FP.SATFINITE.E4M3.F32.PACK_AB_MERGE_C R54, R54, R51, RZ ;  /* 0x000000333636723e */ /* 0x000fe200048070ff */
[----:B------:R-:W-:Y:S01]  /*ba80*/  HADD2.F32 R49, -RZ, R48.H0_H0 ;  /* 0x20000030ff317230 */ /* 0x000fe20000004100 */
[----:B------:R-:W-:Y:S01]  /*ba90*/  F2FP.SATFINITE.E4M3.F32.PACK_AB_MERGE_C R60, R63, R60, RZ ;  /* 0x0000003c3f3c723e */ /* 0x000fe200048070ff */
[----:B------:R-:W-:Y:S02]  /*baa0*/  HADD2.F32 R88, -RZ, R88.H1_H1 ;  /* 0x30000058ff587230 */ /* 0x000fe40000004100 */
[----:B------:R-:W-:Y:S01]  /*bab0*/  FMUL.FTZ R94, R90, R92 ;  /* 0x0000005c5a5e7220 */ /* 0x000fe20000410000 */
[----:B------:R-:W-:-:S02]  /*bac0*/  HADD2.F32 R48, -RZ, R48.H1_H1 ;  /* 0x30000030ff307230 */ /* 0x000fc40000004100 */
[----:B------:R-:W-:Y:S01]  /*bad0*/  FMUL.FTZ R163, R49, R92 ;  /* 0x0000005c31a37220 */ /* 0x000fe20000410000 */
[--C-:B------:R-:W-:Y:S02]  /*bae0*/  HADD2.F32 R91, -RZ, R166.reuse.H0_H0 ;  /* 0x200000a6ff5b7230 */ /* 0x100fe40000004100 */
[-C--:B------:R-:W-:Y:S01]  /*baf0*/  FMUL.FTZ R165, R88, R95.reuse ;  /* 0x0000005f58a57220 */ /* 0x080fe20000410000 */
[----:B------:R-:W-:Y:S02]  /*bb00*/  HADD2.F32 R93, -RZ, R166.H1_H1 ;  /* 0x300000a6ff5d7230 */ /* 0x000fe40000004100 */
[C---:B------:R-:W-:Y:S01]  /*bb10*/  FMUL.FTZ R95, R48.reuse, R95 ;  /* 0x0000005f305f7220 */ /* 0x040fe20000410000 */
[----:B------:R-:W-:Y:S01]  /*bb20*/  F2FP.SATFINITE.E4M3.F32.PACK_AB_MERGE_C R51, R61, R56, R50 ;  /* 0x000000383d33723e */ /* 0x000fe20004807032 */
[----:B------:R-:W-:Y:S01]  /*bb30*/  FFMA.FTZ R49, R49, R91, -R94 ;  /* 0x0000005b31317223 */ /* 0x000fe2000001085e */
[----:B------:R-:W-:Y:S01]  /*bb40*/  F2FP.F16.E4M3.UNPACK_B R57, R45 ;  /* 0x0000002dff39723e */ /* 0x000fe200020006ff */
[----:B------:R-:W-:Y:S01]  /*bb50*/  FFMA.FTZ R48, R48, R93, -R165 ;  /* 0x0000005d30307223 */ /* 0x000fe200000108a5 */
[----:B------:R-:W-:Y:S01]  /*bb60*/  F2FP.F16.E4M3.UNPACK_B R63, R46 ;  /* 0x0000002eff3f723e */ /* 0x000fe200020006ff */
[----:B------:R-:W-:Y:S01]  /*bb70*/  FFMA.FTZ R163, R90, R91, R163 ;  /* 0x0000005b5aa37223 */ /* 0x000fe200000100a3 */
[----:B------:R-:W-:Y:S01]  /*bb80*/  F2FP.F16.E4M3.UNPACK_B R56, R41 ;  /* 0x00000029ff38723e */ /* 0x000fe200020006ff */
        /* <DEDUP_REMOVED lines=94> */
.L_x_2455:
[----:B------:R-:W-:Y:S05]  /*c170*/  BSYNC B2 ;  /* 0x0000000000027941 */ /* 0x000fea0003800000 */
.L_x_2454:
        /* <DEDUP_REMOVED lines=10> */
.L_x_2445:
[----:B------:R-:W-:Y:S05]  /*c220*/  BSYNC B1 ;  /* 0x0000000000017941 */ /* 0x000fea0003800000 */
.L_x_2444:
        /* <DEDUP_REMOVED lines=30> */
[----:B------:R-:W-:-:S05]  /*c410*/  IMAD R40, R45, 0x2800, R202 ;  /* 0x000028002d287824 */ /* 0x000fca00078e02ca */
        /* <DEDUP_REMOVED lines=13> */
[----:B-1----:R-:W-:Y:S01]  /*c4f0*/  IMAD.MOV.U32 R58, RZ, RZ, R44 ;  /* 0x000000ffff3a7224 */ /* 0x002fe200078e002c */
[----:B------:R-:W-:Y:S02]  /*c500*/  SHF.R.U32.HI R61, RZ, 0x8, R67 ;  /* 0x00000008ff3d7819 */ /* 0x000fe40000011643 */
[----:B------:R-:W-:Y:S01]  /*c510*/  LOP3.LUT R55, R77, 0xff0000ff, RZ, 0xc0, !PT ;  /* 0xff0000ff4d377812 */ /* 0x000fe200078ec0ff */
[----:B------:R-:W-:Y:S01]  /*c520*/  IMAD.U32 R41, R66, 0x10000, RZ ;  /* 0x0001000042297824 */ /* 0x000fe200078e00ff */
[--C-:B------:R-:W-:Y:S01]  /*c530*/  SHF.R.U32.HI R64, RZ, 0x8, R79.reuse ;  /* 0x00000008ff407819 */ /* 0x100fe2000001164f */
[----:B------:R-:W-:Y:S01]  /*c540*/  IMAD.SHL.U32 R61, R61, 0x100, RZ ;  /* 0x000001003d3d7824 */ /* 0x000fe200078e00ff */
[----:B------:R-:W-:Y:S01]  /*c550*/  SHF.L.U32 R40, R54, 0x8, RZ ;  /* 0x0000000836287819 */ /* 0x000fe200000006ff */
[----:B------:R-:W-:Y:S01]  /*c560*/  IMAD.MOV.U32 R54, RZ, RZ, R42 ;  /* 0x000000ffff367224 */ /* 0x000fe200078e002a */
[----:B------:R-:W-:Y:S01]  /*c570*/  LOP3.LUT R59, R65, 0xff0000ff, RZ, 0xc0, !PT ;  /* 0xff0000ff413b7812 */ /* 0x000fe200078ec0ff */
[----:B------:R-:W-:Y:S01]  /*c580*/  IMAD.SHL.U32 R42, R62, 0x100, RZ ;  /* 0x000001003e2a7824 */ /* 0x000fe200078e00ff */
[----:B------:R-:W-:Y:S01]  /*c590*/  LOP3.LUT R40, R55, 0xff00, R40, 0xf8, !PT ;  /* 0x0000ff0037287812 */ /* 0x000fe200078ef828 */
[----:B------:R-:W-:Y:S01]  /*c5a0*/  IMAD.SHL.U32 R55, R64, 0x100, RZ ;  /* 0x0000010040377824 */ /* 0x000fe200078e00ff */
[----:B------:R-:W-:-:S02]  /*c5b0*/  SHF.R.U32.HI R63, RZ, 0x10, R79 ;  /* 0x00000010ff3f7819 */ /* 0x000fc4000001164f */
[----:B------:R-:W-:Y:S02]  /*c5c0*/  LOP3.LUT R60, R67, 0xff0000ff, RZ, 0xc0, !PT ;  /* 0xff0000ff433c7812 */ /* 0x000fe400078ec0ff */
[----:B------:R-:W-:Y:S02]  /*c5d0*/  LOP3.LUT R56, R79, 0xff0000ff, RZ, 0xc0, !PT ;  /* 0xff0000ff4f387812 */ /* 0x000fe400078ec0ff */
[----:B------:R-:W-:Y:S02]  /*c5e0*/  LOP3.LUT R44, R59, 0xff00, R42, 0xf8, !PT ;  /* 0x0000ff003b2c7812 */ /* 0x000fe400078ef82a */
[----:B------:R-:W-:Y:S02]  /*c5f0*/  LOP3.LUT R42, R40, 0xff0000, R41, 0xf8, !PT ;  /* 0x00ff0000282a7812 */ /* 0x000fe400078ef829 */
[----:B------:R-:W-:Y:S02]  /*c600*/  LOP3.LUT R64, R60, 0xff00, R61, 0xf8, !PT ;  /* 0x0000ff003c407812 */ /* 0x000fe400078ef83d */
[----:B------:R-:W-:-:S02]  /*c610*/  SHF.L.U32 R40, R63, 0x10, RZ ;  /* 0x000000103f287819 */ /* 0x000fc400000006ff */
        /* <DEDUP_REMOVED lines=186> */
[----:B------:R-:W-:-:S07]  /*d1c0*/  F2FP.SATFINITE.E4M3.F32.PACK_AB_MERGE_C R47, R67, R78, R76 ;  /* 0x0000004e432f723e */ /* 0x000fce000480704c */
.L_x_2459:
[----:B------:R-:W-:Y:S05]  /*d1d0*/  BSYNC B2 ;  /* 0x0000000000027941 */ /* 0x000fea0003800000 */
.L_x_2458:
[----:B0-----:R0:W-:Y:S04]  /*d1e0*/  STG.E.128 desc[UR54][R48.64], R40 ;  /* 0x0000002830007986 */ /* 0x0011e8000c101d36 */
[----:B-1----:R0:W-:Y:S02]  /*d1f0*/  @!P2 STG.E.128 desc[UR54][R50.64], R44 ;  /* 0x0000002c3200a986 */ /* 0x0021e4000c101d36 */
.L_x_2457:
[----:B------:R-:W-:Y:S05]  /*d200*/  BSYNC B1 ;  /* 0x0000000000017941 */ /* 0x000fea0003800000 */
.L_x_2456:
        /* <DEDUP_REMOVED lines=53> */
[----:B------:R-:W-:Y:S02]  /*d560*/  MOV R52, R41 ;  /* 0x0000002900347202 */ /* 0x000fe40000000f00 */
[----:B------:R-:W-:Y:S02]  /*d570*/  SHF.L.U32 R41, R60, 0x8, RZ ;  /* 0x000000083c297819 */ /* 0x000fe400000006ff */
[----:B------:R-:W-:Y:S02]  /*d580*/  LOP3.LUT R67, R63, 0xff00, R44, 0xf8, !PT ;  /* 0x0000ff003f437812 */ /* 0x000fe400078ef82c */
[----:B------:R-:W-:-:S02]  /*d590*/  LOP3.LUT R56, R69, 0xff0000ff, RZ, 0xc0, !PT ;  /* 0xff0000ff45387812 */ /* 0x000fc400078ec0ff */
[----:B------:R-:W-:Y:S02]  /*d5a0*/  F2FP.F16.E4M3.UNPACK_B R63, R150.H1 ;  /* 0x00000096ff3f723e */ /* 0x000fe400030006ff */
[----:B------:R-:W-:Y:S02]  /*d5b0*/  F2FP.F16.E4M3.UNPACK_B R60, R59.H1 ;  /* 0x0000003bff3c723e */ /* 0x000fe400030006ff */
        /* <DEDUP_REMOVED lines=26> */
[----:B------:R-:W-:Y:S01]  /*d760*/  FMUL.FTZ R57, R63, R62 ;  /* 0x0000003e3f397220 */ /* 0x000fe20000410000 */
[----:B------:R-:W-:Y:S01]  /*d770*/  LOP3.LUT R44, R65, 0xff0000, R44, 0xf8, !PT ;  /* 0x00ff0000412c7812 */ /* 0x000fe200078ef82c */
[----:B------:R-:W-:Y:S01]  /*d780*/  HADD2.F32 R65, -RZ, R150.H0_H0 ;  /* 0x20000096ff417230 */ /* 0x000fe20000004100 */
[----:B------:R-:W-:Y:S01]  /*d790*/  F2FP.F16.E4M3.UNPACK_B R152, R152 ;  /* 0x00000098ff98723e */ /* 0x000fe200020006ff */
        /* <DEDUP_REMOVED lines=25> */
[--C-:B------:R-:W-:Y:S02]  /*d930*/  HADD2.F32 R62, -RZ, R61.reuse.H0_H0 ;  /* 0x2000003dff3e7230 */ /* 0x100fe40000004100 */
[-C--:B------:R-:W-:Y:S01]  /*d940*/  FMUL.FTZ R71, R65, R67.reuse ;  /* 0x0000004341477220 */ /* 0x080fe20000410000 */
[----:B------:R-:W-:Y:S01]  /*d950*/  HADD2.F32 R63, -RZ, R66.H0_H0 ;  /* 0x20000042ff3f7230 */ /* 0x000fe20000004100 */
[----:B------:R-:W-:Y:S01]  /*d960*/  F2FP.F16.E4M3.UNPACK_B R54, R54 ;  /* 0x00000036ff36723e */ /* 0x000fe200020006ff */
[----:B------:R-:W-:Y:S02]  /*d970*/  HADD2.F32 R64, -RZ, R64.H1_H1 ;  /* 0x30000040ff407230 */ /* 0x000fe40000004100 */
[----:B------:R-:W-:Y:S01]  /*d980*/  FMUL.FTZ R78, R62, R67 ;  /* 0x000000433e4e7220 */ /* 0x000fe20000410000 */
[----:B------:R-:W-:-:S02]  /*d990*/  HADD2.F32 R61, -RZ, R61.H1_H1 ;  /* 0x3000003dff3d7230 */ /* 0x000fc40000004100 */
[-C--:B------:R-:W-:Y:S01]  /*d9a0*/  FFMA.FTZ R76, R62, R63.reuse, -R71 ;  /* 0x0000003f3e4c7223 */ /* 0x080fe20000010847 */
[----:B------:R-:W-:Y:S02]  /*d9b0*/  HADD2.F32 R66, -RZ, R66.H1_H1 ;  /* 0x30000042ff427230 */ /* 0x000fe40000004100 */
[CC--:B------:R-:W-:Y:S01]  /*d9c0*/  FMUL.FTZ R62, R64.reuse, R68.reuse ;  /* 0x00000044403e7220 */ /* 0x0c0fe20000410000 */
[----:B------:R-:W-:Y:S01]  /*d9d0*/  FFMA.FTZ R78, R65, R63, R78 ;  /* 0x0000003f414e7223 */ /* 0x000fe2000001004e */
[C---:B------:R-:W-:Y:S01]  /*d9e0*/  FMUL.FTZ R67, R61.reuse, R68 ;  /* 0x000000443d437220 */ /* 0x040fe20000410000 */
[----:B------:R-:W-:Y:S01]  /*d9f0*/  F2FP.F16.E4M3.UNPACK_B R153, R153 ;  /* 0x00000099ff99723e */ /* 0x000fe200020006ff */
[----:B------:R-:W-:Y:S01]  /*da00*/  FFMA.FTZ R77, R61, R66, -R62 ;  /* 0x000000423d4d7223 */ /* 0x000fe2000001083e */
[----:B------:R-:W-:Y:S01]  /*da10*/  F2FP.F16.E4M3.UNPACK_B R61, R46 ;  /* 0x0000002eff3d723e */ /* 0x000fe200020006ff */
[--C-:B------:R-:W-:Y:S02]  /*da20*/  HADD2.F32 R65, -RZ, R151.reuse.H0_H0 ;  /* 0x20000097ff417230 */ /* 0x100fe40000004100 */
[----:B------:R-:W-:Y:S01]  /*da30*/  FFMA.FTZ R79, R64, R66, R67 ;  /* 0x00000042404f7223 */ /* 0x000fe20000010043 */
[----:B------:R-:W-:Y:S01]  /*da40*/  HADD2.F32 R151, -RZ, R151.H1_H1 ;  /* 0x30000097ff977230 */ /* 0x000fe20000004100 */
[----:B------:R-:W-:Y:S01]  /*da50*/  F2FP.SATFINITE.E4M3.F32.PACK_AB_MERGE_C R55, R58, R55, RZ ;  /* 0x000000373a37723e */ /* 0x000fe200048070ff */
[--C-:B------:R-:W-:Y:S01]  /*da60*/  HADD2.F32 R62, -RZ, R61.reuse.H0_H0 ;  /* 0x2000003dff3e7230 */ /* 0x100fe20000004100 */
[----:B------:R-:W-:Y:S01]  /*da70*/  F2FP.SATFINITE.E4M3.F32.PACK_AB_MERGE_C R57, R57, R56, RZ ;  /* 0x000000383939723e */ /* 0x000fe200048070ff */
[----:B------:R-:W-:Y:S01]  /*da80*/  HADD2.F32 R46, -RZ, R54.H0_H0 ;  /* 0x20000036ff2e7230 */ /* 0x000fe20000004100 */
[----:B------:R-:W-:Y:S01]  /*da90*/  F2FP.F16.E4M3.UNPACK_B R58, R52 ;  /* 0x00000034ff3a723e */ /* 0x000fe200020006ff */
[----:B------:R-:W-:-:S02]  /*daa0*/  HADD2.F32 R61, -RZ, R61.H1_H1 ;  /* 0x3000003dff3d7230 */ /* 0x000fc40000004100 */
[-C--:B------:R-:W-:Y:S01]  /*dab0*/  FMUL.FTZ R67, R62, R65.reuse ;  /* 0x000000413e437220 */ /* 0x080fe20000410000 */
[----:B------:R-:W-:Y:S02]  /*dac0*/  HADD2.F32 R54, -RZ, R54.H1_H1 ;  /* 0x30000036ff367230 */ /* 0x000fe40000004100 */
[----:B------:R-:W-:Y:S01]  /*dad0*/  FMUL.FTZ R65, R46, R65 ;  /* 0x000000412e417220 */ /* 0x000fe20000410000 */
[--C-:B------:R-:W-:Y:S02]  /*dae0*/  HADD2.F32 R63, -RZ, R153.reuse.H0_H0 ;  /* 0x20000099ff3f7230 */ /* 0x100fe40000004100 */
[CC--:B------:R-:W-:Y:S01]  /*daf0*/  FMUL.FTZ R71, R61.reuse, R151.reuse ;  /* 0x000000973d477220 */ /* 0x0c0fe20000410000 */
[----:B------:R-:W-:Y:S02]  /*db00*/  HADD2.F32 R153, -RZ, R153.H1_H1 ;  /* 0x30000099ff997230 */ /* 0x000fe40000004100 */
[----:B------:R-:W-:Y:S01]  /*db10*/  FMUL.FTZ R64, R54, R151 ;  /* 0x0000009736407220 */ /* 0x000fe20000410000 */
[----:B------:R-:W-:Y:S01]  /*db20*/  F2FP.SATFINITE.E4M3.F32.PACK_AB_MERGE_C R56, R70, R59, R55 ;  /* 0x0000003b4638723e */ /* 0x000fe20004807037 */
[-C--:B------:R-:W-:Y:S01]  /*db30*/  FFMA.FTZ R67, R46, R63.reuse, -R67 ;  /* 0x0000003f2e437223 */ /* 0x080fe20000010843 */
[----:B------:R-:W-:Y:S01]  /*db40*/  FFMA.FTZ R46, R62, R63, R65 ;  /* 0x0000003f3e2e7223 */ /* 0x000fe20000010041 */
[-C--:B------:R-:W-:Y:S01]  /*db50*/  FFMA.FTZ R54, R54, R153.reuse, -R71 ;  /* 0x0000009936367223 */ /* 0x080fe20000010847 */
[----:B------:R-:W-:Y:S01]  /*db60*/  FFMA.FTZ R153, R61, R153, R64 ;  /* 0x000000993d997223 */ /* 0x000fe20000010040 */
[----:B------:R-:W-:-:S02]  /*db70*/  F2FP.F16.E4M3.UNPACK_B R61, R45 ;  /* 0x0000002dff3d723e */ /* 0x000fc400020006ff */
[----:B------:R-:W-:Y:S02]  /*db80*/  F2FP.F16.E4M3.UNPACK_B R65, R44 ;  /* 0x0000002cff41723e */ /* 0x000fe400020006ff */
[----:B------:R-:W-:Y:S01]  /*db90*/  F2FP.SATFINITE.E4M3.F32.PACK_AB_MERGE_C R55, R69, R60, R57 ;  /* 0x0000003c4537723e */ /* 0x000fe20004807039 */
[----:B------:R-:W-:Y:S01]  /*dba0*/  HADD2.F32 R59, -RZ, R61.H0_H0 ;  /* 0x2000003dff3b7230 */ /* 0x000fe20000004100 */
[----:B------:R-:W-:Y:S01]  /*dbb0*/  F2FP.F16.E4M3.UNPACK_B R63, R42 ;  /* 0x0000002aff3f723e */ /* 0x000fe200020006ff */
[----:B------:R-:W-:Y:S01]  /*dbc0*/  HADD2.F32 R60, -RZ, R65.H0_H0 ;  /* 0x20000041ff3c7230 */ /* 0x000fe20000004100 */
[----:B------:R-:W-:Y:S01]  /*dbd0*/  F2FP.SATFINITE.E4M3.F32.PACK_AB_MERGE_C R76, R77, R76, RZ ;  /* 0x0000004c4d4c723e */ /* 0x000fe200048070ff */
[----:B------:R-:W-:Y:S01]  /*dbe0*/  HADD2.F32 R57, -RZ, R58.H0_H0 ;  /* 0x2000003aff397230 */ /* 0x000fe20000004100 */
[----:B------:R-:W-:Y:S01]  /*dbf0*/  F2FP.F16.E4M3.UNPACK_B R42, R42.H1 ;  /* 0x0000002aff2a723e */ /* 0x000fe200030006ff */
[----:B------:R-:W-:Y:S02]  /*dc00*/  HADD2.F32 R64, -RZ, R63.H0_H0 ;  /* 0x2000003fff407230 */ /* 0x000fe40000004100 */
[----:B------:R-:W-:Y:S01]  /*dc10*/  FMUL.FTZ R66, R59, R60 ;  /* 0x0000003c3b427220 */ /* 0x000fe20000410000 */
[----:B------:R-:W-:-:S02]  /*dc20*/  HADD2.F32 R62, -RZ, R61.H1_H1 ;  /* 0x3000003dff3e7230 */ /* 0x000fc40000004100 */
[C---:B------:R-:W-:Y:S01]  /*dc30*/  FMUL.FTZ R68, R57.reuse, R60 ;  /* 0x0000003c39447220 */ /* 0x040fe20000410000 */
[----:B------:R-:W-:Y:S01]  /*dc40*/  HADD2.F32 R65, -RZ, R65.H1_H1 ;  /* 0x30000041ff417230 */ /* 0x000fe20000004100 */
[----:B------:R-:W-:Y:S01]  /*dc50*/  F2FP.SATFINITE.E4M3.F32.PACK_AB_MERGE_C R54, R54, R67, R76 ;  /* 0x000000433636723e */ /* 0x000fe2000480704c */
        /* <DEDUP_REMOVED lines=8> */
[-C--:B------:R-:W-:Y:S01]  /*dce0*/  FFMA.FTZ R45, R62, R63.reuse, R65 ;  /* 0x0000003f3e2d7223 */ /* 0x080fe20000010041 */
[----:B------:R-:W-:Y:S01]  /*dcf0*/  F2FP.F16.E4M3.UNPACK_B R59, R52.H1 ;  /* 0x00000034ff3b723e */ /* 0x000fe200030006ff */
[----:B------:R-:W-:Y:S01]  /*dd00*/  FFMA.FTZ R52, R60, R63, -R67 ;  /* 0x0000003f3c347223 */ /* 0x000fe20000010843 */
[----:B------:R-:W-:Y:S01]  /*dd10*/  HADD2.F32 R60, -RZ, R61.H0_H0 ;  /* 0x2000003dff3c7230 */ /* 0x000fe20000004100 */
[----:B------:R-:W-:Y:S01]  /*dd20*/  F2FP.F16.E4M3.UNPACK_B R66, R41.H1 ;  /* 0x00000029ff42723e */ /* 0x000fe200030006ff */
[----:B------:R-:W-:Y:S01]  /*dd30*/  HADD2.F32 R65, -RZ, R64.H0_H0 ;  /* 0x20000040ff417230 */ /* 0x000fe20000004100 */
[----:B------:R-:W-:Y:S01]  /*dd40*/  F2FP.SATFINITE.E4M3.F32.PACK_AB_MERGE_C R78, R79, R78, RZ ;  /* 0x0000004e4f4e723e */ /* 0x000fe200048070ff */
[----:B------:R-:W-:Y:S02]  /*dd50*/  HADD2.F32 R44, -RZ, R59.H0_H0 ;  /* 0x2000003bff2c7230 */ /* 0x000fe40000004100 */
[----:B------:R-:W-:-:S02]  /*dd60*/  HADD2.F32 R61, -RZ, R61.H1_H1 ;  /* 0x3000003dff3d7230 */ /* 0x000fc40000004100 */
[-C--:B------:R-:W-:Y:S01]  /*dd70*/  FMUL.FTZ R67, R60, R65.reuse ;  /* 0x000000413c437220 */ /* 0x080fe20000410000 */
[----:B------:R-:W-:Y:S02]  /*dd80*/  HADD2.F32 R64, -RZ, R64.H1_H1 ;  /* 0x30000040ff407230 */ /* 0x000fe40000004100 */
        /* <DEDUP_REMOVED lines=62> */
.L_x_2463:
[----:B------:R-:W-:Y:S05]  /*e170*/  BSYNC B2 ;  /* 0x0000000000027941 */ /* 0x000fea0003800000 */
.L_x_2462:
[----:B0-----:R3:W-:Y:S04]  /*e180*/  STG.E.128 desc[UR54][R48.64], R40 ;  /* 0x0000002830007986 */ /* 0x0017e8000c101d36 */
[----:B-1----:R3:W-:Y:S02]  /*e190*/  @!P2 STG.E.128 desc[UR54][R50.64], R44 ;  /* 0x0000002c3200a986 */ /* 0x0027e4000c101d36 */
.L_x_2461:
[----:B------:R-:W-:Y:S05]  /*e1a0*/  BSYNC B1 ;  /* 0x0000000000017941 */ /* 0x000fea0003800000 */
.L_x_2460:
        /* <DEDUP_REMOVED lines=37> */
[----:B------:R-:W-:Y:S02]  /*e400*/  SHF.R.U32.HI R63, RZ, 0x8, R75 ;  /* 0x00000008ff3f7819 */ /* 0x000fe4000001164b */
[----:B------:R-:W-:Y:S01]  /*e410*/  SHF.R.U32.HI R61, RZ, 0x8, R73 ;  /* 0x00000008ff3d7819 */ /* 0x000fe20000011649 */
[----:B------:R-:W-:Y:S01]  /*e420*/  IMAD.SHL.U32 R40, R62, 0x100, RZ ;  /* 0x000001003e287824 */ /* 0x000fe200078e00ff */
[----:B------:R-:W-:Y:S01]  /*e430*/  LOP3.LUT R44, R54, 0xff00, R55, 0xf8, !PT ;  /* 0x0000ff00362c7812 */ /* 0x000fe200078ef837 */
[----:B------:R-:W-:Y:S01]  /*e440*/  IMAD.SHL.U32 R63, R63, 0x100, RZ ;  /* 0x000001003f3f7824 */ /* 0x000fe200078e00ff */
[----:B------:R-:W-:Y:S01]  /*e450*/  LOP3.LUT R57, R87, 0xff0000ff, RZ, 0xc0, !PT ;  /* 0xff0000ff57397812 */ /* 0x000fe200078ec0ff */
[----:B------:R-:W-:Y:S01]  /*e460*/  IMAD.U32 R55, R66, 0x10000, RZ ;  /* 0x0001000042377824 */ /* 0x000fe200078e00ff */
[----:B------:R-:W-:Y:S01]  /*e470*/  LOP3.LUT R60, R75, 0xff0000ff, RZ, 0xc0, !PT ;  /* 0xff0000ff4b3c7812 */ /* 0x000fe200078ec0ff */
[----:B------:R-:W-:Y:S01]  /*e480*/  IMAD.SHL.U32 R61, R61, 0x100, RZ ;  /* 0x000001003d3d7824 */ /* 0x000fe200078e00ff */
[----:B------:R-:W-:-:S02]  /*e490*/  SHF.R.U32.HI R64, RZ, 0x10, R87 ;  /* 0x00000010ff407819 */ /* 0x000fc40000011657 */
[----:B------:R-:W-:Y:S02]  /*e4a0*/  LOP3.LUT R58, R73, 0xff0000ff, RZ, 0xc0, !PT ;  /* 0xff0000ff493a7812 */ /* 0x000fe400078ec0ff */
[----:B------:R-:W-:Y:S02]  /*e4b0*/  LOP3.LUT R40, R57, 0xff00, R40, 0xf8, !PT ;  /* 0x0000ff0039287812 */ /* 0x000fe400078ef828 */
[----:B------:R-:W-:Y:S02]  /*e4c0*/  LOP3.LUT R62, R60, 0xff00, R63, 0xf8, !PT ;  /* 0x0000ff003c3e7812 */ /* 0x000fe400078ef83f */
[----:B------:R-:W-:Y:S02]  /*e4d0*/  LOP3.LUT R44, R44, 0xff0000, R55, 0xf8, !PT ;  /* 0x00ff00002c2c7812 */ /* 0x000fe400078ef837 */
[----:B------:R-:W-:Y:S02]  /*e4e0*/  SHF.L.U32 R55, R64, 0x10, RZ ;  /* 0x0000001040377819 */ /* 0x000fe400000006ff */
[----:B------:R-:W-:-:S02]  /*e4f0*/  F2FP.F16.E4M3.UNPACK_B R63, R145.H1 ;  /* 0x00000091ff3f723e */ /* 0x000fc400030006ff */
[----:B------:R-:W-:Y:S02]  /*e500*/  F2FP.F16.E4M3.UNPACK_B R60, R59.H1 ;  /* 0x0000003bff3c723e */ /* 0x000fe400030006ff */
[----:B------:R-:W-:Y:S02]  /*e510*/  F2FP.F16.E4M3.UNPACK_B R57, R56.H1 ;  /* 0x00000038ff39723e */ /* 0x000fe400030006ff */
[----:B------:R-:W-:Y:S02]  /*e520*/  LOP3.LUT R46, R58, 0xff00, R61, 0xf8, !PT ;  /* 0x0000ff003a2e7812 */ /* 0x000fe400078ef83d */
[----:B------:R-:W-:Y:S01]  /*e530*/  SHF.R.U32.HI R67, RZ, 0x10, R75 ;  /* 0x00000010ff437819 */ /* 0x000fe2000001164b */
[----:B------:R-:W-:Y:S01]  /*e540*/  HADD2.F32 R54, -RZ, R57.H0_H0 ;  /* 0x20000039ff367230 */ /* 0x000fe20000004100 */
[----:B------:R-:W-:Y:S01]  /*e550*/  MOV R51, R42 ;  /* 0x0000002a00337202 */ /* 0x000fe20000000f00 */
        /* <DEDUP_REMOVED lines=22> */
[-C--:B------:R-:W-:Y:S01]  /*e6c0*/  FMUL.FTZ R65, R61, R64.reuse ;  /* 0x000000403d417220 */ /* 0x080fe20000410000 */
        /* <DEDUP_REMOVED lines=28> */
[-C--:B------:R-:W-:Y:S01]  /*e890*/  FMUL.FTZ R70, R60, R62.reuse ;  /* 0x0000003e3c467220 */ /* 0x080fe20000410000 */
[----:B------:R-:W-:Y:S01]  /*e8a0*/  HADD2.F32 R59, -RZ, R61.H0_H0 ;  /* 0x2000003dff3b7230 */ /* 0x000fe20000004100 */
[----:B------:R-:W-:Y:S01]  /*e8b0*/  F2FP.F16.E4M3.UNPACK_B R51, R51 ;  /* 0x00000033ff33723e */ /* 0x000fe200020006ff */
[----:B------:R-:W-:Y:S02]  /*e8c0*/  HADD2.F32 R58, -RZ, R58.H1_H1 ;  /* 0x3000003aff3a7230 */ /* 0x000fe40000004100 */
[----:B------:R-:W-:Y:S01]  /*e8d0*/  FMUL.FTZ R71, R57, R62 ;  /* 0x0000003e39477220 */ /* 0x000fe20000410000 */
[----:B------:R-:W-:-:S02]  /*e8e0*/  HADD2.F32 R56, -RZ, R56.H1_H1 ;  /* 0x30000038ff387230 */ /* 0x000fc40000004100 */
[----:B------:R-:W-:Y:S01]  /*e8f0*/  FFMA.FTZ R70, R57, R59, -R70 ;  /* 0x0000003b39467223 */ /* 0x000fe20000010846 */
[----:B------:R-:W-:Y:S02]  /*e900*/  HADD2.F32 R61, -RZ, R61.H1_H1 ;  /* 0x3000003dff3d7230 */ /* 0x000fe40000004100 */
[-C--:B------:R-:W-:Y:S01]  /*e910*/  FMUL.FTZ R57, R58, R63.reuse ;  /* 0x0000003f3a397220 */ /* 0x080fe20000410000 */
[----:B------:R-:W-:Y:S01]  /*e920*/  F2FP.F16.E4M3.UNPACK_B R148, R148 ;  /* 0x00000094ff94723e */ /* 0x000fe200020006ff */
[----:B------:R-:W-:Y:S01]  /*e930*/  FMUL.FTZ R75, R56, R63 ;  /* 0x0000003f384b7220 */ /* 0x000fe20000410000 */
[----:B------:R-:W-:Y:S01]  /*e940*/  FFMA.FTZ R63, R60, R59, R71 ;  /* 0x0000003b3c3f7223 */ /* 0x000fe20000010047 */
[-C--:B------:R-:W-:Y:S01]  /*e950*/  FFMA.FTZ R73, R56, R61.reuse, -R57 ;  /* 0x0000003d38497223 */ /* 0x080fe20000010839 */
[----:B------:R-:W-:Y:S01]  /*e960*/  F2FP.F16.E4M3.UNPACK_B R56, R52 ;  /* 0x00000034ff38723e */ /* 0x000fe200020006ff */
[----:B------:R-:W-:Y:S02]  /*e970*/  HADD2.F32 R59, -RZ, R146.H0_H0 ;  /* 0x20000092ff3b7230 */ /* 0x000fe40000004100 */
        /* <DEDUP_REMOVED lines=10> */
[----:B------:R-:W-:Y:S01]  /*ea20*/  F2FP.SATFINITE.E4M3.F32.PACK_AB_MERGE_C R72, R72, R63, RZ ;  /* 0x0000003f4848723e */ /* 0x000fe200048070ff */
[----:B------:R-:W-:Y:S02]  /*ea30*/  HADD2.F32 R51, -RZ, R51.H1_H1 ;  /* 0x30000033ff337230 */ /* 0x000fe40000004100 */
[----:B------:R-:W-:Y:S01]  /*ea40*/  FMUL.FTZ R62, R56, R146 ;  /* 0x00000092383e7220 */ /* 0x000fe20000410000 */
[----:B------:R-:W-:Y:S02]  /*ea50*/  HADD2.F32 R148, -RZ, R148.H1_H1 ;  /* 0x30000094ff947230 */ /* 0x000fe40000004100 */
[-C--:B------:R-:W-:Y:S01]  /*ea60*/  FFMA.FTZ R52, R52, R58.reuse, -R61 ;  /* 0x0000003a34347223 */ /* 0x080fe2000001083d */
[----:B------:R-:W-:Y:S01]  /*ea70*/  FFMA.FTZ R60, R57, R58, R60 ;  /* 0x0000003a393c7223 */ /* 0x000fe2000001003c */
[C---:B------:R-:W-:Y:S01]  /*ea80*/  FMUL.FTZ R59, R51.reuse, R146 ;  /* 0x00000092333b7220 */ /* 0x040fe20000410000 */
[----:B------:R-:W-:Y:S01]  /*ea90*/  F2FP.F16.E4M3.UNPACK_B R58, R45 ;  /* 0x0000002dff3a723e */ /* 0x000fe200020006ff */
[----:B------:R-:W-:Y:S01]  /*eaa0*/  FFMA.FTZ R51, R51, R148, -R62 ;  /* 0x0000009433337223 */ /* 0x000fe2000001083e */
[----:B------:R-:W-:Y:S01]  /*eab0*/  F2FP.F16.E4M3.UNPACK_B R63, R46 ;  /* 0x0000002eff3f723e */ /* 0x000fe200020006ff */
[----:B------:R-:W-:Y:S01]  /*eac0*/  FFMA.FTZ R71, R56, R148, R59 ;  /* 0x0000009438477223 */ /* 0x000fe2000001003b */
[----:B------:R-:W-:Y:S01]  /*ead0*/  F2FP.F16.E4M3.UNPACK_B R57, R41 ;  /* 0x00000029ff39723e */ /* 0x000fe200020006ff */
[----:B------:R-:W-:Y:S01]  /*eae0*/  HADD2.F32 R59, -RZ, R58.H0_H0 ;  /* 0x2000003aff3b7230 */ /* 0x000fe20000004100 */
[----:B------:R-:W-:-:S02]  /*eaf0*/  F2FP.SATFINITE.E4M3.F32.PACK_AB_MERGE_C R70, R73, R70, RZ ;  /* 0x000000464946723e */ /* 0x000fc400048070ff */
[----:B------:R-:W-:Y:S01]  /*eb00*/  F2FP.SATFINITE.E4M3.F32.PACK_AB_MERGE_C R55, R67, R64, R54 ;  /* 0x000000404337723e */ /* 0x000fe20004807036 */
[----:B------:R-:W-:Y:S01]  /*eb10*/  HADD2.F32 R64, -RZ, R63.H0_H0 ;  /* 0x2000003fff407230 */ /* 0x000fe20000004100 */
[----:B------:R-:W-:Y:S01]  /*eb20*/  F2FP.F16.E4M3.UNPACK_B R61, R44 ;  /* 0x0000002cff3d723e */ /* 0x000fe200020006ff */
[----:B------:R-:W-:Y:S01]  /*eb30*/  HADD2.F32 R56, -RZ, R57.H0_H0 ;  /* 0x20000039ff387230 */ /* 0x000fe20000004100 */
[----:B------:R-:W-:Y:S01]  /*eb40*/  F2FP.SATFINITE.E4M3.F32.PACK_AB_MERGE_C R52, R51, R52, R70 ;  /* 0x000000343334723e */ /* 0x000fe20004807046 */
        /* <DEDUP_REMOVED lines=87> */
.L_x_2465:
[----:B------:R-:W-:Y:S05]  /*f0c0*/  BSYNC B1 ;  /* 0x0000000000017941 */ /* 0x000fea0003800000 */
.L_x_2464:
        /* <DEDUP_REMOVED lines=10> */
.L_x_2381:
[----:B------:R-:W-:-:S06]  /*f170*/  UISETP.NE.AND UP0, UPT, UR53, 0x3, UPT ;  /* 0x000000033500788c */ /* 0x000fcc000bf05270 */
[----:B------:R-:W-:-:S13]  /*f180*/  PLOP3.LUT P1, PT, PT, PT, UP0, 0x80, 0x0 ;  /* 0x000000000000781c */ /* 0x000fda0003f2f008 */
[----:B------:R-:W-:Y:S05]  /*f190*/  @!P1 BRA `(.L_x_2466) ;  /* 0x0000000000049947 */ /* 0x000fea0003800000 */
[----:B------:R-:W-:Y:S01]  /*f1a0*/  BPT.TRAP 0x1 ;  /* 0x000000040000795c */ /* 0x000fe20000300000 */
.L_x_2466:
[----:B------:R-:W-:Y:S01]  /*f1b0*/  IMAD R97, R17, 0x8, R16 ;  /* 0x0000000811617824 */ /* 0x000fe200078e0210 */
[----:B------:R-:W-:Y:S01]  /*f1c0*/  SHF.L.U32 R98, R191, 0x1f, RZ ;  /* 0x0000001fbf627819 */ /* 0x000fe200000006ff */
[----:B------:R-:W-:Y:S01]  /*f1d0*/  IMAD R96, R24, -0xa0, R2 ;  /* 0xffffff6018607824 */ /* 0x000fe200078e0202 */
[----:B------:R-:W-:Y:S02]  /*f1e0*/  BSSY B1, `(.L_x_2467) ;  /* 0x0000004000017945 */ /* 0x000fe40003800000 */
[----:B------:R-:W1:Y:S02]  /*f1f0*/  SYNCS.PHASECHK.TRANS64.TRYWAIT P2, [R97+URZ+0x29890], R98 ;  /* 0x02989062610075a7 */ /* 0x000e64000804017f */
[----:B------:R-:W-:Y:S01]  /*f200*/  VIMNMX R96, R96, 0xa0, PT ;  /* 0x000000a060607848 */ /* 0x000fe20003fe0100 */
[----:B-1----:R-:W-:Y:S06]  /*f210*/  @!P2 BRA `(.L_x_2468) ;  /* 0x000001c400f8a947 */ /* 0x002fec0003800000 */
.L_x_2711:
[----:B------:R-:W-:Y:S05]  /*f220*/  BSYNC B1 ;  /* 0x0000000000017941 */ /* 0x000fea0003800000 */
.L_x_2467:
        /* <DEDUP_REMOVED lines=21> */
.L_x_2470:
[----:B------:R-:W-:Y:S05]  /*f380*/  BSYNC B1 ;  /* 0x0000000000017941 */ /* 0x000fea0003800000 */
.L_x_2469:
        /* <DEDUP_REMOVED lines=20> */
.L_x_2414:
[----:B------:R-:W-:Y:S05]  /*f4d0*/  BSYNC B0 ;  /* 0x0000000000007941 */ /* 0x000fea0003800000 */
.L_x_2380:
        /* <DEDUP_REMOVED lines=17> */
.L_x_2472:
[----:B------:R-:W-:Y:S05]  /*f5f0*/  BSYNC B0 ;  /* 0x0000000000007941 */ /* 0x000fea0003800000 */
.L_x_2471:
[----:B------:R-:W1:Y:S01]  /*f600*/  SYNCS.PHASECHK.TRANS64.TRYWAIT P1, [R97+URZ+0x298b0], R98 ;  /* 0x0298b062610075a7 */ /* 0x000e62000802017f */
[----:B------:R-:W-:Y:S01]  /*f610*/  ULDC UR42, c[0x0][0x320] ;  /* 0x0000c800002a7ab9 */ /* 0x000fe20000000800 */
[----:B------:R-:W-:Y:S01]  /*f620*/  ULDC.64 UR38, c[0x0][0x328] ;  /* 0x0000ca0000267ab9 */ /* 0x000fe20000000a00 */
[----:B------:R-:W-:Y:S01]  /*f630*/  ULDC.64 UR40, c[0x0][0x318] ;  /* 0x0000c60000287ab9 */ /* 0x000fe20000000a00 */
[----:B------:R-:W-:Y:S01]  /*f640*/  BSSY B0, `(.L_x_2473) ;  /* 0x0000003000007945 */ /* 0x000fe20003800000 */
[----:B------:R-:W-:-:S03]  /*f650*/  IMAD R41, R17, 0x5000, R213 ;  /* 0x0000500011297824 */ /* 0x000fc600078e02d5 */
[----:B-1----:R-:W-:Y:S05]  /*f660*/  @!P1 BRA `(.L_x_2474) ;  /* 0x000001c000f89947 */ /* 0x002fea0003800000 */
.L_x_2712:
[----:B------:R-:W-:Y:S05]  /*f670*/  BSYNC B0 ;  /* 0x0000000000007941 */ /* 0x000fea0003800000 */
.L_x_2473:
        /* <DEDUP_REMOVED lines=8> */
[----:B------:R-:W-:Y:S01]  /*f700*/  MOV R41, R33 ;  /* 0x0000002100297202 */ /* 0x000fe20000000f00 */
[----:B0-----:R-:W-:Y:S02]  /*f710*/  IMAD.MOV.U32 R40, RZ, RZ, R114 ;  /* 0x000000ffff287224 */ /* 0x001fe400078e0072 */
        /* <DEDUP_REMOVED lines=17> */
.L_x_2476:
[----:B------:R-:W-:Y:S05]  /*f830*/  BSYNC B0 ;  /* 0x0000000000007941 */ /* 0x000fea0003800000 */
.L_x_2475:
        /* <DEDUP_REMOVED lines=24> */
.L_x_2478:
[----:B------:R-:W-:Y:S05]  /*f9c0*/  BSYNC B0 ;  /* 0x0000000000007941 */ /* 0x000fea0003800000 */
.L_x_2477:
        /* <DEDUP_REMOVED lines=23> */
.L_x_2375:
[----:B------:R-:W-:Y:S05]  /*fb40*/  @P0 BRA `(.L_x_2480) ;  /* 0x00000000000c0947 */ /* 0x000fea0003800000 */
[----:B------:R-:W0:Y:S01]  /*fb50*/  FENCE.VIEW.ASYNC.G ;  /* 0x00000000000073c6 */ /* 0x000e220000000100 */
[----:B------:R-:W-:Y:S05]  /*fb60*/  WARPSYNC.ALL ;  /* 0x0000000000007948 */ /* 0x000fea0003800000 */
[----:B0-----:R-:W-:Y:S06]  /*fb70*/  BAR.ARV 0xc, 0x180 ;  /* 0x0306000000007b1d */ /* 0x001fec0000002000 */
.L_x_2480:
        /* <DEDUP_REMOVED lines=33> */
[----:B------:R-:W-:Y:S01]  /*fd90*/  @P0 LEA.HI.X R5, R2, UR5, R3, 0x2, P2 ;  /* 0x0000000502050c11 */ /* 0x000fe200090f1403 */
[----:B------:R-:W-:Y:S01]  /*fda0*/  IMAD.MOV.U32 R3, RZ, RZ, 0x3f800000 ;  /* 0x3f800000ff037424 */ /* 0x000fe200078e00ff */
[----:B------:R-:W0:Y:S01]  /*fdb0*/  LDC R2, c[0x0][0x448] ;  /* 0x00011200ff027b82 */ /* 0x000e220000000800 */
[----:B------:R1:W2:Y:S04]  /*fdc0*/  @P1 LDG.E R0, desc[UR54][R8.64] ;  /* 0x0000003608001981 */ /* 0x0002a8000c1e1900 */
[----:B------:R3:W2:Y:S01]  /*fdd0*/  @P0 LDG.E R3, desc[UR54][R4.64] ;  /* 0x0000003604030981 */ /* 0x0006a2000c1e1900 */
[----:B------:R-:W-:-:S02]  /*fde0*/  CS2R R88, SRZ ;  /* 0x0000000000587805 */ /* 0x000fc4000001ff00 */
[----:B------:R-:W-:Y:S02]  /*fdf0*/  CS2R R86, SRZ ;  /* 0x0000000000567805 */ /* 0x000fe4000001ff00 */
[----:B------:R-:W-:Y:S02]  /*fe00*/  CS2R R84, SRZ ;  /* 0x0000000000547805 */ /* 0x000fe4000001ff00 */
[----:B------:R-:W-:Y:S02]  /*fe10*/  CS2R R78, SRZ ;  /* 0x00000000004e7805 */ /* 0x000fe4000001ff00 */
[----:B------:R-:W-:Y:S02]  /*fe20*/  CS2R R76, SRZ ;  /* 0x00000000004c7805 */ /* 0x000fe4000001ff00 */
[----:B-1----:R-:W-:Y:S02]  /*fe30*/  CS2R R8, SRZ ;  /* 0x0000000000087805 */ /* 0x002fe4000001ff00 */
        /* <DEDUP_REMOVED lines=12> */
[----:B0-----:R-:W-:-:S02]  /*ff00*/  ISETP.NE.AND P0, PT, R2, 0x1, PT ;  /* 0x000000010200780c */ /* 0x001fc40003f05270 */
[----:B------:R-:W-:Y:S02]  /*ff10*/  CS2R R28, SRZ ;  /* 0x00000000001c7805 */ /* 0x000fe4000001ff00 */
[----:B------:R-:W-:Y:S02]  /*ff20*/  IADD3 R2, R203, 0x7f, RZ ;  /* 0x0000007fcb027810 */ /* 0x000fe40007ffe0ff */
        /* <DEDUP_REMOVED lines=9> */
[----:B------:R-:W-:Y:S01]  /*ffc0*/  CS2R R48, SRZ ;  /* 0x0000000000307805 */ /* 0x000fe2000001ff00 */
[----:B------:R-:W0:Y:S01]  /*ffd0*/  @P0 LDC R7, c[0x0][0x44c] ;  /* 0x00011300ff070b82 */ /* 0x000e220000000800 */
[----:B------:R-:W-:Y:S01]  /*ffe0*/  CS2R R92, SRZ ;  /* 0x00000000005c7805 */ /* 0x000fe2000001ff00 */
[----:B------:R-:W-:Y:S01]  /*fff0*/  IMAD.MOV.U32 R57, RZ, RZ, RZ ;  /* 0x000000ffff397224 */ /* 0x000fe200078e00ff */
[----:B------:R-:W-:-:S05]  /*10000*/  CS2R R94, SRZ ;  /* 0x00000000005e7805 */ /* 0x000fca000001ff00 */
[----:B------:R-:W1:Y:S01]  /*10010*/  @P0 LDC R6, c[0x0][0x450] ;  /* 0x00011400ff060b82 */ /* 0x000e620000000800 */
[----:B0-----:R-:W-:-:S05]  /*10020*/  @P0 IMAD.HI.U32 R7, R2, R7, RZ ;  /* 0x0000000702070227 */ /* 0x001fca00078e00ff */
[----:B-1----:R-:W-:Y:S02]  /*10030*/  @P0 SHF.R.U32.HI R2, RZ, R6, R7 ;  /* 0x00000006ff020219 */ /* 0x002fe40000011607 */
[----:B------:R-:W-:Y:S02]  /*10040*/  CS2R R6, SRZ ;  /* 0x0000000000067805 */ /* 0x000fe4000001ff00 */
[----:B------:R-:W-:Y:S01]  /*10050*/  PLOP3.LUT P0, PT, PT, PT, PT, 0x80, 0x0 ;  /* 0x000000000000781c */ /* 0x000fe20003f0f070 */
[----:B------:R-:W-:-:S04]  /*10060*/  IMAD.IADD R2, R161, 0x1, R2 ;  /* 0x00000001a1027824 */ /* 0x000fc800078e0202 */
[----:B------:R-:W-:-:S05]  /*10070*/  IMAD.HI R2, R2, 0x66666667, RZ ;  /* 0x6666666702027827 */ /* 0x000fca00078e02ff */
[----:B---3--:R-:W-:-:S04]  /*10080*/  SHF.R.U32.HI R5, RZ, 0x1f, R2 ;  /* 0x0000001fff057819 */ /* 0x008fc80000011602 */
[----:B------:R-:W-:-:S04]  /*10090*/  LEA.HI.SX32 R5, R2, R5, 0x1a ;  /* 0x0000000502057211 */ /* 0x000fc800078fd2ff */
[----:B------:R-:W-:Y:S02]  /*100a0*/  VIMNMX R162, R162, R5, PT ;  /* 0x00000005a2a27248 */ /* 0x000fe40003fe0100 */
[----:B------:R-:W-:Y:S02]  /*100b0*/  CS2R R4, SRZ ;  /* 0x0000000000047805 */ /* 0x000fe4000001ff00 */
[----:B------:R-:W-:Y:S01]  /*100c0*/  ISETP.GE.AND P1, PT, R162, 0x1, PT ;  /* 0x00000001a200780c */ /* 0x000fe20003f26270 */
[----:B--2---:R-:W-:-:S04]  /*100d0*/  FMUL.FTZ R0, R3, R0 ;  /* 0x0000000003007220 */ /* 0x004fc80000410000 */
[----:B------:R-:W-:-:S08]  /*100e0*/  FMUL.FTZ R2, R0, UR4 ;  /* 0x0000000400027c20 */ /* 0x000fd00008410000 */
[----:B------:R-:W-:Y:S05]  /*100f0*/  @!P1 BRA `(.L_x_2481) ;  /* 0x0000012000889947 */ /* 0x000fea0003800000 */
[----:B------:R-:W-:-:S03]  /*10100*/  UMOV UR4, 0xffffffff ;  /* 0xffffffff00047882 */ /* 0x000fc60000000000 */
[----:B------:R-:W-:Y:S05]  /*10110*/  BRA.DIV UR4, `(.L_x_2482) ;  /* 0x000001ba04607947 */ /* 0x000fea000b800000 */
[----:B------:R0:W1:Y:S02]  /*10120*/  SHFL.IDX PT, R197, R237, RZ, 0x1f ;  /* 0x00001fffedc57589 */ /* 0x00006400000e0000 */
.L_x_2715:
[----:B-1----:R-:W-:Y:S01]  /*10130*/  LEA.HI R0, R197, R197, RZ, 0x1 ;  /* 0x000000c5c5007211 */ /* 0x002fe200078f08ff */
        /* <DEDUP_REMOVED lines=13> */
[----:B------:R-:W-:Y:S01]  /*10210*/  MOV R5, UR5 ;  /* 0x0000000500057c02 */ /* 0x000fe20008000f00 */
[----:B------:R-:W-:Y:S01]  /*10220*/  ULDC.64 UR4, c[0x4][0x38] ;  /* 0x01000e0000047ab9 */ /* 0x000fe20000000a00 */
[----:B------:R-:W-:Y:S01]  /*10230*/  IMAD.U32 R6, RZ, RZ, UR6 ;  /* 0x00000006ff067e24 */ /* 0x000fe2000f8e00ff */
[----:B------:R-:W-:Y:S01]  /*10240*/  MOV R12, 0x1 ;  /* 0x00000001000c7802 */ /* 0x000fe20000000f00 */
[----:B------:R-:W-:Y:S02]  /*10250*/  IMAD.U32 R7, RZ, RZ, UR7 ;  /* 0x00000007ff077e24 */ /* 0x000fe4000f8e00ff */
[----:B------:R-:W-:-:S02]  /*10260*/  IMAD.U32 R10, RZ, RZ, UR4 ;  /* 0x00000004ff0a7e24 */ /* 0x000fc4000f8e00ff */
[----:B------:R-:W-:Y:S02]  /*10270*/  IMAD.U32 R11, RZ, RZ, UR5 ;  /* 0x00000005ff0b7e24 */ /* 0x000fe4000f8e00ff */
[----:B------:R-:W-:Y:S02]  /*10280*/  IMAD.MOV.U32 R8, RZ, RZ, 0x70 ;  /* 0x00000070ff087424 */ /* 0x000fe400078e00ff */
[----:B-1----:R-:W-:-:S07]  /*10290*/  IMAD.MOV.U32 R13, RZ, RZ, RZ ;  /* 0x000000ffff0d7224 */ /* 0x002fce00078e00ff */
[----:B------:R-:W-:-:S07]  /*102a0*/  LEPC R20, `(.L_x_2483) ;  /* 0x000000001014794e */ /* 0x000fce0000000000 */
[----:B0-2--5:R-:W-:Y:S05]  /*102b0*/  CALL.ABS.NOINC R14 ;  /* 0x000000000e007343 */ /* 0x025fea0003c00000 */
.L_x_2483:
        /* <DEDUP_REMOVED lines=8> */
[----:B------:R1:W2:Y:S03]  /*10340*/  SYNCS.PHASECHK.TRANS64.TRYWAIT P0, [R16+URZ+0x29800], R3 ;  /* 0x02980003100075a7 */ /* 0x0002a6000800017f */
[----:B--2---:R-:W-:Y:S05]  /*10350*/  @!P0 NANOSLEEP.SYNCS 0x989680 ;  /* 0x009896800000895d */ /* 0x004fea0003900000 */
[----:B------:R-:W2:Y:S01]  /*10360*/  @!P0 SYNCS.PHASECHK.TRANS64 P0, [R16+URZ+0x29800], R3 ;  /* 0x02980003100085a7 */ /* 0x000ea2000800007f */
[----:B------:R-:W-:Y:S04]  /*10370*/  BSSY B0, `(.L_x_2485) ;  /* 0x0000006000007945 */ /* 0x000fe80003800000 */
[----:B--2---:R-:W-:Y:S05]  /*10380*/  @P0 BRA `(.L_x_2486) ;  /* 0x0000000000100947 */ /* 0x004fea0003800000 */
.L_x_2487:
[----:B--2---:R2:W3:Y:S02]  /*10390*/  SYNCS.PHASECHK.TRANS64.TRYWAIT P0, [R16+URZ+0x29800], R3 ;  /* 0x02980003100075a7 */ /* 0x0044e4000800017f */
[----:B---3--:R-:W-:Y:S05]  /*103a0*/  @!P0 NANOSLEEP.SYNCS 0x989680 ;  /* 0x009896800000895d */ /* 0x008fea0003900000 */
[----:B------:R-:W3:Y:S02]  /*103b0*/  @!P0 SYNCS.PHASECHK.TRANS64 P0, [R16+URZ+0x29800], R3 ;  /* 0x02980003100085a7 */ /* 0x000ee4000800007f */
[----:B---3--:R-:W-:Y:S05]  /*103c0*/  @!P0 BRA `(.L_x_2487) ;  /* 0xfffffffc00f08947 */ /* 0x008fea000383ffff */
.L_x_2486:
[----:B------:R-:W-:Y:S05]  /*103d0*/  BSYNC B0 ;  /* 0x0000000000007941 */ /* 0x000fea0003800000 */
.L_x_2485:
[----:B------:R-:W-:Y:S05]  /*103e0*/  BRA `(.L_x_2488) ;  /* 0x0000006c009c7947 */ /* 0x000fea0003800000 */
.L_x_2484:
        /* <DEDUP_REMOVED lines=29> */
[----:B0-2---:R-:W-:Y:S05]  /*105c0*/  CALL.ABS.NOINC R14 ;  /* 0x000000000e007343 */ /* 0x005fea0003c00000 */
.L_x_2489:
[----:B------:R-:W-:Y:S01]  /*105d0*/  ULDC.U8 UR4, c[0x0][0x410] ;  /* 0x0001040000047ab9 */ /* 0x000fe20000000000 */
[----:B------:R-:W-:Y:S01]  /*105e0*/  BSSY B0, `(.L_x_2490) ;  /* 0x00006bf000007945 */ /* 0x000fe20003800000 */
[----:B------:R-:W-:Y:S01]  /*105f0*/  ISETP.NE.AND P0, PT, RZ, UR4, PT ;  /* 0x00000004ff007c0c */ /* 0x000fe2000bf05270 */
[----:B------:R-:W-:-:S12]  /*10600*/  IMAD.IADD R10, R188, 0x1, R203 ;  /* 0x00000001bc0a7824 */ /* 0x000fd800078e02cb */
[----:B------:R-:W-:Y:S05]  /*10610*/  @!P0 BRA `(.L_x_2491) ;  /* 0x0000003400788947 */ /* 0x000fea0003800000 */
[----:B------:R-:W1:Y:S01]  /*10620*/  LDC R45, c[0x0][0x448] ;  /* 0x00011200ff2d7b82 */ /* 0x000e620000000800 */
[----:B------:R-:W-:Y:S01]  /*10630*/  IMAD.MOV.U32 R5, RZ, RZ, R10 ;  /* 0x000000ffff057224 */ /* 0x000fe200078e000a */
[----:B------:R-:W-:Y:S01]  /*10640*/  MOV R8, R144 ;  /* 0x0000009000087202 */ /* 0x000fe20000000f00 */
[----:B------:R-:W-:Y:S01]  /*10650*/  IMAD.MOV.U32 R6, RZ, RZ, R24 ;  /* 0x000000ffff067224 */ /* 0x000fe200078e0018 */
[----:B------:R-:W-:Y:S01]  /*10660*/  ULDC.64 UR4, c[0x0][0x3f8] ;  /* 0x0000fe0000047ab9 */ /* 0x000fe20000000a00 */
[----:B------:R-:W-:Y:S01]  /*10670*/  IMAD.MOV.U32 R9, RZ, RZ, R29 ;  /* 0x000000ffff097224 */ /* 0x000fe200078e001d */
[----:B------:R-:W-:Y:S01]  /*10680*/  ULDC.64 UR6, c[0x0][0x408] ;  /* 0x0001020000067ab9 */ /* 0x000fe20000000a00 */
[----:B------:R-:W-:Y:S01]  /*10690*/  ULDC.64 UR8, c[0x0][0x400] ;  /* 0x0001000000087ab9 */ /* 0x000fe20000000a00 */
[----:B-1----:R-:W-:-:S13]  /*106a0*/  ISETP.NE.AND P0, PT, R45, 0x1, PT ;  /* 0x000000012d00780c */ /* 0x002fda0003f05270 */
[----:B------:R-:W1:Y:S08]  /*106b0*/  @P0 LDC R3, c[0x0][0x44c] ;  /* 0x00011300ff030b82 */ /* 0x000e700000000800 */
[----:B------:R-:W2:Y:S01]  /*106c0*/  @P0 LDC R7, c[0x0][0x450] ;  /* 0x00011400ff070b82 */ /* 0x000ea20000000800 */
[----:B-1----:R-:W-:-:S05]  /*106d0*/  @P0 IMAD.HI.U32 R0, R10, R3, RZ ;  /* 0x000000030a000227 */ /* 0x002fca00078e00ff */
[----:B--2---:R-:W-:Y:S01]  /*106e0*/  @P0 SHF.R.U32.HI R5, RZ, R7, R0 ;  /* 0x00000007ff050219 */ /* 0x004fe20000011600 */
[----:B------:R-:W-:-:S03]  /*106f0*/  IMAD.MOV.U32 R7, RZ, RZ, R27 ;  /* 0x000000ffff077224 */ /* 0x000fc600078e001b */
        /* <DEDUP_REMOVED lines=14> */
[----:B------:R1:W2:Y:S04]  /*107e0*/  SHFL.IDX PT, R0, R13, RZ, 0x1e1f ;  /* 0x001e1fff0d007589 */ /* 0x0002a800000e0000 */
[----:B------:R-:W3:Y:S04]  /*107f0*/  SHFL.IDX PT, R3, R3, RZ, 0x1e1f ;  /* 0x001e1fff03037589 */ /* 0x000ee800000e0000 */
[----:B------:R-:W4:Y:S04]  /*10800*/  SHFL.IDX PT, R4, R4, RZ, 0x1e1f ;  /* 0x001e1fff04047589 */ /* 0x000f2800000e0000 */
[----:B------:R1:W0:Y:S02]  /*10810*/  SHFL.IDX PT, R14, R5, RZ, 0x1e1f ;  /* 0x001e1fff050e7589 */ /* 0x00022400000e0000 */
.L_x_2721:
        /* <DEDUP_REMOVED lines=13> */
[----:B-1----:R-:W-:Y:S02]  /*108f0*/  CS2R R12, SRZ ;  /* 0x00000000000c7805 */ /* 0x002fe4000001ff00 */
        /* <DEDUP_REMOVED lines=10> */
[CC--:B---3--:R-:W-:Y:S02]  /*109a0*/  @!P5 IADD3 R6, P0, R22.reuse, R3.reuse, RZ ;  /* 0x000000031606d210 */ /* 0x0c8fe40007f1e0ff */
[-C--:B0-----:R-:W-:Y:S02]  /*109b0*/  @!P5 IADD3 R8, P1, R22, R14.reuse, RZ ;  /* 0x0000000e1608d210 */ /* 0x081fe40007f3e0ff */
[----:B------:R-:W-:Y:S01]  /*109c0*/  @!P2 IADD3 R10, P4, R193, R3, RZ ;  /* 0x00000003c10aa210 */ /* 0x000fe20007f9e0ff */
[--C-:B--2---:R-:W-:Y:S02]  /*109d0*/  @!P5 IMAD.X R7, R0, 0x1, R5.reuse, P0 ;  /* 0x000000010007d824 */ /* 0x104fe400000e0605 */
[----:B----4-:R-:W-:Y:S01]  /*109e0*/  @!P5 IMAD.X R9, R4, 0x1, R5, P1 ;  /* 0x000000010409d824 */ /* 0x010fe200008e0605 */
[----:B------:R-:W-:Y:S01]  /*109f0*/  ISETP.GE.AND P1, PT, R195, UR4, PT ;  /* 0x00000004c3007c0c */ /* 0x000fe2000bf26270 */
[----:B------:R-:W-:Y:S01]  /*10a00*/  @!P2 IMAD.X R11, R0, 0x1, R233, P4 ;  /* 0x00000001000ba824 */ /* 0x000fe200020e06e9 */
[----:B------:R0:W5:Y:S01]  /*10a10*/  @!P5 LD.E.64 R38, desc[UR54][R6.64] ;  /* 0x000000360626d980 */ /* 0x000162000c101b00 */
[----:B------:R-:W-:-:S03]  /*10a20*/  @!P2 IADD3 R12, P0, R193, R14, RZ ;  /* 0x0000000ec10ca210 */ /* 0x000fc60007f1e0ff */
[----:B------:R-:W5:Y:S01]  /*10a30*/  @!P5 LD.E.64 R36, desc[UR54][R8.64] ;  /* 0x000000360824d980 */ /* 0x000f62000c101b00 */
[C---:B------:R-:W-:Y:S02]  /*10a40*/  @!P3 IADD3 R40, P5, R192.reuse, R14, RZ ;  /* 0x0000000ec028b210 */ /* 0x040fe40007fbe0ff */
[----:B------:R-:W-:Y:S02]  /*10a50*/  @!P3 IADD3 R20, P4, R192, R3, RZ ;  /* 0x00000003c014b210 */ /* 0x000fe40007f9e0ff */
[----:B------:R-:W-:Y:S02]  /*10a60*/  CS2R R34, SRZ ;  /* 0x0000000000227805 */ /* 0x000fe4000001ff00 */
[----:B------:R-:W-:Y:S01]  /*10a70*/  CS2R R30, SRZ ;  /* 0x00000000001e7805 */ /* 0x000fe2000001ff00 */
[----:B------:R-:W-:Y:S01]  /*10a80*/  @!P2 IMAD.X R13, R4, 0x1, R233, P0 ;  /* 0x00000001040da824 */ /* 0x000fe200000e06e9 */
[----:B------:R-:W-:Y:S02]  /*10a90*/  CS2R R28, SRZ ;  /* 0x00000000001c7805 */ /* 0x000fe4000001ff00 */
[----:B------:R-:W-:Y:S01]  /*10aa0*/  @!P3 IADD3.X R21, R0, R232, RZ, P4, !PT ;  /* 0x000000e80015b210 */ /* 0x000fe200027fe4ff */
[----:B------:R-:W-:Y:S01]  /*10ab0*/  @!P3 IMAD.X R41, R4, 0x1, R232, P5 ;  /* 0x000000010429b824 */ /* 0x000fe200028e06e8 */
[----:B------:R-:W5:Y:S01]  /*10ac0*/  @!P2 LD.E.64 R32, desc[UR54][R10.64] ;  /* 0x000000360a20a980 */ /* 0x000f62000c101b00 */
[----:B------:R-:W-:-:S03]  /*10ad0*/  ISETP.GE.AND P0, PT, R194, UR4, PT ;  /* 0x00000004c2007c0c */ /* 0x000fc6000bf06270 */
[----:B------:R1:W5:Y:S01]  /*10ae0*/  @!P2 LD.E.64 R34, desc[UR54][R12.64] ;  /* 0x000000360c22a980 */ /* 0x000362000c101b00 */
[----:B------:R-:W-:Y:S02]  /*10af0*/  ISETP.GE.AND P2, PT, R196, UR4, PT ;  /* 0x00000004c4007c0c */ /* 0x000fe4000bf46270 */
[C---:B------:R-:W-:Y:S01]  /*10b00*/  @!P1 IADD3 R42, P4, R195.reuse, R14, RZ ;  /* 0x0000000ec32a9210 */ /* 0x040fe20007f9e0ff */
[----:B------:R2:W5:Y:S04]  /*10b10*/  @!P3 LD.E.64 R30, desc[UR54][R20.64] ;  /* 0x00000036141eb980 */ /* 0x000568000c101b00 */
[----:B------:R3:W5:Y:S01]  /*10b20*/  @!P3 LD.E.64 R28, desc[UR54][R40.64] ;  /* 0x00000036281cb980 */ /* 0x000762000c101b00 */
[----:B0-----:R-:W-:Y:S02]  /*10b30*/  @!P1 IADD3 R6, P3, R195, R3, RZ ;  /* 0x00000003c3069210 */ /* 0x001fe40007f7e0ff */
[----:B------:R-:W-:-:S02]  /*10b40*/  CS2R R26, SRZ ;  /* 0x00000000001a7805 */ /* 0x000fc4000001ff00 */
[----:B------:R-:W-:Y:S01]  /*10b50*/  CS2R R24, SRZ ;  /* 0x0000000000187805 */ /* 0x000fe2000001ff00 */
[--C-:B------:R-:W-:Y:S01]  /*10b60*/  @!P1 IMAD.X R43, R4, 0x1, R231.reuse, P4 ;  /* 0x00000001042b9824 */ /* 0x100fe200020e06e7 */
[-C--:B------:R-:W-:Y:S01]  /*10b70*/  @!P0 IADD3 R46, P5, R194, R3.reuse, RZ ;  /* 0x00000003c22e8210 */ /* 0x080fe20007fbe0ff */
[----:B------:R-:W-:Y:S01]  /*10b80*/  @!P1 IMAD.X R7, R0, 0x1, R231, P3 ;  /* 0x0000000100079824 */ /* 0x000fe200018e06e7 */
[----:B-1----:R-:W-:Y:S02]  /*10b90*/  CS2R R12, SRZ ;  /* 0x00000000000c7805 */ /* 0x002fe4000001ff00 */
[----:B------:R1:W5:Y:S01]  /*10ba0*/  @!P1 LD.E.64 R24, desc[UR54][R42.64] ;  /* 0x000000362a189980 */ /* 0x000362000c101b00 */
[----:B------:R-:W-:Y:S02]  /*10bb0*/  @!P2 IADD3 R48, P3, R196, R3, RZ ;  /* 0x00000003c430a210 */ /* 0x000fe40007f7e0ff */
[----:B--2---:R-:W-:Y:S02]  /*10bc0*/  CS2R R20, SRZ ;  /* 0x0000000000147805 */ /* 0x004fe4000001ff00 */
[----:B------:R-:W-:Y:S01]  /*10bd0*/  CS2R R10, SRZ ;  /* 0x00000000000a7805 */ /* 0x000fe2000001ff00 */
[----:B------:R1:W5:Y:S01]  /*10be0*/  @!P1 LD.E.64 R26, desc[UR54][R6.64] ;  /* 0x00000036061a9980 */ /* 0x000362000c101b00 */
[----:B---3--:R-:W-:-:S02]  /*10bf0*/  @!P0 IADD3 R40, P1, R194, R14, RZ ;  /* 0x0000000ec2288210 */ /* 0x008fc40007f3e0ff */
[----:B------:R-:W-:Y:S02]  /*10c00*/  CS2R R8, SRZ ;  /* 0x0000000000087805 */ /* 0x000fe4000001ff00 */
[----:B------:R-:W-:Y:S01]  /*10c10*/  @!P2 IADD3 R14, P4, R196, R14, RZ ;  /* 0x0000000ec40ea210 */ /* 0x000fe20007f9e0ff */
[C-C-:B------:R-:W-:Y:S01]  /*10c20*/  @!P0 IMAD.X R47, R0.reuse, 0x1, R230.reuse, P5 ;  /* 0x00000001002f8824 */ /* 0x140fe200028e06e6 */
[----:B------:R-:W-:Y:S01]  /*10c30*/  @!P2 IADD3.X R49, R0, R229, RZ, P3, !PT ;  /* 0x000000e50031a210 */ /* 0x000fe20001ffe4ff */
[C---:B------:R-:W-:Y:S02]  /*10c40*/  @!P0 IMAD.X R41, R4.reuse, 0x1, R230, P1 ;  /* 0x0000000104298824 */ /* 0x040fe400008e06e6 */
[----:B------:R-:W-:Y:S01]  /*10c50*/  @!P2 IMAD.X R15, R4, 0x1, R229, P4 ;  /* 0x00000001040fa824 */ /* 0x000fe200020e06e5 */
[----:B------:R1:W5:Y:S04]  /*10c60*/  @!P0 LD.E.64 R12, desc[UR54][R46.64] ;  /* 0x000000362e0c8980 */ /* 0x000368000c101b00 */
[----:B------:R1:W5:Y:S04]  /*10c70*/  @!P0 LD.E.64 R20, desc[UR54][R40.64] ;  /* 0x0000003628148980 */ /* 0x000368000c101b00 */
[----:B------:R1:W5:Y:S04]  /*10c80*/  @!P2 LD.E.64 R10, desc[UR54][R48.64] ;  /* 0x00000036300aa980 */ /* 0x000368000c101b00 */
[----:B------:R1:W5:Y:S02]  /*10c90*/  @!P2 LD.E.64 R8, desc[UR54][R14.64] ;  /* 0x000000360e08a980 */ /* 0x000364000c101b00 */
.L_x_2494:
[----:B------:R-:W-:Y:S05]  /*10ca0*/  BSYNC B1 ;  /* 0x0000000000017941 */ /* 0x000fea0003800000 */
.L_x_2493:
[----:B------:R-:W-:Y:S01]  /*10cb0*/  ULEA.HI UR4, UR43, UR43, URZ, 0x1 ;  /* 0x0000002b2b047291 */ /* 0x000fe2000f8f083f */
[----:B---3--:R-:W-:Y:S01]  /*10cc0*/  VIADDMNMX R3, R45, -R203, 0x80, PT ;  /* 0x000000802d037446 */ /* 0x008fe200038009cb */
[----:B------:R-:W-:Y:S02]  /*10cd0*/  BSSY B1, `(.L_x_2495) ;  /* 0x0000008000017945 */ /* 0x000fe40003800000 */
[----:B------:R-:W-:Y:S01]  /*10ce0*/  ULOP3.LUT UR4, UR4, 0xfffffffe, URZ, 0xc0, !UPT ;  /* 0xfffffffe04047892 */ /* 0x000fe2000f8ec03f */
[----:B------:R-:W-:-:S03]  /*10cf0*/  ISETP.GE.AND P1, PT, R188, R3, PT ;  /* 0x00000003bc00720c */ /* 0x000fc60003f26270 */
[----:B------:R-:W-:-:S06]  /*10d00*/  UIADD3 UR4, UR43, -UR4, URZ ;  /* 0x800000042b047290 */ /* 0x000fcc000fffe03f */
[----:B------:R-:W-:-:S05]  /*10d10*/  IMAD.U32 R5, RZ, RZ, UR4 ;  /* 0x00000004ff057e24 */ /* 0x000fca000f8e00ff */
[----:B------:R-:W-:-:S04]  /*10d20*/  SHF.L.U32 R5, R5, 0x1f, RZ ;  /* 0x0000001f05057819 */ /* 0x000fc800000006ff */
[----:B------:R-:W3:Y:S02]  /*10d30*/  SYNCS.PHASECHK.TRANS64.TRYWAIT P0, [R16+URZ+0x29800], R5 ;  /* 0x02980005100075a7 */ /* 0x000ee4000800017f */
[----:B---3--:R-:W-:Y:S05]  /*10d40*/  @!P0 BRA `(.L_x_2496) ;  /* 0x000001ac00ec8947 */ /* 0x008fea0003800000 */
.L_x_2722:
[----:B------:R-:W-:Y:S05]  /*10d50*/  BSYNC B1 ;  /* 0x0000000000017941 */ /* 0x000fea0003800000 */
.L_x_2495:
[----:B------:R-:W-:Y:S05]  /*10d60*/  @P1 BRA `(.L_x_2497) ;  /* 0x0000006400181947 */ /* 0x000fea0003800000 */
[----:B------:R-:W0:Y:S01]  /*10d70*/  LDC R3, c[0x0][0x3f4] ;  /* 0x0000fd00ff037b82 */ /* 0x000e220000000800 */
[----:B------:R-:W-:Y:S01]  /*10d80*/  BSSY B1, `(.L_x_2498) ;  /* 0x000007f000017945 */ /* 0x000fe20003800000 */
[----:B--2---:R-:W-:Y:S01]  /*10d90*/  IMAD.IADD R0, R16, 0x1, R209 ;  /* 0x0000000110007824 */ /* 0x004fe200078e02d1 */
[-C--:B0-----:R-:W-:Y:S02]  /*10da0*/  ISETP.GE.AND P0, PT, R22, R3.reuse, PT ;  /* 0x000000031600720c */ /* 0x081fe40003f06270 */
[-C--:B------:R-:W-:Y:S02]  /*10db0*/  ISETP.GE.AND P1, PT, R193, R3.reuse, PT ;  /* 0x00000003c100720c */ /* 0x080fe40003f26270 */
[-C--:B------:R-:W-:Y:S02]  /*10dc0*/  ISETP.GE.AND P2, PT, R192, R3.reuse, PT ;  /* 0x00000003c000720c */ /* 0x080fe40003f46270 */
[-C--:B------:R-:W-:Y:S02]  /*10dd0*/  ISETP.GE.AND P3, PT, R195, R3.reuse, PT ;  /* 0x00000003c300720c */ /* 0x080fe40003f66270 */
[----:B------:R-:W-:-:S02]  /*10de0*/  ISETP.GE.AND P4, PT, R194, R3, PT ;  /* 0x00000003c200720c */ /* 0x000fc40003f86270 */
[----:B------:R-:W-:-:S03]  /*10df0*/  ISETP.GE.AND P5, PT, R196, R3, PT ;  /* 0x00000003c400720c */ /* 0x000fc60003fa6270 */
[----:B------:R-:W-:Y:S10]  /*10e00*/  @P0 BRA `(.L_x_2499) ;  /* 0x0000000400d80947 */ /* 0x000ff40003800000 */
[----:B-1-34-:R-:W0:Y:S01]  /*10e10*/  LDS.128 R4, [R0+0x14400] ;  /* 0x0144000000047984 */ /* 0x01ae220000000c00 */
[----:B-----5:R-:W-:Y:S02]  /*10e20*/  SHF.R.U32.HI R14, RZ, 0x8, R38 ;  /* 0x00000008ff0e7819 */ /* 0x020fe40000011626 */
        /* <DEDUP_REMOVED lines=116> */
.L_x_2499:
[----:B------:R-:W-:Y:S05]  /*11570*/  BSYNC B1 ;  /* 0x0000000000017941 */ /* 0x000fea0003800000 */
.L_x_2498:
[----:B------:R-:W-:Y:S04]  /*11580*/  BSSY B1, `(.L_x_2500) ;  /* 0x000007c000017945 */ /* 0x000fe80003800000 */
[----:B------:R-:W-:Y:S05]  /*11590*/  @P1 BRA `(.L_x_2501) ;  /* 0x0000000400e81947 */ /* 0x000fea0003800000 */
[----:B01-34-:R-:W0:Y:S01]  /*115a0*/  LDS.128 R4, [R223] ;  /* 0x00000000df047984 */ /* 0x01be220000000c00 */
        /* <DEDUP_REMOVED lines=13> */
[----:B------:R-:W-:Y:S02]  /*11680*/  LOP3.LUT R14, R32, 0xff, RZ, 0xc0, !PT ;  /* 0x000000ff200e7812 */ /* 0x000fe400078ec0ff */
        /* <DEDUP_REMOVED lines=107> */
.L_x_2501:
[----:B------:R-:W-:Y:S05]  /*11d40*/  BSYNC B1 ;  /* 0x0000000000017941 */ /* 0x000fea0003800000 */
.L_x_2500:
[----:B------:R-:W-:Y:S04]  /*11d50*/  BSSY B1, `(.L_x_2502) ;  /* 0x0000078000017945 */ /* 0x000fe80003800000 */
[----:B------:R-:W-:Y:S05]  /*11d60*/  @P2 BRA `(.L_x_2503) ;  /* 0x0000000400d82947 */ /* 0x000fea0003800000 */
[----:B01234-:R-:W0:Y:S01]  /*11d70*/  LDS.128 R4, [R0+0x16400] ;  /* 0x0164000000047984 */ /* 0x01fe220000000c00 */
[----:B-----5:R-:W-:Y:S02]  /*11d80*/  SHF.R.U32.HI R14, RZ, 0x8, R30 ;  /* 0x00000008ff0e7819 */ /* 0x020fe4000001161e */
        /* <DEDUP_REMOVED lines=116> */
.L_x_2503:
[----:B------:R-:W-:Y:S05]  /*124d0*/  BSYNC B1 ;  /* 0x0000000000017941 */ /* 0x000fea0003800000 */
.L_x_2502:
[----:B------:R-:W-:Y:S04]  /*124e0*/  BSSY B1, `(.L_x_2504) ;  /* 0x000007c000017945 */ /* 0x000fe80003800000 */
[----:B------:R-:W-:Y:S05]  /*124f0*/  @P3 BRA `(.L_x_2505) ;  /* 0x0000000400e83947 */ /* 0x000fea0003800000 */
[----:B01234-:R-:W0:Y:S01]  /*12500*/  LDS.128 R4, [R223+0x2000] ;  /* 0x00200000df047984 */ /* 0x01fe220000000c00 */
        /* <DEDUP_REMOVED lines=121> */
.L_x_2505:
[----:B------:R-:W-:Y:S05]  /*12ca0*/  BSYNC B1 ;  /* 0x0000000000017941 */ /* 0x000fea0003800000 */
.L_x_2504:
[----:B------:R-:W-:Y:S04]  /*12cb0*/  BSSY B1, `(.L_x_2506) ;  /* 0x0000078000017945 */ /* 0x000fe80003800000 */
[----:B------:R-:W-:Y:S05]  /*12cc0*/  @P4 BRA `(.L_x_2507) ;  /* 0x0000000400d84947 */ /* 0x000fea0003800000 */
[----:B01234-:R-:W0:Y:S01]  /*12cd0*/  LDS.128 R4, [R0+0x18400] ;  /* 0x0184000000047984 */ /* 0x01fe220000000c00 */
        /* <DEDUP_REMOVED lines=117> */
.L_x_2507:
[----:B------:R-:W-:Y:S05]  /*13430*/  BSYNC B1 ;  /* 0x0000000000017941 */ /* 0x000fea0003800000 */
.L_x_2506:
[----:B------:R-:W-:Y:S05]  /*13440*/  @P5 BRA `(.L_x_2497) ;  /* 0x0000003c00605947 */ /* 0x000fea0003800000 */
[----:B01234-:R-:W0:Y:S01]  /*13450*/  LDS.128 R4, [R223+0x4000] ;  /* 0x00400000df047984 */ /* 0x01fe220000000c00 */
[----:B-----5:R-:W-:Y:S02]  /*13460*/  SHF.R.U32.HI R12, RZ, 0x8, R11 ;  /* 0x00000008ff0c7819 */ /* 0x020fe4000001160b */
[----:B------:R-:W-:Y:S02]  /*13470*/  SHF.R.U32.HI R20, RZ, 0x8, R9 ;  /* 0x00000008ff147819 */ /* 0x000fe40000011609 */
[----:B------:R-:W-:Y:S02]  /*13480*/  LOP3.LUT R13, R11, 0xff, RZ, 0xc0, !PT ;  /* 0x000000ff0b0d7812 */ /* 0x000fe400078ec0ff */
[----:B------:R-:W-:Y:S02]  /*13490*/  LOP3.LUT R21, R9, 0xff, RZ, 0xc0, !PT ;  /* 0x000000ff09157812 */ /* 0x000fe400078ec0ff */
[----:B------:R-:W-:Y:S02]  /*134a0*/  LOP3.LUT R12, R12, 0xff, RZ, 0xc0, !PT ;  /* 0x000000ff0c0c7812 */ /* 0x000fe400078ec0ff */
[----:B------:R-:W-:-:S02]  /*134b0*/  LOP3.LUT R20, R20, 0xff, RZ, 0xc0, !PT ;  /* 0x000000ff14147812 */ /* 0x000fc400078ec0ff */
[----:B------:R-:W-:Y:S02]  /*134c0*/  SHF.R.U32.HI R0, RZ, 0x8, R10 ;  /* 0x00000008ff007819 */ /* 0x000fe4000001160a */
[----:B------:R-:W-:Y:S02]  /*134d0*/  SHF.R.U32.HI R14, RZ, 0x8, R8 ;  /* 0x00000008ff0e7819 */ /* 0x000fe40000011608 */
        /* <DEDUP_REMOVED lines=114> */
.L_x_2491:
[----:B------:R-:W1:Y:S01]  /*13c00*/  LDC R25, c[0x0][0x448] ;  /* 0x00011200ff197b82 */ /* 0x000e620000000800 */
[----:B------:R-:W-:Y:S01]  /*13c10*/  IMAD.MOV.U32 R9, RZ, RZ, R10 ;  /* 0x000000ffff097224 */ /* 0x000fe200078e000a */
[----:B------:R-:W-:Y:S01]  /*13c20*/  MOV R5, R27 ;  /* 0x0000001b00057202 */ /* 0x000fe20000000f00 */
[----:B------:R-:W-:Y:S01]  /*13c30*/  IMAD.MOV.U32 R4, RZ, RZ, R24 ;  /* 0x000000ffff047224 */ /* 0x000fe200078e0018 */
[----:B------:R-:W-:Y:S01]  /*13c40*/  ULDC.64 UR4, c[0x0][0x3f8] ;  /* 0x0000fe0000047ab9 */ /* 0x000fe20000000a00 */
[----:B------:R-:W-:Y:S01]  /*13c50*/  IMAD.MOV.U32 R6, RZ, RZ, R144 ;  /* 0x000000ffff067224 */ /* 0x000fe200078e0090 */
[----:B------:R-:W-:Y:S01]  /*13c60*/  ULDC.64 UR6, c[0x0][0x408] ;  /* 0x0001020000067ab9 */ /* 0x000fe20000000a00 */
[----:B------:R-:W-:Y:S01]  /*13c70*/  IMAD.MOV.U32 R7, RZ, RZ, R29 ;  /* 0x000000ffff077224 */ /* 0x000fe200078e001d */
[----:B------:R-:W-:Y:S01]  /*13c80*/  ULDC.64 UR8, c[0x0][0x400] ;  /* 0x0001000000087ab9 */ /* 0x000fe20000000a00 */
[----:B-1----:R-:W-:-:S13]  /*13c90*/  ISETP.NE.AND P0, PT, R25, 0x1, PT ;  /* 0x000000011900780c */ /* 0x002fda0003f05270 */
[----:B------:R-:W1:Y:S08]  /*13ca0*/  @P0 LDC R3, c[0x0][0x44c] ;  /* 0x00011300ff030b82 */ /* 0x000e700000000800 */
[----:B------:R-:W2:Y:S01]  /*13cb0*/  @P0 LDC R0, c[0x0][0x450] ;  /* 0x00011400ff000b82 */ /* 0x000ea20000000800 */
[----:B-1----:R-:W-:-:S05]  /*13cc0*/  @P0 IMAD.HI.U32 R3, R10, R3, RZ ;  /* 0x000000030a030227 */ /* 0x002fca00078e00ff */
[----:B--2---:R-:W-:-:S04]  /*13cd0*/  @P0 SHF.R.U32.HI R9, RZ, R0, R3 ;  /* 0x00000000ff090219 */ /* 0x004fc80000011603 */
        /* <DEDUP_REMOVED lines=14> */
[----:B------:R1:W2:Y:S04]  /*13dc0*/  SHFL.IDX PT, R0, R13, RZ, 0x1e1f ;  /* 0x001e1fff0d007589 */ /* 0x0002a800000e0000 */
[----:B------:R-:W3:Y:S04]  /*13dd0*/  SHFL.IDX PT, R3, R3, RZ, 0x1e1f ;  /* 0x001e1fff03037589 */ /* 0x000ee800000e0000 */
[----:B------:R-:W4:Y:S04]  /*13de0*/  SHFL.IDX PT, R20, R20, RZ, 0x1e1f ;  /* 0x001e1fff14147589 */ /* 0x000f2800000e0000 */
[----:B-1----:R-:W0:Y:S02]  /*13df0*/  SHFL.IDX PT, R21, R21, RZ, 0x1e1f ;  /* 0x001e1fff15157589 */ /* 0x002e2400000e0000 */
.L_x_2728:
        /* <DEDUP_REMOVED lines=28> */
[C---:B---3--:R-:W-:Y:S01]  /*13fc0*/  @!P2 IADD3 R36, P3, R18.reuse, R3, RZ ;  /* 0x000000031224a210 */ /* 0x048fe20007f7e0ff */
[----:B------:R-:W-:Y:S01]  /*13fd0*/  @!P1 IMAD.SHL.U32 R42, R225, 0x10, RZ ;  /* 0x00000010e12a9824 */ /* 0x000fe200078e00ff */
[----:B0-----:R-:W-:-:S02]  /*13fe0*/  @!P2 IADD3 R38, P4, R18, R21, RZ ;  /* 0x000000151226a210 */ /* 0x001fc40007f9e0ff */
[----:B------:R-:W-:Y:S01]  /*13ff0*/  @!P0 SHF.L.U32 R48, R227, 0x4, RZ ;  /* 0x00000004e3308819 */ /* 0x000fe200000006ff */
[--C-:B--2---:R-:W-:Y:S01]  /*14000*/  @!P2 IMAD.X R37, R0, 0x1, R5.reuse, P3 ;  /* 0x000000010025a824 */ /* 0x104fe200018e0605 */
[-C--:B------:R-:W-:Y:S01]  /*14010*/  @!P1 IADD3 R40, P5, R3, R42.reuse, RZ ;  /* 0x0000002a03289210 */ /* 0x080fe20007fbe0ff */
[----:B----4-:R-:W-:Y:S01]  /*14020*/  @!P2 IMAD.X R39, R20, 0x1, R5, P4 ;  /* 0x000000011427a824 */ /* 0x010fe200020e0605 */
        /* <DEDUP_REMOVED lines=14> */
[----:B------:R-:W-:Y:S01]  /*14110*/  @!P0 IMAD.X R47, R0, 0x1, R3, P3 ;  /* 0x00000001002f8824 */ /* 0x000fe200018e0603 */
[----:B------:R-:W-:Y:S01]  /*14120*/  @!P0 IADD3.X R49, R20, R3, RZ, P5, !PT ;  /* 0x0000000314318210 */ /* 0x000fe20002ffe4ff */
[----:B------:R1:W5:Y:S04]  /*14130*/  @!P2 LD.E.128 R24, desc[UR54][R36.64] ;  /* 0x000000362418a980 */ /* 0x000368000c101d00 */
[----:B------:R1:W5:Y:S04]  /*14140*/  @!P2 LD.E.128 R4, desc[UR54][R38.64] ;  /* 0x000000362604a980 */ /* 0x000368000c101d00 */
[----:B------:R1:W5:Y:S04]  /*14150*/  @!P1 LD.E.128 R28, desc[UR54][R40.64] ;  /* 0x00000036281c9980 */ /* 0x000368000c101d00 */
[----:B------:R1:W5:Y:S04]  /*14160*/  @!P1 LD.E.128 R8, desc[UR54][R42.64] ;  /* 0x000000362a089980 */ /* 0x000368000c101d00 */
[----:B------:R1:W5:Y:S04]  /*14170*/  @!P0 LD.E.128 R32, desc[UR54][R46.64] ;  /* 0x000000362e208980 */ /* 0x000368000c101d00 */
[----:B------:R1:W5:Y:S02]  /*14180*/  @!P0 LD.E.128 R12, desc[UR54][R48.64] ;  /* 0x00000036300c8980 */ /* 0x000364000c101d00 */
.L_x_2510:
[----:B------:R-:W-:Y:S05]  /*14190*/  BSYNC B1 ;  /* 0x0000000000017941 */ /* 0x000fea0003800000 */
.L_x_2509:
[----:B------:R-:W-:Y:S01]  /*141a0*/  ULEA.HI UR4, UR43, UR43, URZ, 0x1 ;  /* 0x0000002b2b047291 */ /* 0x000fe2000f8f083f */
[----:B---3--:R-:W-:Y:S01]  /*141b0*/  VIADDMNMX R3, R45, -R203, 0x80, PT ;  /* 0x000000802d037446 */ /* 0x008fe200038009cb */
[----:B------:R-:W-:Y:S02]  /*141c0*/  BSSY B1, `(.L_x_2511) ;  /* 0x0000008000017945 */ /* 0x000fe40003800000 */
[----:B------:R-:W-:Y:S01]  /*141d0*/  ULOP3.LUT UR4, UR4, 0xfffffffe, URZ, 0xc0, !UPT ;  /* 0xfffffffe04047892 */ /* 0x000fe2000f8ec03f */
[----:B------:R-:W-:-:S03]  /*141e0*/  ISETP.GE.AND P1, PT, R188, R3, PT ;  /* 0x00000003bc00720c */ /* 0x000fc60003f26270 */
[----:B------:R-:W-:-:S06]  /*141f0*/  UIADD3 UR4, UR43, -UR4, URZ ;  /* 0x800000042b047290 */ /* 0x000fcc000fffe03f */
[----:B0-----:R-:W-:-:S05]  /*14200*/  IMAD.U32 R21, RZ, RZ, UR4 ;  /* 0x00000004ff157e24 */ /* 0x001fca000f8e00ff */
[----:B------:R-:W-:-:S04]  /*14210*/  SHF.L.U32 R21, R21, 0x1f, RZ ;  /* 0x0000001f15157819 */ /* 0x000fc800000006ff */
[----:B------:R-:W0:Y:S02]  /*14220*/  SYNCS.PHASECHK.TRANS64.TRYWAIT P0, [R16+URZ+0x29800], R21 ;  /* 0x02980015100075a7 */ /* 0x000e24000800017f */
[----:B0-----:R-:W-:Y:S05]  /*14230*/  @!P0 BRA `(.L_x_2512) ;  /* 0x0000017c00348947 */ /* 0x001fea0003800000 */
.L_x_2729:
[----:B------:R-:W-:Y:S05]  /*14240*/  BSYNC B1 ;  /* 0x0000000000017941 */ /* 0x000fea0003800000 */
.L_x_2511:
[----:B------:R-:W-:Y:S05]  /*14250*/  @P1 BRA `(.L_x_2497) ;  /* 0x0000002c00dc1947 */ /* 0x000fea0003800000 */
[----:B--2---:R-:W2:Y:S01]  /*14260*/  LDC R0, c[0x0][0x3f4] ;  /* 0x0000fd00ff007b82 */ /* 0x004ea20000000800 */
[C---:B------:R-:W-:Y:S01]  /*14270*/  VIADD R3, R18.reuse, 0x20 ;  /* 0x0000002012037836 */ /* 0x040fe20000000000 */
[----:B------:R-:W-:Y:S01]  /*14280*/  BSSY B1, `(.L_x_2513) ;  /* 0x00000fc000017945 */ /* 0x000fe20003800000 */
[C---:B0-----:R-:W-:Y:S01]  /*14290*/  VIADD R21, R18.reuse, 0x40 ;  /* 0x0000004012157836 */ /* 0x041fe20000000000 */
[-C--:B--2---:R-:W-:Y:S02]  /*142a0*/  ISETP.GE.AND P0, PT, R18, R0.reuse, PT ;  /* 0x000000001200720c */ /* 0x084fe40003f06270 */
[-C--:B------:R-:W-:Y:S02]  /*142b0*/  ISETP.GE.AND P1, PT, R3, R0.reuse, PT ;  /* 0x000000000300720c */ /* 0x080fe40003f26270 */
[----:B------:R-:W-:-:S09]  /*142c0*/  ISETP.GE.AND P2, PT, R21, R0, PT ;  /* 0x000000001500720c */ /* 0x000fd20003f46270 */
[----:B------:R-:W-:Y:S05]  /*142d0*/  @P0 BRA `(.L_x_2514) ;  /* 0x0000000c00d80947 */ /* 0x000fea0003800000 */
[----:B-----5:R-:W-:Y:S02]  /*142e0*/  SHF.R.U32.HI R3, RZ, 0x8, R24 ;  /* 0x00000008ff037819 */ /* 0x020fe40000011618 */
[----:B----4-:R-:W-:Y:S02]  /*142f0*/  LOP3.LUT R20, R24, 0xff, RZ, 0xc0, !PT ;  /* 0x000000ff18147812 */ /* 0x010fe400078ec0ff */
[----:B------:R-:W-:Y:S02]  /*14300*/  LOP3.LUT R21, R3, 0xff, RZ, 0xc0, !PT ;  /* 0x000000ff03157812 */ /* 0x000fe400078ec0ff */
[----:B------:R-:W-:Y:S02]  /*14310*/  LEA.HI R3, R0, R226, RZ, 0x1c ;  /* 0x000000e200037211 */ /* 0x000fe400078fe0ff */
[----:B------:R-:W-:Y:S02]  /*14320*/  PRMT R45, R21, 0x7604, R20 ;  /* 0x00007604152d7816 */ /* 0x000fe40000000014 */
[----:B-1----:R-:W-:-:S02]  /*14330*/  SHF.R.U32.HI R39, RZ, 0x8, R26 ;  /* 0x00000008ff277819 */ /* 0x002fc4000001161a */
[----:B------:R-:W-:Y:S02]  /*14340*/  SHF.R.S32.HI R20, RZ, 0x1f, R3 ;  /* 0x0000001fff147819 */ /* 0x000fe40000011403 */
[----:B------:R-:W-:Y:S02]  /*14350*/  SHF.R.U32.HI R37, RZ, 0x8, R25 ;  /* 0x00000008ff257819 */ /* 0x000fe40000011619 */
[----:B------:R-:W-:Y:S02]  /*14360*/  LOP3.LUT R38, R26, 0xff, RZ, 0xc0, !PT ;  /* 0x000000ff1a267812 */ /* 0x000fe400078ec0ff */
[----:B------:R-:W-:Y:S02]  /*14370*/  LOP3.LUT R39, R39, 0xff, RZ, 0xc0, !PT ;  /* 0x000000ff27277812 */ /* 0x000fe400078ec0ff */
[----:B------:R-:W-:Y:S01]  /*14380*/  LEA.HI R21, R20, R3, RZ, 0x2 ;  /* 0x0000000314157211 */ /* 0x000fe200078f10ff */
[----:B------:R-:W-:Y:S01]  /*14390*/  IMAD.SHL.U32 R3, R3, 0x10, RZ ;  /* 0x0000001003037824 */ /* 0x000fe200078e00ff */
[----:B------:R-:W-:-:S02]  /*143a0*/  LOP3.LUT R36, R25, 0xff, RZ, 0xc0, !PT ;  /* 0x000000ff19247812 */ /* 0x000fc400078ec0ff */
[----:B------:R-:W-:Y:S01]  /*143b0*/  LOP3.LUT R37, R37, 0xff, RZ, 0xc0, !PT ;  /* 0x000000ff25257812 */ /* 0x000fe200078ec0ff */
[----:B------:R-:W-:Y:S01]  /*143c0*/  IMAD.SHL.U32 R21, R21, 0x800, RZ ;  /* 0x0000080015157824 */ /* 0x000fe200078e00ff */
[----:B------:R-:W-:Y:S02]  /*143d0*/  PRMT R47, R39, 0x7604, R38 ;  /* 0x00007604272f7816 */ /* 0x000fe40000000026 */
[----:B------:R-:W-:Y:S02]  /*143e0*/  SHF.R.U32.HI R39, RZ, 0x8, R27 ;  /* 0x00000008ff277819 */ /* 0x000fe4000001161b */
[----:B------:R-:W-:Y:S02]  /*143f0*/  LOP3.LUT R20, R198, 0x30, R3, 0xf8, !PT ;  /* 0x00000030c6147812 */ /* 0x000fe400078ef803 */
[----:B------:R-:W-:Y:S02]  /*14400*/  PRMT R46, R37, 0x7604, R36 ;  /* 0x00007604252e7816 */ /* 0x000fe40000000024 */
[----:B------:R-:W-:-:S02]  /*14410*/  LOP3.LUT R36, R27, 0xff, RZ, 0xc0, !PT ;  /* 0x000000ff1b247812 */ /* 0x000fc400078ec0ff */
[----:B------:R-:W-:Y:S02]  /*14420*/  LOP3.LUT R3, R39, 0xff, RZ, 0xc0, !PT ;  /* 0x000000ff27037812 */ /* 0x000fe400078ec0ff */
[----:B------:R-:W-:Y:S02]  /*14430*/  LOP3.LUT R20, R20, R199, RZ, 0x3c, !PT ;  /* 0x000000c714147212 */ /* 0x000fe400078e3cff */
[----:B------:R-:W-:Y:S02]  /*14440*/  LOP3.LUT R21, R21, 0xffffe000, RZ, 0xc0, !PT ;  /* 0xffffe00015157812 */ /* 0x000fe400078ec0ff */
[----:B------:R-:W-:Y:S02]  /*14450*/  PRMT R48, R3, 0x7604, R36 ;  /* 0x0000760403307816 */ /* 0x000fe40000000024 */
[----:B------:R-:W-:Y:S02]  /*14460*/  IADD3 R3, R20, R200, R21 ;  /* 0x000000c814037210 */ /* 0x000fe40007ffe015 */
[----:B------:R-:W-:-:S02]  /*14470*/  SHF.R.U32.HI R38, RZ, 0x8, R4 ;  /* 0x00000008ff267819 */ /* 0x000fc40000011604 */
[----:B------:R-:W-:Y:S02]  /*14480*/  IADD3 R3, R16, R3, RZ ;  /* 0x0000000310037210 */ /* 0x000fe40007ffe0ff */
[----:B------:R-:W-:Y:S02]  /*14490*/  LOP3.LUT R37, R4, 0xff, RZ, 0xc0, !PT ;  /* 0x000000ff04257812 */ /* 0x000fe400078ec0ff */
[----:B------:R-:W-:Y:S01]  /*144a0*/  LOP3.LUT R38, R38, 0xff, RZ, 0xc0, !PT ;  /* 0x000000ff26267812 */ /* 0x000fe200078ec0ff */
[----:B------:R-:W0:Y:S01]  /*144b0*/  LDS.128 R40, [R3+0x14400] ;  /* 0x0144000003287984 */ /* 0x000e220000000c00 */
[----:B------:R-:W-:Y:S02]  /*144c0*/  SHF.R.U32.HI R21, RZ, 0x8, R5 ;  /* 0x00000008ff157819 */ /* 0x000fe40000011605 */
[----:B------:R-:W-:Y:S02]  /*144d0*/  PRMT R53, R38, 0x7604, R37 ;  /* 0x0000760426357816 */ /* 0x000fe40000000025 */
[----:B------:R-:W1:Y:S01]  /*144e0*/  LDS.128 R36, [R236+0x14400] ;  /* 0x01440000ec247984 */ /* 0x000e620000000c00 */
[----:B------:R-:W-:-:S02]  /*144f0*/  SHF.R.U32.HI R50, RZ, 0x8, R6 ;  /* 0x00000008ff327819 */ /* 0x000fc40000011606 */
[----:B------:R-:W-:Y:S02]  /*14500*/  LOP3.LUT R20, R5, 0xff, RZ, 0xc0, !PT ;  /* 0x000000ff05147812 */ /* 0x000fe400078ec0ff */
[----:B------:R-:W-:Y:S02]  /*14510*/  LOP3.LUT R21, R21, 0xff, RZ, 0xc0, !PT ;  /* 0x000000ff15157812 */ /* 0x000fe400078ec0ff */
[----:B------:R-:W-:Y:S02]  /*14520*/  LOP3.LUT R49, R6, 0xff, RZ, 0xc0, !PT ;  /* 0x000000ff06317812 */ /* 0x000fe400078ec0ff */
[----:B------:R-:W-:Y:S02]  /*14530*/  LOP3.LUT R50, R50, 0xff, RZ, 0xc0, !PT ;  /* 0x000000ff32327812 */ /* 0x000fe400078ec0ff */
[----:B------:R-:W-:Y:S02]  /*14540*/  PRMT R20, R21, 0x7604, R20 ;  /* 0x0000760415147816 */ /* 0x000fe40000000014 */
[----:B------:R-:W-:-:S02]  /*14550*/  SHF.R.U32.HI R55, RZ, 0x10, R5 ;  /* 0x00000010ff377819 */ /* 0x000fc40000011605 */
[----:B------:R-:W-:Y:S02]  /*14560*/  SHF.R.U32.HI R21, RZ, 0x10, R25 ;  /* 0x00000010ff157819 */ /* 0x000fe40000011619 */
[----:B------:R-:W-:Y:S01]  /*14570*/  PRMT R57, R50, 0x7604, R49 ;  /* 0x0000760432397816 */ /* 0x000fe20000000031 */
[----:B------:R-:W-:Y:S01]  /*14580*/  IMAD.U32 R55, R55, 0x10000, RZ ;  /* 0x0001000037377824 */ /* 0x000fe200078e00ff */
[----:B------:R-:W-:Y:S01]  /*14590*/  SHF.R.U32.HI R49, RZ, 0x10, R27 ;  /* 0x00000010ff317819 */ /* 0x000fe2000001161b */
[----:B------:R-:W-:Y:S01]  /*145a0*/  IMAD.U32 R21, R21, 0x10000, RZ ;  /* 0x0001000015157824 */ /* 0x000fe200078e00ff */
[----:B------:R-:W-:Y:S02]  /*145b0*/  SHF.R.U32.HI R52, RZ, 0x8, R7 ;  /* 0x00000008ff347819 */ /* 0x000fe40000011607 */
[----:B------:R-:W-:Y:S01]  /*145c0*/  LOP3.LUT R51, R7, 0xff, RZ, 0xc0, !PT ;  /* 0x000000ff07337812 */ /* 0x000fe200078ec0ff */
[----:B------:R-:W-:Y:S01]  /*145d0*/  IMAD.U32 R49, R49, 0x10000, RZ ;  /* 0x0001000031317824 */ /* 0x000fe200078e00ff */
[----:B------:R-:W-:-:S02]  /*145e0*/  LOP3.LUT R52, R52, 0xff, RZ, 0xc0, !PT ;  /* 0x000000ff34347812 */ /* 0x000fc400078ec0ff */
[----:B------:R-:W-:Y:S02]  /*145f0*/  LOP3.LUT R55, R20, 0xff0000, R55, 0xf8, !PT ;  /* 0x00ff000014377812 */ /* 0x000fe400078ef837 */
        /* <DEDUP_REMOVED lines=196> */
.L_x_2514:
[----:B------:R-:W-:Y:S05]  /*15240*/  BSYNC B1 ;  /* 0x0000000000017941 */ /* 0x000fea0003800000 */
.L_x_2513:
[----:B------:R-:W-:Y:S04]  /*15250*/  BSSY B1, `(.L_x_2515) ;  /* 0x0000100000017945 */ /* 0x000fe80003800000 */
[----:B------:R-:W-:Y:S05]  /*15260*/  @P1 BRA `(.L_x_2516) ;  /* 0x0000000c00f81947 */ /* 0x000fea0003800000 */
[----:B0----5:R-:W-:Y:S02]  /*15270*/  SHF.R.U32.HI R3, RZ, 0x8, R28 ;  /* 0x00000008ff037819 */ /* 0x021fe4000001161c */
[----:B------:R-:W-:Y:S02]  /*15280*/  LOP3.LUT R5, R28, 0xff, RZ, 0xc0, !PT ;  /* 0x000000ff1c057812 */ /* 0x000fe400078ec0ff */
[----:B------:R-:W-:Y:S02]  /*15290*/  LOP3.LUT R4, R3, 0xff, RZ, 0xc0, !PT ;  /* 0x000000ff03047812 */ /* 0x000fe400078ec0ff */
[----:B------:R-:W-:Y:S02]  /*152a0*/  LEA.HI R3, R0, R225, RZ, 0x1c ;  /* 0x000000e100037211 */ /* 0x000fe400078fe0ff */
[----:B------:R-:W-:Y:S02]  /*152b0*/  PRMT R21, R4, 0x7604, R5 ;  /* 0x0000760404157816 */ /* 0x000fe40000000005 */
[----:B------:R-:W-:-:S02]  /*152c0*/  SHF.R.S32.HI R4, RZ, 0x1f, R3 ;  /* 0x0000001fff047819 */ /* 0x000fc40000011403 */
[----:B------:R-:W-:Y:S02]  /*152d0*/  SHF.R.U32.HI R6, RZ, 0x8, R29 ;  /* 0x00000008ff067819 */ /* 0x000fe4000001161d */
[----:B------:R-:W-:Y:S01]  /*152e0*/  LEA.HI R5, R4, R3, RZ, 0x2 ;  /* 0x0000000304057211 */ /* 0x000fe200078f10ff */
[----:B------:R-:W-:Y:S01]  /*152f0*/  IMAD.SHL.U32 R3, R3, 0x10, RZ ;  /* 0x0000001003037824 */ /* 0x000fe200078e00ff */
[----:B------:R-:W-:Y:S02]  /*15300*/  SHF.R.U32.HI R26, RZ, 0x8, R31 ;  /* 0x00000008ff1a7819 */ /* 0x000fe4000001161f */
[----:B------:R-:W-:Y:S02]  /*15310*/  SHF.R.U32.HI R24, RZ, 0x8, R8 ;  /* 0x00000008ff187819 */ /* 0x000fe40000011608 */
[----:B------:R-:W-:Y:S02]  /*15320*/  LOP3.LUT R7, R29, 0xff, RZ, 0xc0, !PT ;  /* 0x000000ff1d077812 */ /* 0x000fe400078ec0ff */
[----:B------:R-:W-:-:S02]  /*15330*/  LOP3.LUT R6, R6, 0xff, RZ, 0xc0, !PT ;  /* 0x000000ff06067812 */ /* 0x000fc400078ec0ff */
[----:B------:R-:W-:Y:S02]  /*15340*/  LOP3.LUT R4, R198, 0x30, R3, 0xf8, !PT ;  /* 0x00000030c6047812 */ /* 0x000fe400078ef803 */
[----:B------:R-:W-:Y:S02]  /*15350*/  SHF.L.U32 R5, R5, 0xb, RZ ;  /* 0x0000000b05057819 */ /* 0x000fe400000006ff */
[----:B----4-:R-:W-:Y:S02]  /*15360*/  LOP3.LUT R20, R31, 0xff, RZ, 0xc0, !PT ;  /* 0x000000ff1f147812 */ /* 0x010fe400078ec0ff */
[----:B------:R-:W-:Y:S02]  /*15370*/  LOP3.LUT R25, R8, 0xff, RZ, 0xc0, !PT ;  /* 0x000000ff08197812 */ /* 0x000fe400078ec0ff */
[----:B------:R-:W-:Y:S02]  /*15380*/  LOP3.LUT R3, R26, 0xff, RZ, 0xc0, !PT ;  /* 0x000000ff1a037812 */ /* 0x000fe400078ec0ff */
[----:B------:R-:W-:-:S02]  /*15390*/  LOP3.LUT R24, R24, 0xff, RZ, 0xc0, !PT ;  /* 0x000000ff18187812 */ /* 0x000fc400078ec0ff */
[----:B-1----:R-:W-:Y:S02]  /*153a0*/  PRMT R37, R6, 0x7604, R7 ;  /* 0x0000760406257816 */ /* 0x002fe40000000007 */
[----:B------:R-:W-:Y:S02]  /*153b0*/  LOP3.LUT R4, R4, R199, RZ, 0x3c, !PT ;  /* 0x000000c704047212 */ /* 0x000fe400078e3cff */
[----:B------:R-:W-:Y:S02]  /*153c0*/  LOP3.LUT R5, R5, 0xffffe000, RZ, 0xc0, !PT ;  /* 0xffffe00005057812 */ /* 0x000fe400078ec0ff */
[----:B------:R-:W-:Y:S02]  /*153d0*/  SHF.R.U32.HI R6, RZ, 0x8, R30 ;  /* 0x00000008ff067819 */ /* 0x000fe4000001161e */
[----:B------:R-:W-:Y:S02]  /*153e0*/  PRMT R41, R3, 0x7604, R20 ;  /* 0x0000760403297816 */ /* 0x000fe40000000014 */
[----:B------:R-:W-:-:S02]  /*153f0*/  PRMT R45, R24, 0x7604, R25 ;  /* 0x00007604182d7816 */ /* 0x000fc40000000019 */
[----:B------:R-:W-:Y:S02]  /*15400*/  IADD3 R3, R4, R200, R5 ;  /* 0x000000c804037210 */ /* 0x000fe40007ffe005 */
[----:B------:R-:W-:Y:S02]  /*15410*/  SHF.R.U32.HI R24, RZ, 0x8, R10 ;  /* 0x00000008ff187819 */ /* 0x000fe4000001160a */
[----:B------:R-:W-:Y:S01]  /*15420*/  SHF.R.U32.HI R26, RZ, 0x8, R11 ;  /* 0x00000008ff1a7819 */ /* 0x000fe2000001160b */
[----:B------:R-:W-:Y:S01]  /*15430*/  IMAD.IADD R3, R16, 0x1, R3 ;  /* 0x0000000110037824 */ /* 0x000fe200078e0203 */
[----:B------:R-:W-:Y:S02]  /*15440*/  LOP3.LUT R7, R30, 0xff, RZ, 0xc0, !PT ;  /* 0x000000ff1e077812 */ /* 0x000fe400078ec0ff */
[----:B------:R-:W-:Y:S02]  /*15450*/  LOP3.LUT R6, R6, 0xff, RZ, 0xc0, !PT ;  /* 0x000000ff06067812 */ /* 0x000fe400078ec0ff */
        /* <DEDUP_REMOVED lines=8> */
[----:B------:R-:W0:Y:S01]  /*154e0*/  LDS.128 R4, [R235+0x14400] ;  /* 0x01440000eb047984 */ /* 0x000e220000000c00 */
[----:B------:R-:W-:Y:S02]  /*154f0*/  PRMT R49, R20, 0x7604, R25 ;  /* 0x0000760414317816 */ /* 0x000fe40000000019 */
        /* <DEDUP_REMOVED lines=8> */
[----:B------:R-:W-:Y:S02]  /*15580*/  SHF.R.U32.HI R40, RZ, 0x10, R31 ;  /* 0x00000010ff287819 */ /* 0x000fe4000001161f */
[----:B------:R-:W-:-:S02]  /*15590*/  LOP3.LUT R38, R38, 0xff, RZ, 0xc0, !PT ;  /* 0x000000ff26267812 */ /* 0x000fc400078ec0ff */
[----:B------:R-:W-:Y:S02]  /*155a0*/  PRMT R21, R20, 0x7054, R21 ;  /* 0x0000705414157816 */ /* 0x000fe40000000015 */
[----:B------:R-:W-:Y:S02]  /*155b0*/  PRMT R37, R36, 0x7054, R37 ;  /* 0x0000705424257816 */ /* 0x000fe40000000025 */
[----:B------:R-:W-:Y:S02]  /*155c0*/  LOP3.LUT R40, R40, 0xff, RZ, 0xc0, !PT ;  /* 0x000000ff28287812 */ /* 0x000fe400078ec0ff */
[----:B------:R-:W-:Y:S02]  /*155d0*/  PRMT R39, R38, 0x7054, R39 ;  /* 0x0000705426277816 */ /* 0x000fe40000000027 */
[----:B------:R-:W-:Y:S02]  /*155e0*/  SHF.R.U32.HI R20, RZ, 0x10, R8 ;  /* 0x00000010ff147819 */ /* 0x000fe40000011608 */
[----:B------:R-:W-:-:S02]  /*155f0*/  SHF.R.U32.HI R36, RZ, 0x10, R9 ;  /* 0x00000010ff247819 */ /* 0x000fc40000011609 */
[----:B------:R-:W-:Y:S02]  /*15600*/  SHF.R.U32.HI R38, RZ, 0x10, R10 ;  /* 0x00000010ff267819 */ /* 0x000fe4000001160a */
[----:B------:R-:W-:Y:S02]  /*15610*/  PRMT R43, R40, 0x7054, R41 ;  /* 0x00007054282b7816 */ /* 0x000fe40000000029 */
        /* <DEDUP_REMOVED lines=12> */
[----:B------:R-:W-:Y:S02]  /*156e0*/  PRMT R53, R40, 0x7054, R53 ;  /* 0x0000705428357816 */ /* 0x000fe40000000035 */
[----:B------:R-:W-:Y:S02]  /*156f0*/  LOP3.LUT R8, R51, 0xff000000, R10, 0xf8, !PT ;  /* 0xff00000033087812 */ /* 0x000fe400078ef80a */
[-C--:B0-----:R-:W-:Y:S02]  /*15700*/  F2FP.F16.E4M3.UNPACK_B R29, R7.reuse ;  /* 0x00000007ff1d723e */ /* 0x081fe400020006ff */
[----:B------:R-:W-:-:S02]  /*15710*/  F2FP.F16.E4M3.UNPACK_B R30, R7.H1 ;  /* 0x00000007ff1e723e */ /* 0x000fc400030006ff */
[----:B------:R-:W-:Y:S02]  /*15720*/  LOP3.LUT R40, R21, 0xff000000, R28, 0xf8, !PT ;  /* 0xff00000015287812 */ /* 0x000fe400078ef81c */
[-C--:B------:R-:W-:Y:S02]  /*15730*/  F2FP.F16.E4M3.UNPACK_B R7, R4.reuse ;  /* 0x00000004ff07723e */ /* 0x080fe400020006ff */
[----:B------:R-:W-:Y:S02]  /*15740*/  F2FP.F16.E4M3.UNPACK_B R10, R4.H1 ;  /* 0x00000004ff0a723e */ /* 0x000fe400030006ff */
[----:B------:R-:W-:Y:S02]  /*15750*/  LOP3.LUT R45, R43, 0xff000000, R31, 0xf8, !PT ;  /* 0xff0000002b2d7812 */ /* 0x000fe400078ef81f */
[-C--:B------:R-:W-:Y:S02]  /*15760*/  F2FP.F16.E4M3.UNPACK_B R4, R6.reuse ;  /* 0x00000006ff04723e */ /* 0x080fe400020006ff */
[----:B------:R-:W-:-:S02]  /*15770*/  F2FP.F16.E4M3.UNPACK_B R28, R6.H1 ;  /* 0x00000006ff1c723e */ /* 0x000fc400030006ff */
[----:B------:R-:W-:Y:S02]  /*15780*/  F2FP.F16.E4M3.UNPACK_B R43, R49 ;  /* 0x00000031ff2b723e */ /* 0x000fe400020006ff */
        /* <DEDUP_REMOVED lines=172> */
.L_x_2516:
[----:B------:R-:W-:Y:S05]  /*16250*/  BSYNC B1 ;  /* 0x0000000000017941 */ /* 0x000fea0003800000 */
.L_x_2515:
[----:B------:R-:W-:Y:S05]  /*16260*/  @P2 BRA `(.L_x_2497) ;  /* 0x0000000c00d82947 */ /* 0x000fea0003800000 */
[----:B0-2--5:R-:W-:Y:S02]  /*16270*/  SHF.R.U32.HI R4, RZ, 0x8, R32 ;  /* 0x00000008ff047819 */ /* 0x025fe40000011620 */
        /* <DEDUP_REMOVED lines=8> */
[----:B------:R-:W-:Y:S02]  /*16300*/  LOP3.LUT R7, R34, 0xff, RZ, 0xc0, !PT ;  /* 0x000000ff22077812 */ /* 0x000fe400078ec0ff */
[----:B------:R-:W-:Y:S01]  /*16310*/  LOP3.LUT R8, R8, 0xff, RZ, 0xc0, !PT ;  /* 0x000000ff08087812 */ /* 0x000fe200078ec0ff */
[----:B------:R-:W-:Y:S01]  /*16320*/  IMAD.SHL.U32 R4, R4, 0x800, RZ ;  /* 0x0000080004047824 */ /* 0x000fe200078e00ff */
[----:B------:R-:W-:Y:S02]  /*16330*/  LOP3.LUT R0, R198, 0x30, R3, 0xf8, !PT ;  /* 0x00000030c6007812 */ /* 0x000fe400078ef803 */
[----:B------:R-:W-:-:S02]  /*16340*/  PRMT R25, R8, 0x7604, R7 ;  /* 0x0000760408197816 */ /* 0x000fc40000000007 */
[----:B------:R-:W-:Y:S02]  /*16350*/  SHF.R.U32.HI R6, RZ, 0x8, R33 ;  /* 0x00000008ff067819 */ /* 0x000fe40000011621 */
[----:B------:R-:W-:Y:S02]  /*16360*/  SHF.R.U32.HI R8, RZ, 0x8, R12 ;  /* 0x00000008ff087819 */ /* 0x000fe4000001160c */
[----:B------:R-:W-:Y:S02]  /*16370*/  LOP3.LUT R0, R0, R199, RZ, 0x3c, !PT ;  /* 0x000000c700007212 */ /* 0x000fe400078e3cff */
[----:B------:R-:W-:Y:S02]  /*16380*/  LOP3.LUT R3, R4, 0xffffe000, RZ, 0xc0, !PT ;  /* 0xffffe00004037812 */ /* 0x000fe400078ec0ff */
[----:B------:R-:W-:Y:S02]  /*16390*/  LOP3.LUT R5, R33, 0xff, RZ, 0xc0, !PT ;  /* 0x000000ff21057812 */ /* 0x000fe400078ec0ff */
[----:B------:R-:W-:-:S02]  /*163a0*/  LOP3.LUT R6, R6, 0xff, RZ, 0xc0, !PT ;  /* 0x000000ff06067812 */ /* 0x000fc400078ec0ff */
[----:B------:R-:W-:Y:S02]  /*163b0*/  LOP3.LUT R7, R12, 0xff, RZ, 0xc0, !PT ;  /* 0x000000ff0c077812 */ /* 0x000fe400078ec0ff */
[----:B------:R-:W-:Y:S02]  /*163c0*/  LOP3.LUT R8, R8, 0xff, RZ, 0xc0, !PT ;  /* 0x000000ff08087812 */ /* 0x000fe400078ec0ff */
[----:B------:R-:W-:Y:S02]  /*163d0*/  IADD3 R3, R0, R200, R3 ;  /* 0x000000c800037210 */ /* 0x000fe40007ffe003 */
[----:B----4-:R-:W-:Y:S02]  /*163e0*/  PRMT R20, R6, 0x7604, R5 ;  /* 0x0000760406147816 */ /* 0x010fe40000000005 */
[----:B------:R-:W-:Y:S01]  /*163f0*/  PRMT R31, R8, 0x7604, R7 ;  /* 0x00007604081f7816 */ /* 0x000fe20000000007 */
[----:B------:R-:W-:Y:S01]  /*16400*/  IMAD.IADD R0, R16, 0x1, R3 ;  /* 0x0000000110007824 */ /* 0x000fe200078e0203 */
[----:B------:R-:W-:-:S02]  /*16410*/  SHF.R.U32.HI R6, RZ, 0x8, R35 ;  /* 0x00000008ff067819 */ /* 0x000fc40000011623 */
[----:B------:R-:W-:Y:S02]  /*16420*/  SHF.R.U32.HI R8, RZ, 0x8, R13 ;  /* 0x00000008ff087819 */ /* 0x000fe4000001160d */
        /* <DEDUP_REMOVED lines=14> */
[----:B------:R-:W-:Y:S02]  /*16510*/  SHF.R.U32.HI R3, RZ, 0x10, R33 ;  /* 0x00000010ff037819 */ /* 0x000fe40000011621 */
[----:B------:R-:W-:Y:S01]  /*16520*/  LOP3.LUT R27, R14, 0xff, RZ, 0xc0, !PT ;  /* 0x000000ff0e1b7812 */ /* 0x000fe200078ec0ff */
[----:B------:R-:W-:Y:S01]  /*16530*/  IMAD.U32 R29, R29, 0x10000, RZ ;  /* 0x000100001d1d7824 */ /* 0x000fe200078e00ff */
[----:B------:R-:W-:Y:S01]  /*16540*/  LOP3.LUT R28, R28, 0xff, RZ, 0xc0, !PT ;  /* 0x000000ff1c1c7812 */ /* 0x000fe200078ec0ff */
[----:B------:R-:W-:Y:S01]  /*16550*/  IMAD.U32 R3, R3, 0x10000, RZ ;  /* 0x0001000003037824 */ /* 0x000fe200078e00ff */
[----:B-1----:R-:W-:Y:S02]  /*16560*/  SHF.R.U32.HI R41, RZ, 0x10, R15 ;  /* 0x00000010ff297819 */ /* 0x002fe4000001160f */
[----:B------:R-:W-:Y:S02]  /*16570*/  PRMT R39, R28, 0x7604, R27 ;  /* 0x000076041c277816 */ /* 0x000fe4000000001b */
[----:B------:R-:W-:Y:S01]  /*16580*/  SHF.R.U32.HI R27, RZ, 0x10, R35 ;  /* 0x00000010ff1b7819 */ /* 0x000fe20000011623 */
[----:B------:R-:W-:Y:S01]  /*16590*/  IMAD.U32 R41, R41, 0x10000, RZ ;  /* 0x0001000029297824 */ /* 0x000fe200078e00ff */
[----:B------:R-:W-:-:S02]  /*165a0*/  LOP3.LUT R21, R21, 0xff0000, R32, 0xf8, !PT ;  /* 0x00ff000015157812 */ /* 0x000fc400078ef820 */
[----:B------:R-:W-:Y:S02]  /*165b0*/  LOP3.LUT R37, R26, 0xff0000, R29, 0xf8, !PT ;  /* 0x00ff00001a257812 */ /* 0x000fe400078ef81d */
[----:B------:R-:W-:Y:S02]  /*165c0*/  LOP3.LUT R3, R20, 0xff0000, R3, 0xf8, !PT ;  /* 0x00ff000014037812 */ /* 0x000fe400078ef803 */
[----:B------:R-:W-:Y:S02]  /*165d0*/  SHF.L.U32 R27, R27, 0x10, RZ ;  /* 0x000000101b1b7819 */ /* 0x000fe400000006ff */
        /* <DEDUP_REMOVED lines=8> */
[----:B0-----:R-:W-:-:S02]  /*16660*/  F2FP.F16.E4M3.UNPACK_B R21, R9 ;  /* 0x00000009ff15723e */ /* 0x001fc400020006ff */
        /* <DEDUP_REMOVED lines=182> */
.L_x_2497:
[----:B------:R-:W-:Y:S05]  /*171d0*/  BSYNC B0 ;  /* 0x0000000000007941 */ /* 0x000fea0003800000 */
.L_x_2490:
        /* <DEDUP_REMOVED lines=8> */
.L_x_2488:
[----:B0-23--:R-:W-:-:S05]  /*17260*/  IMAD.U32 R0, RZ, RZ, UR53 ;  /* 0x00000035ff007e24 */ /* 0x00dfca000f8e00ff */
[----:B------:R-:W-:-:S13]  /*17270*/  ISETP.NE.AND P1, PT, R0, 0x3, PT ;  /* 0x000000030000780c */ /* 0x000fda0003f25270 */
[----:B------:R-:W-:Y:S05]  /*17280*/  @!P1 BRA `(.L_x_2517) ;  /* 0x0000000000049947 */ /* 0x000fea0003800000 */
[----:B------:R-:W-:Y:S01]  /*17290*/  BPT.TRAP 0x1 ;  /* 0x000000040000795c */ /* 0x000fe20000300000 */
.L_x_2517:
[----:B-1----:R-:W-:Y:S01]  /*172a0*/  IMAD R3, R189, 0x8, R16 ;  /* 0x00000008bd037824 */ /* 0x002fe200078e0210 */
[----:B------:R-:W-:-:S04]  /*172b0*/  SHF.L.U32 R0, R190, 0x1f, RZ ;  /* 0x0000001fbe007819 */ /* 0x000fc800000006ff */
[----:B------:R0:W1:Y:S01]  /*172c0*/  SYNCS.PHASECHK.TRANS64.TRYWAIT P0, [R3+URZ+0x29830], R0 ;  /* 0x02983000030075a7 */ /* 0x000062000800017f */
[----:B------:R-:W-:Y:S05]  /*172d0*/  @!P1 BRA `(.L_x_2518) ;  /* 0x0000000000049947 */ /* 0x000fea0003800000 */
[----:B------:R-:W-:Y:S01]  /*172e0*/  BPT.TRAP 0x1 ;  /* 0x000000040000795c */ /* 0x000fe20000300000 */
.L_x_2518:
[----:B----45:R-:W2:Y:S02]  /*172f0*/  S2R R4, SR_TID.X ;  /* 0x0000000000047919 */ /* 0x030ea40000002100 */
[----:B--2---:R-:W-:-:S04]  /*17300*/  LOP3.LUT R4, R4, 0x7f, RZ, 0xc0, !PT ;  /* 0x0000007f04047812 */ /* 0x004fc800078ec0ff */
[----:B------:R-:W-:Y:S01]  /*17310*/  ISETP.NE.AND P2, PT, R4, RZ, PT ;  /* 0x000000ff0400720c */ /* 0x000fe20003f45270 */
[----:B-1----:R-:W-:-:S12]  /*17320*/  @P0 BRA `(.L_x_2519) ;  /* 0x0000000000080947 */ /* 0x002fd80003800000 */
[----:B------:R-:W1:Y:S02]  /*17330*/  SYNCS.PHASECHK.TRANS64.TRYWAIT P0, [R3+URZ+0x29830], R0 ;  /* 0x02983000030075a7 */ /* 0x000e64000800017f */
[----:B-1----:R-:W-:Y:S05]  /*17340*/  @!P0 BRA `(.L_x_2520) ;  /* 0x0000014c00048947 */ /* 0x002fea0003800000 */
.L_x_2519:
        /* <DEDUP_REMOVED lines=16> */
[----:B------:R-:W-:Y:S01]  /*17450*/  IMAD.MOV.U32 R11, RZ, RZ, -0x7fffffe0 ;  /* 0x80000020ff0b7424 */ /* 0x000fe200078e00ff */
[----:B------:R-:W-:Y:S01]  /*17460*/  UMOV UR9, UR25 ;  /* 0x0000001900097c82 */ /* 0x000fe20008000000 */
[----:B------:R-:W-:Y:S01]  /*17470*/  R2UR UR19, R9 ;  /* 0x00000000091372ca */ /* 0x000fe200000e0000 */
[----:B------:R-:W-:Y:S01]  /*17480*/  IMAD R6, R189, 0x780, R5 ;  /* 0x00000780bd067824 */ /* 0x000fe200078e0205 */
[----:B------:R-:W-:Y:S01]  /*17490*/  UMOV UR13, UR25 ;  /* 0x00000019000d7c82 */ /* 0x000fe20008000000 */
[----:B------:R-:W-:Y:S01]  /*174a0*/  R2UR UR11, R11 ;  /* 0x000000000b0b72ca */ /* 0x000fe200000e0000 */
[----:B------:R-:W-:Y:S01]  /*174b0*/  UMOV UR4, UR24 ;  /* 0x0000001800047c82 */ /* 0x000fe20008000000 */
[C---:B------:R-:W-:Y:S01]  /*174c0*/  VIADD R8, R6.reuse, 0x80 ;  /* 0x0000008006087836 */ /* 0x040fe20000000000 */
[C---:B------:R-:W-:Y:S01]  /*174d0*/  R2UR UR26, R6.reuse ;  /* 0x00000000061a72ca */ /* 0x040fe200000e0000 */
[----:B------:R-:W-:Y:S01]  /*174e0*/  UMOV UR16, UR24 ;  /* 0x0000001800107c82 */ /* 0x000fe20008000000 */
[----:B------:R-:W-:Y:S01]  /*174f0*/  VIADD R10, R6, 0x180 ;  /* 0x00000180060a7836 */ /* 0x000fe20000000000 */
[----:B------:R-:W-:Y:S01]  /*17500*/  UMOV UR8, UR24 ;  /* 0x0000001800087c82 */ /* 0x000fe20008000000 */
[----:B------:R-:W-:Y:S01]  /*17510*/  R2UR UR6, R8 ;  /* 0x00000000080672ca */ /* 0x000fe200000e0000 */
[----:B------:R-:W-:Y:S01]  /*17520*/  VIADD R8, R6, 0x100 ;  /* 0x0000010006087836 */ /* 0x000fe20000000000 */
[----:B------:R-:W-:Y:S01]  /*17530*/  UMOV UR12, UR24 ;  /* 0x00000018000c7c82 */ /* 0x000fe20008000000 */
[----:B------:R-:W-:Y:S01]  /*17540*/  R2UR UR10, R10 ;  /* 0x000000000a0a72ca */ /* 0x000fe200000e0000 */
[----:B------:R-:W-:Y:S01]  /*17550*/  IMAD.MOV.U32 R9, RZ, RZ, -0x7fffffe0 ;  /* 0x80000020ff097424 */ /* 0x000fe200078e00ff */
[----:B------:R-:W0:Y:S01]  /*17560*/  LDC R0, c[0x0][0x448] ;  /* 0x00011200ff007b82 */ /* 0x000e220000000800 */
[----:B------:R-:W-:Y:S01]  /*17570*/  R2UR UR18, R8 ;  /* 0x00000000081272ca */ /* 0x000fe200000e0000 */
[C---:B------:R-:W-:Y:S01]  /*17580*/  VIADD R10, R6.reuse, 0x2 ;  /* 0x00000002060a7836 */ /* 0x040fe20000000000 */
[----:B------:R-:W-:Y:S01]  /*17590*/  IADD3 R8, R6, 0x200, RZ ;  /* 0x0000020006087810 */ /* 0x000fe20007ffe0ff */
[----:B------:R-:W-:Y:S01]  /*175a0*/  QGMMA.64x32x32.F32.E4M3.E4M3 R88, gdesc[UR24], RZ, !UPT, gsb0 ;  /* 0x00600000185879f3 */ /* 0x000fe2000c0008ff */
[----:B------:R-:W-:Y:S01]  /*175b0*/  R2UR UR15, R9 ;  /* 0x00000000090f72ca */ /* 0x000fe200000e0000 */
[----:B------:R-:W-:Y:S01]  /*175c0*/  IMAD.MOV.U32 R11, RZ, RZ, -0x7fffffe0 ;  /* 0x80000020ff0b7424 */ /* 0x000fe200078e00ff */
[----:B------:R-:W-:Y:S01]  /*175d0*/  R2UR UR14, R8 ;  /* 0x00000000080e72ca */ /* 0x000fe200000e0000 */
[C---:B------:R-:W-:Y:S01]  /*175e0*/  VIADD R8, R6.reuse, 0x82 ;  /* 0x0000008206087836 */ /* 0x040fe20000000000 */
[----:B------:R-:W-:Y:S01]  /*175f0*/  MOV R9, 0x80000020 ;  /* 0x8000002000097802 */ /* 0x000fe20000000f00 */
[----:B------:R-:W-:-:S02]  /*17600*/  VIADD R12, R6, 0x582 ;  /* 0x00000582060c7836 */ /* 0x000fc40000000000 */
[----:B------:R-:W-:Y:S02]  /*17610*/  IMAD.MOV.U32 R13, RZ, RZ, -0x7fffffe0 ;  /* 0x80000020ff0d7424 */ /* 0x000fe400078e00ff */
[----:B------:R-:W-:Y:S02]  /*17620*/  VIADD R14, R6, 0x682 ;  /* 0x00000682060e7836 */ /* 0x000fe40000000000 */
[----:B------:R-:W-:Y:S02]  /*17630*/  IMAD.MOV.U32 R15, RZ, RZ, -0x7fffffe0 ;  /* 0x80000020ff0f7424 */ /* 0x000fe400078e00ff */
[----:B------:R-:W-:-:S05]  /*17640*/  @!P2 VIADD R3, R3, 0x29840 ;  /* 0x000298400303a836 */ /* 0x000fca0000000000 */
[----:B------:R-:W-:Y:S02]  /*17650*/  @!P2 PRMT R3, RZ, 0x654, R3 ;  /* 0x00000654ff03a816 */ /* 0x000fe40000000003 */
[----:B0-----:R-:W-:-:S13]  /*17660*/  ISETP.NE.AND P0, PT, R0, 0x1, PT ;  /* 0x000000010000780c */ /* 0x001fda0003f05270 */
[----:B------:R-:W0:Y:S01]  /*17670*/  @P0 LDC R7, c[0x0][0x44c] ;  /* 0x00011300ff070b82 */ /* 0x000e220000000800 */
[----:B------:R-:W-:Y:S02]  /*17680*/  WARPGROUP.DEPBAR.LE gsb0, 0x0 ;  /* 0x00008000000079c5 */ /* 0x000fe40000010000 */
[----:B------:R-:W-:-:S06]  /*17690*/  WARPGROUP.ARRIVE ;  /* 0x00000000000079c5 */ /* 0x000fcc0000000000 */
[----:B------:R-:W-:Y:S01]  /*176a0*/  QGMMA.64x32x32.F32.E4M3.E4M3 R72, gdesc[UR4], RZ, !UPT, gsb0 ;  /* 0x00600000044879f3 */ /* 0x000fe2000c0008ff */
[----:B------:R-:W-:Y:S01]  /*176b0*/  R2UR UR6, R10 ;  /* 0x000000000a0672ca */ /* 0x000fe200000e0000 */
[----:B------:R-:W-:Y:S01]  /*176c0*/  UIADD3 UR4, UR24, 0x2, URZ ;  /* 0x0000000218047890 */ /* 0x000fe2000fffe03f */
[----:B------:R-:W-:Y:S01]  /*176d0*/  R2UR UR7, R11 ;  /* 0x000000000b0772ca */ /* 0x000fe200000e0000 */
[----:B------:R-:W-:Y:S01]  /*176e0*/  UMOV UR5, 0x80000020 ;  /* 0x8000002000057882 */ /* 0x000fe20000000000 */
[----:B------:R-:W-:Y:S02]  /*176f0*/  VIADD R10, R6, 0x182 ;  /* 0x00000182060a7836 */ /* 0x000fe40000000000 */
[----:B------:R-:W-:Y:S01]  /*17700*/  IMAD.MOV.U32 R11, RZ, RZ, -0x7fffffe0 ;  /* 0x80000020ff0b7424 */ /* 0x000fe200078e00ff */
[----:B------:R-:W-:Y:S02]  /*17710*/  WARPGROUP.DEPBAR.LE gsb0, 0x0 ;  /* 0x00008000000079c5 */ /* 0x000fe40000010000 */
[----:B------:R-:W-:-:S06]  /*17720*/  WARPGROUP.ARRIVE ;  /* 0x00000000000079c5 */ /* 0x000fcc0000000000 */
[----:B------:R-:W-:Y:S01]  /*17730*/  QGMMA.64x32x32.F32.E4M3.E4M3 R56, gdesc[UR16], RZ, !UPT, gsb0 ;  /* 0x00600000103879f3 */ /* 0x000fe2000c0008ff */
[----:B------:R-:W-:Y:S01]  /*17740*/  UMOV UR16, UR4 ;  /* 0x0000000400107c82 */ /* 0x000fe20008000000 */
[----:B------:R-:W-:Y:S01]  /*17750*/  UMOV UR17, UR5 ;  /* 0x0000000500117c82 */ /* 0x000fe20008000000 */
[----:B------:R-:W-:Y:S02]  /*17760*/  WARPGROUP.DEPBAR.LE gsb0, 0x0 ;  /* 0x00008000000079c5 */ /* 0x000fe40000010000 */
[----:B------:R-:W-:-:S06]  /*17770*/  WARPGROUP.ARRIVE ;  /* 0x00000000000079c5 */ /* 0x000fcc0000000000 */
[----:B------:R-:W-:Y:S01]  /*17780*/  QGMMA.64x32x32.F32.E4M3.E4M3 R40, gdesc[UR8], RZ, !UPT, gsb0 ;  /* 0x00600000082879f3 */ /* 0x000fe2000c0008ff */
[----:B------:R-:W-:Y:S01]  /*17790*/  UIADD3 UR8, UR24, 0x200, URZ ;  /* 0x0000020018087890 */ /* 0x000fe2000fffe03f */
[----:B------:R-:W-:Y:S02]  /*177a0*/  UMOV UR9, 0x80000020 ;  /* 0x8000002000097882 */ /* 0x000fe40000000000 */
[----:B------:R-:W-:-:S04]  /*177b0*/  UMOV UR21, UR9 ;  /* 0x0000000900157c82 */ /* 0x000fc80008000000 */
[----:B------:R-:W-:Y:S01]  /*177c0*/  UMOV UR20, UR8 ;  /* 0x0000000800147c82 */ /* 0x000fe20008000000 */
        /* <DEDUP_REMOVED lines=8> */
[----:B------:R-:W-:-:S04]  /*17850*/  IADD3 R10, R6, 0x280, RZ ;  /* 0x00000280060a7810 */ /* 0x000fc80007ffe0ff */
[----:B------:R-:W-:Y:S02]  /*17860*/  R2UR UR10, R10 ;  /* 0x000000000a0a72ca */ /* 0x000fe400000e0000 */
[----:B------:R-:W-:Y:S01]  /*17870*/  R2UR UR11, R11 ;  /* 0x000000000b0b72ca */ /* 0x000fe200000e0000 */
[----:B------:R-:W-:Y:S01]  /*17880*/  IMAD.MOV.U32 R11, RZ, RZ, -0x7fffffe0 ;  /* 0x80000020ff0b7424 */ /* 0x000fe200078e00ff */
[----:B------:R-:W-:Y:S01]  /*17890*/  IADD3 R10, R6, 0x400, RZ ;  /* 0x00000400060a7810 */ /* 0x000fe20007ffe0ff */
        /* <DEDUP_REMOVED lines=8> */
[----:B------:R-:W-:-:S09]  /*17920*/  WARPGROUP.ARRIVE ;  /* 0x00000000000079c5 */ /* 0x000fd20000000000 */
        /* <DEDUP_REMOVED lines=15> */
[----:B------:R-:W-:Y:S01]  /*17a20*/  UIADD3 UR12, UR24, 0x202, URZ ;  /* 0x00000202180c7890 */ /* 0x000fe2000fffe03f */
[----:B------:R-:W-:Y:S02]  /*17a30*/  UMOV UR13, 0x80000020 ;  /* 0x80000020000d7882 */ /* 0x000fe40000000000 */
[----:B------:R-:W-:-:S04]  /*17a40*/  UMOV UR29, UR13 ;  /* 0x0000000d001d7c82 */ /* 0x000fc80008000000 */
        /* <DEDUP_REMOVED lines=8> */
[----:B------:R-:W-:Y:S01]  /*17ad0*/  VIADD R10, R6, 0x282 ;  /* 0x00000282060a7836 */ /* 0x000fe20000000000 */
[----:B------:R-:W-:-:S04]  /*17ae0*/  MOV R11, 0x80000020 ;  /* 0x80000020000b7802 */ /* 0x000fc80000000f00 */
        /* <DEDUP_REMOVED lines=55> */
[----:B------:R-:W-:Y:S02]  /*17e60*/  R2UR UR14, R8 ;  /* 0x00000000080e72ca */ /* 0x000fe400000e0000 */
[----:B------:R-:W-:Y:S01]  /*17e70*/  R2UR UR15, R9 ;  /* 0x00000000090f72ca */ /* 0x000fe200000e0000 */
[----:B------:R-:W-:Y:S01]  /*17e80*/  IMAD.MOV.U32 R9, RZ, RZ, -0x7fffffe0 ;  /* 0x80000020ff097424 */ /* 0x000fe200078e00ff */
[----:B------:R-:W-:-:S04]  /*17e90*/  IADD3 R8, R6, 0x482, RZ ;  /* 0x0000048206087810 */ /* 0x000fc80007ffe0ff */
[----:B------:R-:W-:Y:S01]  /*17ea0*/  R2UR UR30, R8 ;  /* 0x00000000081e72ca */ /* 0x000fe200000e0000 */
[----:B------:R-:W-:Y:S01]  /*17eb0*/  VIADD R8, R6, 0x580 ;  /* 0x0000058006087836 */ /* 0x000fe20000000000 */
[----:B------:R-:W-:Y:S02]  /*17ec0*/  R2UR UR31, R9 ;  /* 0x00000000091f72ca */ /* 0x000fe400000e0000 */
[----:B------:R-:W-:Y:S01]  /*17ed0*/  MOV R9, 0x80000020 ;  /* 0x8000002000097802 */ /* 0x000fe20000000f00 */
        /* <DEDUP_REMOVED lines=18> */
[----:B------:R-:W-:Y:S01]  /*18000*/  IMAD.IADD R10, R211, 0x1, R203 ;  /* 0x00000001d30a7824 */ /* 0x000fe200078e02cb */
[----:B------:R-:W-:-:S03]  /*18010*/  R2UR UR23, R11 ;  /* 0x000000000b1772ca */ /* 0x000fc600000e0000 */
[----:B0-----:R-:W-:Y:S01]  /*18020*/  @P0 IMAD.HI.U32 R0, R10, R7, RZ ;  /* 0x000000070a000227 */ /* 0x001fe200078e00ff */
[----:B------:R-:W-:-:S05]  /*18030*/  MOV R7, 0xffffff60 ;  /* 0xffffff6000077802 */ /* 0x000fca0000000f00 */
[----:B------:R-:W-:-:S04]  /*18040*/  IMAD R7, R162, R7, 0xa1 ;  /* 0x000000a1a2077424 */ /* 0x000fc800078e0207 */
[----:B------:R-:W-:Y:S01]  /*18050*/  IMAD R7, R210, -0x2, R7 ;  /* 0xfffffffed2077824 */ /* 0x000fe200078e0207 */
        /* <DEDUP_REMOVED lines=15> */
[C---:B------:R-:W-:Y:S01]  /*18150*/  VIADD R8, R6.reuse, 0x602 ;  /* 0x0000060206087836 */ /* 0x040fe20000000000 */
[----:B------:R-:W-:Y:S02]  /*18160*/  R2UR UR35, R9 ;  /* 0x00000000092372ca */ /* 0x000fe400000e0000 */
[----:B------:R-:W0:Y:S01]  /*18170*/  @P0 LDC R9, c[0x0][0x450] ;  /* 0x00011400ff090b82 */ /* 0x000e220000000800 */
[----:B------:R-:W-:Y:S02]  /*18180*/  IADD3 R6, R6, 0x702, RZ ;  /* 0x0000070206067810 */ /* 0x000fe40007ffe0ff */
[----:B0-----:R-:W-:Y:S01]  /*18190*/  @P0 SHF.R.U32.HI R10, RZ, R9, R0 ;  /* 0x00000009ff0a0219 */ /* 0x001fe20000011600 */
[----:B------:R-:W-:Y:S02]  /*181a0*/  IMAD.MOV.U32 R9, RZ, RZ, -0x7fffffe0 ;  /* 0x80000020ff097424 */ /* 0x000fe400078e00ff */
[----:B------:R-:W-:-:S02]  /*181b0*/  IMAD R0, R162, -0xa0, R205 ;  /* 0xffffff60a2007824 */ /* 0x000fc400078e02cd */
[----:B------:R-:W0:Y:S02]  /*181c0*/  SHFL.IDX PT, R4, R10, RZ, 0x1c1f ;  /* 0x001c1fff0a047589 */ /* 0x000e2400000e0000 */
[----:B------:R-:W-:Y:S02]  /*181d0*/  VIADD R11, R0, 0xa0 ;  /* 0x000000a0000b7836 */ /* 0x000fe40000000000 */
[----:B------:R-:W-:Y:S02]  /*181e0*/  SHFL.IDX PT, R10, R10, 0x1, 0x1c1f ;  /* 0x003c1f000a0a7f89 */ /* 0x000fe400000e0000 */
[----:B------:R-:W-:Y:S01]  /*181f0*/  IMAD R11, R210, -0x2, R11 ;  /* 0xfffffffed20b7824 */ /* 0x000fe200078e020b */
        /* <DEDUP_REMOVED lines=12> */
[----:B------:R-:W-:Y:S02]  /*182c0*/  R2UR UR22, R12 ;  /* 0x000000000c1672ca */ /* 0x000fe400000e0000 */
[----:B------:R-:W-:Y:S02]  /*182d0*/  R2UR UR23, R13 ;  /* 0x000000000d1772ca */ /* 0x000fe400000e0000 */
[----:B------:R-:W-:-:S04]  /*182e0*/  IADD3 R12, -R204, R7, R205 ;  /* 0x00000007cc0c7210 */ /* 0x000fc80007ffe1cd */
[----:B0-----:R-:W-:-:S04]  /*182f0*/  VIADDMNMX R0, R4, R12, R11, PT ;  /* 0x0000000c04007246 */ /* 0x001fc8000380010b */
[C---:B------:R-:W-:Y:S02]  /*18300*/  ISETP.GT.AND P4, PT, R0.reuse, RZ, PT ;  /* 0x000000ff0000720c */ /* 0x040fe40003f84270 */
[C---:B------:R-:W-:Y:S02]  /*18310*/  ISETP.GT.AND P5, PT, R0.reuse, 0x1, PT ;  /* 0x000000010000780c */ /* 0x040fe40003fa4270 */
[----:B------:R-:W-:Y:S01]  /*18320*/  ISETP.GT.AND P3, PT, R0, 0x8, PT ;  /* 0x000000080000780c */ /* 0x000fe20003f64270 */
[----:B------:R-:W-:Y:S02]  /*18330*/  WARPGROUP.DEPBAR.LE gsb0, 0x0 ;  /* 0x00008000000079c5 */ /* 0x000fe40000010000 */
[----:B------:R-:W-:Y:S01]  /*18340*/  WARPGROUP.ARRIVE ;  /* 0x00000000000079c5 */ /* 0x000fe20000000000 */
[----:B------:R-:W-:Y:S02]  /*18350*/  FSEL R4, R88, -INF , P4 ;  /* 0xff80000058047808 */ /* 0x000fe40002000000 */
[----:B------:R-:W-:-:S02]  /*18360*/  FSEL R104, R89, -INF , P5 ;  /* 0xff80000059687808 */ /* 0x000fc40002800000 */
[----:B------:R-:W-:Y:S01]  /*18370*/  ISETP.GT.AND P4, PT, R0, 0x9, PT ;  /* 0x000000090000780c */ /* 0x000fe20003f84270 */
[----:B------:R-:W-:Y:S01]  /*18380*/  QGMMA.64x32x32.F32.E4M3.E4M3 R72, gdesc[UR20], R72, gsb0 ;  /* 0x00600000144879f3 */ /* 0x000fe20008000848 */
[----:B------:R-:W-:Y:S02]  /*18390*/  R2UR UR22, R8 ;  /* 0x00000000081672ca */ /* 0x000fe400000e0000 */
[----:B------:R-:W-:Y:S02]  /*183a0*/  R2UR UR23, R9 ;  /* 0x00000000091772ca */ /* 0x000fe400000e0000 */
        /* <DEDUP_REMOVED lines=16> */
[----:B------:R-:W-:Y:S01]  /*184b0*/  ISETP.GT.AND P4, PT, R0, 0x21, PT ;  /* 0x000000210000780c */ /* 0x000fe20003f84270 */
[----:B------:R-:W-:Y:S02]  /*184c0*/  WARPGROUP.DEPBAR.LE gsb0, 0x0 ;  /* 0x00008000000079c5 */ /* 0x000fe40000010000 */
[----:B------:R-:W-:Y:S01]  /*184d0*/  WARPGROUP.ARRIVE ;  /* 0x00000000000079c5 */ /* 0x000fe20000000000 */
[----:B------:R-:W-:Y:S02]  /*184e0*/  FSEL R89, R72, -INF , P3 ;  /* 0xff80000048597808 */ /* 0x000fe40001800000 */
[----:B------:R-:W-:-:S03]  /*184f0*/  ISETP.GT.AND P3, PT, R0, 0x28, PT ;  /* 0x000000280000780c */ /* 0x000fc60003f64270 */
[----:B------:R-:W-:Y:S01]  /*18500*/  QGMMA.64x32x32.F32.E4M3.E4M3 R56, gdesc[UR20], R56, gsb0 ;  /* 0x00600000143879f3 */ /* 0x000fe20008000838 */
[----:B------:R-:W-:Y:S02]  /*18510*/  R2UR UR22, R14 ;  /* 0x000000000e1672ca */ /* 0x000fe400000e0000 */
[----:B------:R-:W-:Y:S02]  /*18520*/  R2UR UR23, R15 ;  /* 0x000000000f1772ca */ /* 0x000fe400000e0000 */
[----:B------:R-:W-:Y:S02]  /*18530*/  FMNMX.FTZ R14, R100, R7, !PT ;  /* 0x00000007640e7209 */ /* 0x000fe40007810000 */
[----:B------:R-:W-:Y:S02]  /*18540*/  FSEL R15, R73, -INF , P4 ;  /* 0xff800000490f7808 */ /* 0x000fe40002000000 */
[----:B------:R-:W-:Y:S02]  /*18550*/  FMNMX.FTZ R14, R101, R14, !PT ;  /* 0x0000000e650e7209 */ /* 0x000fe40007810000 */
[----:B------:R-:W-:-:S02]  /*18560*/  ISETP.GT.AND P4, PT, R0, 0x29, PT ;  /* 0x000000290000780c */ /* 0x000fc40003f84270 */
[----:B------:R-:W-:Y:S02]  /*18570*/  FMNMX.FTZ R14, R89, R14, !PT ;  /* 0x0000000e590e7209 */ /* 0x000fe40007810000 */
[----:B------:R-:W-:Y:S02]  /*18580*/  FSEL R93, R76, -INF , P3 ;  /* 0xff8000004c5d7808 */ /* 0x000fe40001800000 */
[----:B------:R-:W-:Y:S02]  /*18590*/  FMNMX.FTZ R14, R15, R14, !PT ;  /* 0x0000000e0f0e7209 */ /* 0x000fe40007810000 */
[----:B------:R-:W-:Y:S02]  /*185a0*/  ISETP.GT.AND P3, PT, R0, 0x30, PT ;  /* 0x000000300000780c */ /* 0x000fe40003f64270 */
[----:B------:R-:W-:Y:S02]  /*185b0*/  FSEL R72, R77, -INF , P4 ;  /* 0xff8000004d487808 */ /* 0x000fe40002000000 */
[----:B------:R-:W-:-:S02]  /*185c0*/  FMNMX.FTZ R7, R93, R14, !PT ;  /* 0x0000000e5d077209 */ /* 0x000fc40007810000 */
[----:B------:R-:W-:Y:S02]  /*185d0*/  ISETP.GT.AND P4, PT, R0, 0x31, PT ;  /* 0x000000310000780c */ /* 0x000fe40003f84270 */
[----:B------:R-:W-:Y:S02]  /*185e0*/  FSEL R88, R80, -INF , P3 ;  /* 0xff80000050587808 */ /* 0x000fe40001800000 */
[----:B------:R-:W-:Y:S01]  /*185f0*/  FMNMX.FTZ R9, R72, R7, !PT ;  /* 0x0000000748097209 */ /* 0x000fe20007810000 */
[----:B------:R-:W-:Y:S01]  /*18600*/  IMAD.MOV.U32 R7, RZ, RZ, -0x7fffffe0 ;  /* 0x80000020ff077424 */ /* 0x000fe200078e00ff */
[----:B------:R-:W-:Y:S02]  /*18610*/  ISETP.GT.AND P3, PT, R0, 0x38, PT ;  /* 0x000000380000780c */ /* 0x000fe40003f64270 */
[----:B------:R-:W-:Y:S02]  /*18620*/  FSEL R80, R81, -INF , P4 ;  /* 0xff80000051507808 */ /* 0x000fe40002000000 */
[----:B------:R-:W-:-:S02]  /*18630*/  FMNMX.FTZ R9, R88, R9, !PT ;  /* 0x0000000958097209 */ /* 0x000fc40007810000 */
[----:B------:R-:W-:Y:S02]  /*18640*/  ISETP.GT.AND P4, PT, R0, 0x39, PT ;  /* 0x000000390000780c */ /* 0x000fe40003f84270 */
[----:B------:R-:W-:Y:S02]  /*18650*/  FSEL R84, R84, -INF , P3 ;  /* 0xff80000054547808 */ /* 0x000fe40001800000 */
[----:B------:R-:W-:Y:S02]  /*18660*/  FMNMX.FTZ R9, R80, R9, !PT ;  /* 0x0000000950097209 */ /* 0x000fe40007810000 */
[C---:B------:R-:W-:Y:S02]  /*18670*/  ISETP.GT.AND P3, PT, R0.reuse, 0x40, PT ;  /* 0x000000400000780c */ /* 0x040fe40003f64270 */
        /* <DEDUP_REMOVED lines=8> */
[----:B------:R-:W-:Y:S02]  /*18700*/  R2UR UR22, R6 ;  /* 0x00000000061672ca */ /* 0x000fe400000e0000 */
[----:B------:R-:W-:Y:S02]  /*18710*/  R2UR UR23, R7 ;  /* 0x00000000071772ca */ /* 0x000fe400000e0000 */
        /* <DEDUP_REMOVED lines=29> */
[----:B------:R-:W-:Y:S02]  /*188f0*/  FMNMX.FTZ R6, R60, R7, !PT ;  /* 0x000000073c067209 */ /* 0x000fe40007810000 */
[----:B------:R-:W-:Y:S02]  /*18900*/  ISETP.GT.AND P4, PT, R0, 0x69, PT ;  /* 0x000000690000780c */ /* 0x000fe40003f84270 */
[----:B------:R-:W-:Y:S02]  /*18910*/  FSEL R41, R44, -INF , P3 ;  /* 0xff8000002c297808 */ /* 0x000fe40001800000 */
[----:B------:R-:W-:-:S02]  /*18920*/  FMNMX.FTZ R6, R57, R6, !PT ;  /* 0x0000000639067209 */ /* 0x000fc40007810000 */
[C---:B------:R-:W-:Y:S02]  /*18930*/  ISETP.GT.AND P3, PT, R0.reuse, 0x70, PT ;  /* 0x000000700000780c */ /* 0x040fe40003f64270 */
        /* <DEDUP_REMOVED lines=17> */
[----:B------:R-:W-:Y:S01]  /*18a50*/  FSEL R24, R24, -INF , P3 ;  /* 0xff80000018187808 */ /* 0x000fe20001800000 */
[----:B------:R0:W-:Y:S01]  /*18a60*/  @!P2 SYNCS.ARRIVE.TRANS64.RED.A1T0 RZ, [R3+URZ], RZ ;  /* 0x000000ff03ffa9a7 */ /* 0x0001e2000810043f */
        /* <DEDUP_REMOVED lines=18> */
[----:B------:R-:W-:-:S02]  /*18b90*/  FSEL R52, R37, -INF , P4 ;  /* 0xff80000025347808 */ /* 0x000fc40002000000 */
[----:B------:R-:W-:-:S04]  /*18ba0*/  FMNMX.FTZ R7, R36, R7, !PT ;  /* 0x0000000724077209 */ /* 0x000fc80007810000 */
[----:B------:R-:W-:-:S05]  /*18bb0*/  FMNMX.FTZ R7, R52, R7, !PT ;  /* 0x0000000734077209 */ /* 0x000fca0007810000 */
[----:B------:R-:W1:Y:S02]  /*18bc0*/  SHFL.BFLY PT, R0, R7, 0x2, 0x1f ;  /* 0x0c401f0007007f89 */ /* 0x000e6400000e0000 */
[----:B-1----:R-:W-:-:S05]  /*18bd0*/  FMNMX.FTZ R6, R7, R0, !PT ;  /* 0x0000000007067209 */ /* 0x002fca0007810000 */
[----:B------:R-:W1:Y:S02]  /*18be0*/  SHFL.BFLY PT, R9, R6, 0x1, 0x1f ;  /* 0x0c201f0006097f89 */ /* 0x000e6400000e0000 */
[----:B-1----:R-:W-:-:S04]  /*18bf0*/  FMNMX.FTZ R0, R6, R9, !PT ;  /* 0x0000000906007209 */ /* 0x002fc80007810000 */
[----:B------:R-:W-:Y:S01]  /*18c00*/  FSETP.NEU.FTZ.AND P3, PT, R0, -INF , PT ;  /* 0xff8000000000780b */ /* 0x000fe20003f7d000 */
[----:B------:R-:W-:-:S05]  /*18c10*/  FFMA.FTZ R21, R2, R0, -8 ;  /* 0xc100000002157423 */ /* 0x000fca0000010000 */
[----:B------:R-:W-:-:S05]  /*18c20*/  FSEL R21, R21, RZ, P3 ;  /* 0x000000ff15157208 */ /* 0x000fca0001800000 */
[----:B------:R-:W-:Y:S01]  /*18c30*/  FFMA.FTZ R13, R2, R92, -R21 ;  /* 0x0000005c020d7223 */ /* 0x000fe20000010815 */
[----:B------:R-:W-:Y:S01]  /*18c40*/  VIADDMNMX R92, R10, R12, R11, PT ;  /* 0x0000000c0a5c7246 */ /* 0x000fe2000380010b */
[C-C-:B------:R-:W-:Y:S01]  /*18c50*/  FFMA.FTZ R89, R2.reuse, R89, -R21.reuse ;  /* 0x0000005902597223 */ /* 0x140fe20000010815 */
[----:B------:R-:W-:-:S01]  /*18c60*/  FFMA.FTZ R29, R2, R93, -R21 ;  /* 0x0000005d021d7223 */ /* 0x000fc20000010815 */
[----:B------:R1:W-:Y:S01]  /*18c70*/  MUFU.EX2 R6, R13 ;  /* 0x0000000d00067308 */ /* 0x0003e20000000800 */
[----:B------:R-:W-:Y:S01]  /*18c80*/  ISETP.GT.AND P4, PT, R92, RZ, PT ;  /* 0x000000ff5c00720c */ /* 0x000fe20003f84270 */
[--C-:B------:R-:W-:Y:S01]  /*18c90*/  FFMA.FTZ R129, R2, R40, -R21.reuse ;  /* 0x0000002802817223 */ /* 0x100fe20000010815 */
[----:B------:R-:W-:Y:S01]  /*18ca0*/  ISETP.GT.AND P5, PT, R92, 0x1, PT ;  /* 0x000000015c00780c */ /* 0x000fe20003fa4270 */
[--C-:B------:R-:W-:Y:S01]  /*18cb0*/  FFMA.FTZ R4, R2, R4, -R21.reuse ;  /* 0x0000000402047223 */ /* 0x100fe20000010815 */
[----:B------:R-:W-:Y:S01]  /*18cc0*/  ISETP.GT.AND P3, PT, R92, 0x8, PT ;  /* 0x000000085c00780c */ /* 0x000fe20003f64270 */
[--C-:B------:R-:W-:Y:S01]  /*18cd0*/  FFMA.FTZ R104, R2, R104, -R21.reuse ;  /* 0x0000006802687223 */ /* 0x100fe20000010815 */
[----:B------:R-:W-:Y:S01]  /*18ce0*/  FSEL R37, R90, -INF , P4 ;  /* 0xff8000005a257808 */ /* 0x000fe20002000000 */
[C-C-:B------:R-:W-:Y:S01]  /*18cf0*/  FFMA.FTZ R9, R2.reuse, R8, -R21.reuse ;  /* 0x0000000802097223 */ /* 0x140fe20000010815 */
[----:B------:R-:W-:Y:S01]  /*18d00*/  FSEL R91, R91, -INF , P5 ;  /* 0xff8000005b5b7808 */ /* 0x000fe20002800000 */
[--C-:B-1----:R-:W-:Y:S01]  /*18d10*/  FFMA.FTZ R13, R2, R101, -R21.reuse ;  /* 0x00000065020d7223 */ /* 0x102fe20000010815 */
[----:B------:R-:W-:Y:S01]  /*18d20*/  ISETP.GT.AND P4, PT, R92, 0x9, PT ;  /* 0x000000095c00780c */ /* 0x000fe20003f84270 */
[----:B------:R-:W-:Y:S01]  /*18d30*/  MUFU.EX2 R4, R4 ;  /* 0x0000000400047308 */ /* 0x000fe20000000800 */
[----:B------:R-:W-:Y:S01]  /*18d40*/  FSEL R49, R94, -INF , P3 ;  /* 0xff8000005e317808 */ /* 0x000fe20001800000 */
[C-C-:B------:R-:W-:Y:S01]  /*18d50*/  FFMA.FTZ R8, R2.reuse, R96, -R21.reuse ;  /* 0x0000006002087223 */ /* 0x140fe20000010815 */
[----:B------:R-:W-:Y:S01]  /*18d60*/  FMNMX.FTZ R12, R37, R91, !PT ;  /* 0x0000005b250c7209 */ /* 0x000fe20007810000 */
[--C-:B------:R-:W-:Y:S01]  /*18d70*/  FFMA.FTZ R106, R2, R106, -R21.reuse ;  /* 0x0000006a026a7223 */ /* 0x100fe20000010815 */
[----:B------:R-:W-:Y:S01]  /*18d80*/  ISETP.GT.AND P3, PT, R92, 0x10, PT ;  /* 0x000000105c00780c */ /* 0x000fe20003f64270 */
[C-C-:B------:R-:W-:Y:S01]  /*18d90*/  FFMA.FTZ R10, R2.reuse, R100, -R21.reuse ;  /* 0x00000064020a7223 */ /* 0x140fe20000010815 */
[----:B------:R-:W-:Y:S01]  /*18da0*/  FSEL R95, R95, -INF , P4 ;  /* 0xff8000005f5f7808 */ /* 0x000fe20002000000 */
[----:B------:R-:W-:Y:S01]  /*18db0*/  MUFU.EX2 R7, R104 ;  /* 0x0000006800077308 */ /* 0x000fe20000000800 */
[----:B------:R-:W-:Y:S01]  /*18dc0*/  FMNMX.FTZ R12, R49, R12, !PT ;  /* 0x0000000c310c7209 */ /* 0x000fe20007810000 */
[--C-:B------:R-:W-:Y:S01]  /*18dd0*/  FFMA.FTZ R15, R2, R15, -R21.reuse ;  /* 0x0000000f020f7223 */ /* 0x100fe20000010815 */
[----:B------:R-:W-:Y:S01]  /*18de0*/  ISETP.GT.AND P4, PT, R92, 0x11, PT ;  /* 0x000000115c00780c */ /* 0x000fe20003f84270 */
[--C-:B------:R-:W-:Y:S01]  /*18df0*/  FFMA.FTZ R72, R2, R72, -R21.reuse ;  /* 0x0000004802487223 */ /* 0x100fe20000010815 */
[----:B------:R-:W-:Y:S01]  /*18e00*/  FSEL R53, R98, -INF , P3 ;  /* 0xff80000062357808 */ /* 0x000fe20001800000 */
[--C-:B------:R-:W-:Y:S01]  /*18e10*/  FFMA.FTZ R45, R2, R88, -R21.reuse ;  /* 0x00000058022d7223 */ /* 0x100fe20000010815 */
[----:B------:R-:W-:Y:S01]  /*18e20*/  FMNMX.FTZ R90, R95, R12, !PT ;  /* 0x0000000c5f5a7209 */ /* 0x000fe20007810000 */
[----:B------:R-:W1:Y:S01]  /*18e30*/  MUFU.EX2 R9, R9 ;  /* 0x0000000900097308 */ /* 0x000e620000000800 */
[----:B------:R-:W-:Y:S01]  /*18e40*/  ISETP.GT.AND P3, PT, R92, 0x18, PT ;  /* 0x000000185c00780c */ /* 0x000fe20003f64270 */
[C-C-:B------:R-:W-:Y:S01]  /*18e50*/  FFMA.FTZ R24, R2.reuse, R24, -R21.reuse ;  /* 0x0000001802187223 */ /* 0x140fe20000010815 */
[----:B------:R-:W-:Y:S01]  /*18e60*/  FSEL R99, R99, -INF , P4 ;  /* 0xff80000063637808 */ /* 0x000fe20002000000 */
[C-C-:B------:R-:W-:Y:S01]  /*18e70*/  FFMA.FTZ R25, R2.reuse, R25, -R21.reuse ;  /* 0x0000001902197223 */ /* 0x140fe20000010815 */
[----:B------:R-:W-:Y:S01]  /*18e80*/  FMNMX.FTZ R90, R53, R90, !PT ;  /* 0x0000005a355a7209 */ /* 0x000fe20007810000 */
[--C-:B------:R-:W-:Y:S01]  /*18e90*/  FFMA.FTZ R28, R2, R28, -R21.reuse ;  /* 0x0000001c021c7223 */ /* 0x100fe20000010815 */
[----:B------:R-:W-:Y:S01]  /*18ea0*/  ISETP.GT.AND P4, PT, R92, 0x19, PT ;  /* 0x000000195c00780c */ /* 0x000fe20003f84270 */
[----:B------:R2:W-:Y:S01]  /*18eb0*/  MUFU.EX2 R12, R89 ;  /* 0x00000059000c7308 */ /* 0x0005e20000000800 */
[----:B------:R-:W-:Y:S01]  /*18ec0*/  FSEL R81, R102, -INF , P3 ;  /* 0xff80000066517808 */ /* 0x000fe20001800000 */
[C-C-:B------:R-:W-:Y:S01]  /*18ed0*/  FFMA.FTZ R32, R2.reuse, R32, -R21.reuse ;  /* 0x0000002002207223 */ /* 0x140fe20000010815 */
[----:B------:R-:W-:Y:S01]  /*18ee0*/  FMNMX.FTZ R90, R99, R90, !PT ;  /* 0x0000005a635a7209 */ /* 0x000fe20007810000 */
[C-C-:B------:R-:W-:Y:S01]  /*18ef0*/  FFMA.FTZ R33, R2.reuse, R33, -R21.reuse ;  /* 0x0000002102217223 */ /* 0x140fe20000010815 */
[----:B------:R-:W-:Y:S01]  /*18f00*/  FSEL R103, R103, -INF , P4 ;  /* 0xff80000067677808 */ /* 0x000fe20002000000 */
[----:B------:R-:W-:Y:S01]  /*18f10*/  FFMA.FTZ R36, R2, R36, -R21 ;  /* 0x0000002402247223 */ /* 0x000fe20000010815 */
[----:B------:R-:W-:Y:S01]  /*18f20*/  ISETP.GT.AND P3, PT, R92, 0x20, PT ;  /* 0x000000205c00780c */ /* 0x000fe20003f64270 */
[----:B------:R-:W-:Y:S01]  /*18f30*/  MUFU.EX2 R8, R8 ;  /* 0x0000000800087308 */ /* 0x000fe20000000800 */
[----:B------:R-:W-:-:S02]  /*18f40*/  FMNMX.FTZ R90, R81, R90, !PT ;  /* 0x0000005a515a7209 */ /* 0x000fc40007810000 */
[----:B------:R-:W-:Y:S02]  /*18f50*/  ISETP.GT.AND P4, PT, R92, 0x21, PT ;  /* 0x000000215c00780c */ /* 0x000fe40003f84270 */
[----:B--2---:R-:W-:Y:S01]  /*18f60*/  FSEL R89, R74, -INF , P3 ;  /* 0xff8000004a597808 */ /* 0x004fe20001800000 */
[----:B------:R-:W-:Y:S01]  /*18f70*/  FFMA.FTZ R74, R2, R80, -R21 ;  /* 0x00000050024a7223 */ /* 0x000fe20000010815 */
[----:B------:R-:W-:Y:S01]  /*18f80*/  FMNMX.FTZ R90, R103, R90, !PT ;  /* 0x0000005a675a7209 */ /* 0x000fe20007810000 */
[----:B------:R-:W-:Y:S01]  /*18f90*/  MUFU.EX2 R11, R106 ;  /* 0x0000006a000b7308 */ /* 0x000fe20000000800 */
[----:B------:R-:W-:Y:S02]  /*18fa0*/  ISETP.GT.AND P3, PT, R92, 0x28, PT ;  /* 0x000000285c00780c */ /* 0x000fe40003f64270 */
[----:B------:R-:W-:Y:S02]  /*18fb0*/  FSEL R75, R75, -INF , P4 ;  /* 0xff8000004b4b7808 */ /* 0x000fe40002000000 */
[----:B------:R-:W-:-:S02]  /*18fc0*/  FMNMX.FTZ R90, R89, R90, !PT ;  /* 0x0000005a595a7209 */ /* 0x000fc40007810000 */
[----:B------:R-:W-:Y:S01]  /*18fd0*/  ISETP.GT.AND P4, PT, R92, 0x29, PT ;  /* 0x000000295c00780c */ /* 0x000fe20003f84270 */
[----:B------:R-:W-:Y:S01]  /*18fe0*/  MUFU.EX2 R10, R10 ;  /* 0x0000000a000a7308 */ /* 0x000fe20000000800 */
[----:B------:R-:W-:Y:S02]  /*18ff0*/  FSEL R93, R78, -INF , P3 ;  /* 0xff8000004e5d7808 */ /* 0x000fe40001800000 */
[----:B------:R-:W-:Y:S02]  /*19000*/  FMNMX.FTZ R90, R75, R90, !PT ;  /* 0x0000005a4b5a7209 */ /* 0x000fe40007810000 */
[----:B------:R-:W-:Y:S02]  /*19010*/  ISETP.GT.AND P3, PT, R92, 0x30, PT ;  /* 0x000000305c00780c */ /* 0x000fe40003f64270 */
[----:B------:R-:W-:Y:S01]  /*19020*/  FSEL R79, R79, -INF , P4 ;  /* 0xff8000004f4f7808 */ /* 0x000fe20002000000 */
[----:B------:R-:W2:Y:S01]  /*19030*/  MUFU.EX2 R13, R13 ;  /* 0x0000000d000d7308 */ /* 0x000ea20000000800 */
[----:B------:R-:W-:-:S02]  /*19040*/  FMNMX.FTZ R90, R93, R90, !PT ;  /* 0x0000005a5d5a7209 */ /* 0x000fc40007810000 */
[----:B------:R-:W-:Y:S02]  /*19050*/  ISETP.GT.AND P4, PT, R92, 0x31, PT ;  /* 0x000000315c00780c */ /* 0x000fe40003f84270 */
[----:B------:R-:W-:Y:S02]  /*19060*/  FSEL R97, R82, -INF , P3 ;  /* 0xff80000052617808 */ /* 0x000fe40001800000 */
        /* <DEDUP_REMOVED lines=14> */
[----:B------:R-:W-:Y:S01]  /*19150*/  FSEL R105, R58, -INF , P3 ;  /* 0xff8000003a697808 */ /* 0x000fe20001800000 */
[--C-:B------:R-:W-:Y:S01]  /*19160*/  FFMA.FTZ R58, R2, R84, -R21.reuse ;  /* 0x00000054023a7223 */ /* 0x100fe20000010815 */
[----:B------:R-:W-:Y:S01]  /*19170*/  FMNMX.FTZ R90, R87, R90, !PT ;  /* 0x0000005a575a7209 */ /* 0x000fe20007810000 */
[----:B------:R-:W-:Y:S01]  /*19180*/  MUFU.EX2 R45, R45 ;  /* 0x0000002d002d7308 */ /* 0x000fe20000000800 */
[----:B------:R-:W-:Y:S02]  /*19190*/  ISETP.GT.AND P3, PT, R92, 0x48, PT ;  /* 0x000000485c00780c */ /* 0x000fe40003f64270 */
[----:B------:R-:W-:Y:S01]  /*191a0*/  FSEL R107, R59, -INF , P4 ;  /* 0xff8000003b6b7808 */ /* 0x000fe20002000000 */
[----:B------:R-:W-:-:S01]  /*191b0*/  FFMA.FTZ R59, R2, R77, -R21 ;  /* 0x0000004d023b7223 */ /* 0x000fc20000010815 */
[----:B------:R-:W-:-:S02]  /*191c0*/  FMNMX.FTZ R90, R105, R90, !PT ;  /* 0x0000005a695a7209 */ /* 0x000fc40007810000 */
[----:B------:R-:W-:Y:S01]  /*191d0*/  ISETP.GT.AND P4, PT, R92, 0x49, PT ;  /* 0x000000495c00780c */ /* 0x000fe20003f84270 */
[----:B------:R-:W-:Y:S01]  /*191e0*/  MUFU.EX2 R74, R74 ;  /* 0x0000004a004a7308 */ /* 0x000fe20000000800 */
[----:B------:R-:W-:Y:S01]  /*191f0*/  FSEL R109, R62, -INF , P3 ;  /* 0xff8000003e6d7808 */ /* 0x000fe20001800000 */
[----:B------:R-:W-:Y:S01]  /*19200*/  FFMA.FTZ R62, R2, R85, -R21 ;  /* 0x00000055023e7223 */ /* 0x000fe20000010815 */
        /* <DEDUP_REMOVED lines=8> */
[----:B------:R3:W-:Y:S01]  /*19290*/  MUFU.EX2 R63, R62 ;  /* 0x0000003e003f7308 */ /* 0x0007e20000000800 */
[----:B------:R-:W-:Y:S02]  /*192a0*/  ISETP.GT.AND P3, PT, R92, 0x58, PT ;  /* 0x000000585c00780c */ /* 0x000fe40003f64270 */
[----:B------:R-:W-:Y:S02]  /*192b0*/  FSEL R67, R67, -INF , P4 ;  /* 0xff80000043437808 */ /* 0x000fe40002000000 */
[----:B------:R-:W-:-:S02]  /*192c0*/  FMNMX.FTZ R90, R111, R90, !PT ;  /* 0x0000005a6f5a7209 */ /* 0x000fc40007810000 */
[----:B------:R-:W-:Y:S01]  /*192d0*/  ISETP.GT.AND P4, PT, R92, 0x59, PT ;  /* 0x000000595c00780c */ /* 0x000fe20003f84270 */
[----:B------:R-:W-:Y:S01]  /*192e0*/  MUFU.EX2 R59, R59 ;  /* 0x0000003b003b7308 */ /* 0x000fe20000000800 */
[----:B------:R-:W-:Y:S01]  /*192f0*/  FSEL R77, R70, -INF , P3 ;  /* 0xff800000464d7808 */ /* 0x000fe20001800000 */
[----:B---3--:R-:W-:Y:S01]  /*19300*/  FFMA.FTZ R62, R2, R76, -R21 ;  /* 0x0000004c023e7223 */ /* 0x008fe20000010815 */
        /* <DEDUP_REMOVED lines=17> */
[--C-:B------:R-:W-:Y:S01]  /*19420*/  FFMA.FTZ R46, R2, R64, -R21.reuse ;  /* 0x00000040022e7223 */ /* 0x100fe20000010815 */
[----:B------:R-:W-:Y:S02]  /*19430*/  FMNMX.FTZ R90, R73, R90, !PT ;  /* 0x0000005a495a7209 */ /* 0x000fe40007810000 */
[----:B------:R-:W-:Y:S02]  /*19440*/  ISETP.GT.AND P3, PT, R92, 0x70, PT ;  /* 0x000000705c00780c */ /* 0x000fe40003f64270 */
[----:B------:R-:W-:Y:S01]  /*19450*/  FSEL R61, R47, -INF , P4 ;  /* 0xff8000002f3d7808 */ /* 0x000fe20002000000 */
[----:B------:R-:W-:Y:S01]  /*19460*/  FFMA.FTZ R47, R2, R65, -R21 ;  /* 0x00000041022f7223 */ /* 0x000fe20000010815 */
[----:B------:R-:W-:Y:S01]  /*19470*/  FMNMX.FTZ R90, R115, R90, !PT ;  /* 0x0000005a735a7209 */ /* 0x000fe20007810000 */
[----:B------:R-:W3:Y:S01]  /*19480*/  MUFU.EX2 R43, R43 ;  /* 0x0000002b002b7308 */ /* 0x000ee20000000800 */
[----:B------:R-:W-:-:S02]  /*19490*/  ISETP.GT.AND P4, PT, R92, 0x71, PT ;  /* 0x000000715c00780c */ /* 0x000fc40003f84270 */
[----:B------:R-:W-:Y:S02]  /*194a0*/  FSEL R117, R50, -INF , P3 ;  /* 0xff80000032757808 */ /* 0x000fe40001800000 */
[----:B------:R-:W-:Y:S02]  /*194b0*/  FMNMX.FTZ R90, R61, R90, !PT ;  /* 0x0000005a3d5a7209 */ /* 0x000fe40007810000 */
[C---:B------:R-:W-:Y:S01]  /*194c0*/  ISETP.GT.AND P3, PT, R92.reuse, 0x78, PT ;  /* 0x000000785c00780c */ /* 0x040fe20003f64270 */
        /* <DEDUP_REMOVED lines=12> */
[----:B------:R-:W-:Y:S01]  /*19590*/  FSEL R65, R26, -INF , P3 ;  /* 0xff8000001a417808 */ /* 0x000fe20001800000 */
[----:B------:R-:W-:-:S01]  /*195a0*/  FFMA.FTZ R26, R2, R68, -R21 ;  /* 0x00000044021a7223 */ /* 0x000fc20000010815 */
[----:B------:R-:W-:Y:S02]  /*195b0*/  FMNMX.FTZ R90, R55, R90, !PT ;  /* 0x0000005a375a7209 */ /* 0x000fe40007810000 */
[----:B------:R-:W-:Y:S01]  /*195c0*/  ISETP.GT.AND P3, PT, R92, 0x88, PT ;  /* 0x000000885c00780c */ /* 0x000fe20003f64270 */
[----:B------:R-:W-:Y:S01]  /*195d0*/  MUFU.EX2 R25, R25 ;  /* 0x0000001900197308 */ /* 0x000fe20000000800 */
[----:B------:R-:W-:Y:S01]  /*195e0*/  FSEL R121, R27, -INF , P4 ;  /* 0xff8000001b797808 */ /* 0x000fe20002000000 */
[----:B------:R-:W-:Y:S01]  /*195f0*/  FFMA.FTZ R27, R2, R69, -R21 ;  /* 0x00000045021b7223 */ /* 0x000fe20000010815 */
[----:B------:R-:W-:Y:S02]  /*19600*/  FMNMX.FTZ R90, R65, R90, !PT ;  /* 0x0000005a415a7209 */ /* 0x000fe40007810000 */
[----:B------:R-:W-:-:S02]  /*19610*/  ISETP.GT.AND P4, PT, R92, 0x89, PT ;  /* 0x000000895c00780c */ /* 0x000fc40003f84270 */
[----:B------:R-:W-:Y:S01]  /*19620*/  FSEL R123, R30, -INF , P3 ;  /* 0xff8000001e7b7808 */ /* 0x000fe20001800000 */
[--C-:B------:R-:W-:Y:S01]  /*19630*/  FFMA.FTZ R30, R2, R60, -R21.reuse ;  /* 0x0000003c021e7223 */ /* 0x100fe20000010815 */
[----:B------:R-:W-:Y:S01]  /*19640*/  FMNMX.FTZ R90, R121, R90, !PT ;  /* 0x0000005a795a7209 */ /* 0x000fe20007810000 */
[----:B------:R-:W-:Y:S01]  /*19650*/  MUFU.EX2 R26, R26 ;  /* 0x0000001a001a7308 */ /* 0x000fe20000000800 */
[C---:B------:R-:W-:Y:S02]  /*19660*/  ISETP.GT.AND P3, PT, R92.reuse, 0x90, PT ;  /* 0x000000905c00780c */ /* 0x040fe40003f64270 */
[----:B------:R-:W-:Y:S02]  /*19670*/  FSEL R31, R31, -INF , P4 ;  /* 0xff8000001f1f7808 */ /* 0x000fe40002000000 */
[----:B------:R-:W-:Y:S02]  /*19680*/  FMNMX.FTZ R90, R123, R90, !PT ;  /* 0x0000005a7b5a7209 */ /* 0x000fe40007810000 */
[----:B------:R-:W-:Y:S01]  /*19690*/  ISETP.GT.AND P4, PT, R92, 0x91, PT ;  /* 0x000000915c00780c */ /* 0x000fe20003f84270 */
[----:B------:R-:W4:Y:S01]  /*196a0*/  MUFU.EX2 R27, R27 ;  /* 0x0000001b001b7308 */ /* 0x000f220000000800 */
[----:B------:R-:W-:Y:S01]  /*196b0*/  FSEL R69, R34, -INF , P3 ;  /* 0xff80000022457808 */ /* 0x000fe20001800000 */
[C-C-:B------:R-:W-:Y:S01]  /*196c0*/  FFMA.FTZ R34, R2.reuse, R41, -R21.reuse ;  /* 0x0000002902227223 */ /* 0x140fe20000010815 */
[----:B------:R-:W-:Y:S01]  /*196d0*/  FMNMX.FTZ R90, R31, R90, !PT ;  /* 0x0000005a1f5a7209 */ /* 0x000fe20007810000 */
[--C-:B------:R-:W-:Y:S01]  /*196e0*/  FFMA.FTZ R41, R2, R20, -R21.reuse ;  /* 0x0000001402297223 */ /* 0x100fe20000010815 */
[----:B------:R-:W-:Y:S01]  /*196f0*/  ISETP.GT.AND P3, PT, R92, 0x98, PT ;  /* 0x000000985c00780c */ /* 0x000fe20003f64270 */
[C-C-:B------:R-:W-:Y:S01]  /*19700*/  FFMA.FTZ R20, R2.reuse, R56, -R21.reuse ;  /* 0x0000003802147223 */ /* 0x140fe20000010815 */
[----:B------:R-:W-:Y:S01]  /*19710*/  FSEL R125, R35, -INF , P4 ;  /* 0xff800000237d7808 */ /* 0x000fe20002000000 */
[----:B------:R-:W-:Y:S01]  /*19720*/  FFMA.FTZ R35, R2, R57, -R21 ;  /* 0x0000003902237223 */ /* 0x000fe20000010815 */
[----:B------:R-:W-:Y:S01]  /*19730*/  FMNMX.FTZ R90, R69, R90, !PT ;  /* 0x0000005a455a7209 */ /* 0x000fe20007810000 */
[----:B------:R-:W-:Y:S01]  /*19740*/  MUFU.EX2 R30, R30 ;  /* 0x0000001e001e7308 */ /* 0x000fe20000000800 */
[----:B------:R-:W-:-:S02]  /*19750*/  ISETP.GT.AND P4, PT, R92, 0x99, PT ;  /* 0x000000995c00780c */ /* 0x000fc40003f84270 */
[----:B------:R-:W-:Y:S01]  /*19760*/  FSEL R127, R38, -INF , P3 ;  /* 0xff800000267f7808 */ /* 0x000fe20001800000 */
[----:B------:R-:W-:-:S01]  /*19770*/  FFMA.FTZ R38, R2, R48, -R21 ;  /* 0x0000003002267223 */ /* 0x000fc20000010815 */
[----:B------:R-:W-:Y:S02]  /*19780*/  FMNMX.FTZ R90, R125, R90, !PT ;  /* 0x0000005a7d5a7209 */ /* 0x000fe40007810000 */
[----:B------:R-:W-:Y:S01]  /*19790*/  FSEL R57, R39, -INF , P4 ;  /* 0xff80000027397808 */ /* 0x000fe20002000000 */
[----:B------:R-:W-:Y:S01]  /*197a0*/  FFMA.FTZ R39, R2, R14, -R21 ;  /* 0x0000000e02277223 */ /* 0x000fe20000010815 */
[----:B------:R-:W-:Y:S01]  /*197b0*/  FMNMX.FTZ R90, R127, R90, !PT ;  /* 0x0000005a7f5a7209 */ /* 0x000fe20007810000 */
[----:B------:R-:W-:Y:S01]  /*197c0*/  MUFU.EX2 R35, R35 ;  /* 0x0000002300237308 */ /* 0x000fe20000000800 */
[----:B-1----:R-:W-:Y:S02]  /*197d0*/  F2FP.SATFINITE.E4M3.F32.PACK_AB_MERGE_C R184, R9, R6, RZ ;  /* 0x0000000609b8723e */ /* 0x002fe400048070ff */
[----:B------:R-:W-:-:S02]  /*197e0*/  FMNMX.FTZ R90, R57, R90, !PT ;  /* 0x0000005a395a7209 */ /* 0x000fc40007810000 */
[----:B--2---:R-:W-:Y:S02]  /*197f0*/  F2FP.SATFINITE.E4M3.F32.PACK_AB_MERGE_C R186, R13, R10, RZ ;  /* 0x0000000a0dba723e */ /* 0x004fe400048070ff */
[----:B------:R-:W-:Y:S01]  /*19800*/  F2FP.SATFINITE.E4M3.F32.PACK_AB_MERGE_C R184, R7, R4, R184 ;  /* 0x0000000407b8723e */ /* 0x000fe200048070b8 */
[----:B------:R-:W1:Y:S01]  /*19810*/  SHFL.BFLY PT, R131, R90, 0x2, 0x1f ;  /* 0x0c401f005a837f89 */ /* 0x000e6200000e0000 */
[----:B------:R-:W-:Y:S01]  /*19820*/  F2FP.SATFINITE.E4M3.F32.PACK_AB_MERGE_C R186, R11, R8, R186 ;  /* 0x000000080bba723e */ /* 0x000fe200048070ba */
[----:B------:R-:W-:Y:S01]  /*19830*/  MUFU.EX2 R34, R34 ;  /* 0x0000002200227308 */ /* 0x000fe20000000800 */
[----:B---3--:R-:W-:Y:S02]  /*19840*/  F2FP.SATFINITE.E4M3.F32.PACK_AB_MERGE_C R176, R43, R42, RZ ;  /* 0x0000002a2bb0723e */ /* 0x008fe400048070ff */
[----:B------:R-:W-:Y:S02]  /*19850*/  F2FP.SATFINITE.E4M3.F32.PACK_AB_MERGE_C R180, R72, R29, RZ ;  /* 0x0000001d48b4723e */ /* 0x000fe400048070ff */
[----:B----4-:R-:W-:-:S02]  /*19860*/  F2FP.SATFINITE.E4M3.F32.PACK_AB_MERGE_C R178, R27, R26, RZ ;  /* 0x0000001a1bb2723e */ /* 0x010fc400048070ff */
[----:B------:R-:W-:Y:S01]  /*19870*/  F2FP.SATFINITE.E4M3.F32.PACK_AB_MERGE_C R180, R15, R12, R180 ;  /* 0x0000000c0fb4723e */ /* 0x000fe200048070b4 */
[----:B------:R-:W2:Y:S01]  /*19880*/  MUFU.EX2 R39, R39 ;  /* 0x0000002700277308 */ /* 0x000ea20000000800 */
[----:B------:R-:W-:Y:S02]  /*19890*/  F2FP.SATFINITE.E4M3.F32.PACK_AB_MERGE_C R182, R63, R58, RZ ;  /* 0x0000003a3fb6723e */ /* 0x000fe400048070ff */
[----:B------:R-:W-:Y:S02]  /*198a0*/  F2FP.SATFINITE.E4M3.F32.PACK_AB_MERGE_C R176, R62, R59, R176 ;  /* 0x0000003b3eb0723e */ /* 0x000fe400048070b0 */
[----:B------:R-:W-:Y:S02]  /*198b0*/  F2FP.SATFINITE.E4M3.F32.PACK_AB_MERGE_C R182, R74, R45, R182 ;  /* 0x0000002d4ab6723e */ /* 0x000fe400048070b6 */
[----:B------:R-:W-:Y:S01]  /*198c0*/  F2FP.SATFINITE.E4M3.F32.PACK_AB_MERGE_C R178, R47, R46, R178 ;  /* 0x0000002e2fb2723e */ /* 0x000fe200048070b2 */
[----:B------:R-:W-:Y:S01]  /*198d0*/  MUFU.EX2 R38, R38 ;  /* 0x0000002600267308 */ /* 0x000fe20000000800 */
[----:B-1----:R-:W-:Y:S01]  /*198e0*/  FMNMX.FTZ R40, R90, R131, !PT ;  /* 0x000000835a287209 */ /* 0x002fe20007810000 */
[C-C-:B------:R-:W-:Y:S01]  /*198f0*/  FFMA.FTZ R131, R2.reuse, R44, -R21.reuse ;  /* 0x0000002c02837223 */ /* 0x140fe20000010815 */
[----:B------:R-:W-:-:S05]  /*19900*/  FFMA.FTZ R21, R2, R52, -R21 ;  /* 0x0000003402157223 */ /* 0x000fca0000010815 */
[----:B------:R-:W-:Y:S01]  /*19910*/  MUFU.EX2 R41, R41 ;  /* 0x0000002900297308 */ /* 0x000fe20000000800 */
[----:B--2---:R-:W-:Y:S01]  /*19920*/  F2FP.SATFINITE.E4M3.F32.PACK_AB_MERGE_C R172, R39, R34, RZ ;  /* 0x0000002227ac723e */ /* 0x004fe200048070ff */
[----:B------:R-:W1:Y:S03]  /*19930*/  SHFL.BFLY PT, R133, R40, 0x1, 0x1f ;  /* 0x0c201f0028857f89 */ /* 0x000e6600000e0000 */
[----:B------:R-:W-:-:S03]  /*19940*/  F2FP.SATFINITE.E4M3.F32.PACK_AB_MERGE_C R172, R35, R30, R172 ;  /* 0x0000001e23ac723e */ /* 0x000fc600048070ac */
[----:B------:R-:W-:Y:S08]  /*19950*/  MUFU.EX2 R20, R20 ;  /* 0x0000001400147308 */ /* 0x000ff00000000800 */
[----:B------:R-:W-:Y:S08]  /*19960*/  MUFU.EX2 R28, R28 ;  /* 0x0000001c001c7308 */ /* 0x000ff00000000800 */
[----:B------:R-:W-:Y:S01]  /*19970*/  MUFU.EX2 R131, R131 ;  /* 0x0000008300837308 */ /* 0x000fe20000000800 */
[----:B-1----:R-:W-:-:S04]  /*19980*/  FMNMX.FTZ R14, R40, R133, !PT ;  /* 0x00000085280e7209 */ /* 0x002fc80007810000 */
[----:B------:R-:W-:Y:S01]  /*19990*/  FSETP.NEU.FTZ.AND P3, PT, R14, -INF , PT ;  /* 0xff8000000e00780b */ /* 0x000fe20003f7d000 */
[----:B------:R-:W-:-:S02]  /*199a0*/  FFMA.FTZ R44, R2, R14, -8 ;  /* 0xc1000000022c7423 */ /* 0x000fc4000001000e */
[----:B------:R-:W-:Y:S03]  /*199b0*/  MUFU.EX2 R32, R32 ;  /* 0x0000002000207308 */ /* 0x000fe60000000800 */
[----:B------:R-:W-:-:S05]  /*199c0*/  FSEL R44, R44, RZ, P3 ;  /* 0x000000ff2c2c7208 */ /* 0x000fca0001800000 */
        /* <DEDUP_REMOVED lines=25> */
[----:B------:R-:W-:-:S01]  /*19b60*/  FADD.FTZ R73, R11, R80 ;  /* 0x000000500b497221 */ /* 0x000fc20000010000 */
[C-C-:B------:R-:W-:Y:S01]  /*19b70*/  FFMA.FTZ R87, R2.reuse, R87, -R44.reuse ;  /* 0x0000005702577223 */ /* 0x140fe2000001082c */
[----:B------:R-:W-:-:S01]  /*19b80*/  FFMA.FTZ R54, R2, R105, -R44 ;  /* 0x0000006902367223 */ /* 0x000fc2000001082c */
[----:B------:R-:W-:Y:S01]  /*19b90*/  FFMA.FTZ R68, R2, R109, -R44 ;  /* 0x0000006d02447223 */ /* 0x000fe2000001082c */
[----:B------:R-:W-:-:S01]  /*19ba0*/  FADD.FTZ R80, R10, R73 ;  /* 0x000000490a507221 */ /* 0x000fc20000010000 */
[C-C-:B------:R-:W-:Y:S01]  /*19bb0*/  FFMA.FTZ R56, R2.reuse, R111, -R44.reuse ;  /* 0x0000006f02387223 */ /* 0x140fe2000001082c */
[----:B------:R-:W-:-:S01]  /*19bc0*/  FFMA.FTZ R67, R2, R67, -R44 ;  /* 0x0000004302437223 */ /* 0x000fc2000001082c */
[----:B------:R-:W3:Y:S01]  /*19bd0*/  MUFU.EX2 R95, R95 ;  /* 0x0000005f005f7308 */ /* 0x000ee20000000800 */
[----:B-1----:R-:W-:-:S01]  /*19be0*/  FADD.FTZ R77, R37, R40 ;  /* 0x00000028254d7221 */ /* 0x002fc20000010000 */
[----:B------:R-:W-:Y:S01]  /*19bf0*/  FADD.FTZ R73, R13, R80 ;  /* 0x000000500d497221 */ /* 0x000fe20000010000 */
[----:B------:R-:W-:-:S01]  /*19c00*/  FFMA.FTZ R71, R2, R71, -R44 ;  /* 0x0000004702477223 */ /* 0x000fc2000001082c */
[C-C-:B0-----:R-:W-:Y:S01]  /*19c10*/  FFMA.FTZ R3, R2.reuse, R113, -R44.reuse ;  /* 0x0000007102037223 */ /* 0x141fe2000001082c */
        /* <DEDUP_REMOVED lines=11> */
[----:B------:R-:W1:Y:S01]  /*19cd0*/  MUFU.EX2 R49, R49 ;  /* 0x0000003100317308 */ /* 0x000e620000000800 */
[----:B---3--:R-:W-:-:S01]  /*19ce0*/  FADD.FTZ R77, R95, R82 ;  /* 0x000000525f4d7221 */ /* 0x008fc20000010000 */
[C-C-:B------:R-:W-:Y:S01]  /*19cf0*/  FFMA.FTZ R31, R2.reuse, R31, -R44.reuse ;  /* 0x0000001f021f7223 */ /* 0x140fe2000001082c */
[----:B------:R-:W-:-:S01]  /*19d00*/  FFMA.FTZ R69, R2, R69, -R44 ;  /* 0x0000004502457223 */ /* 0x000fc2000001082c */
[C-C-:B------:R-:W-:Y:S01]  /*19d10*/  FFMA.FTZ R125, R2.reuse, R125, -R44.reuse ;  /* 0x0000007d027d7223 */ /* 0x140fe2000001082c */
[----:B------:R-:W-:-:S01]  /*19d20*/  FFMA.FTZ R127, R2, R127, -R44 ;  /* 0x0000007f027f7223 */ /* 0x000fc2000001082c */
[----:B------:R-:W-:Y:S01]  /*19d30*/  F2FP.SATFINITE.E4M3.F32.PACK_AB_MERGE_C R185, R95, R60, RZ ;  /* 0x0000003c5fb9723e */ /* 0x000fe200048070ff */
[----:B------:R-:W-:Y:S01]  /*19d40*/  IMAD.MOV.U32 R11, RZ, RZ, R203 ;  /* 0x000000ffff0b7224 */ /* 0x000fe200078e00cb */
[----:B------:R2:W3:Y:S01]  /*19d50*/  MUFU.EX2 R70, R81 ;  /* 0x0000005100467308 */ /* 0x0004e20000000800 */
[----:B0-----:R-:W-:-:S01]  /*19d60*/  FADD.FTZ R82, R48, R77 ;  /* 0x0000004d30527221 */ /* 0x001fc20000010000 */
[----:B------:R-:W-:-:S02]  /*19d70*/  F2FP.SATFINITE.E4M3.F32.PACK_AB_MERGE_C R185, R40, R37, R185 ;  /* 0x0000002528b9723e */ /* 0x000fc400048070b9 */
[----:B------:R-:W0:Y:S04]  /*19d80*/  @P0 LDC R40, c[0x0][0x44c] ;  /* 0x00011300ff280b82 */ /* 0x000e280000000800 */
[----:B------:R-:W4:Y:S01]  /*19d90*/  MUFU.EX2 R103, R103 ;  /* 0x0000006700677308 */ /* 0x000f220000000800 */
[----:B-1----:R-:W-:-:S01]  /*19da0*/  FADD.FTZ R77, R49, R82 ;  /* 0x00000052314d7221 */ /* 0x002fc20000010000 */
[----:B--2---:R-:W-:-:S06]  /*19db0*/  FFMA.FTZ R81, R2, R85, -R44 ;  /* 0x0000005502517223 */ /* 0x004fcc000001082c */
[----:B------:R-:W1:Y:S01]  /*19dc0*/  MUFU.EX2 R50, R50 ;  /* 0x0000003200327308 */ /* 0x000e620000000800 */
[----:B---3--:R-:W-:-:S07]  /*19dd0*/  FADD.FTZ R82, R70, R77 ;  /* 0x0000004d46527221 */ /* 0x008fce0000010000 */
[----:B------:R-:W2:Y:S01]  /*19de0*/  MUFU.EX2 R53, R53 ;  /* 0x0000003500357308 */ /* 0x000ea20000000800 */
[----:B----4-:R-:W-:-:S01]  /*19df0*/  FADD.FTZ R77, R103, R82 ;  /* 0x00000052674d7221 */ /* 0x010fc20000010000 */
[----:B------:R-:W-:Y:S01]  /*19e00*/  FADD.FTZ R82, R12, R73 ;  /* 0x000000490c527221 */ /* 0x000fe20000010000 */
[----:B------:R-:W-:-:S03]  /*19e10*/  F2FP.SATFINITE.E4M3.F32.PACK_AB_MERGE_C R187, R103, R70, RZ ;  /* 0x0000004667bb723e */ /* 0x000fc600048070ff */
[----:B------:R-:W-:Y:S01]  /*19e20*/  FADD.FTZ R82, R15, R82 ;  /* 0x000000520f527221 */ /* 0x000fe20000010000 */
[----:B------:R-:W-:Y:S01]  /*19e30*/  F2FP.SATFINITE.E4M3.F32.PACK_AB_MERGE_C R187, R49, R48, R187 ;  /* 0x0000003031bb723e */ /* 0x000fe200048070bb */
[----:B------:R-:W3:Y:S01]  /*19e40*/  MUFU.EX2 R93, R93 ;  /* 0x0000005d005d7308 */ /* 0x000ee20000000800 */
[----:B-1----:R-:W-:-:S01]  /*19e50*/  FADD.FTZ R84, R50, R77 ;  /* 0x0000004d32547221 */ /* 0x002fc20000010000 */
[----:B------:R-:W-:-:S06]  /*19e60*/  CS2R R48, SRZ ;  /* 0x0000000000307805 */ /* 0x000fcc000001ff00 */
[----:B------:R1:W4:Y:S01]  /*19e70*/  MUFU.EX2 R76, R79 ;  /* 0x0000004f004c7308 */ /* 0x0003220000000800 */
[----:B--2---:R-:W-:-:S07]  /*19e80*/  FADD.FTZ R84, R53, R84 ;  /* 0x0000005435547221 */ /* 0x004fce0000010000 */
[----:B------:R-:W2:Y:S01]  /*19e90*/  MUFU.EX2 R52, R52 ;  /* 0x0000003400347308 */ /* 0x000ea20000000800 */
[----:B-1----:R-:W-:-:S01]  /*19ea0*/  FFMA.FTZ R79, R2, R107, -R44 ;  /* 0x0000006b024f7223 */ /* 0x002fc2000001082c */
[----:B------:R-:W-:Y:S01]  /*19eb0*/  FFMA.FTZ R44, R2, R57, -R44 ;  /* 0x00000039022c7223 */ /* 0x000fe2000001082c */
[----:B------:R-:W-:-:S01]  /*19ec0*/  FADD.FTZ R57, R29, R82 ;  /* 0x000000521d397221 */ /* 0x000fc20000010000 */
[----:B---3--:R-:W-:Y:S01]  /*19ed0*/  FADD.FTZ R9, R93, R84 ;  /* 0x000000545d097221 */ /* 0x008fe20000010000 */
[----:B------:R-:W-:Y:S02]  /*19ee0*/  CS2R R84, SRZ ;  /* 0x0000000000547805 */ /* 0x000fe4000001ff00 */
[----:B------:R-:W-:Y:S01]  /*19ef0*/  CS2R R82, SRZ ;  /* 0x0000000000527805 */ /* 0x000fe2000001ff00 */
[----:B------:R-:W-:-:S01]  /*19f00*/  FADD.FTZ R60, R72, R57 ;  /* 0x00000039483c7221 */ /* 0x000fc20000010000 */
[----:B------:R-:W1:Y:S01]  /*19f10*/  MUFU.EX2 R75, R75 ;  /* 0x0000004b004b7308 */ /* 0x000e620000000800 */
[----:B----4-:R-:W-:-:S01]  /*19f20*/  FADD.FTZ R9, R76, R9 ;  /* 0x000000094c097221 */ /* 0x010fc20000010000 */
[----:B------:R-:W-:Y:S01]  /*19f30*/  F2FP.SATFINITE.E4M3.F32.PACK_AB_MERGE_C R181, R76, R93, RZ ;  /* 0x0000005d4cb5723e */ /* 0x000fe200048070ff */
[----:B------:R-:W-:-:S01]  /*19f40*/  FADD.FTZ R13, R45, R60 ;  /* 0x0000003c2d0d7221 */ /* 0x000fc20000010000 */
[----:B------:R-:W-:-:S02]  /*19f50*/  CS2R R76, SRZ ;  /* 0x00000000004c7805 */ /* 0x000fc4000001ff00 */
[----:B------:R-:W-:Y:S02]  /*19f60*/  CS2R R72, SRZ ;  /* 0x0000000000487805 */ /* 0x000fe4000001ff00 */
[----:B------:R-:W-:Y:S01]  /*19f70*/  F2FP.SATFINITE.E4M3.F32.PACK_AB_MERGE_C R181, R53, R50, R181 ;  /* 0x0000003235b5723e */ /* 0x000fe200048070b5 */
[----:B------:R-:W-:-:S01]  /*19f80*/  FADD.FTZ R13, R74, R13 ;  /* 0x0000000d4a0d7221 */ /* 0x000fc20000010000 */
[----:B------:R-:W3:Y:S01]  /*19f90*/  MUFU.EX2 R101, R101 ;  /* 0x0000006500657308 */ /* 0x000ee20000000800 */
[----:B--2---:R-:W-:-:S02]  /*19fa0*/  FADD.FTZ R10, R52, R9 ;  /* 0x00000009340a7221 */ /* 0x004fc40000010000 */
[----:B------:R-:W-:Y:S01]  /*19fb0*/  FADD.FTZ R60, R58, R13 ;  /* 0x0000000d3a3c7221 */ /* 0x000fe20000010000 */
[----:B0-----:R-:W-:-:S04]  /*19fc0*/  @P0 IMAD.HI.U32 R13, R203, R40, RZ ;  /* 0x00000028cb0d0227 */ /* 0x001fc800078e00ff */
[----:B------:R-:W-:Y:S01]  /*19fd0*/  FADD.FTZ R60, R63, R60 ;  /* 0x0000003c3f3c7221 */ /* 0x000fe20000010000 */
[----:B------:R0:W2:Y:S01]  /*19fe0*/  MUFU.EX2 R78, R87 ;  /* 0x00000057004e7308 */ /* 0x0000a20000000800 */
[----:B-1----:R-:W-:-:S02]  /*19ff0*/  FADD.FTZ R10, R75, R10 ;  /* 0x0000000a4b0a7221 */ /* 0x002fc40000010000 */
[----:B------:R-:W-:Y:S01]  /*1a000*/  FADD.FTZ R9, R59, R60 ;  /* 0x0000003c3b097221 */ /* 0x000fe20000010000 */
[----:B------:R-:W-:-:S03]  /*1a010*/  CS2R R58, SRZ ;  /* 0x00000000003a7805 */ /* 0x000fc6000001ff00 */
[----:B------:R-:W-:Y:S01]  /*1a020*/  FADD.FTZ R9, R62, R9 ;  /* 0x000000093e097221 */ /* 0x000fe20000010000 */
[----:B------:R-:W1:Y:S01]  /*1a030*/  MUFU.EX2 R54, R54 ;  /* 0x0000003600367308 */ /* 0x000e620000000800 */
[----:B---3--:R-:W-:-:S01]  /*1a040*/  FADD.FTZ R7, R101, R10 ;  /* 0x0000000a65077221 */ /* 0x008fc20000010000 */
[----:B0-----:R-:W-:Y:S01]  /*1a050*/  CS2R R86, SRZ ;  /* 0x0000000000567805 */ /* 0x001fe2000001ff00 */
[----:B------:R-:W-:-:S01]  /*1a060*/  FADD.FTZ R8, R42, R9 ;  /* 0x000000092a087221 */ /* 0x000fc20000010000 */
[----:B------:R-:W-:-:S03]  /*1a070*/  CS2R R62, SRZ ;  /* 0x00000000003e7805 */ /* 0x000fc6000001ff00 */
[----:B------:R-:W-:Y:S01]  /*1a080*/  FADD.FTZ R43, R43, R8 ;  /* 0x000000082b2b7221 */ /* 0x000fe20000010000 */
[----:B------:R-:W0:Y:S01]  /*1a090*/  MUFU.EX2 R79, R79 ;  /* 0x0000004f004f7308 */ /* 0x000e220000000800 */
[----:B--2---:R-:W-:-:S01]  /*1a0a0*/  FADD.FTZ R7, R78, R7 ;  /* 0x000000074e077221 */ /* 0x004fc20000010000 */
[----:B------:R-:W-:-:S04]  /*1a0b0*/  F2FP.SATFINITE.E4M3.F32.PACK_AB_MERGE_C R183, R78, R101, RZ ;  /* 0x000000654eb7723e */ /* 0x000fc800048070ff */
[----:B------:R-:W-:Y:S02]  /*1a0c0*/  F2FP.SATFINITE.E4M3.F32.PACK_AB_MERGE_C R183, R75, R52, R183 ;  /* 0x000000344bb7723e */ /* 0x000fe400048070b7 */
[----:B------:R-:W-:Y:S01]  /*1a0d0*/  CS2R R74, SRZ ;  /* 0x00000000004a7805 */ /* 0x000fe2000001ff00 */
[----:B------:R-:W2:Y:S01]  /*1a0e0*/  MUFU.EX2 R68, R68 ;  /* 0x0000004400447308 */ /* 0x000ea20000000800 */
[----:B-1----:R-:W-:-:S01]  /*1a0f0*/  FADD.FTZ R10, R54, R7 ;  /* 0x00000007360a7221 */ /* 0x002fc20000010000 */
[----:B------:R-:W-:-:S06]  /*1a100*/  CS2R R52, SRZ ;  /* 0x0000000000347805 */ /* 0x000fcc000001ff00 */
[----:B------:R-:W1:Y:S01]  /*1a110*/  MUFU.EX2 R81, R81 ;  /* 0x0000005100517308 */ /* 0x000e620000000800 */
[----:B0-----:R-:W-:-:S07]  /*1a120*/  FADD.FTZ R7, R79, R10 ;  /* 0x0000000a4f077221 */ /* 0x001fce0000010000 */
[----:B------:R-:W0:Y:S01]  /*1a130*/  MUFU.EX2 R56, R56 ;  /* 0x0000003800387308 */ /* 0x000e220000000800 */
[----:B--2---:R-:W-:-:S07]  /*1a140*/  FADD.FTZ R10, R68, R7 ;  /* 0x00000007440a7221 */ /* 0x004fce0000010000 */
[----:B------:R-:W2:Y:S01]  /*1a150*/  MUFU.EX2 R67, R67 ;  /* 0x0000004300437308 */ /* 0x000ea20000000800 */
[C---:B-1----:R-:W-:Y:S01]  /*1a160*/  F2FP.SATFINITE.E4M3.F32.PACK_AB_MERGE_C R177, R81.reuse, R68, RZ ;  /* 0x0000004451b1723e */ /* 0x042fe200048070ff */
[----:B------:R-:W-:Y:S01]  /*1a170*/  FADD.FTZ R81, R81, R10 ;  /* 0x0000000a51517221 */ /* 0x000fe20000010000 */
[----:B------:R-:W-:-:S01]  /*1a180*/  FADD.FTZ R10, R46, R43 ;  /* 0x0000002b2e0a7221 */ /* 0x000fc20000010000 */
[----:B------:R-:W-:Y:S02]  /*1a190*/  CS2R R42, SRZ ;  /* 0x00000000002a7805 */ /* 0x000fe4000001ff00 */
[----:B------:R-:W-:Y:S02]  /*1a1a0*/  F2FP.SATFINITE.E4M3.F32.PACK_AB_MERGE_C R177, R79, R54, R177 ;  /* 0x000000364fb1723e */ /* 0x000fe400048070b1 */
[----:B------:R-:W-:Y:S01]  /*1a1b0*/  CS2R R78, SRZ ;  /* 0x00000000004e7805 */ /* 0x000fe2000001ff00 */
[----:B------:R-:W-:-:S01]  /*1a1c0*/  FADD.FTZ R7, R47, R10 ;  /* 0x0000000a2f077221 */ /* 0x000fc20000010000 */
[----:B------:R-:W1:Y:S01]  /*1a1d0*/  MUFU.EX2 R64, R64 ;  /* 0x0000004000407308 */ /* 0x000e620000000800 */
[----:B0-----:R-:W-:-:S01]  /*1a1e0*/  FADD.FTZ R12, R56, R81 ;  /* 0x00000051380c7221 */ /* 0x001fc20000010000 */
[----:B------:R-:W-:Y:S01]  /*1a1f0*/  CS2R R46, SRZ ;  /* 0x00000000002e7805 */ /* 0x000fe2000001ff00 */
[----:B------:R-:W-:-:S04]  /*1a200*/  FADD.FTZ R10, R26, R7 ;  /* 0x000000071a0a7221 */ /* 0x000fc80000010000 */
[----:B------:R-:W-:Y:S01]  /*1a210*/  FADD.FTZ R27, R27, R10 ;  /* 0x0000000a1b1b7221 */ /* 0x000fe20000010000 */
[----:B------:R-:W0:Y:S01]  /*1a220*/  MUFU.EX2 R71, R71 ;  /* 0x0000004700477308 */ /* 0x000e220000000800 */
[----:B--2---:R-:W-:-:S02]  /*1a230*/  FADD.FTZ R9, R67, R12 ;  /* 0x0000000c43097221 */ /* 0x004fc40000010000 */
[----:B------:R-:W-:Y:S02]  /*1a240*/  FADD.FTZ R26, R30, R27 ;  /* 0x0000001b1e1a7221 */ /* 0x000fe40000010000 */
[----:B------:R-:W2:Y:S03]  /*1a250*/  @P0 LDC R30, c[0x0][0x450] ;  /* 0x00011400ff1e0b82 */ /* 0x000ea60000000800 */
[----:B------:R-:W3:Y:S01]  /*1a260*/  MUFU.EX2 R3, R3 ;  /* 0x0000000300037308 */ /* 0x000ee20000000800 */
[----:B-1----:R-:W-:-:S01]  /*1a270*/  FADD.FTZ R12, R64, R9 ;  /* 0x00000009400c7221 */ /* 0x002fc20000010000 */
[----:B------:R-:W-:-:S04]  /*1a280*/  FADD.FTZ R9, R35, R26 ;  /* 0x0000001a23097221 */ /* 0x000fc80000010000 */
[----:B------:R-:W-:Y:S01]  /*1a290*/  FADD.FTZ R26, R34, R9 ;  /* 0x00000009221a7221 */ /* 0x000fe20000010000 */
[----:B------:R-:W-:Y:S01]  /*1a2a0*/  CS2R R34, SRZ ;  /* 0x0000000000227805 */ /* 0x000fe2000001ff00 */
[----:B------:R-:W1:Y:S01]  /*1a2b0*/  MUFU.EX2 R66, R66 ;  /* 0x0000004200427308 */ /* 0x000e620000000800 */
[----:B0-----:R-:W-:-:S01]  /*1a2c0*/  FADD.FTZ R12, R71, R12 ;  /* 0x0000000c470c7221 */ /* 0x001fc20000010000 */
[----:B------:R-:W-:Y:S01]  /*1a2d0*/  FADD.FTZ R39, R39, R26 ;  /* 0x0000001a27277221 */ /* 0x000fe20000010000 */
[----:B------:R-:W-:Y:S02]  /*1a2e0*/  F2FP.SATFINITE.E4M3.F32.PACK_AB_MERGE_C R179, R71, R64, RZ ;  /* 0x0000004047b3723e */ /* 0x000fe400048070ff */
[----:B------:R-:W-:Y:S01]  /*1a2f0*/  CS2R R70, SRZ ;  /* 0x0000000000467805 */ /* 0x000fe2000001ff00 */
[----:B------:R-:W-:-:S01]  /*1a300*/  FADD.FTZ R26, R38, R39 ;  /* 0x00000027261a7221 */ /* 0x000fc20000010000 */
[----:B------:R-:W-:Y:S01]  /*1a310*/  F2FP.SATFINITE.E4M3.F32.PACK_AB_MERGE_C R179, R67, R56, R179 ;  /* 0x0000003843b3723e */ /* 0x000fe200048070b3 */
[----:B------:R-:W0:Y:S01]  /*1a320*/  MUFU.EX2 R115, R115 ;  /* 0x0000007300737308 */ /* 0x000e220000000800 */
[----:B---3--:R-:W-:-:S01]  /*1a330*/  FADD.FTZ R7, R3, R12 ;  /* 0x0000000c03077221 */ /* 0x008fc20000010000 */
[----:B------:R-:W-:-:S02]  /*1a340*/  CS2R R56, SRZ ;  /* 0x0000000000387805 */ /* 0x000fc4000001ff00 */
[----:B--2---:R-:W-:-:S04]  /*1a350*/  @P0 SHF.R.U32.HI R11, RZ, R30, R13 ;  /* 0x0000001eff0b0219 */ /* 0x004fc8000001160d */
[----:B------:R2:W3:Y:S01]  /*1a360*/  MUFU.EX2 R80, R61 ;  /* 0x0000003d00507308 */ /* 0x0004e20000000800 */
[----:B-1----:R-:W-:-:S07]  /*1a370*/  FADD.FTZ R12, R66, R7 ;  /* 0x00000007420c7221 */ /* 0x002fce0000010000 */
[----:B------:R-:W1:Y:S01]  /*1a380*/  MUFU.EX2 R117, R117 ;  /* 0x0000007500757308 */ /* 0x000e620000000800 */
[----:B0-----:R-:W-:-:S01]  /*1a390*/  FADD.FTZ R7, R115, R12 ;  /* 0x0000000c73077221 */ /* 0x001fc20000010000 */
[----:B--2---:R-:W-:-:S06]  /*1a3a0*/  CS2R R60, SRZ ;  /* 0x00000000003c7805 */ /* 0x004fcc000001ff00 */
[----:B------:R0:W2:Y:S01]  /*1a3b0*/  MUFU.EX2 R6, R51 ;  /* 0x0000003300067308 */ /* 0x0000a20000000800 */
[C---:B---3--:R-:W-:Y:S01]  /*1a3c0*/  F2FP.SATFINITE.E4M3.F32.PACK_AB_MERGE_C R115, R80.reuse, R115, RZ ;  /* 0x000000735073723e */ /* 0x048fe200048070ff */
[----:B------:R-:W-:Y:S01]  /*1a3d0*/  FADD.FTZ R80, R80, R7 ;  /* 0x0000000750507221 */ /* 0x000fe20000010000 */
[----:B------:R-:W-:-:S02]  /*1a3e0*/  FADD.FTZ R7, R41, R26 ;  /* 0x0000001a29077221 */ /* 0x000fc40000010000 */
[----:B------:R-:W-:Y:S02]  /*1a3f0*/  F2FP.SATFINITE.E4M3.F32.PACK_AB_MERGE_C R173, R66, R3, R115 ;  /* 0x0000000342ad723e */ /* 0x000fe40004807073 */
[----:B------:R-:W-:Y:S01]  /*1a400*/  CS2R R66, SRZ ;  /* 0x0000000000427805 */ /* 0x000fe2000001ff00 */
[----:B------:R-:W-:Y:S01]  /*1a410*/  MUFU.EX2 R119, R119 ;  /* 0x0000007700777308 */ /* 0x000fe20000000800 */
[----:B-1----:R-:W-:-:S01]  /*1a420*/  FADD.FTZ R3, R117, R80 ;  /* 0x0000005075037221 */ /* 0x002fc20000010000 */
[----:B------:R-:W-:-:S02]  /*1a430*/  CS2R R80, SRZ ;  /* 0x0000000000507805 */ /* 0x000fc4000001ff00 */
[----:B0-----:R-:W-:-:S04]  /*1a440*/  CS2R R50, SRZ ;  /* 0x0000000000327805 */ /* 0x001fc8000001ff00 */
[----:B------:R0:W1:Y:S01]  /*1a450*/  MUFU.EX2 R4, R55 ;  /* 0x0000003700047308 */ /* 0x0000620000000800 */
[----:B--2---:R-:W-:-:S01]  /*1a460*/  FADD.FTZ R26, R6, R3 ;  /* 0x00000003061a7221 */ /* 0x004fc20000010000 */
[----:B------:R-:W-:Y:S01]  /*1a470*/  F2FP.SATFINITE.E4M3.F32.PACK_AB_MERGE_C R3, R129, R20, RZ ;  /* 0x000000148103723e */ /* 0x000fe200048070ff */
[----:B------:R-:W-:-:S03]  /*1a480*/  FADD.FTZ R20, R20, R7 ;  /* 0x0000000714147221 */ /* 0x000fc60000010000 */
[----:B------:R-:W-:Y:S01]  /*1a490*/  F2FP.SATFINITE.E4M3.F32.PACK_AB_MERGE_C R174, R41, R38, R3 ;  /* 0x0000002629ae723e */ /* 0x000fe20004807003 */
[----:B------:R-:W-:-:S01]  /*1a4a0*/  FADD.FTZ R129, R129, R20 ;  /* 0x0000001481817221 */ /* 0x000fc20000010000 */
[----:B------:R-:W2:Y:S01]  /*1a4b0*/  MUFU.EX2 R65, R65 ;  /* 0x0000004100417308 */ /* 0x000ea20000000800 */
[----:B0-----:R-:W-:Y:S02]  /*1a4c0*/  CS2R R54, SRZ ;  /* 0x0000000000367805 */ /* 0x001fe4000001ff00 */
[----:B------:R-:W-:Y:S02]  /*1a4d0*/  CS2R R40, SRZ ;  /* 0x0000000000287805 */ /* 0x000fe4000001ff00 */
[----:B------:R-:W-:-:S03]  /*1a4e0*/  CS2R R38, SRZ ;  /* 0x0000000000267805 */ /* 0x000fc6000001ff00 */
[----:B------:R-:W0:Y:S01]  /*1a4f0*/  MUFU.EX2 R8, R121 ;  /* 0x0000007900087308 */ /* 0x000e220000000800 */
[----:B-1----:R-:W-:Y:S01]  /*1a500*/  F2FP.SATFINITE.E4M3.F32.PACK_AB_MERGE_C R9, R4, R119, RZ ;  /* 0x000000770409723e */ /* 0x002fe200048070ff */
[----:B------:R-:W-:Y:S01]  /*1a510*/  FADD.FTZ R119, R119, R26 ;  /* 0x0000001a77777221 */ /* 0x000fe20000010000 */
[----:B------:R-:W-:Y:S02]  /*1a520*/  CS2R R26, SRZ ;  /* 0x00000000001a7805 */ /* 0x000fe4000001ff00 */
[----:B------:R-:W-:Y:S01]  /*1a530*/  F2FP.SATFINITE.E4M3.F32.PACK_AB_MERGE_C R175, R6, R117, R9 ;  /* 0x0000007506af723e */ /* 0x000fe20004807009 */
[----:B------:R-:W-:-:S01]  /*1a540*/  FADD.FTZ R6, R24, R129 ;  /* 0x0000008118067221 */ /* 0x000fc20000010000 */
[----:B------:R-:W-:Y:S01]  /*1a550*/  FADD.FTZ R4, R4, R119 ;  /* 0x0000007704047221 */ /* 0x000fe20000010000 */
[----:B------:R-:W1:Y:S01]  /*1a560*/  MUFU.EX2 R123, R123 ;  /* 0x0000007b007b7308 */ /* 0x000e620000000800 */
[----:B------:R-:W-:Y:S01]  /*1a570*/  F2FP.SATFINITE.E4M3.F32.PACK_AB_MERGE_C R9, R131, R28, RZ ;  /* 0x0000001c8309723e */ /* 0x000fe200048070ff */
[----:B------:R-:W-:Y:S01]  /*1a580*/  FADD.FTZ R7, R25, R6 ;  /* 0x0000000619077221 */ /* 0x000fe20000010000 */
[----:B--2---:R-:W-:-:S02]  /*1a590*/  FADD.FTZ R3, R65, R4 ;  /* 0x0000000441037221 */ /* 0x004fc40000010000 */
[----:B------:R-:W-:Y:S01]  /*1a5a0*/  F2FP.SATFINITE.E4M3.F32.PACK_AB_MERGE_C R168, R25, R24, R9 ;  /* 0x0000001819a8723e */ /* 0x000fe20004807009 */
[----:B------:R-:W-:-:S01]  /*1a5b0*/  FADD.FTZ R28, R28, R7 ;  /* 0x000000071c1c7221 */ /* 0x000fc20000010000 */
[----:B------:R-:W-:Y:S01]  /*1a5c0*/  IADD3 R7, R11, R205, -R204 ;  /* 0x000000cd0b077210 */ /* 0x000fe20007ffe8cc */
[----:B------:R2:W3:Y:S01]  /*1a5d0*/  MUFU.EX2 R10, R31 ;  /* 0x0000001f000a7308 */ /* 0x0004e20000000800 */
[----:B0-----:R-:W-:-:S01]  /*1a5e0*/  FADD.FTZ R4, R8, R3 ;  /* 0x0000000308047221 */ /* 0x001fc20000010000 */
[----:B------:R-:W-:Y:S01]  /*1a5f0*/  FADD.FTZ R131, R131, R28 ;  /* 0x0000001c83837221 */ /* 0x000fe20000010000 */
[----:B------:R-:W-:Y:S01]  /*1a600*/  VIADD R9, R162, 0xfffffffe ;  /* 0xfffffffea2097836 */ /* 0x000fe20000000000 */
[----:B------:R-:W-:Y:S02]  /*1a610*/  CS2R R28, SRZ ;  /* 0x00000000001c7805 */ /* 0x000fe4000001ff00 */
[----:B------:R-:W-:Y:S02]  /*1a620*/  CS2R R24, SRZ ;  /* 0x0000000000187805 */ /* 0x000fe4000001ff00 */
[----:B------:R-:W0:Y:S01]  /*1a630*/  MUFU.EX2 R21, R21 ;  /* 0x0000001500157308 */ /* 0x000e220000000800 */
[----:B-1----:R-:W-:-:S01]  /*1a640*/  FADD.FTZ R3, R123, R4 ;  /* 0x000000047b037221 */ /* 0x002fc20000010000 */
[----:B------:R-:W-:Y:S01]  /*1a650*/  FADD.FTZ R4, R32, R131 ;  /* 0x0000008320047221 */ /* 0x000fe20000010000 */
[----:B--2---:R-:W-:-:S05]  /*1a660*/  CS2R R30, SRZ ;  /* 0x00000000001e7805 */ /* 0x004fca000001ff00 */
[----:B------:R-:W1:Y:S01]  /*1a670*/  MUFU.EX2 R33, R33 ;  /* 0x0000002100217308 */ /* 0x000e620000000800 */
[C---:B---3--:R-:W-:Y:S01]  /*1a680*/  F2FP.SATFINITE.E4M3.F32.PACK_AB_MERGE_C R123, R10.reuse, R123, RZ ;  /* 0x0000007b0a7b723e */ /* 0x048fe200048070ff */
[----:B------:R-:W-:-:S03]  /*1a690*/  FADD.FTZ R10, R10, R3 ;  /* 0x000000030a0a7221 */ /* 0x000fc60000010000 */
[----:B------:R-:W-:Y:S01]  /*1a6a0*/  F2FP.SATFINITE.E4M3.F32.PACK_AB_MERGE_C R169, R8, R65, R123 ;  /* 0x0000004108a9723e */ /* 0x000fe2000480707b */
[----:B------:R-:W-:Y:S01]  /*1a6b0*/  IMAD.HI R8, R7, 0x66666667, RZ ;  /* 0x6666666707087827 */ /* 0x000fe200078e02ff */
[----:B------:R-:W-:Y:S01]  /*1a6c0*/  CS2R R64, SRZ ;  /* 0x0000000000407805 */ /* 0x000fe2000001ff00 */
[----:B------:R-:W-:Y:S01]  /*1a6d0*/  MUFU.EX2 R127, R127 ;  /* 0x0000007f007f7308 */ /* 0x000fe20000000800 */
[----:B0-----:R-:W-:-:S07]  /*1a6e0*/  F2FP.SATFINITE.E4M3.F32.PACK_AB_MERGE_C R6, R21, R36, RZ ;  /* 0x000000241506723e */ /* 0x001fce00048070ff */
[----:B------:R-:W0:Y:S01]  /*1a6f0*/  MUFU.EX2 R44, R44 ;  /* 0x0000002c002c7308 */ /* 0x000e220000000800 */
[----:B-1----:R-:W-:-:S01]  /*1a700*/  FADD.FTZ R7, R33, R4 ;  /* 0x0000000421077221 */ /* 0x002fc20000010000 */
[----:B------:R-:W-:Y:S02]  /*1a710*/  F2FP.SATFINITE.E4M3.F32.PACK_AB_MERGE_C R170, R33, R32, R6 ;  /* 0x0000002021aa723e */ /* 0x000fe40004807006 */
[----:B------:R-:W-:Y:S01]  /*1a720*/  CS2R R32, SRZ ;  /* 0x0000000000207805 */ /* 0x000fe2000001ff00 */
[----:B------:R-:W-:Y:S01]  /*1a730*/  FADD.FTZ R36, R36, R7 ;  /* 0x0000000724247221 */ /* 0x000fe20000010000 */
[----:B------:R-:W-:Y:S02]  /*1a740*/  SHF.R.U32.HI R7, RZ, 0x1f, R8 ;  /* 0x0000001fff077819 */ /* 0x000fe40000011608 */
[----:B------:R-:W1:Y:S08]  /*1a750*/  MUFU.EX2 R69, R69 ;  /* 0x0000004500457308 */ /* 0x000e700000000800 */
[----:B------:R-:W2:Y:S01]  /*1a760*/  MUFU.EX2 R12, R125 ;  /* 0x0000007d000c7308 */ /* 0x000ea20000000800 */
[----:B0-----:R-:W-:Y:S01]  /*1a770*/  F2FP.SATFINITE.E4M3.F32.PACK_AB_MERGE_C R6, R44, R127, RZ ;  /* 0x0000007f2c06723e */ /* 0x001fe200048070ff */
[----:B-1----:R-:W-:-:S03]  /*1a780*/  FADD.FTZ R3, R69, R10 ;  /* 0x0000000a45037221 */ /* 0x002fc60000010000 */
[C---:B--2---:R-:W-:Y:S01]  /*1a790*/  F2FP.SATFINITE.E4M3.F32.PACK_AB_MERGE_C R171, R12.reuse, R69, R6 ;  /* 0x000000450cab723e */ /* 0x044fe20004807006 */
[----:B------:R-:W-:-:S01]  /*1a7a0*/  FADD.FTZ R4, R12, R3 ;  /* 0x000000030c047221 */ /* 0x000fc20000010000 */
[----:B------:R-:W-:Y:S02]  /*1a7b0*/  LEA.HI.SX32 R6, R8, R7, 0x1a ;  /* 0x0000000708067211 */ /* 0x000fe400078fd2ff */
[----:B------:R-:W-:Y:S01]  /*1a7c0*/  CS2R R68, SRZ ;  /* 0x0000000000447805 */ /* 0x000fe2000001ff00 */
[----:B------:R-:W-:Y:S01]  /*1a7d0*/  FADD.FTZ R3, R127, R4 ;  /* 0x000000047f037221 */ /* 0x000fe20000010000 */
[----:B------:R-:W-:Y:S01]  /*1a7e0*/  VIMNMX R6, RZ, R6, !PT ;  /* 0x00000006ff067248 */ /* 0x000fe20007fe0100 */
[----:B------:R-:W-:Y:S01]  /*1a7f0*/  FADD.FTZ R4, R21, R36 ;  /* 0x0000002415047221 */ /* 0x000fe20000010000 */
[----:B------:R-:W-:Y:S01]  /*1a800*/  CS2R R36, SRZ ;  /* 0x0000000000247805 */ /* 0x000fe2000001ff00 */
[----:B------:R-:W-:Y:S01]  /*1a810*/  FADD.FTZ R3, R44, R3 ;  /* 0x000000032c037221 */ /* 0x000fe20000010000 */
[----:B------:R-:W-:-:S02]  /*1a820*/  ISETP.GE.AND P2, PT, R9, R6, PT ;  /* 0x000000060900720c */ /* 0x000fc40003f46270 */
[----:B------:R-:W-:-:S11]  /*1a830*/  CS2R R44, SRZ ;  /* 0x00000000002c7805 */ /* 0x000fd6000001ff00 */
[----:B------:R-:W-:Y:S05]  /*1a840*/  @!P2 BRA `(.L_x_2521) ;  /* 0x0000003c0064a947 */ /* 0x000fea0003800000 */
[----:B------:R-:W-:Y:S01]  /*1a850*/  IMAD.MOV.U32 R7, RZ, RZ, R14 ;  /* 0x000000ffff077224 */ /* 0x000fe200078e000e */
[----:B------:R-:W-:Y:S01]  /*1a860*/  MOV R8, R0 ;  /* 0x0000000000087202 */ /* 0x000fe20000000f00 */
[----:B------:R-:W-:Y:S02]  /*1a870*/  IMAD.MOV.U32 R10, RZ, RZ, R190 ;  /* 0x000000ffff0a7224 */ /* 0x000fe400078e00be */
[----:B------:R-:W-:-:S07]  /*1a880*/  IMAD.MOV.U32 R87, RZ, RZ, RZ ;  /* 0x000000ffff577224 */ /* 0x000fce00078e00ff */
.L_x_2532:
        /* <DEDUP_REMOVED lines=8> */
.L_x_2523:
        /* <DEDUP_REMOVED lines=8> */
.L_x_2524:
[----:B------:R-:W-:Y:S04]  /*1a990*/  BSSY B0, `(.L_x_2522) ;  /* 0x0000004000007945 */ /* 0x000fe80003800000 */
[----:B-1----:R-:W-:Y:S05]  /*1a9a0*/  @P3 BRA `(.L_x_2525) ;  /* 0x0000000000083947 */ /* 0x002fea0003800000 */
[----:B------:R-:W1:Y:S02]  /*1a9b0*/  SYNCS.PHASECHK.TRANS64.TRYWAIT P3, [R11+URZ+0x29830], R0 ;  /* 0x029830000b0075a7 */ /* 0x000e64000806017f */
[----:B-1----:R-:W-:Y:S05]  /*1a9c0*/  @!P3 BRA `(.L_x_2526) ;  /* 0x000001140078b947 */ /* 0x002fea0003800000 */
.L_x_2525:
[----:B------:R-:W-:Y:S05]  /*1a9d0*/  BSYNC B0 ;  /* 0x0000000000007941 */ /* 0x000fea0003800000 */
.L_x_2522:
        /* <DEDUP_REMOVED lines=28> */
[----:B------:R-:W-:Y:S01]  /*1aba0*/  UMOV UR32, UR24 ;  /* 0x0000001800207c82 */ /* 0x000fe20008000000 */
[----:B0-----:R-:W-:Y:S01]  /*1abb0*/  SHF.R.U32.HI R0, RZ, 0x7, R0 ;  /* 0x00000007ff007819 */ /* 0x001fe20000011600 */
[----:B------:R-:W-:Y:S01]  /*1abc0*/  UMOV UR33, UR25 ;  /* 0x0000001900217c82 */ /* 0x000fe20008000000 */
[C---:B------:R-:W-:Y:S01]  /*1abd0*/  IADD3 R14, R12.reuse, 0x200, RZ ;  /* 0x000002000c0e7810 */ /* 0x040fe20007ffe0ff */
[----:B------:R-:W-:Y:S01]  /*1abe0*/  VIADD R20, R12, 0x82 ;  /* 0x000000820c147836 */ /* 0x000fe20000000000 */
[----:B------:R-:W-:Y:S01]  /*1abf0*/  IADD3 R0, R0, 0x8, RZ ;  /* 0x0000000800007810 */ /* 0x000fe20007ffe0ff */
[----:B------:R-:W-:Y:S01]  /*1ac00*/  IMAD.MOV.U32 R13, RZ, RZ, -0x7fffffe0 ;  /* 0x80000020ff0d7424 */ /* 0x000fe200078e00ff */
[----:B------:R-:W-:Y:S01]  /*1ac10*/  R2UR UR34, R14 ;  /* 0x000000000e2272ca */ /* 0x000fe200000e0000 */
[----:B------:R-:W-:Y:S01]  /*1ac20*/  VIADD R14, R12, 0x102 ;  /* 0x000001020c0e7836 */ /* 0x000fe20000000000 */
[----:B------:R-:W-:Y:S01]  /*1ac30*/  R2UR UR35, R15 ;  /* 0x000000000f2372ca */ /* 0x000fe200000e0000 */
[----:B------:R0:W-:Y:S01]  /*1ac40*/  BAR.SYNC.DEFER_BLOCKING R0, 0x100 ;  /* 0x000400000000751d */ /* 0x0001e20000010000 */
[----:B------:R-:W-:Y:S01]  /*1ac50*/  R2UR UR6, R88 ;  /* 0x00000000580672ca */ /* 0x000fe200000e0000 */
[----:B------:R-:W-:Y:S01]  /*1ac60*/  IMAD.MOV.U32 R15, RZ, RZ, -0x7fffffe0 ;  /* 0x80000020ff0f7424 */ /* 0x000fe200078e00ff */
[----:B------:R-:W-:-:S02]  /*1ac70*/  R2UR UR7, R89 ;  /* 0x00000000590772ca */ /* 0x000fc400000e0000 */
[----:B------:R-:W-:Y:S01]  /*1ac80*/  MOV R21, 0x80000020 ;  /* 0x8000002000157802 */ /* 0x000fe20000000f00 */
        /* <DEDUP_REMOVED lines=189> */
[C---:B------:R-:W-:Y:S01]  /*1b860*/  IADD3 R14, R12.reuse, 0x682, RZ ;  /* 0x000006820c0e7810 */ /* 0x040fe20007ffe0ff */
[----:B------:R-:W-:Y:S01]  /*1b870*/  VIADD R12, R12, 0x702 ;  /* 0x000007020c0c7836 */ /* 0x000fe20000000000 */
        /* <DEDUP_REMOVED lines=33> */
.L_x_2528:
[----:B------:R-:W-:Y:S01]  /*1ba90*/  SHF.L.U32 R0, R10, 0x1f, RZ ;  /* 0x0000001f0a007819 */ /* 0x000fe200000006ff */
[----:B------:R-:W-:-:S04]  /*1baa0*/  IMAD R10, R189, 0x8, R16 ;  /* 0x00000008bd0a7824 */ /* 0x000fc800078e0210 */
[----:B------:R0:W1:Y:S01]  /*1bab0*/  SYNCS.PHASECHK.TRANS64.TRYWAIT P2, [R10+URZ+0x29850], R0 ;  /* 0x029850000a0075a7 */ /* 0x000062000804017f */
[----:B------:R-:W-:Y:S05]  /*1bac0*/  @!P1 BRA `(.L_x_2529) ;  /* 0x0000000000049947 */ /* 0x000fea0003800000 */
[----:B------:R-:W-:Y:S01]  /*1bad0*/  BPT.TRAP 0x1 ;  /* 0x000000040000795c */ /* 0x000fe20000300000 */
.L_x_2529:
[----:B-1----:R-:W-:Y:S05]  /*1bae0*/  @P2 BRA `(.L_x_2527) ;  /* 0x0000000000082947 */ /* 0x002fea0003800000 */
[----:B------:R-:W1:Y:S02]  /*1baf0*/  SYNCS.PHASECHK.TRANS64.TRYWAIT P2, [R10+URZ+0x29850], R0 ;  /* 0x029850000a0075a7 */ /* 0x000e64000804017f */
[----:B-1----:R-:W-:Y:S05]  /*1bb00*/  @!P2 BRA `(.L_x_2530) ;  /* 0x00000104003ca947 */ /* 0x002fea0003800000 */
.L_x_2527:
[----:B01----:R-:W-:Y:S01]  /*1bb10*/  VIADD R0, R16, 0x400 ;  /* 0x0000040010007836 */ /* 0x003fe20000000000 */
[----:B------:R-:W-:Y:S01]  /*1bb20*/  MOV R13, 0xc0000010 ;  /* 0xc0000010000d7802 */ /* 0x000fe20000000f00 */
[----:B------:R-:W-:Y:S05]  /*1bb30*/  WARPSYNC.ALL ;  /* 0x0000000000007948 */ /* 0x000fea0003800000 */
[----:B------:R-:W-:Y:S01]  /*1bb40*/  SHF.R.U32.HI R0, RZ, 0x4, R0 ;  /* 0x00000004ff007819 */ /* 0x000fe20000011600 */
[----:B------:R-:W-:Y:S01]  /*1bb50*/  WARPGROUP.ARRIVE ;  /* 0x00000000000079c5 */ /* 0x000fe20000000000 */
[----:B------:R-:W-:Y:S01]  /*1bb60*/  R2UR UR7, R13 ;  /* 0x000000000d0772ca */ /* 0x000fe200000e0000 */
[----:B------:R-:W-:Y:S01]  /*1bb70*/  IMAD.MOV.U32 R15, RZ, RZ, -0x3ffffff0 ;  /* 0xc0000010ff0f7424 */ /* 0x000fe200078e00ff */
[----:B------:R-:W-:Y:S01]  /*1bb80*/  LOP3.LUT R0, R0, 0x3fff, RZ, 0xc0, !PT ;  /* 0x00003fff00007812 */ /* 0x000fe200078ec0ff */
[----:B------:R-:W0:Y:S01]  /*1bb90*/  @P0 LDC R13, c[0x0][0x44c] ;  /* 0x00011300ff0d0b82 */ /* 0x000e220000000800 */
[----:B------:R-:W-:-:S02]  /*1bba0*/  IMAD.IADD R10, R211, 0x1, R203 ;  /* 0x00000001d30a7824 */ /* 0x000fc400078e02cb */
[----:B------:R-:W-:-:S05]  /*1bbb0*/  LOP3.LUT R0, R0, 0x10000, RZ, 0xfc, !PT ;  /* 0x0001000000007812 */ /* 0x000fca00078efcff */
[----:B------:R-:W-:Y:S01]  /*1bbc0*/  IMAD R12, R189, 0x500, R0 ;  /* 0x00000500bd0c7824 */ /* 0x000fe200078e0200 */
[----:B------:R-:W1:Y:S03]  /*1bbd0*/  @P0 LDC R21, c[0x0][0x450] ;  /* 0x00011400ff150b82 */ /* 0x000e660000000800 */
[C---:B------:R-:W-:Y:S01]  /*1bbe0*/  VIADD R14, R12.reuse, 0x100 ;  /* 0x000001000c0e7836 */ /* 0x040fe20000000000 */
[----:B------:R-:W-:Y:S01]  /*1bbf0*/  R2UR UR6, R12 ;  /* 0x000000000c0672ca */ /* 0x000fe200000e0000 */
[----:B0-----:R-:W-:-:S12]  /*1bc00*/  @P0 IMAD.HI.U32 R0, R10, R13, RZ ;  /* 0x0000000d0a000227 */ /* 0x001fd800078e00ff */
[----:B------:R-:W-:Y:S01]  /*1bc10*/  QGMMA.64x128x32.F32.E4M3.E4M3 R24, R184, gdesc[UR4], R24, gsb0 ;  /* 0x01e00004b8187df3 */ /* 0x000fe20008000818 */
[----:B------:R-:W-:Y:S01]  /*1bc20*/  R2UR UR6, R14 ;  /* 0x000000000e0672ca */ /* 0x000fe200000e0000 */
[----:B------:R-:W-:Y:S01]  /*1bc30*/  VIADD R14, R12, 0x200 ;  /* 0x000002000c0e7836 */ /* 0x000fe20000000000 */
[----:B------:R-:W-:Y:S01]  /*1bc40*/  R2UR UR7, R15 ;  /* 0x000000000f0772ca */ /* 0x000fe200000e0000 */
[----:B------:R-:W-:Y:S01]  /*1bc50*/  IMAD.MOV.U32 R15, RZ, RZ, -0x3ffffff0 ;  /* 0xc0000010ff0f7424 */ /* 0x000fe200078e00ff */
[----:B-1----:R-:W-:Y:S01]  /*1bc60*/  @P0 SHF.R.U32.HI R10, RZ, R21, R0 ;  /* 0x00000015ff0a0219 */ /* 0x002fe20000011600 */
[----:B------:R-:W-:-:S04]  /*1bc70*/  IMAD.MOV.U32 R0, RZ, RZ, -0xa0 ;  /* 0xffffff60ff007424 */ /* 0x000fc800078e00ff */
[----:B------:R-:W-:-:S04]  /*1bc80*/  IMAD R13, R9, R0, 0x1 ;  /* 0x00000001090d7424 */ /* 0x000fc800078e0200 */
[----:B------:R-:W-:Y:S01]  /*1bc90*/  IMAD R13, R210, -0x2, R13 ;  /* 0xfffffffed20d7824 */ /* 0x000fe200078e020d */
[----:B------:R-:W-:Y:S02]  /*1bca0*/  WARPGROUP.DEPBAR.LE gsb0, 0x0 ;  /* 0x00008000000079c5 */ /* 0x000fe40000010000 */
[----:B------:R-:W-:-:S06]  /*1bcb0*/  WARPGROUP.ARRIVE ;  /* 0x00000000000079c5 */ /* 0x000fcc0000000000 */
[----:B------:R-:W0:Y:S01]  /*1bcc0*/  S2R R186, SR_TID.X ;  /* 0x0000000000ba7919 */ /* 0x000e220000002100 */
[----:B------:R-:W-:Y:S01]  /*1bcd0*/  QGMMA.64x128x32.F32.E4M3.E4M3 R24, R180, gdesc[UR4], R24, gsb0 ;  /* 0x01e00004b4187df3 */ /* 0x000fe20008000818 */
[----:B------:R-:W-:Y:S01]  /*1bce0*/  R2UR UR6, R14 ;  /* 0x000000000e0672ca */ /* 0x000fe200000e0000 */
[C---:B------:R-:W-:Y:S01]  /*1bcf0*/  VIADD R14, R12.reuse, 0x300 ;  /* 0x000003000c0e7836 */ /* 0x040fe20000000000 */
[----:B------:R-:W-:Y:S01]  /*1bd00*/  R2UR UR7, R15 ;  /* 0x000000000f0772ca */ /* 0x000fe200000e0000 */
[----:B------:R-:W-:Y:S01]  /*1bd10*/  VIADD R12, R12, 0x400 ;  /* 0x000004000c0c7836 */ /* 0x000fe20000000000 */
[----:B------:R-:W-:Y:S02]  /*1bd20*/  MOV R15, 0xc0000010 ;  /* 0xc0000010000f7802 */ /* 0x000fe40000000f00 */
[----:B0-----:R-:W-:Y:S02]  /*1bd30*/  LOP3.LUT R184, R186, 0x7f, RZ, 0xc0, !PT ;  /* 0x0000007fbab87812 */ /* 0x001fe400078ec0ff */
[----:B------:R-:W0:Y:S02]  /*1bd40*/  S2R R186, SR_TID.X ;  /* 0x0000000000ba7919 */ /* 0x000e240000002100 */
[----:B0-----:R-:W-:Y:S01]  /*1bd50*/  SHF.R.U32.HI R186, RZ, 0x7, R186 ;  /* 0x00000007ffba7819 */ /* 0x001fe200000116ba */
[----:B------:R-:W-:-:S02]  /*1bd60*/  WARPGROUP.DEPBAR.LE gsb0, 0x0 ;  /* 0x00008000000079c5 */ /* 0x000fc40000010000 */
[----:B------:R-:W-:-:S06]  /*1bd70*/  WARPGROUP.ARRIVE ;  /* 0x00000000000079c5 */ /* 0x000fcc0000000000 */
[----:B------:R-:W-:Y:S01]  /*1bd80*/  QGMMA.64x128x32.F32.E4M3.E4M3 R24, R176, gdesc[UR4], R24, gsb0 ;  /* 0x01e00004b0187df3 */ /* 0x000fe20008000818 */
[----:B------:R-:W-:Y:S02]  /*1bd90*/  R2UR UR6, R14 ;  /* 0x000000000e0672ca */ /* 0x000fe400000e0000 */
[----:B------:R-:W-:Y:S02]  /*1bda0*/  R2UR UR7, R15 ;  /* 0x000000000f0772ca */ /* 0x000fe400000e0000 */
[----:B------:R-:W0:Y:S01]  /*1bdb0*/  SHFL.IDX PT, R15, R10, RZ, 0x1c1f ;  /* 0x001c1fff0a0f7589 */ /* 0x000e2200000e0000 */
[----:B------:R-:W-:-:S05]  /*1bdc0*/  IADD3 R14, -R204, R13, R205 ;  /* 0x0000000dcc0e7210 */ /* 0x000fca0007ffe1cd */
[----:B0-----:R-:W-:-:S05]  /*1bdd0*/  IMAD.IADD R0, R14, 0x1, R15 ;  /* 0x000000010e007824 */ /* 0x001fca00078e020f */
[C---:B------:R-:W-:Y:S02]  /*1bde0*/  ISETP.GT.AND P2, PT, R0.reuse, RZ, PT ;  /* 0x000000ff0000720c */ /* 0x040fe40003f44270 */
[----:B------:R-:W-:Y:S02]  /*1bdf0*/  ISETP.GT.AND P3, PT, R0, 0x1, PT ;  /* 0x000000010000780c */ /* 0x000fe40003f64270 */
[----:B------:R-:W-:Y:S02]  /*1be00*/  FSEL R15, R152, -INF , P2 ;  /* 0xff800000980f7808 */ /* 0x000fe40001000000 */
        /* <DEDUP_REMOVED lines=9> */
[C---:B------:R-:W-:Y:S02]  /*1bea0*/  ISETP.GT.AND P3, PT, R0.reuse, 0x11, PT ;  /* 0x000000110000780c */ /* 0x040fe40003f64270 */
[----:B------:R-:W-:Y:S02]  /*1beb0*/  FMNMX.FTZ R20, R157, R20, !PT ;  /* 0x000000149d147209 */ /* 0x000fe40007810000 */
[----:B------:R-:W-:Y:S02]  /*1bec0*/  FSEL R161, R161, -INF , P3 ;  /* 0xff800000a1a17808 */ /* 0x000fe40001800000 */
[C---:B------:R-:W-:Y:S02]  /*1bed0*/  ISETP.GT.AND P3, PT, R0.reuse, 0x19, PT ;  /* 0x000000190000780c */ /* 0x040fe40003f64270 */
[----:B------:R-:W-:Y:S02]  /*1bee0*/  ISETP.GT.AND P5, PT, R0, 0x88, PT ;  /* 0x000000880000780c */ /* 0x000fe40003fa4270 */
[----:B------:R-:W-:-:S02]  /*1bef0*/  FSEL R165, R165, -INF , P3 ;  /* 0xff800000a5a57808 */ /* 0x000fc40001800000 */
[C---:B------:R-:W-:Y:S02]  /*1bf00*/  ISETP.GT.AND P3, PT, R0.reuse, 0x21, PT ;  /* 0x000000210000780c */ /* 0x040fe40003f64270 */
[C---:B------:R-:W-:Y:S02]  /*1bf10*/  ISETP.GT.AND P4, PT, R0.reuse, 0x89, PT ;  /* 0x000000890000780c */ /* 0x040fe40003f84270 */
[----:B------:R-:W-:Y:S02]  /*1bf20*/  FSEL R137, R137, -INF , P3 ;  /* 0xff80000089897808 */ /* 0x000fe40001800000 */
[----:B------:R-:W-:Y:S02]  /*1bf30*/  ISETP.GT.AND P3, PT, R0, 0x29, PT ;  /* 0x000000290000780c */ /* 0x000fe40003f64270 */
[----:B------:R-:W-:Y:S02]  /*1bf40*/  FSEL R92, R92, -INF , P5 ;  /* 0xff8000005c5c7808 */ /* 0x000fe40002800000 */
[----:B------:R-:W-:-:S02]  /*1bf50*/  FSEL R141, R141, -INF , P3 ;  /* 0xff8000008d8d7808 */ /* 0x000fc40001800000 */
[C---:B------:R-:W-:Y:S02]  /*1bf60*/  ISETP.GT.AND P3, PT, R0.reuse, 0x31, PT ;  /* 0x000000310000780c */ /* 0x040fe40003f64270 */
[----:B------:R-:W-:Y:S02]  /*1bf70*/  FSEL R93, R93, -INF , P4 ;  /* 0xff8000005d5d7808 */ /* 0x000fe40002000000 */
        /* <DEDUP_REMOVED lines=13> */
[----:B------:R-:W-:-:S04]  /*1c050*/  ISETP.GT.AND P3, PT, R0, 0x59, PT ;  /* 0x000000590000780c */ /* 0x000fc80003f64270 */
        /* <DEDUP_REMOVED lines=8> */
[----:B------:R-:W-:Y:S01]  /*1c0e0*/  FSEL R117, R117, -INF , P3 ;  /* 0xff80000075757808 */ /* 0x000fe20001800000 */
[----:B------:R-:W-:Y:S02]  /*1c0f0*/  WARPGROUP.DEPBAR.LE gsb0, 0x0 ;  /* 0x00008000000079c5 */ /* 0x000fe40000010000 */
[----:B------:R-:W-:Y:S01]  /*1c100*/  WARPGROUP.ARRIVE ;  /* 0x00000000000079c5 */ /* 0x000fe20000000000 */
[----:B------:R-:W-:-:S04]  /*1c110*/  ISETP.GT.AND P3, PT, R0, 0x81, PT ;  /* 0x000000810000780c */ /* 0x000fc80003f64270 */
[----:B------:R-:W-:Y:S01]  /*1c120*/  FSEL R89, R89, -INF , P3 ;  /* 0xff80000059597808 */ /* 0x000fe20001800000 */
[----:B------:R-:W-:Y:S01]  /*1c130*/  QGMMA.64x128x32.F32.E4M3.E4M3 R24, R172, gdesc[UR4], R24, gsb0 ;  /* 0x01e00004ac187df3 */ /* 0x000fe20008000818 */
[----:B------:R-:W-:Y:S02]  /*1c140*/  ISETP.GT.AND P3, PT, R0, 0x91, PT ;  /* 0x000000910000780c */ /* 0x000fe40003f64270 */
[----:B------:R-:W-:Y:S02]  /*1c150*/  R2UR UR6, R12 ;  /* 0x000000000c0672ca */ /* 0x000fe400000e0000 */
[----:B------:R-:W-:Y:S01]  /*1c160*/  FSEL R97, R97, -INF , P3 ;  /* 0xff80000061617808 */ /* 0x000fe20001800000 */
[----:B------:R-:W-:Y:S02]  /*1c170*/  WARPGROUP.DEPBAR.LE gsb0, 0x0 ;  /* 0x00008000000079c5 */ /* 0x000fe40000010000 */
[----:B------:R-:W-:Y:S01]  /*1c180*/  FSEL R173, R160, -INF , P2 ;  /* 0xff800000a0ad7808 */ /* 0x000fe20001000000 */
[----:B------:R-:W-:Y:S01]  /*1c190*/  WARPGROUP.ARRIVE ;  /* 0x00000000000079c5 */ /* 0x000fe20000000000 */
[----:B------:R-:W-:-:S02]  /*1c1a0*/  ISETP.GT.AND P2, PT, R0, 0x18, PT ;  /* 0x000000180000780c */ /* 0x000fc40003f44270 */
[----:B------:R-:W-:Y:S02]  /*1c1b0*/  FMNMX.FTZ R20, R173, R20, !PT ;  /* 0x00000014ad147209 */ /* 0x000fe40007810000 */
[----:B------:R-:W-:Y:S02]  /*1c1c0*/  FSEL R175, R164, -INF , P2 ;  /* 0xff800000a4af7808 */ /* 0x000fe40001000000 */
[----:B------:R-:W-:Y:S02]  /*1c1d0*/  FMNMX.FTZ R20, R161, R20, !PT ;  /* 0x00000014a1147209 */ /* 0x000fe40007810000 */
[----:B------:R-:W-:Y:S02]  /*1c1e0*/  ISETP.GT.AND P2, PT, R0, 0x20, PT ;  /* 0x000000200000780c */ /* 0x000fe40003f44270 */
[----:B------:R-:W-:Y:S02]  /*1c1f0*/  FMNMX.FTZ R20, R175, R20, !PT ;  /* 0x00000014af147209 */ /* 0x000fe40007810000 */
[----:B------:R-:W-:-:S02]  /*1c200*/  FSEL R177, R136, -INF , P2 ;  /* 0xff80000088b17808 */ /* 0x000fc40001000000 */
[----:B------:R-:W-:Y:S02]  /*1c210*/  FMNMX.FTZ R20, R165, R20, !PT ;  /* 0x00000014a5147209 */ /* 0x000fe40007810000 */
[----:B------:R-:W-:Y:S02]  /*1c220*/  ISETP.GT.AND P2, PT, R0, 0x28, PT ;  /* 0x000000280000780c */ /* 0x000fe40003f44270 */
        /* <DEDUP_REMOVED lines=58> */
[----:B0-----:R-:W-:Y:S01]  /*1c5d0*/  FMNMX.FTZ R120, R20, R13, !PT ;  /* 0x0000000d14787209 */ /* 0x001fe20007810000 */
[----:B------:R-:W-:-:S04]  /*1c5e0*/  IMAD.MOV.U32 R13, RZ, RZ, -0x3ffffff0 ;  /* 0xc0000010ff0d7424 */ /* 0x000fc800078e00ff */
[----:B------:R-:W0:Y:S01]  /*1c5f0*/  SHFL.BFLY PT, R0, R120, 0x1, 0x1f ;  /* 0x0c201f0078007f89 */ /* 0x000e2200000e0000 */
[----:B------:R-:W-:-:S13]  /*1c600*/  R2UR UR7, R13 ;  /* 0x000000000d0772ca */ /* 0x000fda00000e0000 */
[----:B------:R-:W-:Y:S01]  /*1c610*/  QGMMA.64x128x32.F32.E4M3.E4M3 R24, R168, gdesc[UR4], R24, gsb0 ;  /* 0x01e00004a8187df3 */ /* 0x000fe20008000818 */
[----:B0-----:R-:W-:-:S04]  /*1c620*/  FMNMX.FTZ R0, R120, R0, !PT ;  /* 0x0000000078007209 */ /* 0x001fc80007810000 */
[----:B------:R-:W-:Y:S01]  /*1c630*/  FSETP.NEU.FTZ.AND P2, PT, R0, -INF , PT ;  /* 0xff8000000000780b */ /* 0x000fe20003f5d000 */
[----:B------:R-:W-:-:S05]  /*1c640*/  FFMA.FTZ R13, R2, R0, -8 ;  /* 0xc1000000020d7423 */ /* 0x000fca0000010000 */
[----:B------:R-:W-:-:S05]  /*1c650*/  FSEL R13, R13, RZ, P2 ;  /* 0x000000ff0d0d7208 */ /* 0x000fca0001000000 */
        /* <DEDUP_REMOVED lines=25> */
[----:B------:R-:W-:Y:S08]  /*1c7f0*/  MUFU.EX2 R15, R15 ;  /* 0x0000000f000f7308 */ /* 0x000ff00000000800 */
        /* <DEDUP_REMOVED lines=10> */
[----:B------:R-:W-:Y:S01]  /*1c8a0*/  MUFU.EX2 R113, R113 ;  /* 0x0000007100717308 */ /* 0x000fe20000000800 */
[----:B------:R-:W-:-:S02]  /*1c8b0*/  WARPGROUP.DEPBAR.LE gsb0, 0x0 ;  /* 0x00008000000079c5 */ /* 0x000fc40000010000 */
[----:B------:R0:W1:Y:S05]  /*1c8c0*/  SHFL.IDX PT, R169, R10, 0x1, 0x1c1f ;  /* 0x003c1f000aa97f89 */ /* 0x00006a00000e0000 */
[----:B------:R-:W-:Y:S01]  /*1c8d0*/  MUFU.EX2 R117, R117 ;  /* 0x0000007500757308 */ /* 0x000fe20000000800 */
[----:B0-----:R-:W-:-:S07]  /*1c8e0*/  FFMA.FTZ R10, R2, R175, -R13 ;  /* 0x000000af020a7223 */ /* 0x001fce000001080d */
[----:B------:R-:W-:Y:S08]  /*1c8f0*/  MUFU.EX2 R88, R88 ;  /* 0x0000005800587308 */ /* 0x000ff00000000800 */
[----:B------:R-:W-:Y:S01]  /*1c900*/  MUFU.EX2 R10, R10 ;  /* 0x0000000a000a7308 */ /* 0x000fe20000000800 */
[----:B-1----:R-:W-:-:S07]  /*1c910*/  IADD3 R14, R14, R169, RZ ;  /* 0x000000a90e0e7210 */ /* 0x002fce0007ffe0ff */
[----:B------:R-:W-:Y:S01]  /*1c920*/  MUFU.EX2 R89, R89 ;  /* 0x0000005900597308 */ /* 0x000fe20000000800 */
[C---:B------:R-:W-:Y:S02]  /*1c930*/  ISETP.GT.AND P3, PT, R14.reuse, RZ, PT ;  /* 0x000000ff0e00720c */ /* 0x040fe40003f64270 */
[----:B------:R-:W-:Y:S02]  /*1c940*/  ISETP.GT.AND P4, PT, R14, 0x1, PT ;  /* 0x000000010e00780c */ /* 0x000fe40003f84270 */
[----:B------:R-:W-:Y:S02]  /*1c950*/  FSEL R154, R154, -INF , P3 ;  /* 0xff8000009a9a7808 */ /* 0x000fe40001800000 */
[----:B------:R-:W-:Y:S01]  /*1c960*/  ISETP.GT.AND P3, PT, R14, 0x8, PT ;  /* 0x000000080e00780c */ /* 0x000fe20003f64270 */
[----:B------:R-:W-:Y:S01]  /*1c970*/  MUFU.EX2 R92, R92 ;  /* 0x0000005c005c7308 */ /* 0x000fe20000000800 */
[----:B------:R-:W-:Y:S02]  /*1c980*/  FSEL R155, R155, -INF , P4 ;  /* 0xff8000009b9b7808 */ /* 0x000fe40002000000 */
[----:B------:R-:W-:-:S02]  /*1c990*/  FMNMX.FTZ R124, R154, R7, !PT ;  /* 0x000000079a7c7209 */ /* 0x000fc40007810000 */
[----:B------:R-:W-:Y:S02]  /*1c9a0*/  ISETP.GT.AND P4, PT, R14, 0x9, PT ;  /* 0x000000090e00780c */ /* 0x000fe40003f84270 */
[----:B------:R-:W-:Y:S01]  /*1c9b0*/  FSEL R157, R158, -INF , P3 ;  /* 0xff8000009e9d7808 */ /* 0x000fe20001800000 */
[----:B------:R-:W-:Y:S01]  /*1c9c0*/  MUFU.EX2 R93, R93 ;  /* 0x0000005d005d7308 */ /* 0x000fe20000000800 */
[----:B------:R-:W-:Y:S02]  /*1c9d0*/  FMNMX.FTZ R124, R155, R124, !PT ;  /* 0x0000007c9b7c7209 */ /* 0x000fe40007810000 */
[C---:B------:R-:W-:Y:S02]  /*1c9e0*/  ISETP.GT.AND P3, PT, R14.reuse, 0x10, PT ;  /* 0x000000100e00780c */ /* 0x040fe40003f64270 */
[----:B------:R-:W-:Y:S02]  /*1c9f0*/  FSEL R161, R159, -INF , P4 ;  /* 0xff8000009fa17808 */ /* 0x000fe40002000000 */
[----:B------:R-:W-:Y:S01]  /*1ca00*/  FMNMX.FTZ R124, R157, R124, !PT ;  /* 0x0000007c9d7c7209 */ /* 0x000fe20007810000 */
[----:B------:R0:W-:Y:S01]  /*1ca10*/  MUFU.EX2 R159, R136 ;  /* 0x00000088009f7308 */ /* 0x0001e20000000800 */
[----:B------:R-:W-:-:S02]  /*1ca20*/  ISETP.GT.AND P4, PT, R14, 0x11, PT ;  /* 0x000000110e00780c */ /* 0x000fc40003f84270 */
[----:B------:R-:W-:Y:S02]  /*1ca30*/  FSEL R165, R162, -INF , P3 ;  /* 0xff800000a2a57808 */ /* 0x000fe40001800000 */
[----:B------:R-:W-:Y:S02]  /*1ca40*/  FMNMX.FTZ R128, R161, R124, !PT ;  /* 0x0000007ca1807209 */ /* 0x000fe40007810000 */
[C---:B------:R-:W-:Y:S01]  /*1ca50*/  ISETP.GT.AND P3, PT, R14.reuse, 0x18, PT ;  /* 0x000000180e00780c */ /* 0x040fe20003f64270 */
[----:B------:R1:W-:Y:S01]  /*1ca60*/  MUFU.EX2 R124, R177 ;  /* 0x000000b1007c7308 */ /* 0x0003e20000000800 */
        /* <DEDUP_REMOVED lines=12> */
[----:B0-----:R-:W-:Y:S02]  /*1cb30*/  FMNMX.FTZ R136, R167, R128, !PT ;  /* 0x00000080a7887209 */ /* 0x001fe40007810000 */
        /* <DEDUP_REMOVED lines=8> */
[C---:B------:R-:W-:Y:S02]  /*1cbc0*/  ISETP.GT.AND P3, PT, R14.reuse, 0x30, PT ;  /* 0x000000300e00780c */ /* 0x040fe40003f64270 */
[----:B------:R-:W-:Y:S02]  /*1cbd0*/  FSEL R143, R143, -INF , P4 ;  /* 0xff8000008f8f7808 */ /* 0x000fe40002000000 */
[----:B------:R-:W-:Y:S02]  /*1cbe0*/  FMNMX.FTZ R136, R173, R136, !PT ;  /* 0x00000088ad887209 */ /* 0x000fe40007810000 */
        /* <DEDUP_REMOVED lines=8> */
[----:B-1----:R-:W-:Y:S02]  /*1cc70*/  FSEL R177, R150, -INF , P3 ;  /* 0xff80000096b17808 */ /* 0x002fe40001800000 */
[----:B------:R-:W-:Y:S02]  /*1cc80*/  FMNMX.FTZ R138, R147, R138, !PT ;  /* 0x0000008a938a7209 */ /* 0x000fe40007810000 */
[----:B------:R-:W-:Y:S02]  /*1cc90*/  FSEL R151, R151, -INF , P4 ;  /* 0xff80000097977808 */ /* 0x000fe40002000000 */
[C---:B------:R-:W-:Y:S02]  /*1cca0*/  ISETP.GT.AND P3, PT, R14.reuse, 0x40, PT ;  /* 0x000000400e00780c */ /* 0x040fe40003f64270 */
[----:B------:R-:W-:Y:S02]  /*1ccb0*/  FMNMX.FTZ R138, R177, R138, !PT ;  /* 0x0000008ab18a7209 */ /* 0x000fe40007810000 */
[----:B------:R-:W-:-:S02]  /*1ccc0*/  ISETP.GT.AND P4, PT, R14, 0x41, PT ;  /* 0x000000410e00780c */ /* 0x000fc40003f84270 */
[----:B0-----:R-:W-:Y:S01]  /*1ccd0*/  FSEL R179, R122, -INF , P3 ;  /* 0xff8000007ab37808 */ /* 0x001fe20001800000 */
[----:B------:R-:W-:-:S01]  /*1cce0*/  FFMA.FTZ R122, R2, R183, -R13 ;  /* 0x000000b7027a7223 */ /* 0x000fc2000001080d */
[----:B------:R-:W-:Y:S02]  /*1ccf0*/  FMNMX.FTZ R138, R151, R138, !PT ;  /* 0x0000008a978a7209 */ /* 0x000fe40007810000 */
[C---:B------:R-:W-:Y:S02]  /*1cd00*/  ISETP.GT.AND P3, PT, R14.reuse, 0x48, PT ;  /* 0x000000480e00780c */ /* 0x040fe40003f64270 */
[----:B------:R-:W-:Y:S01]  /*1cd10*/  FSEL R123, R123, -INF , P4 ;  /* 0xff8000007b7b7808 */ /* 0x000fe20002000000 */
[----:B------:R-:W-:Y:S01]  /*1cd20*/  MUFU.EX2 R122, R122 ;  /* 0x0000007a007a7308 */ /* 0x000fe20000000800 */
[----:B------:R-:W-:Y:S02]  /*1cd30*/  FMNMX.FTZ R138, R179, R138, !PT ;  /* 0x0000008ab38a7209 */ /* 0x000fe40007810000 */
[----:B------:R-:W-:-:S02]  /*1cd40*/  ISETP.GT.AND P4, PT, R14, 0x49, PT ;  /* 0x000000490e00780c */ /* 0x000fc40003f84270 */
[----:B--2---:R-:W-:Y:S01]  /*1cd50*/  FSEL R181, R126, -INF , P3 ;  /* 0xff8000007eb57808 */ /* 0x004fe20001800000 */
[----:B------:R-:W-:Y:S01]  /*1cd60*/  FFMA.FTZ R126, R2, R185, -R13 ;  /* 0x000000b9027e7223 */ /* 0x000fe2000001080d */
[----:B------:R-:W-:Y:S02]  /*1cd70*/  FMNMX.FTZ R138, R123, R138, !PT ;  /* 0x0000008a7b8a7209 */ /* 0x000fe40007810000 */
[C---:B------:R-:W-:Y:S02]  /*1cd80*/  ISETP.GT.AND P3, PT, R14.reuse, 0x50, PT ;  /* 0x000000500e00780c */ /* 0x040fe40003f64270 */
[----:B------:R-:W-:Y:S01]  /*1cd90*/  FSEL R149, R127, -INF , P4 ;  /* 0xff8000007f957808 */ /* 0x000fe20002000000 */
[----:B------:R-:W-:Y:S01]  /*1cda0*/  MUFU.EX2 R126, R126 ;  /* 0x0000007e007e7308 */ /* 0x000fe20000000800 */
[----:B------:R-:W-:Y:S02]  /*1cdb0*/  FMNMX.FTZ R138, R181, R138, !PT ;  /* 0x0000008ab58a7209 */ /* 0x000fe40007810000 */
[----:B------:R-:W-:-:S02]  /*1cdc0*/  ISETP.GT.AND P4, PT, R14, 0x51, PT ;  /* 0x000000510e00780c */ /* 0x000fc40003f84270 */
[----:B------:R-:W-:Y:S01]  /*1cdd0*/  FSEL R183, R130, -INF , P3 ;  /* 0xff80000082b77808 */ /* 0x000fe20001800000 */
[--C-:B------:R-:W-:Y:S01]  /*1cde0*/  FFMA.FTZ R130, R2, R125, -R13.reuse ;  /* 0x0000007d02827223 */ /* 0x100fe2000001080d */
[----:B------:R-:W-:Y:S01]  /*1cdf0*/  FMNMX.FTZ R138, R149, R138, !PT ;  /* 0x0000008a958a7209 */ /* 0x000fe20007810000 */
[----:B------:R0:W-:Y:S01]  /*1ce00*/  MUFU.EX2 R127, R140 ;  /* 0x0000008c007f7308 */ /* 0x0001e20000000800 */
[C---:B------:R-:W-:Y:S02]  /*1ce10*/  ISETP.GT.AND P3, PT, R14.reuse, 0x58, PT ;  /* 0x000000580e00780c */ /* 0x040fe40003f64270 */
[----:B------:R-:W-:Y:S02]  /*1ce20*/  FSEL R131, R131, -INF , P4 ;  /* 0xff80000083837808 */ /* 0x000fe40002000000 */
[----:B------:R-:W-:Y:S02]  /*1ce30*/  FMNMX.FTZ R138, R183, R138, !PT ;  /* 0x0000008ab78a7209 */ /* 0x000fe40007810000 */
[----:B------:R-:W-:Y:S01]  /*1ce40*/  ISETP.GT.AND P4, PT, R14, 0x59, PT ;  /* 0x000000590e00780c */ /* 0x000fe20003f84270 */
[----:B------:R-:W-:Y:S01]  /*1ce50*/  MUFU.EX2 R130, R130 ;  /* 0x0000008200827308 */ /* 0x000fe20000000800 */
[----:B------:R-:W-:Y:S01]  /*1ce60*/  FSEL R185, R134, -INF , P3 ;  /* 0xff80000086b97808 */ /* 0x000fe20001800000 */
[----:B0-----:R-:W-:Y:S01]  /*1ce70*/  FFMA.FTZ R140, R2, R187, -R13 ;  /* 0x000000bb028c7223 */ /* 0x001fe2000001080d */
[----:B------:R-:W-:-:S02]  /*1ce80*/  FMNMX.FTZ R138, R131, R138, !PT ;  /* 0x0000008a838a7209 */ /* 0x000fc40007810000 */
[----:B------:R-:W-:Y:S02]  /*1ce90*/  FSEL R135, R135, -INF , P4 ;  /* 0xff80000087877808 */ /* 0x000fe40002000000 */
[C---:B------:R-:W-:Y:S02]  /*1cea0*/  ISETP.GT.AND P3, PT, R14.reuse, 0x60, PT ;  /* 0x000000600e00780c */ /* 0x040fe40003f64270 */
[----:B------:R-:W-:Y:S02]  /*1ceb0*/  FMNMX.FTZ R138, R185, R138, !PT ;  /* 0x0000008ab98a7209 */ /* 0x000fe40007810000 */
[----:B------:R-:W-:Y:S02]  /*1cec0*/  ISETP.GT.AND P4, PT, R14, 0x61, PT ;  /* 0x000000610e00780c */ /* 0x000fe40003f84270 */
[----:B------:R-:W-:Y:S02]  /*1ced0*/  FSEL R106, R106, -INF , P3 ;  /* 0xff8000006a6a7808 */ /* 0x000fe40001800000 */
[----:B------:R-:W-:-:S02]  /*1cee0*/  FMNMX.FTZ R138, R135, R138, !PT ;  /* 0x0000008a878a7209 */ /* 0x000fc40007810000 */
[----:B------:R-:W-:Y:S02]  /*1cef0*/  ISETP.GT.AND P3, PT, R14, 0x68, PT ;  /* 0x000000680e00780c */ /* 0x000fe40003f64270 */
[----:B------:R-:W-:Y:S02]  /*1cf00*/  FSEL R187, R107, -INF , P4 ;  /* 0xff8000006bbb7808 */ /* 0x000fe40002000000 */
[----:B------:R-:W-:Y:S01]  /*1cf10*/  FMNMX.FTZ R138, R106, R138, !PT ;  /* 0x0000008a6a8a7209 */ /* 0x000fe20007810000 */
[----:B------:R0:W-:Y:S01]  /*1cf20*/  MUFU.EX2 R107, R140 ;  /* 0x0000008c006b7308 */ /* 0x0001e20000000800 */
[----:B------:R-:W-:Y:S02]  /*1cf30*/  ISETP.GT.AND P4, PT, R14, 0x69, PT ;  /* 0x000000690e00780c */ /* 0x000fe40003f84270 */
[----:B------:R-:W-:Y:S02]  /*1cf40*/  FSEL R110, R110, -INF , P3 ;  /* 0xff8000006e6e7808 */ /* 0x000fe40001800000 */
[----:B------:R-:W-:Y:S01]  /*1cf50*/  FMNMX.FTZ R125, R187, R138, !PT ;  /* 0x0000008abb7d7209 */ /* 0x000fe20007810000 */
[----:B------:R-:W-:Y:S01]  /*1cf60*/  FFMA.FTZ R138, R2, R129, -R13 ;  /* 0x00000081028a7223 */ /* 0x000fe2000001080d */
[----:B------:R-:W-:-:S02]  /*1cf70*/  ISETP.GT.AND P3, PT, R14, 0x70, PT ;  /* 0x000000700e00780c */ /* 0x000fc40003f64270 */
[----:B------:R-:W-:Y:S01]  /*1cf80*/  FSEL R111, R111, -INF , P4 ;  /* 0xff8000006f6f7808 */ /* 0x000fe20002000000 */
[----:B0-----:R-:W-:-:S01]  /*1cf90*/  FFMA.FTZ R140, R2, R132, -R13 ;  /* 0x00000084028c7223 */ /* 0x001fc2000001080d */
[----:B------:R-:W-:Y:S01]  /*1cfa0*/  FMNMX.FTZ R134, R110, R125, !PT ;  /* 0x0000007d6e867209 */ /* 0x000fe20007810000 */
[----:B------:R-:W-:-:S01]  /*1cfb0*/  FFMA.FTZ R132, R2, R133, -R13 ;  /* 0x0000008502847223 */ /* 0x000fc2000001080d */
[----:B------:R-:W-:Y:S02]  /*1cfc0*/  ISETP.GT.AND P4, PT, R14, 0x71, PT ;  /* 0x000000710e00780c */ /* 0x000fe40003f84270 */
[----:B------:R-:W-:Y:S01]  /*1cfd0*/  FSEL R125, R114, -INF , P3 ;  /* 0xff800000727d7808 */ /* 0x000fe20001800000 */
[----:B------:R-:W-:Y:S01]  /*1cfe0*/  FFMA.FTZ R114, R2, R207, -R13 ;  /* 0x000000cf02727223 */ /* 0x000fe2000001080d */
        /* <DEDUP_REMOVED lines=9> */
[----:B------:R-:W-:-:S02]  /*1d080*/  FSEL R129, R119, -INF , P4 ;  /* 0xff80000077817808 */ /* 0x000fc40002000000 */
[C---:B------:R-:W-:Y:S01]  /*1d090*/  ISETP.GT.AND P3, PT, R14.reuse, 0x80, PT ;  /* 0x000000800e00780c */ /* 0x040fe20003f64270 */
[----:B------:R0:W-:Y:S01]  /*1d0a0*/  MUFU.EX2 R119, R138 ;  /* 0x0000008a00777308 */ /* 0x0001e20000000800 */
[----:B------:R-:W-:Y:S02]  /*1d0b0*/  FMNMX.FTZ R134, R207, R134, !PT ;  /* 0x00000086cf867209 */ /* 0x000fe40007810000 */
[----:B------:R-:W-:Y:S02]  /*1d0c0*/  ISETP.GT.AND P4, PT, R14, 0x81, PT ;  /* 0x000000810e00780c */ /* 0x000fe40003f84270 */
[----:B------:R-:W-:Y:S02]  /*1d0d0*/  FSEL R90, R90, -INF , P3 ;  /* 0xff8000005a5a7808 */ /* 0x000fe40001800000 */
[----:B------:R-:W-:Y:S02]  /*1d0e0*/  FMNMX.FTZ R134, R129, R134, !PT ;  /* 0x0000008681867209 */ /* 0x000fe40007810000 */
[----:B------:R-:W-:Y:S01]  /*1d0f0*/  ISETP.GT.AND P3, PT, R14, 0x88, PT ;  /* 0x000000880e00780c */ /* 0x000fe20003f64270 */
[----:B0-----:R-:W-:Y:S01]  /*1d100*/  FFMA.FTZ R138, R2, R105, -R13 ;  /* 0x00000069028a7223 */ /* 0x001fe2000001080d */
[----:B------:R-:W-:-:S02]  /*1d110*/  FSEL R118, R91, -INF , P4 ;  /* 0xff8000005b767808 */ /* 0x000fc40002000000 */
[----:B------:R-:W-:Y:S01]  /*1d120*/  FMNMX.FTZ R134, R90, R134, !PT ;  /* 0x000000865a867209 */ /* 0x000fe20007810000 */
[----:B------:R-:W-:Y:S01]  /*1d130*/  MUFU.EX2 R91, R140 ;  /* 0x0000008c005b7308 */ /* 0x000fe20000000800 */
[----:B------:R-:W-:Y:S02]  /*1d140*/  ISETP.GT.AND P4, PT, R14, 0x89, PT ;  /* 0x000000890e00780c */ /* 0x000fe40003f84270 */
[----:B------:R-:W-:Y:S02]  /*1d150*/  FSEL R94, R94, -INF , P3 ;  /* 0xff8000005e5e7808 */ /* 0x000fe40001800000 */
[----:B------:R-:W-:Y:S02]  /*1d160*/  FMNMX.FTZ R133, R118, R134, !PT ;  /* 0x0000008676857209 */ /* 0x000fe40007810000 */
[----:B------:R-:W-:Y:S02]  /*1d170*/  ISETP.GT.AND P3, PT, R14, 0x90, PT ;  /* 0x000000900e00780c */ /* 0x000fe40003f64270 */
[----:B------:R-:W-:-:S02]  /*1d180*/  FSEL R95, R95, -INF , P4 ;  /* 0xff8000005f5f7808 */ /* 0x000fc40002000000 */
[----:B------:R-:W-:Y:S02]  /*1d190*/  FMNMX.FTZ R134, R94, R133, !PT ;  /* 0x000000855e867209 */ /* 0x000fe40007810000 */
[----:B------:R-:W-:Y:S02]  /*1d1a0*/  ISETP.GT.AND P4, PT, R14, 0x91, PT ;  /* 0x000000910e00780c */ /* 0x000fe40003f84270 */
[----:B------:R-:W-:Y:S01]  /*1d1b0*/  FSEL R133, R98, -INF , P3 ;  /* 0xff80000062857808 */ /* 0x000fe20001800000 */
[----:B------:R-:W-:-:S01]  /*1d1c0*/  FFMA.FTZ R98, R2, R104, -R13 ;  /* 0x0000006802627223 */ /* 0x000fc2000001080d */
[----:B------:R-:W-:Y:S01]  /*1d1d0*/  FMNMX.FTZ R134, R95, R134, !PT ;  /* 0x000000865f867209 */ /* 0x000fe20007810000 */
[----:B------:R-:W-:-:S01]  /*1d1e0*/  FFMA.FTZ R104, R2, R108, -R13 ;  /* 0x0000006c02687223 */ /* 0x000fc2000001080d */
[----:B------:R-:W-:Y:S01]  /*1d1f0*/  ISETP.GT.AND P3, PT, R14, 0x98, PT ;  /* 0x000000980e00780c */ /* 0x000fe20003f64270 */
[----:B------:R-:W-:-:S01]  /*1d200*/  FFMA.FTZ R108, R2, R112, -R13 ;  /* 0x00000070026c7223 */ /* 0x000fc2000001080d */
[----:B------:R-:W-:Y:S01]  /*1d210*/  FSEL R99, R99, -INF , P4 ;  /* 0xff80000063637808 */ /* 0x000fe20002000000 */
[----:B------:R-:W-:-:S01]  /*1d220*/  FFMA.FTZ R112, R2, R116, -R13 ;  /* 0x0000007402707223 */ /* 0x000fc2000001080d */
[----:B------:R-:W-:Y:S01]  /*1d230*/  FMNMX.FTZ R134, R133, R134, !PT ;  /* 0x0000008685867209 */ /* 0x000fe20007810000 */
[----:B------:R-:W-:-:S01]  /*1d240*/  FFMA.FTZ R13, R2, R101, -R13 ;  /* 0x00000065020d7223 */ /* 0x000fc2000001080d */
[----:B------:R-:W-:Y:S01]  /*1d250*/  ISETP.GT.AND P4, PT, R14, 0x99, PT ;  /* 0x000000990e00780c */ /* 0x000fe20003f84270 */
[----:B------:R-:W-:Y:S01]  /*1d260*/  MUFU.EX2 R98, R98 ;  /* 0x0000006200627308 */ /* 0x000fe20000000800 */
[----:B------:R-:W-:-:S02]  /*1d270*/  FSEL R102, R102, -INF , P3 ;  /* 0xff80000066667808 */ /* 0x000fc40001800000 */
[----:B------:R-:W-:Y:S02]  /*1d280*/  FMNMX.FTZ R134, R99, R134, !PT ;  /* 0x0000008663867209 */ /* 0x000fe40007810000 */
[----:B------:R-:W-:Y:S02]  /*1d290*/  FSEL R105, R103, -INF , P4 ;  /* 0xff80000067697808 */ /* 0x000fe40002000000 */
[----:B------:R-:W-:Y:S01]  /*1d2a0*/  FMNMX.FTZ R134, R102, R134, !PT ;  /* 0x0000008666867209 */ /* 0x000fe20007810000 */
[----:B------:R0:W-:Y:S03]  /*1d2b0*/  MUFU.EX2 R103, R138 ;  /* 0x0000008a00677308 */ /* 0x0001e60000000800 */
[----:B------:R-:W-:-:S05]  /*1d2c0*/  FMNMX.FTZ R134, R105, R134, !PT ;  /* 0x0000008669867209 */ /* 0x000fca0007810000 */
[----:B------:R-:W1:Y:S01]  /*1d2d0*/  SHFL.BFLY PT, R14, R134, 0x2, 0x1f ;  /* 0x0c401f00860e7f89 */ /* 0x000e6200000e0000 */
[----:B------:R-:W-:Y:S08]  /*1d2e0*/  MUFU.EX2 R104, R104 ;  /* 0x0000006800687308 */ /* 0x000ff00000000800 */
[----:B------:R-:W-:Y:S08]  /*1d2f0*/  MUFU.EX2 R108, R108 ;  /* 0x0000006c006c7308 */ /* 0x000ff00000000800 */
[----:B------:R-:W-:Y:S01]  /*1d300*/  MUFU.EX2 R112, R112 ;  /* 0x0000007000707308 */ /* 0x000fe20000000800 */
[----:B-1----:R-:W-:-:S07]  /*1d310*/  FMNMX.FTZ R116, R134, R14, !PT ;  /* 0x0000000e86747209 */ /* 0x002fce0007810000 */
[----:B------:R-:W-:Y:S01]  /*1d320*/  MUFU.EX2 R13, R13 ;  /* 0x0000000d000d7308 */ /* 0x000fe20000000800 */
[----:B------:R-:W1:Y:S02]  /*1d330*/  SHFL.BFLY PT, R14, R116, 0x1, 0x1f ;  /* 0x0c201f00740e7f89 */ /* 0x000e6400000e0000 */
[----:B-1----:R-:W-:-:S04]  /*1d340*/  FMNMX.FTZ R14, R116, R14, !PT ;  /* 0x0000000e740e7209 */ /* 0x002fc80007810000 */
[----:B------:R-:W-:Y:S01]  /*1d350*/  FSETP.NEU.FTZ.AND P3, PT, R14, -INF , PT ;  /* 0xff8000000e00780b */ /* 0x000fe20003f7d000 */
[----:B------:R-:W-:-:S05]  /*1d360*/  FFMA.FTZ R116, R2, R14, -8 ;  /* 0xc100000002747423 */ /* 0x000fca000001000e */
[----:B------:R-:W-:-:S05]  /*1d370*/  FSEL R101, R116, RZ, P3 ;  /* 0x000000ff74657208 */ /* 0x000fca0001800000 */
[C-C-:B0-----:R-:W-:Y:S01]  /*1d380*/  FFMA.FTZ R138, R2.reuse, R165, -R101.reuse ;  /* 0x000000a5028a7223 */ /* 0x141fe20000010865 */
[----:B------:R-:W-:-:S01]  /*1d390*/  FFMA.FTZ R116, R2, R154, -R101 ;  /* 0x0000009a02747223 */ /* 0x000fc20000010865 */
[----:B------:R-:W-:Y:S01]  /*1d3a0*/  FSEL R165, R0, RZ, P2 ;  /* 0x000000ff00a57208 */ /* 0x000fe20001000000 */
[----:B------:R-:W-:-:S01]  /*1d3b0*/  FFMA.FTZ R155, R2, R155, -R101 ;  /* 0x0000009b029b7223 */ /* 0x000fc20000010865 */
[----:B------:R-:W-:Y:S01]  /*1d3c0*/  FSEL R154, R14, RZ, P3 ;  /* 0x000000ff0e9a7208 */ /* 0x000fe20001800000 */
[----:B------:R-:W-:-:S01]  /*1d3d0*/  FFMA.FTZ R134, R2, R157, -R101 ;  /* 0x0000009d02867223 */ /* 0x000fc20000010865 */
[----:B------:R-:W-:Y:S01]  /*1d3e0*/  FFMA.FTZ R157, R2, R161, -R101 ;  /* 0x000000a1029d7223 */ /* 0x000fe20000010865 */
[----:B------:R-:W-:-:S01]  /*1d3f0*/  FADD.FTZ R165, -R165, R8 ;  /* 0x00000008a5a57221 */ /* 0x000fc20000010100 */
[----:B------:R-:W-:Y:S01]  /*1d400*/  MUFU.EX2 R116, R116 ;  /* 0x0000007400747308 */ /* 0x000fe20000000800 */
[----:B------:R-:W-:-:S01]  /*1d410*/  FADD.FTZ R7, -R154, R7 ;  /* 0x000000079a077221 */ /* 0x000fc20000010100 */
[C-C-:B------:R-:W-:Y:S01]  /*1d420*/  FFMA.FTZ R161, R2.reuse, R163, -R101.reuse ;  /* 0x000000a302a17223 */ /* 0x140fe20000010865 */
[C---:B------:R-:W-:Y:S01]  /*1d430*/  FMUL.FTZ R152, R2.reuse, R165 ;  /* 0x000000a502987220 */ /* 0x040fe20000410000 */
[C-C-:B------:R-:W-:Y:S01]  /*1d440*/  FFMA.FTZ R140, R2.reuse, R169, -R101.reuse ;  /* 0x000000a9028c7223 */ /* 0x140fe20000010865 */
[C---:B------:R-:W-:Y:S01]  /*1d450*/  FMUL.FTZ R7, R2.reuse, R7 ;  /* 0x0000000702077220 */ /* 0x040fe20000410000 */
[C-C-:B------:R-:W-:Y:S01]  /*1d460*/  FFMA.FTZ R163, R2.reuse, R167, -R101.reuse ;  /* 0x000000a702a37223 */ /* 0x140fe20000010865 */
[----:B------:R-:W-:-:S01]  /*1d470*/  FFMA.FTZ R142, R2, R171, -R101 ;  /* 0x000000ab028e7223 */ /* 0x000fc20000010865 */
        /* <DEDUP_REMOVED lines=26> */
[----:B------:R-:W-:Y:S01]  /*1d620*/  ISETP.NE.AND P2, PT, R184, RZ, PT ;  /* 0x000000ffb800720c */ /* 0x000fe20003f45270 */
[----:B------:R-:W-:-:S01]  /*1d630*/  FFMA.FTZ R95, R2, R95, -R101 ;  /* 0x0000005f025f7223 */ /* 0x000fc20000010865 */
[----:B------:R-:W-:Y:S01]  /*1d640*/  FFMA.FTZ R133, R2, R133, -R101 ;  /* 0x0000008502857223 */ /* 0x000fe20000010865 */
[----:B------:R-:W-:-:S01]  /*1d650*/  FADD.FTZ R165, R12, R165 ;  /* 0x000000a50ca57221 */ /* 0x000fc20000010000 */
[----:B------:R-:W-:-:S02]  /*1d660*/  FFMA.FTZ R102, R2, R102, -R101 ;  /* 0x0000006602667223 */ /* 0x000fc40000010865 */
[----:B------:R-:W0:Y:S01]  /*1d670*/  MUFU.EX2 R157, R157 ;  /* 0x0000009d009d7308 */ /* 0x000e220000000800 */
[----:B-1----:R-:W-:-:S04]  /*1d680*/  FFMA.FTZ R4, R7, R3, R116 ;  /* 0x0000000307047223 */ /* 0x002fc80000010074 */
        /* <DEDUP_REMOVED lines=21> */
[----:B------:R-:W-:-:S03]  /*1d7e0*/  FFMA.FTZ R165, R2, R187, -R101 ;  /* 0x000000bb02a57223 */ /* 0x000fc60000010865 */
        /* <DEDUP_REMOVED lines=20> */
[----:B------:R-:W-:-:S06]  /*1d930*/  FFMA.FTZ R158, R2, R115, -R101 ;  /* 0x00000073029e7223 */ /* 0x000fcc0000010865 */
[----:B------:R-:W1:Y:S01]  /*1d940*/  MUFU.EX2 R150, R150 ;  /* 0x0000009600967308 */ /* 0x000e620000000800 */
[----:B--2---:R-:W-:-:S01]  /*1d950*/  FADD.FTZ R160, R148, R167 ;  /* 0x000000a794a07221 */ /* 0x004fc20000010000 */
[----:B------:R-:W-:-:S04]  /*1d960*/  FADD.FTZ R167, R107, R4 ;  /* 0x000000046ba77221 */ /* 0x000fc80000010000 */
[----:B------:R-:W-:Y:S02]  /*1d970*/  FADD.FTZ R167, R130, R167 ;  /* 0x000000a782a77221 */ /* 0x000fe40000010000 */
[----:B------:R-:W2:Y:S01]  /*1d980*/  MUFU.EX2 R123, R123 ;  /* 0x0000007b007b7308 */ /* 0x000ea20000000800 */
[----:B0-----:R-:W-:-:S07]  /*1d990*/  FADD.FTZ R115, R151, R160 ;  /* 0x000000a097737221 */ /* 0x001fce0000010000 */
[----:B------:R-:W0:Y:S01]  /*1d9a0*/  MUFU.EX2 R8, R8 ;  /* 0x0000000800087308 */ /* 0x000e220000000800 */
[----:B-1----:R-:W-:-:S01]  /*1d9b0*/  FADD.FTZ R160, R150, R115 ;  /* 0x0000007396a07221 */ /* 0x002fc20000010000 */
[----:B------:R-:W-:-:S06]  /*1d9c0*/  FFMA.FTZ R115, R2, R207, -R101 ;  /* 0x000000cf02737223 */ /* 0x000fcc0000010865 */
[----:B------:R-:W1:Y:S01]  /*1d9d0*/  MUFU.EX2 R149, R149 ;  /* 0x0000009500957308 */ /* 0x000e620000000800 */
[----:B--2---:R-:W-:-:S01]  /*1d9e0*/  FADD.FTZ R3, R123, R160 ;  /* 0x000000a07b037221 */ /* 0x004fc20000010000 */
[C-C-:B------:R-:W-:Y:S01]  /*1d9f0*/  FFMA.FTZ R160, R2.reuse, R129, -R101.reuse ;  /* 0x0000008102a07223 */ /* 0x140fe20000010865 */
[----:B------:R-:W-:-:S05]  /*1da00*/  FFMA.FTZ R129, R2, R118, -R101 ;  /* 0x0000007602817223 */ /* 0x000fca0000010865 */
        /* <DEDUP_REMOVED lines=18> */
[----:B0-----:R-:W-:-:S01]  /*1db30*/  FADD.FTZ R118, R106, R3 ;  /* 0x000000036a767221 */ /* 0x001fc20000010000 */
[----:B------:R-:W-:-:S04]  /*1db40*/  FADD.FTZ R3, R103, R4 ;  /* 0x0000000467037221 */ /* 0x000fc80000010000 */
[----:B------:R-:W-:Y:S02]  /*1db50*/  FADD.FTZ R4, R104, R3 ;  /* 0x0000000368047221 */ /* 0x000fe40000010000 */
[----:B------:R-:W0:Y:S01]  /*1db60*/  MUFU.EX2 R111, R111 ;  /* 0x0000006f006f7308 */ /* 0x000e220000000800 */
[----:B-1----:R-:W-:-:S01]  /*1db70*/  FADD.FTZ R167, R165, R118 ;  /* 0x00000076a5a77221 */ /* 0x002fc20000010000 */
[----:B------:R-:W-:-:S04]  /*1db80*/  FADD.FTZ R3, R109, R4 ;  /* 0x000000046d037221 */ /* 0x000fc80000010000 */
[----:B------:R-:W-:Y:S01]  /*1db90*/  FADD.FTZ R4, R108, R3 ;  /* 0x000000036c047221 */ /* 0x000fe20000010000 */
[----:B------:R-:W-:Y:S01]  /*1dba0*/  IADD3 R3, -R186, 0xb, RZ ;  /* 0x0000000bba037810 */ /* 0x000fe20007ffe1ff */
        /* <DEDUP_REMOVED lines=10> */
[C-C-:B------:R-:W-:Y:S01]  /*1dc50*/  FFMA.FTZ R118, R2.reuse, R99, -R101.reuse ;  /* 0x0000006302767223 */ /* 0x140fe20000010865 */
[----:B------:R-:W-:-:S05]  /*1dc60*/  FFMA.FTZ R101, R2, R105, -R101 ;  /* 0x0000006902657223 */ /* 0x000fca0000010865 */
[----:B------:R-:W1:Y:S01]  /*1dc70*/  MUFU.EX2 R160, R160 ;  /* 0x000000a000a07308 */ /* 0x000e620000000800 */
[----:B--2---:R-:W-:-:S07]  /*1dc80*/  FADD.FTZ R4, R158, R167 ;  /* 0x000000a79e047221 */ /* 0x004fce0000010000 */
[----:B------:R-:W2:Y:S01]  /*1dc90*/  MUFU.EX2 R90, R90 ;  /* 0x0000005a005a7308 */ /* 0x000ea20000000800 */
[----:B0-----:R-:W-:-:S01]  /*1dca0*/  FADD.FTZ R167, R115, R4 ;  /* 0x0000000473a77221 */ /* 0x001fc20000010000 */
[----:B------:R-:W-:-:S04]  /*1dcb0*/  @!P2 IMAD R4, R11, 0x8, R16 ;  /* 0x000000080b04a824 */ /* 0x000fc800078e0210 */
[----:B------:R-:W-:Y:S02]  /*1dcc0*/  @!P2 VIADD R4, R4, 0x29840 ;  /* 0x000298400404a836 */ /* 0x000fe40000000000 */
[----:B------:R-:W0:Y:S01]  /*1dcd0*/  MUFU.EX2 R129, R129 ;  /* 0x0000008100817308 */ /* 0x000e220000000800 */
[----:B-1----:R-:W-:-:S02]  /*1dce0*/  FADD.FTZ R167, R160, R167 ;  /* 0x000000a7a0a77221 */ /* 0x002fc40000010000 */
[----:B------:R-:W-:Y:S01]  /*1dcf0*/  @!P2 PRMT R4, RZ, 0x654, R4 ;  /* 0x00000654ff04a816 */ /* 0x000fe20000000004 */
[----:B------:R0:W-:Y:S06]  /*1dd00*/  BAR.ARV R3, 0x100 ;  /* 0x000400030000751d */ /* 0x0001ec0000002000 */
[----:B------:R-:W1:Y:S01]  /*1dd10*/  MUFU.EX2 R94, R94 ;  /* 0x0000005e005e7308 */ /* 0x000e620000000800 */
[----:B--2---:R-:W-:-:S01]  /*1dd20*/  FADD.FTZ R164, R90, R167 ;  /* 0x000000a75aa47221 */ /* 0x004fc20000010000 */
[----:B------:R2:W-:Y:S03]  /*1dd30*/  @!P2 SYNCS.ARRIVE.TRANS64.RED.A1T0 RZ, [R4+URZ], RZ ;  /* 0x000000ff04ffa9a7 */ /* 0x0005e6000810043f */
[----:B0-----:R-:W-:-:S03]  /*1dd40*/  FADD.FTZ R3, R129, R164 ;  /* 0x000000a481037221 */ /* 0x001fc60000010000 */
[----:B------:R-:W0:Y:S08]  /*1dd50*/  MUFU.EX2 R95, R95 ;  /* 0x0000005f005f7308 */ /* 0x000e300000000800 */
[----:B------:R3:W4:Y:S01]  /*1dd60*/  MUFU.EX2 R99, R133 ;  /* 0x0000008500637308 */ /* 0x0007220000000800 */
[----:B-1----:R-:W-:-:S07]  /*1dd70*/  FADD.FTZ R164, R94, R3 ;  /* 0x000000035ea47221 */ /* 0x002fce0000010000 */
[----:B------:R-:W1:Y:S01]  /*1dd80*/  MUFU.EX2 R118, R118 ;  /* 0x0000007600767308 */ /* 0x000e620000000800 */
[----:B---3--:R-:W-:-:S01]  /*1dd90*/  FADD.FTZ R133, R89, R162 ;  /* 0x000000a259857221 */ /* 0x008fc20000010000 */
[----:B0-----:R-:W-:-:S03]  /*1dda0*/  FADD.FTZ R164, R95, R164 ;  /* 0x000000a45fa47221 */ /* 0x001fc60000010000 */
[----:B------:R-:W-:-:S03]  /*1ddb0*/  FADD.FTZ R162, R92, R133 ;  /* 0x000000855ca27221 */ /* 0x000fc60000010000 */
[----:B------:R-:W0:Y:S01]  /*1ddc0*/  MUFU.EX2 R102, R102 ;  /* 0x0000006600667308 */ /* 0x000e220000000800 */
[----:B------:R-:W-:-:S04]  /*1ddd0*/  FADD.FTZ R3, R93, R162 ;  /* 0x000000a25d037221 */ /* 0x000fc80000010000 */
[----:B--2---:R-:W-:Y:S01]  /*1dde0*/  FADD.FTZ R4, R96, R3 ;  /* 0x0000000360047221 */ /* 0x004fe20000010000 */
[----:B----4-:R-:W-:-:S02]  /*1ddf0*/  FADD.FTZ R3, R99, R164 ;  /* 0x000000a463037221 */ /* 0x010fc40000010000 */
[----:B------:R-:W2:Y:S01]  /*1de00*/  MUFU.EX2 R101, R101 ;  /* 0x0000006500657308 */ /* 0x000ea20000000800 */
[----:B------:R-:W-:-:S01]  /*1de10*/  FADD.FTZ R105, R97, R4 ;  /* 0x0000000461697221 */ /* 0x000fc20000010000 */
[----:B-1----:R-:W-:-:S03]  /*1de20*/  FADD.FTZ R3, R118, R3 ;  /* 0x0000000376037221 */ /* 0x002fc60000010000 */
[----:B------:R-:W-:Y:S01]  /*1de30*/  FADD.FTZ R4, R100, R105 ;  /* 0x0000006964047221 */ /* 0x000fe20000010000 */
[----:B0-----:R-:W-:-:S03]  /*1de40*/  FADD.FTZ R162, R102, R3 ;  /* 0x0000000366a27221 */ /* 0x001fc60000010000 */
[----:B------:R-:W-:Y:S01]  /*1de50*/  FADD.FTZ R4, R13, R4 ;  /* 0x000000040d047221 */ /* 0x000fe20000010000 */
[----:B--2---:R-:W-:-:S01]  /*1de60*/  FADD.FTZ R3, R101, R162 ;  /* 0x000000a265037221 */ /* 0x004fc20000010000 */
[----:B------:R-:W-:Y:S06]  /*1de70*/  @!P1 BRA `(.L_x_2531) ;  /* 0x0000000000049947 */ /* 0x000fec0003800000 */
[----:B------:R-:W-:Y:S01]  /*1de80*/  BPT.TRAP 0x1 ;  /* 0x000000040000795c */ /* 0x000fe20000300000 */
.L_x_2531:
[----:B------:R-:W-:Y:S01]  /*1de90*/  F2FP.SATFINITE.E4M3.F32.PACK_AB_MERGE_C R8, R149, R8, RZ ;  /* 0x000000089508723e */ /* 0x000fe200048070ff */
[-C--:B------:R-:W-:Y:S01]  /*1dea0*/  FMUL.FTZ R26, R26, R7.reuse ;  /* 0x000000071a1a7220 */ /* 0x080fe20000410000 */
        /* <DEDUP_REMOVED lines=108> */
[----:B------:R-:W-:Y:S01]  /*1e570*/  IADD3 R9, R9, -0x1, RZ ;  /* 0xffffffff09097810 */ /* 0x000fe20007ffe0ff */
[----:B------:R-:W-:-:S02]  /*1e580*/  IMAD.MOV.U32 R7, RZ, RZ, R14 ;  /* 0x000000ffff077224 */ /* 0x000fc400078e000e */
[----:B0-----:R-:W-:Y:S02]  /*1e590*/  IMAD.MOV.U32 R8, RZ, RZ, R0 ;  /* 0x000000ffff087224 */ /* 0x001fe400078e0000 */
[----:B------:R-:W-:Y:S02]  /*1e5a0*/  IMAD.MOV.U32 R10, RZ, RZ, R190 ;  /* 0x000000ffff0a7224 */ /* 0x000fe400078e00be */
[----:B------:R-:W-:Y:S01]  /*1e5b0*/  IMAD.MOV.U32 R189, RZ, RZ, R11 ;  /* 0x000000ffffbd7224 */ /* 0x000fe200078e000b */
[----:B------:R-:W-:Y:S06]  /*1e5c0*/  @P2 BRA `(.L_x_2532) ;  /* 0xffffffc000b02947 */ /* 0x000fec000383ffff */
[----:B------:R-:W-:-:S07]  /*1e5d0*/  IMAD.MOV.U32 R189, RZ, RZ, R11 ;  /* 0x000000ffffbd7224 */ /* 0x000fce00078e000b */
.L_x_2521:
[----:B------:R-:W-:-:S13]  /*1e5e0*/  ISETP.GE.AND P0, PT, R9, RZ, PT ;  /* 0x000000ff0900720c */ /* 0x000fda0003f06270 */
[----:B------:R-:W-:Y:S05]  /*1e5f0*/  @!P0 BRA `(.L_x_2533) ;  /* 0x0000003000848947 */ /* 0x000fea0003800000 */
[----:B------:R-:W-:Y:S01]  /*1e600*/  MOV R6, R14 ;  /* 0x0000000e00067202 */ /* 0x000fe20000000f00 */
[----:B------:R-:W-:Y:S02]  /*1e610*/  IMAD.MOV.U32 R7, RZ, RZ, R0 ;  /* 0x000000ffff077224 */ /* 0x000fe400078e0000 */
[----:B------:R-:W-:Y:S02]  /*1e620*/  IMAD.MOV.U32 R8, RZ, RZ, R190 ;  /* 0x000000ffff087224 */ /* 0x000fe400078e00be */
[----:B------:R-:W-:-:S07]  /*1e630*/  IMAD.MOV.U32 R10, RZ, RZ, R189 ;  /* 0x000000ffff0a7224 */ /* 0x000fce00078e00bd */
.L_x_2544:
[----:B------:R-:W-:Y:S01]  /*1e640*/  ISETP.NE.AND P2, PT, R197, RZ, PT ;  /* 0x000000ffc500720c */ /* 0x000fe20003f45270 */
[----:B------:R-:W-:Y:S01]  /*1e650*/  VIADD R189, R10, 0x1 ;  /* 0x000000010abd7836 */ /* 0x000fe20000000000 */
[----:B------:R-:W-:Y:S05]  /*1e660*/  YIELD ;  /* 0x0000000000007946 */ /* 0x000fea0003800000 */
[----:B------:R-:W-:-:S04]  /*1e670*/  ISETP.NE.AND P0, PT, R189, 0x2, PT ;  /* 0x00000002bd00780c */ /* 0x000fc80003f05270 */
[----:B------:R-:W-:Y:S02]  /*1e680*/  SEL R11, RZ, 0x1, P0 ;  /* 0x00000001ff0b7807 */ /* 0x000fe40000000000 */
[----:B------:R-:W-:Y:S02]  /*1e690*/  SEL R189, R189, RZ, P0 ;  /* 0x000000ffbdbd7207 */ /* 0x000fe40000000000 */
[----:B------:R-:W-:Y:S01]  /*1e6a0*/  LOP3.LUT R190, R8, R11, RZ, 0x3c, !PT ;  /* 0x0000000b08be7212 */ /* 0x000fe200078e3cff */
[----:B------:R-:W-:Y:S06]  /*1e6b0*/  @P2 BRA `(.L_x_2534) ;  /* 0x0000000000302947 */ /* 0x000fec0003800000 */
[----:B------:R-:W-:Y:S05]  /*1e6c0*/  @!P1 BRA `(.L_x_2535) ;  /* 0x0000000000049947 */ /* 0x000fea0003800000 */
[----:B------:R-:W-:Y:S01]  /*1e6d0*/  BPT.TRAP 0x1 ;  /* 0x000000040000795c */ /* 0x000fe20000300000 */
.L_x_2535:
[----:B------:R-:W-:Y:S01]  /*1e6e0*/  IMAD R0, R189, 0x8, R16 ;  /* 0x00000008bd007824 */ /* 0x000fe200078e0210 */
[----:B------:R-:W-:-:S04]  /*1e6f0*/  SHF.L.U32 R11, R190, 0x1f, RZ ;  /* 0x0000001fbe0b7819 */ /* 0x000fc800000006ff */
[----:B------:R0:W1:Y:S01]  /*1e700*/  SYNCS.PHASECHK.TRANS64.TRYWAIT P0, [R0+URZ+0x29830], R11 ;  /* 0x0298300b000075a7 */ /* 0x000062000800017f */
[----:B------:R-:W-:Y:S05]  /*1e710*/  @!P1 BRA `(.L_x_2536) ;  /* 0x0000000000049947 */ /* 0x000fea0003800000 */
[----:B------:R-:W-:Y:S01]  /*1e720*/  BPT.TRAP 0x1 ;  /* 0x000000040000795c */ /* 0x000fe20000300000 */
.L_x_2536:
[----:B------:R-:W-:Y:S04]  /*1e730*/  BSSY B0, `(.L_x_2534) ;  /* 0x0000004000007945 */ /* 0x000fe80003800000 */
[----:B-1----:R-:W-:Y:S05]  /*1e740*/  @P0 BRA `(.L_x_2537) ;  /* 0x0000000000080947 */ /* 0x002fea0003800000 */
[----:B------:R-:W1:Y:S02]  /*1e750*/  SYNCS.PHASECHK.TRANS64.TRYWAIT P0, [R0+URZ+0x29830], R11 ;  /* 0x0298300b000075a7 */ /* 0x000e64000800017f */
[----:B-1----:R-:W-:Y:S05]  /*1e760*/  @!P0 BRA `(.L_x_2538) ;  /* 0x000000d800388947 */ /* 0x002fea0003800000 */
.L_x_2537:
[----:B------:R-:W-:Y:S05]  /*1e770*/  BSYNC B0 ;  /* 0x0000000000007941 */ /* 0x000fea0003800000 */
.L_x_2534:
        /* <DEDUP_REMOVED lines=13> */
[C---:B------:R-:W-:Y:S01]  /*1e850*/  R2UR UR47, R15.reuse ;  /* 0x000000000f2f72ca */ /* 0x040fe200000e0000 */
[C---:B------:R-:W-:Y:S01]  /*1e860*/  VIADD R20, R12.reuse, 0x100 ;  /* 0x000001000c147836 */ /* 0x040fe20000000000 */
[----:B------:R-:W-:Y:S01]  /*1e870*/  R2UR UR31, R15 ;  /* 0x000000000f1f72ca */ /* 0x000fe200000e0000 */
[----:B------:R-:W-:Y:S01]  /*1e880*/  IMAD.MOV.U32 R21, RZ, RZ, -0x7fffffe0 ;  /* 0x80000020ff157424 */ /* 0x000fe200078e00ff */
[----:B------:R-:W-:Y:S01]  /*1e890*/  UMOV UR28, UR24 ;  /* 0x00000018001c7c82 */ /* 0x000fe20008000000 */
[----:B------:R-:W-:Y:S01]  /*1e8a0*/  VIADD R14, R12, 0x180 ;  /* 0x000001800c0e7836 */ /* 0x000fe20000000000 */
[----:B------:R-:W-:Y:S01]  /*1e8b0*/  R2UR UR26, R20 ;  /* 0x00000000141a72ca */ /* 0x000fe200000e0000 */
[----:B------:R-:W-:Y:S01]  /*1e8c0*/  UMOV UR29, UR25 ;  /* 0x00000019001d7c82 */ /* 0x000fe20008000000 */
[----:B------:R-:W-:Y:S01]  /*1e8d0*/  R2UR UR27, R21 ;  /* 0x00000000151b72ca */ /* 0x000fe200000e0000 */
[----:B------:R-:W-:Y:S01]  /*1e8e0*/  IMAD.MOV.U32 R89, RZ, RZ, -0x7fffffe0 ;  /* 0x80000020ff597424 */ /* 0x000fe200078e00ff */
[----:B------:R-:W-:Y:S01]  /*1e8f0*/  R2UR UR30, R14 ;  /* 0x000000000e1e72ca */ /* 0x000fe200000e0000 */
[----:B------:R-:W-:Y:S01]  /*1e900*/  UMOV UR32, UR24 ;  /* 0x0000001800207c82 */ /* 0x000fe20008000000 */
[C---:B------:R-:W-:Y:S01]  /*1e910*/  IADD3 R88, R12.reuse, 0x200, RZ ;  /* 0x000002000c587810 */ /* 0x040fe20007ffe0ff */
[----:B------:R-:W-:Y:S01]  /*1e920*/  UMOV UR33, UR25 ;  /* 0x0000001900217c82 */ /* 0x000fe20008000000 */
[----:B------:R-:W-:Y:S01]  /*1e930*/  R2UR UR35, R89 ;  /* 0x00000000592372ca */ /* 0x000fe200000e0000 */
[C---:B------:R-:W-:Y:S01]  /*1e940*/  VIADD R20, R12.reuse, 0x2 ;  /* 0x000000020c147836 */ /* 0x040fe20000000000 */
[----:B0-----:R-:W-:Y:S01]  /*1e950*/  SHF.R.U32.HI R0, RZ, 0x7, R0 ;  /* 0x00000007ff007819 */ /* 0x001fe20000011600 */
[----:B------:R-:W-:Y:S01]  /*1e960*/  VIADD R14, R12, 0x102 ;  /* 0x000001020c0e7836 */ /* 0x000fe20000000000 */
[----:B------:R-:W-:Y:S01]  /*1e970*/  R2UR UR34, R88 ;  /* 0x00000000582272ca */ /* 0x000fe200000e0000 */
[----:B------:R-:W-:Y:S01]  /*1e980*/  IMAD.MOV.U32 R15, RZ, RZ, -0x7fffffe0 ;  /* 0x80000020ff0f7424 */ /* 0x000fe200078e00ff */
[----:B------:R-:W-:Y:S01]  /*1e990*/  IADD3 R0, R0, 0x8, RZ ;  /* 0x0000000800007810 */ /* 0x000fe20007ffe0ff */
[----:B------:R-:W-:Y:S01]  /*1e9a0*/  IMAD.MOV.U32 R13, RZ, RZ, -0x7fffffe0 ;  /* 0x80000020ff0d7424 */ /* 0x000fe200078e00ff */
[----:B------:R-:W-:Y:S01]  /*1e9b0*/  R2UR UR6, R20 ;  /* 0x00000000140672ca */ /* 0x000fe200000e0000 */
[----:B------:R-:W-:Y:S01]  /*1e9c0*/  VIADD R20, R12, 0x82 ;  /* 0x000000820c147836 */ /* 0x000fe20000000000 */
[----:B------:R-:W-:Y:S01]  /*1e9d0*/  R2UR UR7, R21 ;  /* 0x00000000150772ca */ /* 0x000fe200000e0000 */
[----:B------:R0:W-:Y:S01]  /*1e9e0*/  BAR.SYNC.DEFER_BLOCKING R0, 0x100 ;  /* 0x000400000000751d */ /* 0x0001e20000010000 */
[----:B------:R-:W-:-:S05]  /*1e9f0*/  MOV R21, 0x80000020 ;  /* 0x8000002000157802 */ /* 0x000fca0000000f00 */
        /* <DEDUP_REMOVED lines=224> */
.L_x_2540:
[----:B------:R-:W-:Y:S01]  /*1f800*/  SHF.L.U32 R0, R8, 0x1f, RZ ;  /* 0x0000001f08007819 */ /* 0x000fe200000006ff */
[----:B------:R-:W-:-:S04]  /*1f810*/  IMAD R11, R10, 0x8, R16 ;  /* 0x000000080a0b7824 */ /* 0x000fc800078e0210 */
[----:B------:R0:W1:Y:S01]  /*1f820*/  SYNCS.PHASECHK.TRANS64.TRYWAIT P0, [R11+URZ+0x29850], R0 ;  /* 0x029850000b0075a7 */ /* 0x000062000800017f */
[----:B------:R-:W-:Y:S05]  /*1f830*/  @!P1 BRA `(.L_x_2541) ;  /* 0x0000000000049947 */ /* 0x000fea0003800000 */
[----:B------:R-:W-:Y:S01]  /*1f840*/  BPT.TRAP 0x1 ;  /* 0x000000040000795c */ /* 0x000fe20000300000 */
.L_x_2541:
[----:B-1----:R-:W-:Y:S05]  /*1f850*/  @P0 BRA `(.L_x_2539) ;  /* 0x0000000000080947 */ /* 0x002fea0003800000 */
[----:B------:R-:W1:Y:S02]  /*1f860*/  SYNCS.PHASECHK.TRANS64.TRYWAIT P0, [R11+URZ+0x29850], R0 ;  /* 0x029850000b0075a7 */ /* 0x000e64000800017f */
[----:B-1----:R-:W-:Y:S05]  /*1f870*/  @!P0 BRA `(.L_x_2542) ;  /* 0x000000c800088947 */ /* 0x002fea0003800000 */
.L_x_2539:
[----:B01----:R-:W-:Y:S01]  /*1f880*/  VIADD R0, R16, 0x400 ;  /* 0x0000040010007836 */ /* 0x003fe20000000000 */
[----:B------:R-:W-:Y:S05]  /*1f890*/  WARPSYNC.ALL ;  /* 0x0000000000007948 */ /* 0x000fea0003800000 */
[----:B------:R-:W-:Y:S01]  /*1f8a0*/  SHF.R.U32.HI R0, RZ, 0x4, R0 ;  /* 0x00000004ff007819 */ /* 0x000fe20000011600 */
[----:B------:R-:W-:Y:S01]  /*1f8b0*/  WARPGROUP.ARRIVE ;  /* 0x00000000000079c5 */ /* 0x000fe20000000000 */
[----:B------:R-:W-:-:S05]  /*1f8c0*/  IMAD.MOV.U32 R15, RZ, RZ, -0x3ffffff0 ;  /* 0xc0000010ff0f7424 */ /* 0x000fca00078e00ff */
[----:B------:R-:W0:Y:S01]  /*1f8d0*/  S2R R204, SR_TID.X ;  /* 0x0000000000cc7919 */ /* 0x000e220000002100 */
[----:B------:R-:W-:-:S04]  /*1f8e0*/  LOP3.LUT R0, R0, 0x3fff, RZ, 0xc0, !PT ;  /* 0x00003fff00007812 */ /* 0x000fc800078ec0ff */
[----:B------:R-:W-:Y:S02]  /*1f8f0*/  LOP3.LUT R13, R0, 0x10000, RZ, 0xfc, !PT ;  /* 0x00010000000d7812 */ /* 0x000fe400078efcff */
[----:B------:R-:W-:-:S03]  /*1f900*/  FMNMX.FTZ R0, R152, R7, !PT ;  /* 0x0000000798007209 */ /* 0x000fc60007810000 */
[----:B------:R-:W-:Y:S01]  /*1f910*/  IMAD R12, R10, 0x500, R13 ;  /* 0x000005000a0c7824 */ /* 0x000fe200078e020d */
[----:B------:R-:W-:Y:S02]  /*1f920*/  MOV R13, 0xc0000010 ;  /* 0xc0000010000d7802 */ /* 0x000fe40000000f00 */
[----:B------:R-:W-:Y:S01]  /*1f930*/  FMNMX.FTZ R11, R153, R0, !PT ;  /* 0x00000000990b7209 */ /* 0x000fe20007810000 */
[C---:B------:R-:W-:Y:S01]  /*1f940*/  VIADD R14, R12.reuse, 0x100 ;  /* 0x000001000c0e7836 */ /* 0x040fe20000000000 */
[----:B------:R-:W-:Y:S02]  /*1f950*/  R2UR UR6, R12 ;  /* 0x000000000c0672ca */ /* 0x000fe400000e0000 */
[----:B------:R-:W-:Y:S02]  /*1f960*/  R2UR UR7, R13 ;  /* 0x000000000d0772ca */ /* 0x000fe400000e0000 */
[----:B------:R-:W-:Y:S02]  /*1f970*/  FMNMX.FTZ R0, R154, R6, !PT ;  /* 0x000000069a007209 */ /* 0x000fe40007810000 */
[----:B------:R-:W-:-:S02]  /*1f980*/  FMNMX.FTZ R8, R156, R11, !PT ;  /* 0x0000000b9c087209 */ /* 0x000fc40007810000 */
[----:B------:R-:W-:Y:S02]  /*1f990*/  FMNMX.FTZ R11, R155, R0, !PT ;  /* 0x000000009b0b7209 */ /* 0x000fe40007810000 */
[----:B------:R-:W-:Y:S02]  /*1f9a0*/  FMNMX.FTZ R13, R157, R8, !PT ;  /* 0x000000089d0d7209 */ /* 0x000fe40007810000 */
[----:B------:R-:W-:Y:S02]  /*1f9b0*/  FMNMX.FTZ R0, R158, R11, !PT ;  /* 0x0000000b9e007209 */ /* 0x000fe40007810000 */
[----:B------:R-:W-:Y:S01]  /*1f9c0*/  FMNMX.FTZ R8, R160, R13, !PT ;  /* 0x0000000da0087209 */ /* 0x000fe20007810000 */
[----:B------:R-:W-:Y:S01]  /*1f9d0*/  QGMMA.64x128x32.F32.E4M3.E4M3 R24, R184, gdesc[UR4], R24, gsb0 ;  /* 0x01e00004b8187df3 */ /* 0x000fe20008000818 */
[----:B------:R-:W-:Y:S01]  /*1f9e0*/  R2UR UR6, R14 ;  /* 0x000000000e0672ca */ /* 0x000fe200000e0000 */
[----:B------:R-:W-:Y:S01]  /*1f9f0*/  VIADD R14, R12, 0x200 ;  /* 0x000002000c0e7836 */ /* 0x000fe20000000000 */
[----:B------:R-:W-:Y:S01]  /*1fa00*/  R2UR UR7, R15 ;  /* 0x000000000f0772ca */ /* 0x000fe200000e0000 */
[----:B------:R-:W-:Y:S01]  /*1fa10*/  IMAD.MOV.U32 R15, RZ, RZ, -0x3ffffff0 ;  /* 0xc0000010ff0f7424 */ /* 0x000fe200078e00ff */
        /* <DEDUP_REMOVED lines=68> */
[----:B------:R-:W-:Y:S01]  /*1fe60*/  FMNMX.FTZ R11, R99, R0, !PT ;  /* 0x00000000630b7209 */ /* 0x000fe20007810000 */
[----:B------:R-:W-:Y:S02]  /*1fe70*/  WARPGROUP.DEPBAR.LE gsb0, 0x0 ;  /* 0x00008000000079c5 */ /* 0x000fe40000010000 */
[----:B------:R-:W-:Y:S01]  /*1fe80*/  WARPGROUP.ARRIVE ;  /* 0x00000000000079c5 */ /* 0x000fe20000000000 */
[----:B------:R-:W-:Y:S02]  /*1fe90*/  FMNMX.FTZ R0, R102, R11, !PT ;  /* 0x0000000b66007209 */ /* 0x000fe40007810000 */
[----:B------:R-:W-:Y:S02]  /*1fea0*/  FMNMX.FTZ R8, R101, R8, !PT ;  /* 0x0000000865087209 */ /* 0x000fe40007810000 */
[----:B------:R-:W-:Y:S01]  /*1feb0*/  FMNMX.FTZ R11, R103, R0, !PT ;  /* 0x00000000670b7209 */ /* 0x000fe20007810000 */
[----:B------:R-:W-:Y:S01]  /*1fec0*/  QGMMA.64x128x32.F32.E4M3.E4M3 R24, R180, gdesc[UR4], R24, gsb0 ;  /* 0x01e00004b4187df3 */ /* 0x000fe20008000818 */
[----:B------:R-:W-:Y:S01]  /*1fed0*/  R2UR UR6, R14 ;  /* 0x000000000e0672ca */ /* 0x000fe200000e0000 */
[----:B------:R-:W1:Y:S01]  /*1fee0*/  SHFL.BFLY PT, R13, R8, 0x2, 0x1f ;  /* 0x0c401f00080d7f89 */ /* 0x000e6200000e0000 */
[----:B------:R-:W-:Y:S01]  /*1fef0*/  R2UR UR7, R15 ;  /* 0x000000000f0772ca */ /* 0x000fe200000e0000 */
[C---:B------:R-:W-:Y:S01]  /*1ff00*/  VIADD R14, R12.reuse, 0x300 ;  /* 0x000003000c0e7836 */ /* 0x040fe20000000000 */
[----:B------:R-:W-:Y:S01]  /*1ff10*/  MOV R15, 0xc0000010 ;  /* 0xc0000010000f7802 */ /* 0x000fe20000000f00 */
[----:B------:R-:W2:Y:S01]  /*1ff20*/  SHFL.BFLY PT, R0, R11, 0x2, 0x1f ;  /* 0x0c401f000b007f89 */ /* 0x000ea200000e0000 */
[----:B------:R-:W-:Y:S01]  /*1ff30*/  VIADD R12, R12, 0x400 ;  /* 0x000004000c0c7836 */ /* 0x000fe20000000000 */
[----:B0-----:R-:W-:-:S02]  /*1ff40*/  LOP3.LUT R205, R204, 0x7f, RZ, 0xc0, !PT ;  /* 0x0000007fcccd7812 */ /* 0x001fc400078ec0ff */
[----:B------:R-:W0:Y:S02]  /*1ff50*/  S2R R204, SR_TID.X ;  /* 0x0000000000cc7919 */ /* 0x000e240000002100 */
[----:B------:R-:W-:Y:S02]  /*1ff60*/  ISETP.NE.AND P0, PT, R205, RZ, PT ;  /* 0x000000ffcd00720c */ /* 0x000fe40003f05270 */
[----:B-1----:R-:W-:-:S05]  /*1ff70*/  FMNMX.FTZ R20, R8, R13, !PT ;  /* 0x0000000d08147209 */ /* 0x002fca0007810000 */
[----:B------:R-:W1:Y:S01]  /*1ff80*/  SHFL.BFLY PT, R13, R20, 0x1, 0x1f ;  /* 0x0c201f00140d7f89 */ /* 0x000e6200000e0000 */
[----:B0-----:R-:W-:Y:S01]  /*1ff90*/  SHF.R.U32.HI R204, RZ, 0x7, R204 ;  /* 0x00000007ffcc7819 */ /* 0x001fe200000116cc */
[----:B------:R-:W-:Y:S02]  /*1ffa0*/  WARPGROUP.DEPBAR.LE gsb0, 0x0 ;  /* 0x00008000000079c5 */ /* 0x000fe40000010000 */
[----:B------:R-:W-:-:S06]  /*1ffb0*/  WARPGROUP.ARRIVE ;  /* 0x00000000000079c5 */ /* 0x000fcc0000000000 */
[----:B------:R-:W-:Y:S01]  /*1ffc0*/  QGMMA.64x128x32.F32.E4M3.E4M3 R24, R176, gdesc[UR4], R24, gsb0 ;  /* 0x01e00004b0187df3 */ /* 0x000fe20008000818 */
[----:B------:R-:W-:Y:S02]  /*1ffd0*/  R2UR UR6, R14 ;  /* 0x000000000e0672ca */ /* 0x000fe400000e0000 */
[----:B------:R-:W-:Y:S02]  /*1ffe0*/  R2UR UR7, R15 ;  /* 0x000000000f0772ca */ /* 0x000fe400000e0000 */
[----:B--2---:R-:W-:Y:S02]  /*1fff0*/  FMNMX.FTZ R15, R11, R0, !PT ;  /* 0x000000000b0f7209 */ /* 0x004fe40007810000 */
[----:B-1----:R-:W-:Y:S01]  /*20000*/  FMNMX.FTZ R0, R20, R13, !PT ;  /* 0x0000000d14007209 */ /* 0x002fe20007810000 */
[----:B------:R-:W-:Y:S02]  /*20010*/  IMAD.MOV.U32 R13, RZ, RZ, -0x3ffffff0 ;  /* 0xc0000010ff0d7424 */ /* 0x000fe400078e00ff */
[----:B------:R-:W0:Y:S02]  /*20020*/  SHFL.BFLY PT, R14, R15, 0x1, 0x1f ;  /* 0x0c201f000f0e7f89 */ /* 0x000e2400000e0000 */
[----:B------:R-:W-:-:S04]  /*20030*/  FADD.FTZ R7, -R0, R7 ;  /* 0x0000000700077221 */ /* 0x000fc80000010100 */
[----:B------:R-:W-:-:S06]  /*20040*/  FMUL.FTZ R7, R2, R7 ;  /* 0x0000000702077220 */ /* 0x000fcc0000410000 */
[----:B------:R-:W-:Y:S01]  /*20050*/  MUFU.EX2 R7, R7 ;  /* 0x0000000700077308 */ /* 0x000fe20000000800 */
[----:B0-----:R-:W-:-:S05]  /*20060*/  FMNMX.FTZ R14, R15, R14, !PT ;  /* 0x0000000e0f0e7209 */ /* 0x001fca0007810000 */
[----:B------:R-:W-:-:S04]  /*20070*/  FADD.FTZ R11, -R14, R6 ;  /* 0x000000060e0b7221 */ /* 0x000fc80000010100 */
[C---:B------:R-:W-:Y:S01]  /*20080*/  FMUL.FTZ R6, R2.reuse, R11 ;  /* 0x0000000b02067220 */ /* 0x040fe20000410000 */
[----:B------:R-:W-:-:S04]  /*20090*/  FFMA.FTZ R11, R2, R0, -8 ;  /* 0xc1000000020b7423 */ /* 0x000fc80000010000 */
        /* <DEDUP_REMOVED lines=37> */
[----:B------:R-:W-:-:S07]  /*202f0*/  IADD3 R164, -R204, 0xb, RZ ;  /* 0x0000000bcca47810 */ /* 0x000fce0007ffe1ff */
[----:B------:R-:W-:Y:S08]  /*20300*/  MUFU.EX2 R6, R6 ;  /* 0x0000000600067308 */ /* 0x000ff00000000800 */
[----:B------:R-:W-:Y:S01]  /*20310*/  MUFU.EX2 R15, R15 ;  /* 0x0000000f000f7308 */ /* 0x000fe20000000800 */
[----:B0-----:R-:W-:-:S07]  /*20320*/  FFMA.FTZ R4, R7, R4, R8 ;  /* 0x0000000407047223 */ /* 0x001fce0000010008 */
[----:B------:R-:W-:Y:S08]  /*20330*/  MUFU.EX2 R20, R20 ;  /* 0x0000001400147308 */ /* 0x000ff00000000800 */
[----:B------:R-:W-:Y:S08]  /*20340*/  MUFU.EX2 R21, R21 ;  /* 0x0000001500157308 */ /* 0x000ff00000000800 */
[----:B------:R-:W-:Y:S08]  /*20350*/  MUFU.EX2 R152, R152 ;  /* 0x0000009800987308 */ /* 0x000ff00000000800 */
[----:B------:R-:W-:Y:S08]  /*20360*/  MUFU.EX2 R136, R136 ;  /* 0x0000008800887308 */ /* 0x000ff00000000800 */
[----:B------:R-:W-:Y:S01]  /*20370*/  MUFU.EX2 R137, R137 ;  /* 0x0000008900897308 */ /* 0x000fe20000000800 */
[----:B------:R-:W-:-:S02]  /*20380*/  WARPGROUP.DEPBAR.LE gsb0, 0x0 ;  /* 0x00008000000079c5 */ /* 0x000fc40000010000 */
[----:B------:R-:W-:-:S05]  /*20390*/  WARPGROUP.ARRIVE ;  /* 0x00000000000079c5 */ /* 0x000fca0000000000 */
[----:B------:R-:W-:Y:S01]  /*203a0*/  MUFU.EX2 R140, R140 ;  /* 0x0000008c008c7308 */ /* 0x000fe20000000800 */
[----:B------:R-:W-:Y:S01]  /*203b0*/  QGMMA.64x128x32.F32.E4M3.E4M3 R24, R172, gdesc[UR4], R24, gsb0 ;  /* 0x01e00004ac187df3 */ /* 0x000fe20008000818 */
[----:B------:R-:W-:Y:S01]  /*203c0*/  R2UR UR7, R13 ;  /* 0x000000000d0772ca */ /* 0x000fe200000e0000 */
[--C-:B------:R-:W-:Y:S01]  /*203d0*/  FFMA.FTZ R13, R2, R153, -R11.reuse ;  /* 0x00000099020d7223 */ /* 0x100fe2000001080b */
[----:B------:R-:W-:Y:S01]  /*203e0*/  R2UR UR6, R12 ;  /* 0x000000000c0672ca */ /* 0x000fe200000e0000 */
[C-C-:B------:R-:W-:Y:S01]  /*203f0*/  FFMA.FTZ R12, R2.reuse, R156, -R11.reuse ;  /* 0x0000009c020c7223 */ /* 0x140fe2000001080b */
[----:B------:R-:W-:-:S01]  /*20400*/  FFMA.FTZ R153, R2, R165, -R11 ;  /* 0x000000a502997223 */ /* 0x000fc2000001080b */
[C---:B------:R-:W-:Y:S01]  /*20410*/  FFMA.FTZ R11, R2.reuse, R101, -R11 ;  /* 0x00000065020b7223 */ /* 0x040fe2000001080b */
[----:B------:R-:W-:-:S01]  /*20420*/  FFMA.FTZ R101, R2, R14, -8 ;  /* 0xc100000002657423 */ /* 0x000fc2000001000e */
[----:B------:R-:W0:Y:S01]  /*20430*/  MUFU.EX2 R13, R13 ;  /* 0x0000000d000d7308 */ /* 0x000e220000000800 */
[----:B------:R-:W-:-:S02]  /*20440*/  @!P0 IMAD R165, R189, 0x8, R16 ;  /* 0x00000008bda58824 */ /* 0x000fc400078e0210 */
[C-C-:B------:R-:W-:Y:S01]  /*20450*/  FFMA.FTZ R157, R2.reuse, R154, -R101.reuse ;  /* 0x0000009a029d7223 */ /* 0x140fe20000010865 */
[----:B------:R-:W-:-:S01]  /*20460*/  FFMA.FTZ R154, R2, R155, -R101 ;  /* 0x0000009b029a7223 */ /* 0x000fc20000010865 */
[C-C-:B------:R-:W-:Y:S01]  /*20470*/  FFMA.FTZ R155, R2.reuse, R158, -R101.reuse ;  /* 0x0000009e029b7223 */ /* 0x140fe20000010865 */
[----:B------:R-:W-:-:S01]  /*20480*/  FFMA.FTZ R156, R2, R159, -R101 ;  /* 0x0000009f029c7223 */ /* 0x000fc20000010865 */
[C-C-:B------:R-:W-:Y:S01]  /*20490*/  FFMA.FTZ R158, R2.reuse, R162, -R101.reuse ;  /* 0x000000a2029e7223 */ /* 0x140fe20000010865 */
        /* <DEDUP_REMOVED lines=20> */
[----:B------:R-:W-:Y:S01]  /*205e0*/  FFMA.FTZ R130, R2, R130, -R101 ;  /* 0x0000008202827223 */ /* 0x000fe20000010865 */
[----:B------:R-:W-:-:S01]  /*205f0*/  FADD.FTZ R163, R15, R162 ;  /* 0x000000a20fa37221 */ /* 0x000fc20000010000 */
        /* <DEDUP_REMOVED lines=20> */
[----:B------:R-:W-:Y:S01]  /*20740*/  FADD.FTZ R4, R20, R163 ;  /* 0x000000a314047221 */ /* 0x000fe20000010000 */
[----:B------:R-:W-:-:S01]  /*20750*/  FFMA.FTZ R95, R2, R95, -R101 ;  /* 0x0000005f025f7223 */ /* 0x000fc20000010865 */
[C-C-:B------:R-:W-:Y:S01]  /*20760*/  FFMA.FTZ R98, R2.reuse, R98, -R101.reuse ;  /* 0x0000006202627223 */ /* 0x140fe20000010865 */
[----:B------:R-:W-:-:S01]  /*20770*/  FFMA.FTZ R99, R2, R99, -R101 ;  /* 0x0000006302637223 */ /* 0x000fc20000010865 */
[C-C-:B------:R-:W-:Y:S01]  /*20780*/  FFMA.FTZ R102, R2.reuse, R102, -R101.reuse ;  /* 0x0000006602667223 */ /* 0x140fe20000010865 */
[----:B------:R-:W-:-:S01]  /*20790*/  FFMA.FTZ R101, R2, R103, -R101 ;  /* 0x0000006702657223 */ /* 0x000fc20000010865 */
[----:B------:R-:W1:Y:S01]  /*207a0*/  MUFU.EX2 R159, R159 ;  /* 0x0000009f009f7308 */ /* 0x000e620000000800 */
[----:B--2---:R-:W-:-:S07]  /*207b0*/  FADD.FTZ R3, R156, R3 ;  /* 0x000000039c037221 */ /* 0x004fce0000010000 */
        /* <DEDUP_REMOVED lines=25> */
[----:B------:R-:W-:Y:S01]  /*20950*/  WARPGROUP.ARRIVE ;  /* 0x00000000000079c5 */ /* 0x000fe20000000000 */
[----:B0-----:R-:W-:-:S05]  /*20960*/  FADD.FTZ R163, R143, R162 ;  /* 0x000000a28fa37221 */ /* 0x001fca0000010000 */
[----:B------:R-:W-:Y:S01]  /*20970*/  QGMMA.64x128x32.F32.E4M3.E4M3 R24, R168, gdesc[UR4], R24, gsb0 ;  /* 0x01e00004a8187df3 */ /* 0x000fe20008000818 */
        /* <DEDUP_REMOVED lines=83> */
[----:B------:R-:W-:-:S05]  /*20eb0*/  @!P0 VIADD R3, R165, 0x29840 ;  /* 0x00029840a5038836 */ /* 0x000fca0000000000 */
[----:B------:R-:W-:Y:S01]  /*20ec0*/  @!P0 PRMT R3, RZ, 0x654, R3 ;  /* 0x00000654ff038816 */ /* 0x000fe20000000003 */
[----:B------:R-:W2:Y:S01]  /*20ed0*/  MUFU.EX2 R91, R91 ;  /* 0x0000005b005b7308 */ /* 0x000ea20000000800 */
[----:B0-----:R-:W-:-:S01]  /*20ee0*/  FADD.FTZ R162, R90, R163 ;  /* 0x000000a35aa27221 */ /* 0x001fc20000010000 */
[----:B------:R0:W-:Y:S06]  /*20ef0*/  BAR.ARV R164, 0x100 ;  /* 0x000400a40000751d */ /* 0x0001ec0000002000 */
[----:B------:R-:W3:Y:S01]  /*20f00*/  MUFU.EX2 R92, R92 ;  /* 0x0000005c005c7308 */ /* 0x000ee20000000800 */
[----:B-1----:R-:W-:-:S01]  /*20f10*/  FADD.FTZ R163, R89, R4 ;  /* 0x0000000459a37221 */ /* 0x002fc20000010000 */
[----:B------:R1:W-:Y:S06]  /*20f20*/  @!P0 SYNCS.ARRIVE.TRANS64.RED.A1T0 RZ, [R3+URZ], RZ ;  /* 0x000000ff03ff89a7 */ /* 0x0003ec000810043f */
[----:B------:R-:W4:Y:S01]  /*20f30*/  MUFU.EX2 R94, R94 ;  /* 0x0000005e005e7308 */ /* 0x000f220000000800 */
[----:B--2---:R-:W-:-:S07]  /*20f40*/  FADD.FTZ R165, R91, R162 ;  /* 0x000000a25ba57221 */ /* 0x004fce0000010000 */
[----:B------:R-:W1:Y:S01]  /*20f50*/  MUFU.EX2 R93, R93 ;  /* 0x0000005d005d7308 */ /* 0x000e620000000800 */
[----:B---3--:R-:W-:-:S07]  /*20f60*/  FADD.FTZ R4, R92, R163 ;  /* 0x000000a35c047221 */ /* 0x008fce0000010000 */
[----:B------:R-:W2:Y:S01]  /*20f70*/  MUFU.EX2 R95, R95 ;  /* 0x0000005f005f7308 */ /* 0x000ea20000000800 */
[----:B----4-:R-:W-:-:S07]  /*20f80*/  FADD.FTZ R162, R94, R165 ;  /* 0x000000a55ea27221 */ /* 0x010fce0000010000 */
[----:B------:R-:W3:Y:S01]  /*20f90*/  MUFU.EX2 R96, R96 ;  /* 0x0000006000607308 */ /* 0x000ee20000000800 */
[----:B-1----:R-:W-:-:S07]  /*20fa0*/  FADD.FTZ R3, R93, R4 ;  /* 0x000000045d037221 */ /* 0x002fce0000010000 */
[----:B------:R-:W1:Y:S01]  /*20fb0*/  MUFU.EX2 R98, R98 ;  /* 0x0000006200627308 */ /* 0x000e620000000800 */
[----:B--2---:R-:W-:-:S07]  /*20fc0*/  FADD.FTZ R103, R95, R162 ;  /* 0x000000a25f677221 */ /* 0x004fce0000010000 */
[----:B------:R-:W2:Y:S01]  /*20fd0*/  MUFU.EX2 R97, R97 ;  /* 0x0000006100617308 */ /* 0x000ea20000000800 */
[----:B---3--:R-:W-:-:S07]  /*20fe0*/  FADD.FTZ R4, R96, R3 ;  /* 0x0000000360047221 */ /* 0x008fce0000010000 */
        /* <DEDUP_REMOVED lines=9> */
[----:B--2---:R-:W-:-:S01]  /*21080*/  FADD.FTZ R162, R102, R103 ;  /* 0x0000006766a27221 */ /* 0x004fc20000010000 */
[----:B---3--:R-:W-:-:S03]  /*21090*/  FADD.FTZ R4, R11, R4 ;  /* 0x000000040b047221 */ /* 0x008fc60000010000 */
[----:B-1----:R-:W-:Y:S01]  /*210a0*/  FADD.FTZ R3, R101, R162 ;  /* 0x000000a265037221 */ /* 0x002fe20000010000 */
[----:B0-----:R-:W-:Y:S06]  /*210b0*/  @!P1 BRA `(.L_x_2543) ;  /* 0x0000000000049947 */ /* 0x001fec0003800000 */
[----:B------:R-:W-:Y:S01]  /*210c0*/  BPT.TRAP 0x1 ;  /* 0x000000040000795c */ /* 0x000fe20000300000 */
.L_x_2543:
        /* <DEDUP_REMOVED lines=116> */
.L_x_2533:
[----:B------:R-:W-:Y:S05]  /*21810*/  WARPSYNC.ALL ;  /* 0x0000000000007948 */ /* 0x000fea0003800000 */
[----:B------:R-:W-:Y:S06]  /*21820*/  BAR.ARV 0x8, 0x180 ;  /* 0x0206000000007b1d */ /* 0x000fec0000002000 */
[----:B------:R-:W-:Y:S05]  /*21830*/  @!P1 BRA `(.L_x_2545) ;  /* 0x0000000000049947 */ /* 0x000fea0003800000 */
[----:B------:R-:W-:Y:S01]  /*21840*/  BPT.TRAP 0x1 ;  /* 0x000000040000795c */ /* 0x000fe20000300000 */
.L_x_2545:
[----:B------:R-:W-:Y:S01]  /*21850*/  IMAD R12, R189, 0x8, R16 ;  /* 0x00000008bd0c7824 */ /* 0x000fe200078e0210 */
[----:B------:R-:W-:-:S04]  /*21860*/  SHF.L.U32 R5, R190, 0x1f, RZ ;  /* 0x0000001fbe057819 */ /* 0x000fc800000006ff */
[----:B------:R0:W1:Y:S01]  /*21870*/  SYNCS.PHASECHK.TRANS64.TRYWAIT P0, [R12+URZ+0x29850], R5 ;  /* 0x029850050c0075a7 */ /* 0x000062000800017f */
[----:B------:R-:W-:Y:S05]  /*21880*/  @!P1 BRA `(.L_x_2546) ;  /* 0x0000000000049947 */ /* 0x000fea0003800000 */
[----:B------:R-:W-:Y:S01]  /*21890*/  BPT.TRAP 0x1 ;  /* 0x000000040000795c */ /* 0x000fe20000300000 */
.L_x_2546:
[----:B------:R-:W-:-:S05]  /*218a0*/  VIADD R16, R16, 0x400 ;  /* 0x0000040010107836 */ /* 0x000fca0000000000 */
[----:B------:R-:W-:-:S04]  /*218b0*/  SHF.R.U32.HI R16, RZ, 0x4, R16 ;  /* 0x00000004ff107819 */ /* 0x000fc80000011610 */
[----:B------:R-:W-:-:S04]  /*218c0*/  LOP3.LUT R16, R16, 0x3fff, RZ, 0xc0, !PT ;  /* 0x00003fff10107812 */ /* 0x000fc800078ec0ff */
[----:B------:R-:W-:Y:S01]  /*218d0*/  LOP3.LUT R16, R16, 0x10000, RZ, 0xfc, !PT ;  /* 0x0001000010107812 */ /* 0x000fe200078efcff */
[----:B-1----:R-:W-:Y:S06]  /*218e0*/  @P0 BRA `(.L_x_2547) ;  /* 0x0000000000080947 */ /* 0x002fec0003800000 */
[----:B------:R-:W1:Y:S02]  /*218f0*/  SYNCS.PHASECHK.TRANS64.TRYWAIT P0, [R12+URZ+0x29850], R5 ;  /* 0x029850050c0075a7 */ /* 0x000e64000800017f */
[----:B-1----:R-:W-:Y:S05]  /*21900*/  @!P0 BRA `(.L_x_2548) ;  /* 0x000000a400f88947 */ /* 0x002fea0003800000 */
.L_x_2547:
        /* <DEDUP_REMOVED lines=22> */
[----:B--2---:R-:W-:Y:S01]  /*21a70*/  @P0 IMAD R7, R7, R10, RZ ;  /* 0x0000000a07070224 */ /* 0x004fe200078e02ff */
[----:B------:R-:W-:-:S03]  /*21a80*/  @P0 IADD3 R9, R9, R5, RZ ;  /* 0x0000000509090210 */ /* 0x000fc60007ffe0ff */
[C---:B------:R-:W-:Y:S02]  /*21a90*/  @P0 IMAD R5, R206.reuse, R11, R7 ;  /* 0x0000000bce050224 */ /* 0x040fe400078e0207 */
[----:B------:R-:W-:-:S04]  /*21aa0*/  @P0 IMAD.WIDE.U32 R8, R206, R10, R8 ;  /* 0x0000000ace080225 */ /* 0x000fc800078e0008 */
[----:B------:R-:W-:Y:S01]  /*21ab0*/  @P0 IMAD.IADD R5, R9, 0x1, R5 ;  /* 0x0000000109050824 */ /* 0x000fe200078e0205 */
[----:B------:R-:W-:-:S04]  /*21ac0*/  @P0 LEA R10, P2, R8, UR4, 0x2 ;  /* 0x00000004080a0c11 */ /* 0x000fc8000f8410ff */
[----:B------:R-:W-:Y:S01]  /*21ad0*/  @P0 LEA.HI.X R11, R8, UR5, R5, 0x2, P2 ;  /* 0x00000005080b0c11 */ /* 0x000fe200090f1405 */
[----:B------:R-:W-:-:S06]  /*21ae0*/  IMAD.MOV.U32 R5, RZ, RZ, 0x3f800000 ;  /* 0x3f800000ff057424 */ /* 0x000fcc00078e00ff */
[----:B------:R0:W2:Y:S01]  /*21af0*/  @P0 LDG.E R5, desc[UR54][R10.64] ;  /* 0x000000360a050981 */ /* 0x0000a2000c1e1900 */
[----:B------:R-:W-:Y:S02]  /*21b00*/  WARPGROUP.DEPBAR.LE gsb0, 0x0 ;  /* 0x00008000000079c5 */ /* 0x000fe40000010000 */
[----:B------:R-:W-:-:S06]  /*21b10*/  WARPGROUP.ARRIVE ;  /* 0x00000000000079c5 */ /* 0x000fcc0000000000 */
[----:B------:R-:W-:Y:S01]  /*21b20*/  QGMMA.64x128x32.F32.E4M3.E4M3 R24, R180, gdesc[UR4], R24, gsb0 ;  /* 0x01e00004b4187df3 */ /* 0x000fe20008000818 */
[----:B------:R-:W-:Y:S02]  /*21b30*/  R2UR UR6, R20 ;  /* 0x00000000140672ca */ /* 0x000fe400000e0000 */
[----:B------:R-:W-:Y:S01]  /*21b40*/  R2UR UR7, R21 ;  /* 0x00000000150772ca */ /* 0x000fe200000e0000 */
[----:B------:R-:W-:Y:S01]  /*21b50*/  VIADD R8, R6, 0x300 ;  /* 0x0000030006087836 */ /* 0x000fe20000000000 */
[----:B------:R-:W-:Y:S01]  /*21b60*/  MOV R9, 0xc0000010 ;  /* 0xc000001000097802 */ /* 0x000fe20000000f00 */
[----:B------:R-:W-:Y:S02]  /*21b70*/  WARPGROUP.DEPBAR.LE gsb0, 0x0 ;  /* 0x00008000000079c5 */ /* 0x000fe40000010000 */
[----:B------:R-:W-:-:S08]  /*21b80*/  WARPGROUP.ARRIVE ;  /* 0x00000000000079c5 */ /* 0x000fd00000000000 */
        /* <DEDUP_REMOVED lines=14> */
[----:B------:R-:W0:Y:S04]  /*21c70*/  SHFL.BFLY PT, R6, R9, 0x1, 0x1f ;  /* 0x0c201f0009067f89 */ /* 0x000e2800000e0000 */
[----:B------:R-:W1:Y:S01]  /*21c80*/  SHFL.BFLY PT, R7, R8, 0x1, 0x1f ;  /* 0x0c201f0008077f89 */ /* 0x000e6200000e0000 */
        /* <DEDUP_REMOVED lines=17> */
[C---:B------:R-:W-:Y:S01]  /*21da0*/  @P2 FMUL.FTZ R3, R2.reuse, 0.69314718246459960938 ;  /* 0x3f31721802032820 */ /* 0x040fe20000410000 */
[----:B------:R-:W-:Y:S01]  /*21db0*/  @P3 FMUL.FTZ R2, R2, 0.69314718246459960938 ;  /* 0x3f31721802023820 */ /* 0x000fe20000410000 */
[----:B0-----:R-:W-:Y:S01]  /*21dc0*/  @P3 FMUL.FTZ R7, R7, 0.69314718246459960938 ;  /* 0x3f31721807073820 */ /* 0x001fe20000410000 */
[----:B------:R-:W-:Y:S01]  /*21dd0*/  MOV R89, 0xff800000 ;  /* 0xff80000000597802 */ /* 0x000fe20000000f00 */
[----:B------:R-:W-:-:S02]  /*21de0*/  IMAD.MOV.U32 R88, RZ, RZ, -0x800000 ;  /* 0xff800000ff587424 */ /* 0x000fc400078e00ff */
[----:B-1----:R-:W-:Y:S01]  /*21df0*/  @P2 FMUL.FTZ R6, R6, 0.69314718246459960938 ;  /* 0x3f31721806062820 */ /* 0x002fe20000410000 */
[----:B------:R-:W-:-:S01]  /*21e00*/  @P3 FFMA.FTZ R89, R2, R14, R7 ;  /* 0x0000000e02593223 */ /* 0x000fc20000010007 */
[----:B--2---:R-:W-:Y:S02]  /*21e10*/  FMUL.FTZ R4, R4, R5 ;  /* 0x0000000504047220 */ /* 0x004fe40000410000 */
[----:B------:R-:W-:-:S01]  /*21e20*/  @P2 FFMA.FTZ R88, R3, R0, R6 ;  /* 0x0000000003582223 */ /* 0x000fc20000010006 */
[----:B---3--:R-:W-:Y:S01]  /*21e30*/  FMUL.FTZ R2, R8, R5 ;  /* 0x0000000508027220 */ /* 0x008fe20000410000 */
[----:B------:R-:W-:Y:S02]  /*21e40*/  WARPGROUP.DEPBAR.LE gsb0, 0x0 ;  /* 0x00008000000079c5 */ /* 0x000fe40000010000 */
[----:B------:R-:W-:Y:S05]  /*21e50*/  @!P1 BRA `(.L_x_2549) ;  /* 0x0000000000049947 */ /* 0x000fea0003800000 */
[----:B------:R-:W-:Y:S01]  /*21e60*/  BPT.TRAP 0x1 ;  /* 0x000000040000795c */ /* 0x000fe20000300000 */
.L_x_2549:
        /* <DEDUP_REMOVED lines=75> */
.L_x_2481:
        /* <DEDUP_REMOVED lines=15> */
[----:B------:R-:W-:-:S04]  /*22410*/  IADD3 R2, P0, R0, UR4, RZ ;  /* 0x0000000400027c10 */ /* 0x000fc8000ff1e0ff */
[----:B------:R-:W-:-:S05]  /*22420*/  IADD3.X R3, RZ, UR5, RZ, P0, !PT ;  /* 0x00000005ff037c10 */ /* 0x000fca00087fe4ff */
        /* <DEDUP_REMOVED lines=26> */
[----:B------:R-:W-:-:S02]  /*225d0*/  F2FP.BF16.F32.PACK_AB R30, R61, R24 ;  /* 0x000000183d1e723e */ /* 0x000fc400000010ff */
[----:B--2---:R-:W-:Y:S02]  /*225e0*/  LOP3.LUT P0, R2, R51, 0x3, RZ, 0xc0, !PT ;  /* 0x0000000333027812 */ /* 0x004fe4000780c0ff */
[----:B------:R-:W-:Y:S02]  /*225f0*/  F2FP.BF16.F32.PACK_AB R94, R94, R95 ;  /* 0x0000005f5e5e723e */ /* 0x000fe400000010ff */
[----:B------:R-:W-:Y:S02]  /*22600*/  F2FP.BF16.F32.PACK_AB R93, R92, R93 ;  /* 0x0000005d5c5d723e */ /* 0x000fe400000010ff */
[----:B------:R-:W-:Y:S02]  /*22610*/  ISETP.EQ.OR P0, PT, R2, 0x3, !P0 ;  /* 0x000000030200780c */ /* 0x000fe40004702670 */
        /* <DEDUP_REMOVED lines=84> */
[----:B------:R-:W3:Y:S01]  /*22b60*/  SHFL.IDX PT, R31, R31, R2, 0x1c1f ;  /* 0x001c1f021f1f7589 */ /* 0x000ee200000e0000 */
[----:B------:R-:W-:-:S02]  /*22b70*/  SEL R59, R54, R65, P0 ;  /* 0x00000041363b7207 */ /* 0x000fc40000000000 */
[----:B------:R-:W-:Y:S01]  /*22b80*/  SEL R61, R65, R54, P0 ;  /* 0x00000036413d7207 */ /* 0x000fe20000000000 */
[----:B------:R-:W-:Y:S01]  /*22b90*/  SHFL.IDX PT, R34, R33, R0, 0x1c1f ;  /* 0x001c1f0021227589 */ /* 0x000fe200000e0000 */
[----:B------:R-:W-:Y:S02]  /*22ba0*/  SEL R43, R50, R43, P0 ;  /* 0x0000002b322b7207 */ /* 0x000fe40000000000 */
[----:B------:R-:W-:Y:S01]  /*22bb0*/  SEL R63, R62, R67, P0 ;  /* 0x000000433e3f7207 */ /* 0x000fe20000000000 */
[----:B------:R-:W4:Y:S01]  /*22bc0*/  SHFL.IDX PT, R35, R35, R2, 0x1c1f ;  /* 0x001c1f0223237589 */ /* 0x000f2200000e0000 */
        /* <DEDUP_REMOVED lines=19> */
[----:B------:R-:W-:Y:S01]  /*22d00*/  SEL R4, R6, R3, P0 ;  /* 0x0000000306047207 */ /* 0x000fe20000000000 */
[----:B------:R-:W-:Y:S01]  /*22d10*/  SHFL.IDX PT, R51, R51, R0, 0x1c1f ;  /* 0x001c1f0033337589 */ /* 0x000fe200000e0000 */
[----:B-1----:R-:W-:-:S02]  /*22d20*/  SEL R36, R38, R39, P0 ;  /* 0x0000002726247207 */ /* 0x002fc40000000000 */
        /* <DEDUP_REMOVED lines=39> */
.L_x_2762:
[----:B------:R-:W-:Y:S05]  /*22fa0*/  WARPSYNC.ALL ;  /* 0x0000000000007948 */ /* 0x000fea0003800000 */
[----:B------:R-:W-:Y:S01]  /*22fb0*/  BAR.SYNC.DEFER_BLOCKING 0x1, 0x100 ;  /* 0x0044000000007b1d */ /* 0x000fe20000010000 */
[----:B-1----:R-:W-:Y:S02]  /*22fc0*/  SEL R41, R75, R60, P0 ;  /* 0x0000003c4b297207 */ /* 0x002fe40000000000 */
[----:B------:R-:W-:-:S03]  /*22fd0*/  SEL R43, R60, R75, P0 ;  /* 0x0000004b3c2b7207 */ /* 0x000fc60000000000 */
[----:B------:R-:W-:Y:S02]  /*22fe0*/  ULDC.64 UR4, c[0x0][0xc00] ;  /* 0x0003000000047ab9 */ /* 0x000fe40000000a00 */
[----:B------:R-:W0:Y:S01]  /*22ff0*/  LDC R51, c[0x0][0xbe8] ;  /* 0x0002fa00ff337b82 */ /* 0x000e220000000800 */
[----:B------:R-:W-:Y:S02]  /*23000*/  ISETP.NE.U32.AND P1, PT, RZ, UR4, PT ;  /* 0x00000004ff007c0c */ /* 0x000fe4000bf25070 */
[----:B------:R-:W-:Y:S02]  /*23010*/  IADD3 R2, P2, R218, UR4, RZ ;  /* 0x00000004da027c10 */ /* 0x000fe4000ff5e0ff */
[----:B------:R-:W-:Y:S02]  /*23020*/  ISETP.NE.AND.EX P1, PT, RZ, UR5, PT, P1 ;  /* 0x00000005ff007c0c */ /* 0x000fe4000bf25310 */
[----:B------:R-:W-:Y:S01]  /*23030*/  IADD3.X R3, R219, UR5, RZ, P2, !PT ;  /* 0x00000005db037c10 */ /* 0x000fe200097fe4ff */
[----:B------:R-:W-:-:S02]  /*23040*/  ULDC.64 UR4, c[0x0][0xc08] ;  /* 0x0003020000047ab9 */ /* 0x000fc40000000a00 */
[----:B------:R-:W-:Y:S01]  /*23050*/  ISETP.NE.U32.AND P0, PT, RZ, UR4, PT ;  /* 0x00000004ff007c0c */ /* 0x000fe2000bf05070 */
[----:B------:R-:W-:Y:S04]  /*23060*/  STSM.16.M88.4 [R79], R4 ;  /* 0x000000044f007844 */ /* 0x000fe80000000200 */
        /* <DEDUP_REMOVED lines=11> */
[----:B------:R-:W-:Y:S01]  /*23120*/  IMAD.U32 R0, RZ, RZ, UR4 ;  /* 0x00000004ff007e24 */ /* 0x000fe2000f8e00ff */
[----:B------:R-:W-:Y:S01]  /*23130*/  @P0 IADD3.X R219, R219, UR5, RZ, P3, !PT ;  /* 0x00000005dbdb0c10 */ /* 0x000fe20009ffe4ff */
[----:B------:R2:W5:Y:S01]  /*23140*/  @P1 LDG.E R49, desc[UR54][R2.64] ;  /* 0x0000003602311981 */ /* 0x000562000c1e1900 */
[----:B0-----:R-:W-:Y:S01]  /*23150*/  ISETP.NE.AND P2, PT, R51, 0x1, PT ;  /* 0x000000013300780c */ /* 0x001fe20003f45270 */
[----:B-1----:R-:W-:Y:S02]  /*23160*/  IMAD.IADD R13, R211, 0x1, R203 ;  /* 0x00000001d30d7824 */ /* 0x002fe400078e02cb */
[----:B------:R2:W5:Y:S10]  /*23170*/  @P0 LDG.E R0, desc[UR54][R218.64] ;  /* 0x00000036da000981 */ /* 0x000574000c1e1900 */
[----:B------:R-:W0:Y:S08]  /*23180*/  @P2 LDC R4, c[0x0][0xbec] ;  /* 0x0002fb00ff042b82 */ /* 0x000e300000000800 */
[----:B------:R-:W1:Y:S01]  /*23190*/  @P2 LDC R5, c[0x0][0xbf0] ;  /* 0x0002fc00ff052b82 */ /* 0x000e620000000800 */
[----:B--2---:R-:W-:Y:S05]  /*231a0*/  @P0 BRA `(.L_x_2553) ;  /* 0x0000000000100947 */ /* 0x004fea0003800000 */
[----:B------:R-:W-:Y:S05]  /*231b0*/  @!P1 BRA `(.L_x_2553) ;  /* 0x00000000000c9947 */ /* 0x000fea0003800000 */
[----:B------:R-:W2:Y:S04]  /*231c0*/  LDG.E R7, desc[UR54][R2.64] ;  /* 0x0000003602077981 */ /* 0x000ea8000c1e1900 */
[----:B-----5:R-:W2:Y:S02]  /*231d0*/  LDG.E R0, desc[UR54][R2.64+0x4] ;  /* 0x0000043602007981 */ /* 0x020ea4000c1e1900 */
[----:B--2---:R-:W-:-:S07]  /*231e0*/  IMAD.IADD R0, R0, 0x1, -R7 ;  /* 0x0000000100007824 */ /* 0x004fce00078e0a07 */
.L_x_2553:
[----:B------:R-:W2:Y:S01]  /*231f0*/  LDL R10, [R1+0x4] ;  /* 0x00000400010a7983 */ /* 0x000ea20000100800 */
[----:B0-----:R-:W-:Y:S01]  /*23200*/  @P2 IMAD.HI.U32 R2, R13, R4, RZ ;  /* 0x000000040d022227 */ /* 0x001fe200078e00ff */
[----:B------:R-:W-:Y:S01]  /*23210*/  SHF.R.S32.HI R48, RZ, 0x1f, R217 ;  /* 0x0000001fff307819 */ /* 0x000fe200000114d9 */
[----:B------:R-:W-:Y:S01]  /*23220*/  ULDC.64 UR4, c[0x0][0xb90] ;  /* 0x0002e40000047ab9 */ /* 0x000fe20000000a00 */
[----:B------:R-:W-:Y:S01]  /*23230*/  MOV R7, R13 ;  /* 0x0000000d00077202 */ /* 0x000fe20000000f00 */
[----:B------:R-:W-:Y:S01]  /*23240*/  IMAD R11, R224, 0x40, R208 ;  /* 0x00000040e00b7824 */ /* 0x000fe200078e02d0 */
[--C-:B-----5:R-:W-:Y:S01]  /*23250*/  SHF.R.S32.HI R3, RZ, 0x1f, R49.reuse ;  /* 0x0000001fff037819 */ /* 0x120fe20000011431 */
[----:B------:R-:W-:Y:S01]  /*23260*/  IMAD R6, R48, UR4, RZ ;  /* 0x0000000430067c24 */ /* 0x000fe2000f8e02ff */
[----:B-1----:R-:W-:Y:S01]  /*23270*/  @P2 SHF.R.U32.HI R7, RZ, R5, R2 ;  /* 0x00000005ff072219 */ /* 0x002fe20000011602 */
[----:B------:R-:W-:Y:S01]  /*23280*/  IMAD.MOV.U32 R2, RZ, RZ, R49 ;  /* 0x000000ffff027224 */ /* 0x000fe200078e0031 */
        /* <DEDUP_REMOVED lines=27> */
[----:B------:R-:W-:Y:S02]  /*23440*/  IADD3.X R9, RZ, R47, RZ, P0, !PT ;  /* 0x0000002fff097210 */ /* 0x000fe400007fe4ff */
[----:B------:R-:W-:Y:S01]  /*23450*/  IMAD.IADD R5, R5, 0x1, R11 ;  /* 0x0000000105057824 */ /* 0x000fe200078e020b */
[----:B------:R-:W-:Y:S02]  /*23460*/  LEA R2, P1, R4, UR4, 0x2 ;  /* 0x0000000404027c11 */ /* 0x000fe4000f8210ff */
        /* <DEDUP_REMOVED lines=13> */
[----:B------:R-:W3:Y:S01]  /*23540*/  SHFL.IDX PT, R45, R4, 0x1, 0x1c1f ;  /* 0x003c1f00042d7f89 */ /* 0x000ee200000e0000 */
[----:B------:R-:W-:Y:S01]  /*23550*/  LOP3.LUT R24, R24, R25, RZ, 0x3c, !PT ;  /* 0x0000001918187212 */ /* 0x000fe200078e3cff */
[--C-:B------:R-:W-:Y:S01]  /*23560*/  IMAD.X R25, RZ, RZ, R47.reuse, P1 ;  /* 0x000000ffff197224 */ /* 0x100fe200008e062f */
[----:B------:R-:W-:Y:S01]  /*23570*/  LOP3.LUT R12, R13, 0x380, RZ, 0xc0, !PT ;  /* 0x000003800d0c7812 */ /* 0x000fe200078ec0ff */
[----:B------:R-:W-:Y:S01]  /*23580*/  IMAD.X R41, RZ, RZ, R47, P3 ;  /* 0x000000ffff297224 */ /* 0x000fe200018e062f */
[----:B------:R-:W-:-:S02]  /*23590*/  LOP3.LUT R8, R7, 0x380, RZ, 0xc0, !PT ;  /* 0x0000038007087812 */ /* 0x000fc400078ec0ff */
[----:B------:R-:W-:Y:S02]  /*235a0*/  SHF.R.U64 R12, R12, 0x3, RZ ;  /* 0x000000030c0c7819 */ /* 0x000fe400000012ff */
[----:B------:R-:W-:Y:S02]  /*235b0*/  IADD3 R33, P5, R46, 0x5000, RZ ;  /* 0x000050002e217810 */ /* 0x000fe40007fbe0ff */
[----:B------:R-:W-:Y:S01]  /*235c0*/  LOP3.LUT R12, R12, R13, RZ, 0x3c, !PT ;  /* 0x0000000d0c0c7212 */ /* 0x000fe200078e3cff */
[----:B------:R-:W-:Y:S01]  /*235d0*/  IMAD.X R13, RZ, RZ, R47, P4 ;  /* 0x000000ffff0d7224 */ /* 0x000fe200020e062f */
[----:B------:R-:W-:Y:S02]  /*235e0*/  IADD3 R37, P4, R46, 0x6000, RZ ;  /* 0x000060002e257810 */ /* 0x000fe40007f9e0ff */
[----:B------:R-:W-:Y:S02]  /*235f0*/  SHF.R.U64 R8, R8, 0x3, RZ ;  /* 0x0000000308087819 */ /* 0x000fe400000012ff */
[----:B------:R-:W-:-:S02]  /*23600*/  LOP3.LUT R32, R33, 0x380, RZ, 0xc0, !PT ;  /* 0x0000038021207812 */ /* 0x000fc400078ec0ff */
[----:B------:R-:W-:Y:S02]  /*23610*/  LOP3.LUT R36, R37, 0x380, RZ, 0xc0, !PT ;  /* 0x0000038025247812 */ /* 0x000fe400078ec0ff */
[----:B------:R-:W-:Y:S02]  /*23620*/  LOP3.LUT R8, R8, R7, RZ, 0x3c, !PT ;  /* 0x0000000708087212 */ /* 0x000fe400078e3cff */
[----:B------:R-:W-:Y:S02]  /*23630*/  LOP3.LUT R7, R46, 0x380, RZ, 0xc0, !PT ;  /* 0x000003802e077812 */ /* 0x000fe400078ec0ff */
[----:B------:R-:W-:Y:S02]  /*23640*/  SHF.R.U64 R32, R32, 0x3, RZ ;  /* 0x0000000320207819 */ /* 0x000fe400000012ff */
[----:B------:R-:W-:Y:S02]  /*23650*/  SHF.R.U64 R36, R36, 0x3, RZ ;  /* 0x0000000324247819 */ /* 0x000fe400000012ff */
[----:B------:R-:W-:-:S02]  /*23660*/  SHF.R.U64 R7, R7, 0x3, RZ ;  /* 0x0000000307077819 */ /* 0x000fc400000012ff */
[----:B------:R-:W-:Y:S02]  /*23670*/  LOP3.LUT R32, R32, R33, RZ, 0x3c, !PT ;  /* 0x0000002120207212 */ /* 0x000fe400078e3cff */
[----:B------:R-:W-:Y:S01]  /*23680*/  LOP3.LUT R36, R36, R37, RZ, 0x3c, !PT ;  /* 0x0000002524247212 */ /* 0x000fe200078e3cff */
[----:B------:R-:W-:Y:S01]  /*23690*/  IMAD.X R37, RZ, RZ, R47, P4 ;  /* 0x000000ffff257224 */ /* 0x000fe200020e062f */
[----:B------:R-:W-:Y:S02]  /*236a0*/  IADD3.X R33, RZ, R47, RZ, P5, !PT ;  /* 0x0000002fff217210 */ /* 0x000fe40002ffe4ff */
[----:B------:R-:W-:Y:S01]  /*236b0*/  LOP3.LUT R46, R7, R46, RZ, 0x3c, !PT ;  /* 0x0000002e072e7212 */ /* 0x000fe200078e3cff */
[----:B------:R-:W-:Y:S01]  /*236c0*/  BSSY B1, `(.L_x_2554) ;  /* 0x0000054000017945 */ /* 0x000fe20003800000 */
[----:B------:R-:W-:Y:S02]  /*236d0*/  SHF.R.S32.HI R50, RZ, 0x1f, R215 ;  /* 0x0000001fff327819 */ /* 0x000fe400000114d7 */
[----:B------:R-:W-:Y:S01]  /*236e0*/  SHF.R.S32.HI R52, RZ, 0x1f, R208 ;  /* 0x0000001fff347819 */ /* 0x000fe200000114d0 */
[----:B--2---:R-:W-:-:S04]  /*236f0*/  IMAD.IADD R6, R10, 0x1, R203 ;  /* 0x000000010a067824 */ /* 0x004fc800078e02cb */
[C---:B------:R-:W-:Y:S01]  /*23700*/  VIADD R0, R6.reuse, 0x8 ;  /* 0x0000000806007836 */ /* 0x040fe20000000000 */
[----:B------:R-:W-:-:S04]  /*23710*/  ISETP.GE.OR P1, PT, R6, R55, P0 ;  /* 0x000000370600720c */ /* 0x000fc80000726670 */
[----:B------:R-:W-:Y:S02]  /*23720*/  ISETP.GE.OR P0, PT, R0, R55, P0 ;  /* 0x000000370000720c */ /* 0x000fe40000706670 */
[----:B------:R-:W-:-:S04]  /*23730*/  LOP3.LUT R0, R5, 0x380, RZ, 0xc0, !PT ;  /* 0x0000038005007812 */ /* 0x000fc800078ec0ff */
[----:B------:R-:W-:-:S03]  /*23740*/  SHF.R.U64 R0, R0, 0x3, RZ ;  /* 0x0000000300007819 */ /* 0x000fc600000012ff */
[----:B-1----:R-:W-:Y:S01]  /*23750*/  @!P1 ST.E desc[UR54][R20.64], R88 ;  /* 0x0000005814009985 */ /* 0x002fe2000c101936 */
[----:B------:R-:W-:-:S03]  /*23760*/  LOP3.LUT R40, R0, R5, RZ, 0x3c, !PT ;  /* 0x0000000500287212 */ /* 0x000fc600078e3cff */
[----:B---3--:R1:W-:Y:S01]  /*23770*/  @!P0 ST.E desc[UR54][R44.64], R89 ;  /* 0x000000592c008985 */ /* 0x0083e2000c101936 */
[----:B------:R-:W-:Y:S02]  /*23780*/  IMAD R0, R3, UR4, RZ ;  /* 0x0000000403007c24 */ /* 0x000fe4000f8e02ff */
[C---:B------:R-:W-:Y:S01]  /*23790*/  IMAD.WIDE.U32 R2, R49.reuse, UR4, RZ ;  /* 0x0000000431027c25 */ /* 0x040fe2000f8e00ff */
[----:B------:R2:W5:Y:S01]  /*237a0*/  LD.E.128 R4, desc[UR54][R46.64] ;  /* 0x000000362e047980 */ /* 0x000562000c101d00 */
[----:B-1----:R-:W1:Y:S02]  /*237b0*/  @P2 LDC R45, c[0x0][0xbf0] ;  /* 0x0002fc00ff2d2b82 */ /* 0x002e640000000800 */
[----:B------:R-:W-:Y:S01]  /*237c0*/  IMAD R21, R49, UR5, R0 ;  /* 0x0000000531157c24 */ /* 0x000fe2000f8e0200 */
[----:B------:R-:W-:Y:S01]  /*237d0*/  ULDC.64 UR4, c[0x0][0xae8] ;  /* 0x0002ba0000047ab9 */ /* 0x000fe20000000a00 */
[----:B------:R-:W-:Y:S01]  /*237e0*/  IMAD R0, R216, 0x20, R224 ;  /* 0x00000020d8007824 */ /* 0x000fe200078e02e0 */
[----:B------:R-:W5:Y:S01]  /*237f0*/  LD.E.128 R8, desc[UR54][R8.64] ;  /* 0x0000003608087980 */ /* 0x000f62000c101d00 */
[----:B------:R-:W-:-:S02]  /*23800*/  IMAD.IADD R3, R3, 0x1, R21 ;  /* 0x0000000103037824 */ /* 0x000fc400078e0215 */
[----:B------:R-:W-:Y:S01]  /*23810*/  IMAD R20, R48, UR4, RZ ;  /* 0x0000000430147c24 */ /* 0x000fe2000f8e02ff */
[----:B------:R-:W5:Y:S01]  /*23820*/  LD.E.128 R12, desc[UR54][R12.64] ;  /* 0x000000360c0c7980 */ /* 0x000f62000c101d00 */
[----:B------:R-:W-:Y:S02]  /*23830*/  IMAD.IADD R44, R203, 0x1, R0 ;  /* 0x00000001cb2c7824 */ /* 0x000fe400078e0200 */
[C---:B------:R-:W-:Y:S01]  /*23840*/  IMAD R21, R217.reuse, UR5, R20 ;  /* 0x00000005d9157c24 */ /* 0x040fe2000f8e0214 */
[----:B------:R-:W5:Y:S01]  /*23850*/  LD.E.128 R24, desc[UR54][R24.64] ;  /* 0x0000003618187980 */ /* 0x000f62000c101d00 */
[----:B------:R-:W-:Y:S01]  /*23860*/  IMAD.WIDE.U32 R2, R217, UR4, R2 ;  /* 0x00000004d9027c25 */ /* 0x000fe2000f8e0002 */
[----:B------:R-:W-:Y:S02]  /*23870*/  ULDC.64 UR4, c[0x0][0xaf0] ;  /* 0x0002bc0000047ab9 */ /* 0x000fe40000000a00 */
[----:B------:R-:W5:Y:S01]  /*23880*/  LD.E.128 R28, desc[UR54][R28.64] ;  /* 0x000000361c1c7980 */ /* 0x000f62000c101d00 */
[----:B0-----:R-:W-:Y:S01]  /*23890*/  @P2 IMAD.HI.U32 R0, R44, R57, RZ ;  /* 0x000000392c002227 */ /* 0x001fe200078e00ff */
[----:B------:R-:W-:-:S02]  /*238a0*/  IADD3 R3, R3, R21, RZ ;  /* 0x0000001503037210 */ /* 0x000fc40007ffe0ff */
[----:B------:R-:W5:Y:S01]  /*238b0*/  LD.E.128 R32, desc[UR54][R32.64] ;  /* 0x0000003620207980 */ /* 0x000f62000c101d00 */
[----:B------:R-:W-:Y:S02]  /*238c0*/  IMAD.MOV.U32 R21, RZ, RZ, R44 ;  /* 0x000000ffff157224 */ /* 0x000fe400078e002c */
[----:B------:R-:W-:Y:S01]  /*238d0*/  IMAD R20, R220, UR4, RZ ;  /* 0x00000004dc147c24 */ /* 0x000fe2000f8e02ff */
[----:B-1----:R-:W-:Y:S01]  /*238e0*/  @P2 SHF.R.U32.HI R21, RZ, R45, R0 ;  /* 0x0000002dff152219 */ /* 0x002fe20000011600 */
[C---:B------:R-:W-:Y:S01]  /*238f0*/  IMAD.WIDE.U32 R2, R53.reuse, UR4, R2 ;  /* 0x0000000435027c25 */ /* 0x040fe2000f8e0002 */
[----:B------:R-:W5:Y:S02]  /*23900*/  LD.E.128 R36, desc[UR54][R36.64] ;  /* 0x0000003624247980 */ /* 0x000f64000c101d00 */
[--C-:B------:R-:W-:Y:S01]  /*23910*/  SHF.R.S32.HI R0, RZ, 0x1f, R21.reuse ;  /* 0x0000001fff007819 */ /* 0x100fe20000011415 */
[----:B------:R-:W-:Y:S01]  /*23920*/  IMAD R45, R53, UR5, R20 ;  /* 0x00000005352d7c24 */ /* 0x000fe2000f8e0214 */
[----:B------:R-:W-:Y:S01]  /*23930*/  ULDC.64 UR4, c[0x0][0xae0] ;  /* 0x0002b80000047ab9 */ /* 0x000fe20000000a00 */
[----:B------:R-:W-:Y:S01]  /*23940*/  IMAD.MOV R20, RZ, RZ, -R21 ;  /* 0x000000ffff147224 */ /* 0x000fe200078e0a15 */
[----:B------:R-:W5:Y:S01]  /*23950*/  LD.E.128 R40, desc[UR54][R40.64] ;  /* 0x0000003628287980 */ /* 0x000f62000c101d00 */
[----:B------:R-:W-:-:S02]  /*23960*/  IMAD.IADD R3, R3, 0x1, R45 ;  /* 0x0000000103037824 */ /* 0x000fc400078e022d */
[----:B------:R-:W-:Y:S01]  /*23970*/  IMAD R0, R0, UR4, RZ ;  /* 0x0000000400007c24 */ /* 0x000fe2000f8e02ff */
[----:B------:R-:W-:Y:S01]  /*23980*/  @!PT LDS RZ, [RZ] ;  /* 0x00000000fffff984 */ /* 0x000fe20000000800 */
[----:B------:R-:W-:Y:S01]  /*23990*/  @!PT LDS RZ, [RZ] ;  /* 0x00000000fffff984 */ /* 0x000fe20000000800 */
[----:B------:R-:W-:Y:S01]  /*239a0*/  @!PT LDS RZ, [RZ] ;  /* 0x00000000fffff984 */ /* 0x000fe20000000800 */
[----:B------:R-:W-:Y:S01]  /*239b0*/  @!PT LDS RZ, [RZ] ;  /* 0x00000000fffff984 */ /* 0x000fe20000000800 */
[----:B------:R0:W-:Y:S06]  /*239c0*/  MEMBAR.ALL.CTA ;  /* 0x0000000000007992 */ /* 0x0001ec0000008000 */
[----:B0-----:R-:W0:Y:S01]  /*239d0*/  FENCE.VIEW.ASYNC.S ;  /* 0x00000000000073c6 */ /* 0x001e220000000000 */
[----:B------:R-:W-:Y:S02]  /*239e0*/  IMAD R45, R51, R20, R44 ;  /* 0x00000014332d7224 */ /* 0x000fe400078e022c */
[----:B--2---:R-:W-:-:S02]  /*239f0*/  IMAD R47, R21, UR5, R0 ;  /* 0x00000005152f7c24 */ /* 0x004fc4000f8e0200 */
[----:B------:R-:W-:Y:S01]  /*23a00*/  IMAD.WIDE.U32 R2, R21, UR4, R2 ;  /* 0x0000000415027c25 */ /* 0x000fe2000f8e0002 */
[----:B------:R-:W-:Y:S01]  /*23a10*/  SHF.R.S32.HI R0, RZ, 0x1f, R45 ;  /* 0x0000001fff007819 */ /* 0x000fe2000001142d */
[----:B------:R-:W-:Y:S02]  /*23a20*/  ULDC.64 UR4, c[0x0][0xad8] ;  /* 0x0002b60000047ab9 */ /* 0x000fe40000000a00 */
[----:B------:R-:W-:Y:S02]  /*23a30*/  IMAD.IADD R46, R224, 0x1, R203 ;  /* 0x00000001e02e7824 */ /* 0x000fe400078e02cb */
[----:B------:R-:W-:Y:S02]  /*23a40*/  IMAD.IADD R3, R3, 0x1, R47 ;  /* 0x0000000103037824 */ /* 0x000fe400078e022f */
[----:B------:R-:W-:Y:S01]  /*23a50*/  IMAD R20, R0, UR4, RZ ;  /* 0x0000000400147c24 */ /* 0x000fe2000f8e02ff */
[C---:B------:R-:W-:Y:S01]  /*23a60*/  IADD3 R0, R46.reuse, 0x20, RZ ;  /* 0x000000202e007810 */ /* 0x040fe20007ffe0ff */
[----:B------:R-:W-:Y:S01]  /*23a70*/  IMAD.WIDE.U32 R2, R45, UR4, R2 ;  /* 0x000000042d027c25 */ /* 0x000fe2000f8e0002 */
[----:B------:R-:W-:-:S02]  /*23a80*/  ISETP.GE.AND P2, PT, R46, R55, PT ;  /* 0x000000372e00720c */ /* 0x000fc40003f46270 */
[----:B------:R-:W-:Y:S01]  /*23a90*/  ISETP.GE.AND P0, PT, R0, R55, PT ;  /* 0x000000370000720c */ /* 0x000fe20003f06270 */
[----:B------:R-:W-:Y:S01]  /*23aa0*/  IMAD R21, R45, UR5, R20 ;  /* 0x000000052d157c24 */ /* 0x000fe2000f8e0214 */
[----:B------:R-:W-:Y:S01]  /*23ab0*/  ULDC.64 UR4, c[0x0][0xa80] ;  /* 0x0002a00000047ab9 */ /* 0x000fe20000000a00 */
[----:B------:R-:W-:Y:S01]  /*23ac0*/  VIADD R0, R16, 0x29820 ;  /* 0x0002982010007836 */ /* 0x000fe20000000000 */
[----:B------:R-:W-:Y:S01]  /*23ad0*/  LEA R44, P3, R2, UR4, 0x1 ;  /* 0x00000004022c7c11 */ /* 0x000fe2000f8608ff */
[----:B------:R-:W-:Y:S02]  /*23ae0*/  IMAD.IADD R3, R3, 0x1, R21 ;  /* 0x0000000103037824 */ /* 0x000fe400078e0215 */
[----:B------:R-:W-:Y:S01]  /*23af0*/  VIADD R20, R46, 0x40 ;  /* 0x000000402e147836 */ /* 0x000fe20000000000 */
[----:B------:R-:W-:Y:S02]  /*23b00*/  PRMT R0, RZ, 0x654, R0 ;  /* 0x00000654ff007816 */ /* 0x000fe40000000000 */
[----:B------:R-:W-:-:S02]  /*23b10*/  LEA.HI.X R45, R2, UR5, R3, 0x1, P3 ;  /* 0x00000005022d7c11 */ /* 0x000fc400098f0c03 */
        /* <DEDUP_REMOVED lines=14> */
.L_x_2555:
[----:B------:R-:W-:Y:S05]  /*23c00*/  BSYNC B1 ;  /* 0x0000000000017941 */ /* 0x000fea0003800000 */
.L_x_2554:
        /* <DEDUP_REMOVED lines=13> */
.L_x_2557:
[----:B------:R-:W-:Y:S05]  /*23ce0*/  BSYNC B1 ;  /* 0x0000000000017941 */ /* 0x000fea0003800000 */
.L_x_2556:
        /* <DEDUP_REMOVED lines=13> */
.L_x_2559:
[----:B------:R-:W-:Y:S05]  /*23dc0*/  BSYNC B1 ;  /* 0x0000000000017941 */ /* 0x000fea0003800000 */
.L_x_2558:
        /* <DEDUP_REMOVED lines=16> */
.L_x_2551:
[----:B------:R-:W-:Y:S01]  /*23ed0*/  ULDC.64 UR4, c[0x0][0xc00] ;  /* 0x0003000000047ab9 */ /* 0x000fe20000000a00 */
[----:B------:R-:W-:Y:S01]  /*23ee0*/  IMAD.MOV.U32 R0, RZ, RZ, RZ ;  /* 0x000000ffff007224 */ /* 0x000fe200078e00ff */
[----:B------:R-:W-:Y:S01]  /*23ef0*/  ISETP.NE.U32.AND P0, PT, RZ, UR4, PT ;  /* 0x00000004ff007c0c */ /* 0x000fe2000bf05070 */
[----:B------:R-:W2:Y:S01]  /*23f00*/  LDC R21, c[0x0][0xbe8] ;  /* 0x0002fa00ff157b82 */ /* 0x000ea20000000800 */
[----:B------:R-:W-:Y:S02]  /*23f10*/  IADD3 R2, P1, R218, UR4, RZ ;  /* 0x00000004da027c10 */ /* 0x000fe4000ff3e0ff */
[----:B------:R-:W-:Y:S02]  /*23f20*/  ISETP.NE.AND.EX P0, PT, RZ, UR5, PT, P0 ;  /* 0x00000005ff007c0c */ /* 0x000fe4000bf05300 */
[----:B------:R-:W-:Y:S01]  /*23f30*/  IADD3.X R3, R219, UR5, RZ, P1, !PT ;  /* 0x00000005db037c10 */ /* 0x000fe20008ffe4ff */
[----:B------:R-:W-:Y:S02]  /*23f40*/  ULDC.64 UR4, c[0x0][0xc08] ;  /* 0x0003020000047ab9 */ /* 0x000fe40000000a00 */
[----:B------:R-:W-:-:S04]  /*23f50*/  ISETP.NE.U32.AND P1, PT, RZ, UR4, PT ;  /* 0x00000004ff007c0c */ /* 0x000fc8000bf25070 */
[----:B------:R-:W-:-:S04]  /*23f60*/  ISETP.NE.AND.EX P1, PT, RZ, UR5, PT, P1 ;  /* 0x00000005ff007c0c */ /* 0x000fc8000bf25310 */
[----:B------:R3:W5:Y:S01]  /*23f70*/  @P0 LDG.E R0, desc[UR54][R2.64] ;  /* 0x0000003602000981 */ /* 0x000762000c1e1900 */
[----:B------:R-:W4:Y:S08]  /*23f80*/  S2R R4, SR_TID.X ;  /* 0x0000000000047919 */ /* 0x000f300000002100 */
[----:B------:R-:W-:Y:S01]  /*23f90*/  @P1 IADD3 R218, P2, R218, UR4, RZ ;  /* 0x00000004dada1c10 */ /* 0x000fe2000ff5e0ff */
[----:B------:R-:W-:-:S02]  /*23fa0*/  ULDC UR4, c[0x0][0xa88] ;  /* 0x0002a20000047ab9 */ /* 0x000fc40000000800 */
[----:B------:R-:W-:Y:S02]  /*23fb0*/  MOV R6, UR4 ;  /* 0x0000000400067c02 */ /* 0x000fe40008000f00 */
        /* <DEDUP_REMOVED lines=12> */
.L_x_2561:
        /* <DEDUP_REMOVED lines=9> */
[----:B---3--:R-:W-:-:S04]  /*24110*/  IADD3 R9, R203, -0x80, R3 ;  /* 0xffffff80cb097810 */ /* 0x008fc80007ffe003 */
        /* <DEDUP_REMOVED lines=9> */
[----:B------:R-:W3:Y:S01]  /*241b0*/  @P0 LDC R4, c[0x0][0xbec] ;  /* 0x0002fb00ff040b82 */ /* 0x000ee20000000800 */
[----:B------:R-:W-:Y:S01]  /*241c0*/  IMAD R7, R217, UR5, R8 ;  /* 0x00000005d9077c24 */ /* 0x000fe2000f8e0208 */
[----:B------:R-:W-:-:S04]  /*241d0*/  ULDC.64 UR4, c[0x0][0xb98] ;  /* 0x0002e60000047ab9 */ /* 0x000fc80000000a00 */
[----:B------:R-:W-:Y:S02]  /*241e0*/  IADD3 R3, R3, R7, RZ ;  /* 0x0000000703037210 */ /* 0x000fe40007ffe0ff */
[----:B------:R-:W5:Y:S01]  /*241f0*/  @P0 LDC R15, c[0x0][0xbf0] ;  /* 0x0002fc00ff0f0b82 */ /* 0x000f620000000800 */
[----:B------:R-:W-:-:S04]  /*24200*/  IMAD.WIDE.U32 R2, R13, UR4, R2 ;  /* 0x000000040d027c25 */ /* 0x000fc8000f8e0002 */
[----:B---3--:R-:W-:-:S05]  /*24210*/  @P0 IMAD.HI.U32 R4, R9, R4, RZ ;  /* 0x0000000409040227 */ /* 0x008fca00078e00ff */
[----:B-----5:R-:W-:Y:S01]  /*24220*/  @P0 SHF.R.U32.HI R5, RZ, R15, R4 ;  /* 0x0000000fff050219 */ /* 0x020fe20000011604 */
        /* <DEDUP_REMOVED lines=18> */
.L_x_2563:
[----:B------:R-:W-:Y:S05]  /*24350*/  BSYNC B1 ;  /* 0x0000000000017941 */ /* 0x000fea0003800000 */
.L_x_2562:
[----:B------:R-:W-:Y:S02]  /*24360*/  ULDC.64 UR4, c[0x0][0xaa0] ;  /* 0x0002a80000047ab9 */ /* 0x000fe40000000a00 */
[----:B---3--:R-:W-:-:S04]  /*24370*/  IMAD R3, R11, UR4, RZ ;  /* 0x000000040b037c24 */ /* 0x008fc8000f8e02ff */
[C---:B------:R-:W-:Y:S02]  /*24380*/  IMAD R5, R0.reuse, UR5, R3 ;  /* 0x0000000500057c24 */ /* 0x040fe4000f8e0203 */
[----:B------:R-:W-:Y:S01]  /*24390*/  IMAD.WIDE.U32 R2, R0, UR4, RZ ;  /* 0x0000000400027c25 */ /* 0x000fe2000f8e00ff */
[----:B------:R-:W-:-:S03]  /*243a0*/  ULDC.64 UR4, c[0x0][0xae8] ;  /* 0x0002ba0000047ab9 */ /* 0x000fc60000000a00 */
[----:B------:R-:W-:Y:S02]  /*243b0*/  IMAD R0, R216, 0x20, R224 ;  /* 0x00000020d8007824 */ /* 0x000fe400078e02e0 */
[----:B------:R-:W-:Y:S02]  /*243c0*/  IMAD.IADD R3, R3, 0x1, R5 ;  /* 0x0000000103037824 */ /* 0x000fe400078e0205 */
[----:B------:R-:W-:Y:S01]  /*243d0*/  IMAD R4, R10, UR4, RZ ;  /* 0x000000040a047c24 */ /* 0x000fe2000f8e02ff */
[----:B------:R-:W-:Y:S01]  /*243e0*/  IADD3 R9, R203, R0, RZ ;  /* 0x00000000cb097210 */ /* 0x000fe20007ffe0ff */
[----:B------:R-:W-:-:S04]  /*243f0*/  IMAD.WIDE.U32 R2, R217, UR4, R2 ;  /* 0x00000004d9027c25 */ /* 0x000fc8000f8e0002 */
[----:B--2---:R-:W-:-:S04]  /*24400*/  @P2 IMAD.HI.U32 R0, R9, R14, RZ ;  /* 0x0000000e09002227 */ /* 0x004fc800078e00ff */
[----:B------:R-:W-:Y:S01]  /*24410*/  IMAD R7, R217, UR5, R4 ;  /* 0x00000005d9077c24 */ /* 0x000fe2000f8e0204 */
[----:B------:R-:W-:Y:S01]  /*24420*/  ULDC.64 UR4, c[0x0][0xaf0] ;  /* 0x0002bc0000047ab9 */ /* 0x000fe20000000a00 */
[----:B------:R-:W-:Y:S01]  /*24430*/  IMAD.MOV.U32 R5, RZ, RZ, R9 ;  /* 0x000000ffff057224 */ /* 0x000fe200078e0009 */
[----:B----4-:R-:W-:Y:S01]  /*24440*/  @P2 SHF.R.U32.HI R5, RZ, R25, R0 ;  /* 0x00000019ff052219 */ /* 0x010fe20000011600 */
        /* <DEDUP_REMOVED lines=20> */
[----:B------:R-:W-:Y:S01]  /*24590*/  UMOV UR4, 0xffffffff ;  /* 0xffffffff00047882 */ /* 0x000fe20000000000 */
[----:B------:R-:W-:-:S04]  /*245a0*/  IADD3 R3, R5, R3, RZ ;  /* 0x0000000305037210 */ /* 0x000fc80007ffe0ff */
[----:B------:R-:W-:Y:S01]  /*245b0*/  LEA.HI.X R3, R4, UR5, R3, 0x1, P0 ;  /* 0x0000000504037c11 */ /* 0x000fe200080f0c03 */
[----:B------:R-:W-:Y:S06]  /*245c0*/  BRA.DIV UR4, `(.L_x_2564) ;  /* 0x0000008a04d87947 */ /* 0x000fec000b800000 */
[----:B------:R2:W3:Y:S04]  /*245d0*/  SHFL.IDX PT, R0, R3, RZ, 0x181f ;  /* 0x00181fff03007589 */ /* 0x0004e800000e0000 */
[----:B------:R2:W4:Y:S02]  /*245e0*/  SHFL.IDX PT, R14, R2, RZ, 0x181f ;  /* 0x00181fff020e7589 */ /* 0x00052400000e0000 */
.L_x_2765:
        /* <DEDUP_REMOVED lines=16> */
.L_x_2566:
[----:B------:R-:W-:Y:S05]  /*246f0*/  BSYNC B1 ;  /* 0x0000000000017941 */ /* 0x000fea0003800000 */
.L_x_2565:
[----:B------:R-:W-:-:S03]  /*24700*/  UMOV UR4, 0xffffffff ;  /* 0xffffffff00047882 */ /* 0x000fc60000000000 */
[----:B------:R-:W-:Y:S05]  /*24710*/  BRA.DIV UR4, `(.L_x_2567) ;  /* 0x0000008a04b87947 */ /* 0x000fea000b800000 */
[----:B---3--:R3:W0:Y:S04]  /*24720*/  SHFL.IDX PT, R0, R3, 0x1, 0x181f ;  /* 0x00381f0003007f89 */ /* 0x00862800000e0000 */
[----:B----4-:R3:W4:Y:S02]  /*24730*/  SHFL.IDX PT, R14, R2, 0x1, 0x181f ;  /* 0x00381f00020e7f89 */ /* 0x01072400000e0000 */
.L_x_2769:
        /* <DEDUP_REMOVED lines=15> */
.L_x_2569:
[----:B------:R-:W-:Y:S05]  /*24830*/  BSYNC B1 ;  /* 0x0000000000017941 */ /* 0x000fea0003800000 */
.L_x_2568:
[----:B------:R-:W-:-:S03]  /*24840*/  UMOV UR4, 0xffffffff ;  /* 0xffffffff00047882 */ /* 0x000fc60000000000 */
[----:B------:R-:W-:Y:S05]  /*24850*/  BRA.DIV UR4, `(.L_x_2570) ;  /* 0x0000008a04b07947 */ /* 0x000fea000b800000 */
[----:B0-----:R0:W0:Y:S04]  /*24860*/  SHFL.IDX PT, R0, R3, 0x2, 0x181f ;  /* 0x00581f0003007f89 */ /* 0x00102800000e0000 */
[----:B----4-:R4:W0:Y:S02]  /*24870*/  SHFL.IDX PT, R14, R2, 0x2, 0x181f ;  /* 0x00581f00020e7f89 */ /* 0x01082400000e0000 */
.L_x_2773:
        /* <DEDUP_REMOVED lines=15> */
.L_x_2572:
[----:B------:R-:W-:Y:S05]  /*24970*/  BSYNC B1 ;  /* 0x0000000000017941 */ /* 0x000fea0003800000 */
.L_x_2571:
[----:B------:R-:W-:-:S03]  /*24980*/  UMOV UR4, 0xffffffff ;  /* 0xffffffff00047882 */ /* 0x000fc60000000000 */
[----:B------:R-:W-:Y:S05]  /*24990*/  BRA.DIV UR4, `(.L_x_2573) ;  /* 0x0000008a04a87947 */ /* 0x000fea000b800000 */
[----:B0-----:R0:W0:Y:S04]  /*249a0*/  SHFL.IDX PT, R0, R3, 0x3, 0x181f ;  /* 0x00781f0003007f89 */ /* 0x00102800000e0000 */
[----:B------:R0:W0:Y:S02]  /*249b0*/  SHFL.IDX PT, R14, R2, 0x3, 0x181f ;  /* 0x00781f00020e7f89 */ /* 0x00002400000e0000 */
.L_x_2777:
        /* <DEDUP_REMOVED lines=14> */
.L_x_2560:
[----:B------:R-:W-:Y:S05]  /*24aa0*/  BSYNC B0 ;  /* 0x0000000000007941 */ /* 0x000fea0003800000 */
.L_x_2550:
[----:B------:R-:W-:Y:S02]  /*24ab0*/  ULDC UR4, c[0x0][0xc3c] ;  /* 0x00030f0000047ab9 */ /* 0x000fe40000000800 */
[----:B-1----:R-:W-:-:S13]  /*24ac0*/  ISETP.GE.AND P0, PT, R207, UR4, PT ;  /* 0x00000004cf007c0c */ /* 0x002fda000bf06270 */
[----:B------:R-:W-:Y:S05]  /*24ad0*/  @!P0 BRA `(.L_x_2574) ;  /* 0xfffffdc800608947 */ /* 0x000fea000383ffff */
[----:B------:R-:W-:Y:S05]  /*24ae0*/  BRA `(.L_x_2371) ;  /* 0x0000006c00947947 */ /* 0x000fea0003800000 */
.L_x_2369:
        /* <DEDUP_REMOVED lines=18> */
.L_x_2575:
        /* <DEDUP_REMOVED lines=33> */
[----:B0-----:R-:W-:-:S05]  /*24e20*/  IMAD R6, R6, UR5, RZ ;  /* 0x0000000506067c24 */ /* 0x001fca000f8e02ff */
[----:B--2---:R-:W-:Y:S02]  /*24e30*/  ISETP.GT.AND P6, PT, R6, UR6, PT ;  /* 0x0000000606007c0c */ /* 0x004fe4000bfc4270 */
[----:B------:R-:W-:-:S11]  /*24e40*/  MOV R3, R6 ;  /* 0x0000000600037202 */ /* 0x000fd60000000f00 */
[----:B------:R-:W-:Y:S05]  /*24e50*/  @P6 BRA `(.L_x_2577) ;  /* 0x00000000009c6947 */ /* 0x000fea0003800000 */
[----:B------:R-:W0:Y:S01]  /*24e60*/  LDC R5, c[0x0][0xc3c] ;  /* 0x00030f00ff057b82 */ /* 0x000e220000000800 */
[----:B------:R-:W-:Y:S01]  /*24e70*/  IMAD.MOV.U32 R6, RZ, RZ, R3 ;  /* 0x000000ffff067224 */ /* 0x000fe200078e0003 */
[----:B------:R-:W-:Y:S01]  /*24e80*/  UMOV UR4, URZ ;  /* 0x0000003f00047c82 */ /* 0x000fe20008000000 */
[----:B------:R-:W-:Y:S01]  /*24e90*/  ULDC UR7, c[0x0][0xc3c] ;  /* 0x00030f0000077ab9 */ /* 0x000fe20000000800 */
[----:B------:R-:W-:-:S05]  /*24ea0*/  ULDC UR5, c[0x0][0xc38] ;  /* 0x00030e0000057ab9 */ /* 0x000fca0000000800 */
.L_x_2581:
        /* <DEDUP_REMOVED lines=12> */
.L_x_2580:
[----:B------:R-:W-:Y:S05]  /*24f70*/  BSYNC B0 ;  /* 0x0000000000007941 */ /* 0x000fea0003800000 */
.L_x_2579:
[----:B0----5:R-:W0:Y:S02]  /*24f80*/  SHFL.UP PT, R2, R4, 0x1, RZ ;  /* 0x0420000004027989 */ /* 0x021e2400000e00ff */
        /* <DEDUP_REMOVED lines=20> */
.L_x_2577:
[----:B------:R-:W-:-:S05]  /*250d0*/  IADD3 R6, -R3, R6, RZ ;  /* 0x0000000603067210 */ /* 0x000fca0007ffe1ff */
        /* <DEDUP_REMOVED lines=19> */
.L_x_2582:
[----:B-12---:R-:W-:Y:S02]  /*25210*/  IMAD.MOV R5, RZ, RZ, -R3 ;  /* 0x000000ffff057224 */ /* 0x006fe400078e0a03 */
[----:B---3--:R-:W-:Y:S01]  /*25220*/  IMAD R16, R16, UR5, R6 ;  /* 0x0000000510107c24 */ /* 0x008fe2000f8e0206 */
[----:B------:R-:W-:Y:S01]  /*25230*/  IABS R6, R8 ;  /* 0x0000000800067213 */ /* 0x000fe20000000000 */
[----:B------:R-:W-:Y:S02]  /*25240*/  IMAD R5, R5, R10, RZ ;  /* 0x0000000a05057224 */ /* 0x000fe400078e02ff */
[----:B------:R-:W-:Y:S01]  /*25250*/  IMAD.MOV.U32 R2, RZ, RZ, RZ ;  /* 0x000000ffff027224 */ /* 0x000fe200078e00ff */
[----:B------:R-:W-:-:S03]  /*25260*/  IADD3 R6, RZ, -R6, RZ ;  /* 0x80000006ff067210 */ /* 0x000fc60007ffe0ff */
        /* <DEDUP_REMOVED lines=25> */
[----:B-1----:R-:W-:-:S06]  /*25400*/  IADD3 R3, R10, 0xffffffe, RZ ;  /* 0x0ffffffe0a037810 */ /* 0x002fcc0007ffe0ff */
        /* <DEDUP_REMOVED lines=12> */
[----:B------:R-:W-:Y:S01]  /*254d0*/  @!P1 IMAD.IADD R8, R8, 0x1, -R7 ;  /* 0x0000000108089824 */ /* 0x000fe200078e0a07 */
[----:B------:R-:W-:Y:S02]  /*254e0*/  @!P1 IADD3 R2, R2, 0x1, RZ ;  /* 0x0000000102029810 */ /* 0x000fe40007ffe0ff */
        /* <DEDUP_REMOVED lines=10> */
.L_x_2578:
[----:B------:R-:W-:Y:S01]  /*25590*/  MOV R17, RZ ;  /* 0x000000ff00117202 */ /* 0x000fe20000000f00 */
[----:B------:R-:W-:Y:S02]  /*255a0*/  IMAD.U32 R16, RZ, RZ, UR6 ;  /* 0x00000006ff107e24 */ /* 0x000fe4000f8e00ff */
[----:B------:R-:W-:-:S07]  /*255b0*/  IMAD.MOV.U32 R18, RZ, RZ, RZ ;  /* 0x000000ffff127224 */ /* 0x000fce00078e00ff */
.L_x_2583:
[----:B------:R-:W-:-:S13]  /*255c0*/  ISETP.NE.AND P0, PT, R0, RZ, PT ;  /* 0x000000ff0000720c */ /* 0x000fda0003f05270 */
[----:B------:R-:W1:Y:S01]  /*255d0*/  @!P0 S2R R3, SR_CgaCtaId ;  /* 0x0000000000038919 */ /* 0x000e620000008800 */
[----:B------:R-:W-:-:S04]  /*255e0*/  @!P0 MOV R0, 0x400 ;  /* 0x0000040000008802 */ /* 0x000fc80000000f00 */
[----:B-1----:R-:W-:-:S05]  /*255f0*/  @!P0 LEA R0, R3, R0, 0x18 ;  /* 0x0000000003008211 */ /* 0x002fca00078ec0ff */
[----:B------:R1:W-:Y:S01]  /*25600*/  @!P0 STS.128 [R0+0x298d0], R16 ;  /* 0x0298d01000008388 */ /* 0x0003e20000000c00 */
[----:B------:R-:W-:Y:S06]  /*25610*/  BAR.ARV 0x5, 0x180 ;  /* 0x0146000000007b1d */ /* 0x000fec0000002000 */
.L_x_2576:
        /* <DEDUP_REMOVED lines=24> */
[----:B------:R-:W-:Y:S01]  /*257a0*/  IMAD.SHL.U32 R8, R11, 0x4, RZ ;  /* 0x000000040b087824 */ /* 0x000fe200078e00ff */
[----:B------:R-:W-:-:S02]  /*257b0*/  LOP3.LUT R6, R6, 0x30, R3, 0xf8, !PT ;  /* 0x0000003006067812 */ /* 0x000fc400078ef803 */
[----:B------:R-:W-:Y:S02]  /*257c0*/  SHF.L.U32 R3, R11, 0x4, RZ ;  /* 0x000000040b037819 */ /* 0x000fe400000006ff */
[----:B------:R-:W-:Y:S02]  /*257d0*/  LOP3.LUT R7, R0, 0x600, RZ, 0xc0, !PT ;  /* 0x0000060000077812 */ /* 0x000fe400078ec0ff */
        /* <DEDUP_REMOVED lines=21> */
[----:B------:R-:W-:Y:S01]  /*25930*/  IMAD.MOV.U32 R3, RZ, RZ, 0x1 ;  /* 0x00000001ff037424 */ /* 0x000fe200078e00ff */
[----:B------:R-:W-:Y:S01]  /*25940*/  IADD3 R2, R5, R0, RZ ;  /* 0x0000000005027210 */ /* 0x000fe20007ffe0ff */
[----:B------:R-:W-:-:S04]  /*25950*/  IMAD.MOV.U32 R0, RZ, RZ, 0x1 ;  /* 0x00000001ff007424 */ /* 0x000fc800078e00ff */
        /* <DEDUP_REMOVED lines=8> */
.L_x_2694:
[----:B0-2---:R-:W0:Y:S02]  /*259e0*/  LDC.64 R2, c[0x0][0xc88] ;  /* 0x00032200ff027b82 */ /* 0x005e240000000a00 */
[----:B0-----:R-:W-:-:S05]  /*259f0*/  IMAD.WIDE R2, R19, 0x4, R2 ;  /* 0x0000000413027825 */ /* 0x001fca00078e0202 */
[----:B------:R-:W2:Y:S01]  /*25a00*/  LDG.E R13, desc[UR54][R2.64] ;  /* 0x00000036020d7981 */ /* 0x000ea2000c1e1900 */
[----:B------:R-:W-:Y:S05]  /*25a10*/  YIELD ;  /* 0x0000000000007946 */ /* 0x000fea0003800000 */
[----:B------:R-:W-:Y:S01]  /*25a20*/  ULDC.64 UR4, c[0x0][0xa28] ;  /* 0x00028a0000047ab9 */ /* 0x000fe20000000a00 */
[----:B---3--:R-:W-:Y:S01]  /*25a30*/  IMAD.MOV.U32 R0, RZ, RZ, RZ ;  /* 0x000000ffff007224 */ /* 0x008fe200078e00ff */
        /* <DEDUP_REMOVED lines=14> */
[----:B-1----:R1:W5:Y:S01]  /*25b20*/  @P0 LDG.E R0, desc[UR54][R2.64] ;  /* 0x0000003602000981 */ /* 0x002362000c1e1900 */
[----:B------:R-:W-:Y:S01]  /*25b30*/  ISETP.NE.AND.EX P2, PT, RZ, UR5, PT, P2 ;  /* 0x00000005ff007c0c */ /* 0x000fe2000bf45320 */
[----:B------:R-:W-:Y:S01]  /*25b40*/  IMAD.MOV.U32 R12, RZ, RZ, RZ ;  /* 0x000000ffff0c7224 */ /* 0x000fe200078e00ff */
[----:B------:R-:W-:Y:S01]  /*25b50*/  ISETP.NE.U32.AND P3, PT, RZ, UR10, PT ;  /* 0x0000000aff007c0c */ /* 0x000fe2000bf65070 */
[----:B------:R2:W-:Y:S01]  /*25b60*/  STL [R1], R10 ;  /* 0x0000000a01007387 */ /* 0x0005e20000100800 */
[----:B------:R-:W-:-:S02]  /*25b70*/  IADD3 R8, P5, R10, UR6, RZ ;  /* 0x000000060a087c10 */ /* 0x000fc4000ffbe0ff */
[C---:B0-----:R-:W-:Y:S01]  /*25b80*/  IADD3 R4, P4, R10.reuse, UR4, RZ ;  /* 0x000000040a047c10 */ /* 0x041fe2000ff9e0ff */
[----:B------:R-:W-:Y:S01]  /*25b90*/  STL [R1+0x20], R15 ;  /* 0x0000200f01007387 */ /* 0x000fe20000100800 */
[----:B------:R-:W-:Y:S02]  /*25ba0*/  ISETP.NE.AND.EX P3, PT, RZ, UR11, PT, P3 ;  /* 0x0000000bff007c0c */ /* 0x000fe4000bf65330 */
[----:B-1----:R-:W-:Y:S02]  /*25bb0*/  CS2R R2, SRZ ;  /* 0x0000000000027805 */ /* 0x002fe4000001ff00 */
[C---:B------:R-:W-:Y:S02]  /*25bc0*/  IADD3.X R5, R15.reuse, UR5, RZ, P4, !PT ;  /* 0x000000050f057c10 */ /* 0x040fe4000a7fe4ff */
[----:B------:R-:W-:Y:S02]  /*25bd0*/  IADD3 R6, P4, R10, UR8, RZ ;  /* 0x000000080a067c10 */ /* 0x000fe4000ff9e0ff */
[----:B------:R-:W-:Y:S01]  /*25be0*/  ISETP.NE.U32.AND P0, PT, RZ, UR6, PT ;  /* 0x00000006ff007c0c */ /* 0x000fe2000bf05070 */
[----:B------:R-:W3:Y:S01]  /*25bf0*/  @P2 LDG.E R2, desc[UR54][R4.64] ;  /* 0x0000003604022981 */ /* 0x000ee2000c1e1900 */
[----:B------:R-:W-:Y:S01]  /*25c00*/  IADD3.X R7, R15, UR9, RZ, P4, !PT ;  /* 0x000000090f077c10 */ /* 0x000fe2000a7fe4ff */
[----:B------:R-:W-:Y:S01]  /*25c10*/  ULDC UR4, c[0x0][0x288] ;  /* 0x0000a20000047ab9 */ /* 0x000fe20000000800 */
[----:B------:R-:W-:-:S02]  /*25c20*/  ISETP.NE.U32.AND P1, PT, RZ, UR8, PT ;  /* 0x00000008ff007c0c */ /* 0x000fc4000bf25070 */
[----:B------:R-:W-:Y:S02]  /*25c30*/  ISETP.NE.AND.EX P0, PT, RZ, UR7, PT, P0 ;  /* 0x00000007ff007c0c */ /* 0x000fe4000bf05300 */
[----:B--2---:R-:W-:Y:S02]  /*25c40*/  @P3 IADD3 R10, P4, R10, UR10, RZ ;  /* 0x0000000a0a0a3c10 */ /* 0x004fe4000ff9e0ff */
[----:B------:R-:W-:Y:S02]  /*25c50*/  ISETP.NE.AND.EX P1, PT, RZ, UR9, PT, P1 ;  /* 0x00000009ff007c0c */ /* 0x000fe4000bf25310 */
[C---:B------:R-:W-:Y:S02]  /*25c60*/  @P3 IADD3.X R11, R15.reuse, UR11, RZ, P4, !PT ;  /* 0x0000000b0f0b3c10 */ /* 0x040fe4000a7fe4ff */
[----:B------:R-:W-:-:S05]  /*25c70*/  IADD3.X R9, R15, UR7, RZ, P5, !PT ;  /* 0x000000070f097c10 */ /* 0x000fca000affe4ff */
[----:B------:R0:W5:Y:S04]  /*25c80*/  @P0 LDG.E R12, desc[UR54][R8.64] ;  /* 0x00000036080c0981 */ /* 0x000168000c1e1900 */
[----:B------:R0:W5:Y:S04]  /*25c90*/  @P1 LDG.E R3, desc[UR54][R6.64] ;  /* 0x0000003606031981 */ /* 0x000168000c1e1900 */
[----:B---3--:R1:W-:Y:S02]  /*25ca0*/  STL [R1+0x3c], R2 ;  /* 0x00003c0201007387 */ /* 0x0083e40000100800 */
[----:B-1----:R-:W-:Y:S01]  /*25cb0*/  MOV R2, UR4 ;  /* 0x0000000400027c02 */ /* 0x002fe20008000f00 */
[----:B------:R-:W-:-:S05]  /*25cc0*/  ULDC.64 UR4, c[0x0][0x418] ;  /* 0x0001060000047ab9 */ /* 0x000fca0000000a00 */
[----:B------:R-:W2:Y:S01]  /*25cd0*/  @P3 LDG.E R2, desc[UR54][R10.64] ;  /* 0x000000360a023981 */ /* 0x000ea2000c1e1900 */
[----:B------:R-:W-:-:S03]  /*25ce0*/  UISETP.NE.U32.AND UP0, UPT, UR4, URZ, UPT ;  /* 0x0000003f0400728c */ /* 0x000fc6000bf05070 */
[----:B------:R-:W-:Y:S01]  /*25cf0*/  ULDC UR4, c[0x0][0x424] ;  /* 0x0001090000047ab9 */ /* 0x000fe20000000800 */
[----:B------:R-:W-:-:S03]  /*25d00*/  UISETP.NE.AND.EX UP0, UPT, UR5, URZ, UPT, UP0 ;  /* 0x0000003f0500728c */ /* 0x000fc6000bf05300 */
[----:B------:R-:W-:Y:S01]  /*25d10*/  ULDC UR5, c[0x0][0x2f0] ;  /* 0x0000bc0000057ab9 */ /* 0x000fe20000000800 */
[----:B------:R-:W-:Y:S01]  /*25d20*/  USEL UR4, UR4, 0x1, UP0 ;  /* 0x0000000104047887 */ /* 0x000fe20008000000 */
[----:B--2---:R1:W-:Y:S04]  /*25d30*/  STL [R1+0x40], R2 ;  /* 0x0000400201007387 */ /* 0x0043e80000100800 */
[----:B------:R0:W5:Y:S01]  /*25d40*/  LDL R14, [R1+0x40] ;  /* 0x00004000010e7983 */ /* 0x0001620000100800 */
[----:B------:R-:W-:-:S03]  /*25d50*/  UIMAD UR4, UR4, UR5, URZ ;  /* 0x00000005040472a4 */ /* 0x000fc6000f8e023f */
[----:B------:R-:W-:Y:S02]  /*25d60*/  ULDC UR5, c[0x0][0x348] ;  /* 0x0000d20000057ab9 */ /* 0x000fe40000000800 */
[----:B-1----:R-:W-:Y:S02]  /*25d70*/  IMAD.U32 R2, RZ, RZ, UR5 ;  /* 0x00000005ff027e24 */ /* 0x002fe4000f8e00ff */
[----:B------:R-:W-:Y:S01]  /*25d80*/  IMAD.U32 R10, RZ, RZ, UR4 ;  /* 0x00000004ff0a7e24 */ /* 0x000fe2000f8e00ff */
[----:B0-----:R-:W-:Y:S06]  /*25d90*/  @P3 BRA `(.L_x_2585) ;  /* 0x0000000000143947 */ /* 0x001fec0003800000 */
[----:B------:R-:W-:Y:S05]  /*25da0*/  @!P2 BRA `(.L_x_2585) ;  /* 0x000000000010a947 */ /* 0x000fea0003800000 */
[----:B------:R-:W2:Y:S04]  /*25db0*/  LDG.E R11, desc[UR54][R4.64] ;  /* 0x00000036040b7981 */ /* 0x000ea8000c1e1900 */
[----:B------:R-:W2:Y:S02]  /*25dc0*/  LDG.E R4, desc[UR54][R4.64+0x4] ;  /* 0x0000043604047981 */ /* 0x000ea4000c1e1900 */
[----:B--2--5:R-:W-:-:S05]  /*25dd0*/  IMAD.IADD R14, R4, 0x1, -R11 ;  /* 0x00000001040e7824 */ /* 0x024fca00078e0a0b */
[----:B------:R0:W-:Y:S02]  /*25de0*/  STL [R1+0x40], R14 ;  /* 0x0000400e01007387 */ /* 0x0001e40000100800 */
.L_x_2585:
[----:B-----5:R-:W-:Y:S01]  /*25df0*/  IMAD.IADD R4, R12, 0x1, R0 ;  /* 0x000000010c047824 */ /* 0x020fe200078e0200 */
[----:B------:R-:W-:Y:S01]  /*25e00*/  ULDC.64 UR4, c[0x0][0xa20] ;  /* 0x0002880000047ab9 */ /* 0x000fe20000000a00 */
[----:B------:R1:W-:Y:S01]  /*25e10*/  STL [R1+0x1c], R13 ;  /* 0x00001c0d01007387 */ /* 0x0003e20000100800 */
[----:B------:R-:W-:-:S03]  /*25e20*/  ISETP.NE.U32.AND P2, PT, RZ, UR4, PT ;  /* 0x00000004ff007c0c */ /* 0x000fc6000bf45070 */
[----:B------:R1:W-:Y:S01]  /*25e30*/  STL [R1+0x24], R4 ;  /* 0x0000240401007387 */ /* 0x0003e20000100800 */
[----:B------:R-:W-:-:S13]  /*25e40*/  ISETP.NE.AND.EX P2, PT, RZ, UR5, PT, P2 ;  /* 0x00000005ff007c0c */ /* 0x000fda000bf45320 */
[----:B-1----:R-:W-:Y:S05]  /*25e50*/  @!P2 BRA `(.L_x_2586) ;  /* 0x000000000014a947 */ /* 0x002fea0003800000 */
[----:B------:R-:W2:Y:S02]  /*25e60*/  LDL R4, [R1] ;  /* 0x0000000001047983 */ /* 0x000ea40000100800 */
[----:B--2---:R-:W-:-:S04]  /*25e70*/  IADD3 R10, P0, R4, UR4, RZ ;  /* 0x00000004040a7c10 */ /* 0x004fc8000ff1e0ff */
[----:B------:R-:W-:-:S05]  /*25e80*/  IADD3.X R11, R15, UR5, RZ, P0, !PT ;  /* 0x000000050f0b7c10 */ /* 0x000fca00087fe4ff */
[----:B------:R1:W5:Y:S01]  /*25e90*/  LDG.E R10, desc[UR54][R10.64] ;  /* 0x000000360a0a7981 */ /* 0x000362000c1e1900 */
[----:B------:R-:W-:Y:S05]  /*25ea0*/  BRA `(.L_x_2587) ;  /* 0x0000000000107947 */ /* 0x000fea0003800000 */
.L_x_2586:
[----:B------:R-:W-:Y:S05]  /*25eb0*/  @!P0 BRA `(.L_x_2587) ;  /* 0x00000000000c8947 */ /* 0x000fea0003800000 */
[----:B------:R-:W2:Y:S04]  /*25ec0*/  LDG.E R10, desc[UR54][R8.64] ;  /* 0x00000036080a7981 */ /* 0x000ea8000c1e1900 */
[----:B------:R-:W2:Y:S02]  /*25ed0*/  LDG.E R8, desc[UR54][R8.64+0x4] ;  /* 0x0000043608087981 */ /* 0x000ea4000c1e1900 */
[----:B--2---:R-:W-:-:S07]  /*25ee0*/  IMAD.IADD R10, R8, 0x1, -R10 ;  /* 0x00000001080a7824 */ /* 0x004fce00078e0a0a */
.L_x_2587:
[----:B------:R-:W2:Y:S01]  /*25ef0*/  @P1 LDG.E R4, desc[UR54][R6.64] ;  /* 0x0000003606041981 */ /* 0x000ea2000c1e1900 */
[----:B------:R-:W3:Y:S01]  /*25f00*/  LDC R5, c[0x0][0x448] ;  /* 0x00011200ff057b82 */ /* 0x000ee20000000800 */
[----:B-----5:R-:W-:Y:S02]  /*25f10*/  IADD3 R0, -R0, R10, RZ ;  /* 0x0000000a00007210 */ /* 0x020fe40007ffe1ff */
[----:B------:R4:W2:Y:S01]  /*25f20*/  @P1 LDG.E R6, desc[UR54][R6.64+0x4] ;  /* 0x0000043606061981 */ /* 0x0008a2000c1e1900 */
[----:B---3--:R-:W-:-:S13]  /*25f30*/  ISETP.NE.AND P0, PT, R5, 0x1, PT ;  /* 0x000000010500780c */ /* 0x008fda0003f05270 */
[----:B----4-:R-:W3:Y:S01]  /*25f40*/  @P0 LDC R7, c[0x0][0x450] ;  /* 0x00011400ff070b82 */ /* 0x010ee20000000800 */
[----:B------:R-:W-:Y:S01]  /*25f50*/  BSSY B0, `(.L_x_2588) ;  /* 0x000013c000007945 */ /* 0x000fe20003800000 */
[----:B--2---:R-:W-:-:S06]  /*25f60*/  @P1 IMAD.IADD R2, R6, 0x1, -R4 ;  /* 0x0000000106021824 */ /* 0x004fcc00078e0a04 */
[----:B------:R-:W2:Y:S01]  /*25f70*/  @P0 LDC R6, c[0x0][0x44c] ;  /* 0x00011300ff060b82 */ /* 0x000ea20000000800 */
[----:B------:R-:W-:-:S04]  /*25f80*/  IMAD.SHL.U32 R4, R17, 0x80, RZ ;  /* 0x0000008011047824 */ /* 0x000fc800078e00ff */
[----:B------:R-:W-:-:S04]  /*25f90*/  VIADD R4, R4, 0x7f ;  /* 0x0000007f04047836 */ /* 0x000fc80000000000 */
[----:B------:R-:W-:Y:S02]  /*25fa0*/  IMAD.MOV.U32 R5, RZ, RZ, R4 ;  /* 0x000000ffff057224 */ /* 0x000fe400078e0004 */
[----:B--2---:R-:W-:-:S04]  /*25fb0*/  @P0 IMAD.HI.U32 R6, R4, R6, RZ ;  /* 0x0000000604060227 */ /* 0x004fc800078e00ff */
[----:B------:R-:W-:Y:S01]  /*25fc0*/  IMAD.IADD R4, R0, 0x1, R2 ;  /* 0x0000000100047824 */ /* 0x000fe200078e0202 */
[----:B---3--:R-:W-:-:S04]  /*25fd0*/  @P0 SHF.R.U32.HI R5, RZ, R7, R6 ;  /* 0x00000007ff050219 */ /* 0x008fc80000011606 */
[C---:B------:R-:W-:Y:S02]  /*25fe0*/  IADD3 R6, R4.reuse, 0x9f, RZ ;  /* 0x0000009f04067810 */ /* 0x040fe40007ffe0ff */
        /* <DEDUP_REMOVED lines=8> */
[----:B------:R-:W-:-:S05]  /*26070*/  VIMNMX R4, R20, R4, PT ;  /* 0x0000000414047248 */ /* 0x000fca0003fe0100 */
[--C-:B------:R-:W-:Y:S02]  /*26080*/  IMAD R4, R4, 0xa0, -R0.reuse ;  /* 0x000000a004047824 */ /* 0x100fe400078e0a00 */
[----:B------:R-:W-:-:S03]  /*26090*/  IMAD.MOV R0, RZ, RZ, -R0 ;  /* 0x000000ffff007224 */ /* 0x000fc600078e0a00 */
[----:B------:R-:W-:Y:S02]  /*260a0*/  VIMNMX R2, R4, R2, PT ;  /* 0x0000000204027248 */ /* 0x000fe40003fe0100 */
[----:B------:R-:W-:-:S04]  /*260b0*/  VIMNMX R0, RZ, R0, !PT ;  /* 0x00000000ff007248 */ /* 0x000fc80007fe0100 */
[----:B------:R-:W-:Y:S01]  /*260c0*/  ISETP.GT.AND P0, PT, R2, R0, PT ;  /* 0x000000000200720c */ /* 0x000fe20003f04270 */
[----:B------:R-:W-:-:S12]  /*260d0*/  IMAD.WIDE.U32 R6, R0, -0x33333333, RZ ;  /* 0xcccccccd00067825 */ /* 0x000fd800078e00ff */
[----:B------:R-:W-:Y:S01]  /*260e0*/  @P0 VIADD R4, R2, 0x9f ;  /* 0x0000009f02040836 */ /* 0x000fe20000000000 */
[----:B------:R-:W-:-:S03]  /*260f0*/  SHF.R.U32.HI R2, RZ, 0x7, R7 ;  /* 0x00000007ff027819 */ /* 0x000fc60000011607 */
[----:B------:R-:W-:-:S05]  /*26100*/  @P0 IMAD.HI R0, R4, 0x66666667, RZ ;  /* 0x6666666704000827 */ /* 0x000fca00078e02ff */
[----:B------:R-:W-:Y:S01]  /*26110*/  @P0 SHF.R.U32.HI R4, RZ, 0x1f, R0 ;  /* 0x0000001fff040819 */ /* 0x000fe20000011600 */
[----:B------:R-:W-:-:S03]  /*26120*/  IMAD.MOV.U32 R8, RZ, RZ, R2 ;  /* 0x000000ffff087224 */ /* 0x000fc600078e0002 */
[----:B------:R-:W-:-:S04]  /*26130*/  @P0 LEA.HI.SX32 R8, R0, R4, 0x1a ;  /* 0x0000000400080211 */ /* 0x000fc800078fd2ff */
[----:B------:R-:W-:Y:S02]  /*26140*/  ISETP.GT.AND P2, PT, R8, R2, PT ;  /* 0x000000020800720c */ /* 0x000fe40003f44270 */
[----:B------:R-:W-:-:S11]  /*26150*/  PLOP3.LUT P0, PT, PT, PT, PT, 0x80, 0x0 ;  /* 0x000000000000781c */ /* 0x000fd60003f0f070 */
[----:B------:R-:W-:Y:S05]  /*26160*/  @!P2 BRA `(.L_x_2589) ;  /* 0x000000100068a947 */ /* 0x000fea0003800000 */
[----:B------:R-:W-:Y:S01]  /*26170*/  UMOV UR4, 0xffffffff ;  /* 0xffffffff00047882 */ /* 0x000fe20000000000 */
[----:B------:R-:W-:Y:S02]  /*26180*/  SEL R0, R13, RZ, !P1 ;  /* 0x000000ff0d007207 */ /* 0x000fe40004800000 */
[----:B------:R-:W-:Y:S05]  /*26190*/  BRA.DIV UR4, `(.L_x_2590) ;  /* 0x0000007204f07947 */ /* 0x000fea000b800000 */
[----:B------:R-:W2:Y:S02]  /*261a0*/  S2R R4, SR_TID.X ;  /* 0x0000000000047919 */ /* 0x000ea40000002100 */
[----:B--2---:R-:W-:-:S04]  /*261b0*/  SHF.R.U32.HI R4, RZ, 0x5, R4 ;  /* 0x00000005ff047819 */ /* 0x004fc80000011604 */
[----:B------:R-:W-:-:S05]  /*261c0*/  LOP3.LUT R4, R4, 0x3, RZ, 0xc0, !PT ;  /* 0x0000000304047812 */ /* 0x000fca00078ec0ff */
[----:B0-----:R0:W2:Y:S02]  /*261d0*/  SHFL.IDX PT, R14, R4, RZ, 0x1f ;  /* 0x00001fff040e7589 */ /* 0x0010a400000e0000 */
.L_x_2780:
[----:B--2---:R-:W-:Y:S02]  /*261e0*/  ISETP.NE.AND P0, PT, R14, RZ, PT ;  /* 0x000000ff0e00720c */ /* 0x004fe40003f05270 */
[----:B------:R-:W-:-:S11]  /*261f0*/  PLOP3.LUT P6, PT, PT, PT, PT, 0x8, 0x0 ;  /* 0x000000000000781c */ /* 0x000fd60003fce170 */
[----:B------:R-:W-:Y:S05]  /*26200*/  @P0 BRA `(.L_x_2591) ;  /* 0x00000000000c0947 */ /* 0x000fea0003800000 */
[----:B------:R-:W-:-:S03]  /*26210*/  UMOV UR4, 0xffffffff ;  /* 0xffffffff00047882 */ /* 0x000fc60000000000 */
[----:B------:R-:W-:Y:S05]  /*26220*/  BRA.DIV UR4, `(.L_x_2592) ;  /* 0x0000007604007947 */ /* 0x000fea000b800000 */
[----:B------:R-:W-:-:S13]  /*26230*/  ELECT P6, URZ, PT ;  /* 0x00000000003f782f */ /* 0x000fda00038c0000 */
.L_x_2591:
        /* <DEDUP_REMOVED lines=10> */
.L_x_2783:
[----:B------:R-:W-:Y:S05]  /*262e0*/  BSYNC B1 ;  /* 0x0000000000017941 */ /* 0x000fea0003800000 */
.L_x_2593:
        /* <DEDUP_REMOVED lines=14> */
.L_x_2784:
[----:B------:R-:W-:Y:S05]  /*263d0*/  BSYNC B2 ;  /* 0x0000000000027941 */ /* 0x000fea0003800000 */
.L_x_2597:
        /* <DEDUP_REMOVED lines=9> */
.L_x_2600:
[----:B------:R-:W-:Y:S05]  /*26470*/  BSYNC B2 ;  /* 0x0000000000027941 */ /* 0x000fea0003800000 */
.L_x_2599:
[----:B------:R-:W2:Y:S04]  /*26480*/  LDL R6, [R1+0x4] ;  /* 0x0000040001067983 */ /* 0x000ea80000100800 */
[----:B------:R-:W2:Y:S01]  /*26490*/  LDL R4, [R1+0xc] ;  /* 0x00000c0001047983 */ /* 0x000ea20000100800 */
[----:B-1----:R-:W-:Y:S01]  /*264a0*/  IMAD.MOV.U32 R11, RZ, RZ, RZ ;  /* 0x000000ffff0b7224 */ /* 0x002fe200078e00ff */
        /* <DEDUP_REMOVED lines=8> */
[----:B--2---:R-:W-:Y:S01]  /*26530*/  IMAD R9, R4, 0x7800, R6 ;  /* 0x0000780004097824 */ /* 0x004fe200078e0206 */
[----:B------:R-:W-:-:S03]  /*26540*/  IADD3 R4, R7, 0x29890, RZ ;  /* 0x0002989007047810 */ /* 0x000fc60007ffe0ff */
[----:B------:R-:W-:-:S07]  /*26550*/  VIADD R6, R9, 0x1a400 ;  /* 0x0001a40009067836 */ /* 0x000fce0000000000 */
.L_x_2601:
        /* <DEDUP_REMOVED lines=15> */
.L_x_2602:
        /* <DEDUP_REMOVED lines=15> */
.L_x_2603:
        /* <DEDUP_REMOVED lines=13> */
.L_x_2785:
[----:B------:R-:W-:Y:S05]  /*26810*/  BSYNC B2 ;  /* 0x0000000000027941 */ /* 0x000fea0003800000 */
.L_x_2604:
        /* <DEDUP_REMOVED lines=11> */
.L_x_2607:
[----:B------:R-:W-:Y:S05]  /*268d0*/  BSYNC B2 ;  /* 0x0000000000027941 */ /* 0x000fea0003800000 */
.L_x_2606:
        /* <DEDUP_REMOVED lines=11> */
.L_x_2608:
        /* <DEDUP_REMOVED lines=10> */
.L_x_2596:
[----:B------:R-:W-:Y:S05]  /*26a30*/  BSYNC B1 ;  /* 0x0000000000017941 */ /* 0x000fea0003800000 */
.L_x_2595:
[----:B------:R-:W0:Y:S04]  /*26a40*/  LDL.LU R9, [R1+0xc] ;  /* 0x00000c0001097983 */ /* 0x000e280000300800 */
[----:B------:R-:W2:Y:S01]  /*26a50*/  LDL.LU R6, [R1+0x18] ;  /* 0x0000180001067983 */ /* 0x000ea20000300800 */
[----:B------:R-:W-:Y:S01]  /*26a60*/  PLOP3.LUT P0, PT, PT, PT, PT, 0x8, 0x0 ;  /* 0x000000000000781c */ /* 0x000fe20003f0e170 */
[----:B0-----:R-:W-:Y:S02]  /*26a70*/  VIADD R4, R9, 0x1 ;  /* 0x0000000109047836 */ /* 0x001fe40000000000 */
        /* <DEDUP_REMOVED lines=9> */
.L_x_2623:
[----:B------:R-:W-:Y:S05]  /*26b10*/  YIELD ;  /* 0x0000000000007946 */ /* 0x000fea0003800000 */
[----:B------:R-:W-:Y:S04]  /*26b20*/  BSSY B1, `(.L_x_2609) ;  /* 0x0000072000017945 */ /* 0x000fe80003800000 */
[----:B---3--:R-:W-:Y:S05]  /*26b30*/  @!P6 BRA `(.L_x_2610) ;  /* 0x0000000400c0e947 */ /* 0x008fea0003800000 */
[----:B------:R-:W3:Y:S04]  /*26b40*/  LDL R7, [R1+0x4] ;  /* 0x0000040001077983 */ /* 0x000ee80000100800 */
[----:B--2---:R-:W3:Y:S04]  /*26b50*/  LDL R6, [R1+0xc] ;  /* 0x00000c0001067983 */ /* 0x004ee80000100800 */
[----:B------:R-:W2:Y:S01]  /*26b60*/  LDL R5, [R1+0x18] ;  /* 0x0000180001057983 */ /* 0x000ea20000100800 */
[----:B------:R-:W0:Y:S01]  /*26b70*/  S2R R4, SR_TID.X ;  /* 0x0000000000047919 */ /* 0x000e220000002100 */
[----:B------:R-:W-:Y:S01]  /*26b80*/  BSSY B2, `(.L_x_2611) ;  /* 0x0000007000027945 */ /* 0x000fe20003800000 */
[----:B0-----:R-:W-:-:S04]  /*26b90*/  LOP3.LUT R4, R4, 0x7f, RZ, 0xc0, !PT ;  /* 0x0000007f04047812 */ /* 0x001fc800078ec0ff */
[----:B------:R-:W-:Y:S01]  /*26ba0*/  ISETP.NE.AND P2, PT, R4, RZ, PT ;  /* 0x000000ff0400720c */ /* 0x000fe20003f45270 */
[----:B---3--:R-:W-:Y:S01]  /*26bb0*/  IMAD R8, R6, 0x8, R7 ;  /* 0x0000000806087824 */ /* 0x008fe200078e0207 */
[----:B--2---:R-:W-:-:S04]  /*26bc0*/  SHF.L.U32 R7, R5, 0x1f, RZ ;  /* 0x0000001f05077819 */ /* 0x004fc800000006ff */
[----:B------:R-:W0:Y:S02]  /*26bd0*/  SYNCS.PHASECHK.TRANS64.TRYWAIT P1, [R8+URZ+0x298a0], R7 ;  /* 0x0298a007080075a7 */ /* 0x000e24000802017f */
[----:B0-----:R-:W-:Y:S05]  /*26be0*/  @!P1 BRA `(.L_x_2612) ;  /* 0x0000006800f09947 */ /* 0x001fea0003800000 */
.L_x_2786:
[----:B------:R-:W-:Y:S05]  /*26bf0*/  BSYNC B2 ;  /* 0x0000000000027941 */ /* 0x000fea0003800000 */
.L_x_2611:
[----:B------:R-:W-:Y:S04]  /*26c00*/  BSSY B2, `(.L_x_2613) ;  /* 0x0000009000027945 */ /* 0x000fe80003800000 */
[----:B------:R-:W-:Y:S05]  /*26c10*/  @P2 BRA `(.L_x_2614) ;  /* 0x00000000001c2947 */ /* 0x000fea0003800000 */
[----:B------:R-:W2:Y:S02]  /*26c20*/  S2R R4, SR_TID.X ;  /* 0x0000000000047919 */ /* 0x000ea40000002100 */
[----:B--2---:R-:W-:Y:S02]  /*26c30*/  LOP3.LUT R5, R4, 0x1f, RZ, 0xc0, !PT ;  /* 0x0000001f04057812 */ /* 0x004fe400078ec0ff */
[----:B------:R-:W-:Y:S02]  /*26c40*/  MOV R4, 0x7800 ;  /* 0x0000780000047802 */ /* 0x000fe40000000f00 */
[----:B------:R-:W-:Y:S02]  /*26c50*/  ISETP.NE.AND P1, PT, R5, RZ, PT ;  /* 0x000000ff0500720c */ /* 0x000fe40003f25270 */
[----:B------:R2:W-:Y:S11]  /*26c60*/  SYNCS.ARRIVE.TRANS64 RZ, [R8+URZ+0x29890], R4 ;  /* 0x0298900408ff79a7 */ /* 0x0005f6000800003f */
[----:B--2---:R-:W-:Y:S05]  /*26c70*/  @!P1 BRA `(.L_x_2614) ;  /* 0x0000000000049947 */ /* 0x004fea0003800000 */
[----:B------:R-:W-:Y:S01]  /*26c80*/  BPT.TRAP 0x1 ;  /* 0x000000040000795c */ /* 0x000fe20000300000 */
.L_x_2614:
[----:B------:R-:W-:Y:S05]  /*26c90*/  BSYNC B2 ;  /* 0x0000000000027941 */ /* 0x000fea0003800000 */
.L_x_2613:
[----:B------:R-:W2:Y:S04]  /*26ca0*/  LDL R5, [R1+0x4] ;  /* 0x0000040001057983 */ /* 0x000ea80000100800 */
[----:B------:R-:W2:Y:S01]  /*26cb0*/  LDL R4, [R1+0xc] ;  /* 0x00000c0001047983 */ /* 0x000ea20000100800 */
[----:B-1----:R-:W-:Y:S01]  /*26cc0*/  IMAD.MOV.U32 R11, RZ, RZ, RZ ;  /* 0x000000ffff0b7224 */ /* 0x002fe200078e00ff */
        /* <DEDUP_REMOVED lines=10> */
.L_x_2615:
        /* <DEDUP_REMOVED lines=15> */
.L_x_2616:
        /* <DEDUP_REMOVED lines=15> */
.L_x_2617:
        /* <DEDUP_REMOVED lines=13> */
.L_x_2787:
[----:B------:R-:W-:Y:S05]  /*27020*/  BSYNC B2 ;  /* 0x0000000000027941 */ /* 0x000fea0003800000 */
.L_x_2618:
        /* <DEDUP_REMOVED lines=11> */
.L_x_2621:
[----:B------:R-:W-:Y:S05]  /*270e0*/  BSYNC B2 ;  /* 0x0000000000027941 */ /* 0x000fea0003800000 */
.L_x_2620:
        /* <DEDUP_REMOVED lines=11> */
.L_x_2622:
        /* <DEDUP_REMOVED lines=10> */
.L_x_2610:
[----:B------:R-:W-:Y:S05]  /*27240*/  BSYNC B1 ;  /* 0x0000000000017941 */ /* 0x000fea0003800000 */
.L_x_2609:
[----:B------:R-:W3:Y:S04]  /*27250*/  LDL.LU R7, [R1+0xc] ;  /* 0x00000c0001077983 */ /* 0x000ee80000300800 */
[----:B--2---:R-:W2:Y:S01]  /*27260*/  LDL.LU R6, [R1+0x18] ;  /* 0x0000180001067983 */ /* 0x004ea20000300800 */
[C---:B------:R-:W-:Y:S02]  /*27270*/  ISETP.GT.AND P2, PT, R9.reuse, R2, PT ;  /* 0x000000020900720c */ /* 0x040fe40003f44270 */
[----:B------:R-:W-:Y:S01]  /*27280*/  IADD3 R9, R9, -0x1, RZ ;  /* 0xffffffff09097810 */ /* 0x000fe20007ffe0ff */
[----:B---3--:R-:W-:-:S05]  /*27290*/  VIADD R4, R7, 0x1 ;  /* 0x0000000107047836 */ /* 0x008fca0000000000 */
[----:B------:R-:W-:-:S04]  /*272a0*/  ISETP.NE.AND P1, PT, R4, 0x2, PT ;  /* 0x000000020400780c */ /* 0x000fc80003f25270 */
[----:B------:R-:W-:Y:S02]  /*272b0*/  SEL R5, RZ, 0x1, P1 ;  /* 0x00000001ff057807 */ /* 0x000fe40000800000 */
[----:B------:R-:W-:Y:S02]  /*272c0*/  SEL R4, R4, RZ, P1 ;  /* 0x000000ff04047207 */ /* 0x000fe40000800000 */
[----:B--2---:R-:W-:-:S05]  /*272d0*/  LOP3.LUT R6, R6, R5, RZ, 0x3c, !PT ;  /* 0x0000000506067212 */ /* 0x004fca00078e3cff */
[----:B------:R3:W-:Y:S04]  /*272e0*/  STL [R1+0x18], R6 ;  /* 0x0000180601007387 */ /* 0x0007e80000100800 */
[----:B------:R3:W-:Y:S01]  /*272f0*/  STL [R1+0xc], R4 ;  /* 0x00000c0401007387 */ /* 0x0007e20000100800 */
[----:B------:R-:W-:Y:S05]  /*27300*/  @P2 BRA `(.L_x_2623) ;  /* 0xfffffff800002947 */ /* 0x000fea000383ffff */
.L_x_2589:
[----:B------:R-:W-:Y:S05]  /*27310*/  BSYNC B0 ;  /* 0x0000000000007941 */ /* 0x000fea0003800000 */
.L_x_2588:
[----:B------:R-:W4:Y:S01]  /*27320*/  LDC R0, c[0x0][0x448] ;  /* 0x00011200ff007b82 */ /* 0x000f220000000800 */
[----:B------:R-:W-:Y:S07]  /*27330*/  @!P0 WARPSYNC.ALL ;  /* 0x0000000000008948 */ /* 0x000fee0003800000 */
[----:B------:R-:W-:Y:S01]  /*27340*/  @!P0 BAR.SYNC.DEFER_BLOCKING 0xc, 0x180 ;  /* 0x0306000000008b1d */ /* 0x000fe20000010000 */
[----:B----4-:R-:W-:Y:S02]  /*27350*/  ISETP.NE.AND P1, PT, R0, 0x1, PT ;  /* 0x000000010000780c */ /* 0x010fe40003f25270 */
[----:B------:R-:W-:-:S11]  /*27360*/  LEA R0, R17, 0x7f, 0x7 ;  /* 0x0000007f11007811 */ /* 0x000fd600078e38ff */
[----:B------:R-:W4:Y:S08]  /*27370*/  @P1 LDC R2, c[0x0][0x44c] ;  /* 0x00011300ff021b82 */ /* 0x000f300000000800 */
[----:B------:R-:W5:Y:S01]  /*27380*/  @P1 LDC R3, c[0x0][0x450] ;  /* 0x00011400ff031b82 */ /* 0x000f620000000800 */
[----:B----4-:R-:W-:-:S05]  /*27390*/  @P1 IMAD.HI.U32 R2, R0, R2, RZ ;  /* 0x0000000200021227 */ /* 0x010fca00078e00ff */
[----:B-----5:R-:W-:-:S05]  /*273a0*/  @P1 SHF.R.U32.HI R0, RZ, R3, R2 ;  /* 0x00000003ff001219 */ /* 0x020fca0000011602 */
[----:B------:R-:W-:-:S04]  /*273b0*/  IMAD.IADD R0, R21, 0x1, R0 ;  /* 0x0000000115007824 */ /* 0x000fc800078e0200 */
[----:B------:R-:W-:-:S05]  /*273c0*/  IMAD.HI R0, R0, 0x66666667, RZ ;  /* 0x6666666700007827 */ /* 0x000fca00078e02ff */
[----:B------:R-:W-:-:S04]  /*273d0*/  SHF.R.U32.HI R2, RZ, 0x1f, R0 ;  /* 0x0000001fff027819 */ /* 0x000fc80000011600 */
[----:B------:R-:W-:-:S04]  /*273e0*/  LEA.HI.SX32 R0, R0, R2, 0x1a ;  /* 0x0000000200007211 */ /* 0x000fc800078fd2ff */
[----:B--23--:R-:W-:-:S04]  /*273f0*/  VIMNMX R4, R20, R0, PT ;  /* 0x0000000014047248 */ /* 0x00cfc80003fe0100 */
[----:B------:R-:W-:Y:S01]  /*27400*/  ISETP.GT.AND P0, PT, R4, RZ, PT ;  /* 0x000000ff0400720c */ /* 0x000fe20003f04270 */
[----:B------:R2:W-:-:S12]  /*27410*/  STL [R1+0x38], R4 ;  /* 0x0000380401007387 */ /* 0x0005d80000100800 */
[----:B--2---:R-:W-:Y:S05]  /*27420*/  @P0 BRA `(.L_x_2624) ;  /* 0x0000000000440947 */ /* 0x004fea0003800000 */
[----:B------:R-:W2:Y:S02]  /*27430*/  S2R R4, SR_TID.X ;  /* 0x0000000000047919 */ /* 0x000ea40000002100 */
[----:B--2---:R-:W-:-:S04]  /*27440*/  LOP3.LUT R4, R4, 0x7f, RZ, 0xc0, !PT ;  /* 0x0000007f04047812 */ /* 0x004fc800078ec0ff */
[----:B------:R-:W-:-:S13]  /*27450*/  ISETP.NE.AND P0, PT, R4, RZ, PT ;  /* 0x000000ff0400720c */ /* 0x000fda0003f05270 */
[----:B------:R-:W-:Y:S05]  /*27460*/  @P0 BRA `(.L_x_2625) ;  /* 0x0000003400100947 */ /* 0x000fea0003800000 */
[----:B------:R-:W2:Y:S01]  /*27470*/  S2R R2, SR_LANEID ;  /* 0x0000000000027919 */ /* 0x000ea20000000000 */
[----:B------:R-:W-:Y:S01]  /*27480*/  VOTEU.ANY UR4, UPT, PT ;  /* 0x0000000000047886 */ /* 0x000fe200038e0100 */
[----:B------:R-:W3:Y:S01]  /*27490*/  LDC.64 R4, c[0x0][0xc60] ;  /* 0x00031800ff047b82 */ /* 0x000ee20000000a00 */
[----:B------:R-:W2:Y:S02]  /*274a0*/  FLO.U32 R0, UR4 ;  /* 0x0000000400007d00 */ /* 0x000ea400080e0000 */
[----:B--2---:R-:W-:-:S06]  /*274b0*/  ISETP.EQ.U32.AND P0, PT, R0, R2, PT ;  /* 0x000000020000720c */ /* 0x004fcc0003f02070 */
[----:B------:R-:W3:Y:S07]  /*274c0*/  POPC R2, UR4 ;  /* 0x0000000400027d09 */ /* 0x000eee0008000000 */
[----:B---3--:R-:W2:Y:S04]  /*274d0*/  @P0 ATOMG.E.ADD.STRONG.GPU PT, R2, desc[UR54][R4.64], R2 ;  /* 0x00000002040209a8 */ /* 0x008ea800081ee1f6 */
[----:B--2---:R2:W3:Y:S02]  /*274e0*/  SHFL.IDX PT, R2, R2, R0, 0x1f ;  /* 0x00001f0002027589 */ /* 0x0044e400000e0000 */
[----:B--2---:R-:W2:Y:S02]  /*274f0*/  S2R R0, SR_LTMASK ;  /* 0x0000000000007919 */ /* 0x004ea40000003900 */
[----:B--2---:R-:W-:-:S06]  /*27500*/  LOP3.LUT R0, R0, UR4, RZ, 0xc0, !PT ;  /* 0x0000000400007c12 */ /* 0x004fcc000f8ec0ff */
[----:B------:R-:W3:Y:S02]  /*27510*/  POPC R0, R0 ;  /* 0x0000000000007309 */ /* 0x000ee40000000000 */
[----:B---3--:R-:W-:Y:S01]  /*27520*/  IADD3 R16, R2, UR38, R0 ;  /* 0x0000002602107c10 */ /* 0x008fe2000fffe000 */
[----:B------:R-:W-:Y:S06]  /*27530*/  BRA `(.L_x_2625) ;  /* 0x0000003000dc7947 */ /* 0x000fec0003800000 */
.L_x_2624:
        /* <DEDUP_REMOVED lines=9> */
[----:B------:R-:W-:Y:S01]  /*275d0*/  IMAD.U32 R4, RZ, RZ, UR6 ;  /* 0x00000006ff047e24 */ /* 0x000fe2000f8e00ff */
[----:B------:R-:W-:Y:S01]  /*275e0*/  MOV R7, UR9 ;  /* 0x0000000900077c02 */ /* 0x000fe20008000f00 */
[----:B------:R-:W2:Y:S01]  /*275f0*/  LDC.64 R2, c[0x4][R2] ;  /* 0x0100000002027b82 */ /* 0x000ea20000000a00 */
[----:B------:R-:W-:Y:S02]  /*27600*/  IMAD.U32 R5, RZ, RZ, UR7 ;  /* 0x00000007ff057e24 */ /* 0x000fe4000f8e00ff */
[----:B------:R-:W-:Y:S02]  /*27610*/  IMAD.U32 R6, RZ, RZ, UR8 ;  /* 0x00000008ff067e24 */ /* 0x000fe4000f8e00ff */
[----:B------:R-:W-:-:S02]  /*27620*/  IMAD.U32 R10, RZ, RZ, UR4 ;  /* 0x00000004ff0a7e24 */ /* 0x000fc4000f8e00ff */
[----:B-1----:R-:W-:Y:S02]  /*27630*/  IMAD.U32 R11, RZ, RZ, UR5 ;  /* 0x00000005ff0b7e24 */ /* 0x002fe4000f8e00ff */
[----:B------:R-:W-:Y:S02]  /*27640*/  IMAD.MOV.U32 R8, RZ, RZ, 0x70 ;  /* 0x00000070ff087424 */ /* 0x000fe400078e00ff */
[----:B------:R-:W-:Y:S02]  /*27650*/  IMAD.MOV.U32 R12, RZ, RZ, 0x1 ;  /* 0x00000001ff0c7424 */ /* 0x000fe400078e00ff */
[----:B------:R-:W-:-:S07]  /*27660*/  IMAD.MOV.U32 R13, RZ, RZ, RZ ;  /* 0x000000ffff0d7224 */ /* 0x000fce00078e00ff */
[----:B------:R-:W-:-:S07]  /*27670*/  LEPC R20, `(.L_x_2627) ;  /* 0x000000001014794e */ /* 0x000fce0000000000 */
[----:B0-2---:R-:W-:Y:S05]  /*27680*/  CALL.ABS.NOINC R2 ;  /* 0x0000000002007343 */ /* 0x005fea0003c00000 */
.L_x_2627:
[----:B------:R-:W-:Y:S05]  /*27690*/  BSYNC B6 ;  /* 0x0000000000067941 */ /* 0x000fea0003800000 */
.L_x_2626:
[----:B------:R-:W2:Y:S04]  /*276a0*/  LDL R0, [R1+0x4] ;  /* 0x0000040001007983 */ /* 0x000ea80000100800 */
[----:B------:R-:W3:Y:S01]  /*276b0*/  LDL.LU R2, [R1+0x10] ;  /* 0x0000100001027983 */ /* 0x000ee20000300800 */
[----:B------:R-:W-:Y:S01]  /*276c0*/  BSSY B6, `(.L_x_2628) ;  /* 0x0000017000067945 */ /* 0x000fe20003800000 */
[----:B--2---:R-:W-:-:S04]  /*276d0*/  IADD3 R0, R0, 0xa400, RZ ;  /* 0x0000a40000007810 */ /* 0x004fc80007ffe0ff */
[----:B------:R-:W-:Y:S02]  /*276e0*/  LOP3.LUT P0, RZ, R0, 0x3ff, RZ, 0xc0, !PT ;  /* 0x000003ff00ff7812 */ /* 0x000fe4000780c0ff */
[----:B---3--:R-:W-:-:S11]  /*276f0*/  LOP3.LUT R2, R2, 0xfffffffe, RZ, 0xc0, !PT ;  /* 0xfffffffe02027812 */ /* 0x008fd600078ec0ff */
[----:B------:R-:W-:-:S05]  /*27700*/  @P0 LOP3.LUT R2, R2, 0x1, RZ, 0xfc, !PT ;  /* 0x0000000102020812 */ /* 0x000fca00078efcff */
[----:B------:R2:W-:Y:S01]  /*27710*/  STL [R1+0x10], R2 ;  /* 0x0000100201007387 */ /* 0x0005e20000100800 */
[----:B------:R-:W-:Y:S05]  /*27720*/  @!P0 BRA `(.L_x_2629) ;  /* 0x0000000000408947 */ /* 0x000fea0003800000 */
[----:B--2---:R-:W-:Y:S01]  /*27730*/  MOV R2, 0x0 ;  /* 0x0000000000027802 */ /* 0x004fe20000000f00 */
[----:B------:R-:W-:Y:S01]  /*27740*/  ULDC.64 UR6, c[0x4][0xa0] ;  /* 0x0100280000067ab9 */ /* 0x000fe20000000a00 */
[----:B------:R-:W-:Y:S01]  /*27750*/  ULDC.64 UR8, c[0x4][0xa8] ;  /* 0x01002a0000087ab9 */ /* 0x000fe20000000a00 */
[----:B------:R-:W-:Y:S01]  /*27760*/  ULDC.64 UR4, c[0x4][0x10] ;  /* 0x0100040000047ab9 */ /* 0x000fe20000000a00 */
[----:B------:R-:W-:Y:S01]  /*27770*/  IMAD.U32 R4, RZ, RZ, UR6 ;  /* 0x00000006ff047e24 */ /* 0x000fe2000f8e00ff */
[----:B-1----:R-:W-:Y:S01]  /*27780*/  MOV R11, UR5 ;  /* 0x00000005000b7c02 */ /* 0x002fe20008000f00 */
[----:B------:R-:W1:Y:S01]  /*27790*/  LDC.64 R2, c[0x4][R2] ;  /* 0x0100000002027b82 */ /* 0x000e620000000a00 */
[----:B------:R-:W-:Y:S02]  /*277a0*/  IMAD.U32 R5, RZ, RZ, UR7 ;  /* 0x00000007ff057e24 */ /* 0x000fe4000f8e00ff */
[----:B------:R-:W-:Y:S02]  /*277b0*/  IMAD.U32 R6, RZ, RZ, UR8 ;  /* 0x00000008ff067e24 */ /* 0x000fe4000f8e00ff */
[----:B------:R-:W-:-:S02]  /*277c0*/  IMAD.U32 R7, RZ, RZ, UR9 ;  /* 0x00000009ff077e24 */ /* 0x000fc4000f8e00ff */
[----:B------:R-:W-:Y:S02]  /*277d0*/  IMAD.U32 R10, RZ, RZ, UR4 ;  /* 0x00000004ff0a7e24 */ /* 0x000fe4000f8e00ff */
[----:B------:R-:W-:Y:S02]  /*277e0*/  IMAD.MOV.U32 R8, RZ, RZ, 0x70 ;  /* 0x00000070ff087424 */ /* 0x000fe400078e00ff */
[----:B------:R-:W-:Y:S02]  /*277f0*/  IMAD.MOV.U32 R12, RZ, RZ, 0x1 ;  /* 0x00000001ff0c7424 */ /* 0x000fe400078e00ff */
[----:B------:R-:W-:-:S07]  /*27800*/  IMAD.MOV.U32 R13, RZ, RZ, RZ ;  /* 0x000000ffff0d7224 */ /* 0x000fce00078e00ff */
[----:B------:R-:W-:-:S07]  /*27810*/  LEPC R20, `(.L_x_2629) ;  /* 0x000000001014794e */ /* 0x000fce0000000000 */
[----:B01----:R-:W-:Y:S05]  /*27820*/  CALL.ABS.NOINC R2 ;  /* 0x0000000002007343 */ /* 0x003fea0003c00000 */
.L_x_2629:
[----:B------:R-:W-:Y:S05]  /*27830*/  BSYNC B6 ;  /* 0x0000000000067941 */ /* 0x000fea0003800000 */
.L_x_2628:
[----:B--2---:R-:W2:Y:S01]  /*27840*/  LDL R2, [R1+0x4] ;  /* 0x0000040001027983 */ /* 0x004ea20000100800 */
        /* <DEDUP_REMOVED lines=11> */
[----:B------:R-:W-:Y:S01]  /*27900*/  IMAD.U32 R6, RZ, RZ, UR8 ;  /* 0x00000008ff067e24 */ /* 0x000fe2000f8e00ff */
[----:B------:R-:W-:Y:S01]  /*27910*/  MOV R12, 0x1 ;  /* 0x00000001000c7802 */ /* 0x000fe20000000f00 */
[----:B------:R-:W-:Y:S02]  /*27920*/  IMAD.U32 R7, RZ, RZ, UR9 ;  /* 0x00000009ff077e24 */ /* 0x000fe4000f8e00ff */
[----:B------:R-:W-:-:S02]  /*27930*/  IMAD.U32 R10, RZ, RZ, UR4 ;  /* 0x00000004ff0a7e24 */ /* 0x000fc4000f8e00ff */
[----:B-1----:R-:W-:Y:S02]  /*27940*/  IMAD.U32 R11, RZ, RZ, UR5 ;  /* 0x00000005ff0b7e24 */ /* 0x002fe4000f8e00ff */
[----:B------:R-:W-:Y:S02]  /*27950*/  IMAD.MOV.U32 R8, RZ, RZ, 0x70 ;  /* 0x00000070ff087424 */ /* 0x000fe400078e00ff */
[----:B------:R-:W-:-:S07]  /*27960*/  IMAD.MOV.U32 R13, RZ, RZ, RZ ;  /* 0x000000ffff0d7224 */ /* 0x000fce00078e00ff */
[----:B------:R-:W-:-:S07]  /*27970*/  LEPC R20, `(.L_x_2631) ;  /* 0x000000001014794e */ /* 0x000fce0000000000 */
[----:B0-2---:R-:W-:Y:S05]  /*27980*/  CALL.ABS.NOINC R2 ;  /* 0x0000000002007343 */ /* 0x005fea0003c00000 */
.L_x_2631:
[----:B------:R-:W-:Y:S05]  /*27990*/  BSYNC B6 ;  /* 0x0000000000067941 */ /* 0x000fea0003800000 */
.L_x_2630:
        /* <DEDUP_REMOVED lines=20> */
.L_x_2633:
[----:B------:R-:W-:Y:S05]  /*27ae0*/  BSYNC B6 ;  /* 0x0000000000067941 */ /* 0x000fea0003800000 */
.L_x_2632:
        /* <DEDUP_REMOVED lines=9> */
[----:B----4-:R2:W3:Y:S02]  /*27b80*/  @P0 LDG.E R8, desc[UR54][R2.64] ;  /* 0x0000003602080981 */ /* 0x0104e4000c1e1900 */
[----:B--2---:R-:W2:Y:S01]  /*27b90*/  LDC.64 R2, c[0x0][0x418] ;  /* 0x00010600ff027b82 */ /* 0x004ea20000000a00 */
[----:B---3--:R-:W-:Y:S01]  /*27ba0*/  SHF.R.S32.HI R9, RZ, 0x1f, R8 ;  /* 0x0000001fff097819 */ /* 0x008fe20000011408 */
[----:B------:R3:W-:Y:S01]  /*27bb0*/  @P0 STL [R1+0x1c], R8 ;  /* 0x00001c0801000387 */ /* 0x0007e20000100800 */
[----:B--2---:R-:W-:Y:S01]  /*27bc0*/  LOP3.LUT P0, RZ, R2, UR4, RZ, 0xfc, !PT ;  /* 0x0000000402ff7c12 */ /* 0x004fe2000f80fcff */
[----:B------:R-:W-:Y:S02]  /*27bd0*/  UMOV UR4, 0xffffffff ;  /* 0xffffffff00047882 */ /* 0x000fe40000000000 */
[----:B------:R3:W-:Y:S01]  /*27be0*/  STL [R1+0x20], R9 ;  /* 0x0000200901007387 */ /* 0x0007e20000100800 */
[----:B------:R-:W-:-:S04]  /*27bf0*/  LOP3.LUT P0, RZ, R3, UR5, RZ, 0xfc, P0 ;  /* 0x0000000503ff7c12 */ /* 0x000fc8000800fcff */
[----:B------:R-:W-:Y:S01]  /*27c00*/  SEL R0, R8, RZ, !P0 ;  /* 0x000000ff08007207 */ /* 0x000fe20004000000 */
[----:B------:R-:W-:Y:S08]  /*27c10*/  BRA.DIV UR4, `(.L_x_2634) ;  /* 0x0000005e040c7947 */ /* 0x000ff0000b800000 */
[----:B------:R-:W2:Y:S02]  /*27c20*/  S2R R4, SR_TID.X ;  /* 0x0000000000047919 */ /* 0x000ea40000002100 */
[----:B--2---:R-:W-:-:S04]  /*27c30*/  SHF.R.U32.HI R4, RZ, 0x5, R4 ;  /* 0x00000005ff047819 */ /* 0x004fc80000011604 */
[----:B------:R-:W-:-:S05]  /*27c40*/  LOP3.LUT R4, R4, 0x3, RZ, 0xc0, !PT ;  /* 0x0000000304047812 */ /* 0x000fca00078ec0ff */
[----:B0-----:R0:W2:Y:S02]  /*27c50*/  SHFL.IDX PT, R14, R4, RZ, 0x1f ;  /* 0x00001fff040e7589 */ /* 0x0010a400000e0000 */
.L_x_2790:
[----:B0-----:R-:W4:Y:S01]  /*27c60*/  LDL.LU R4, [R1+0x10] ;  /* 0x0000100001047983 */ /* 0x001f220000300800 */
[----:B------:R-:W-:Y:S02]  /*27c70*/  PLOP3.LUT P1, PT, PT, PT, PT, 0x8, 0x0 ;  /* 0x000000000000781c */ /* 0x000fe40003f2e170 */
[----:B--2---:R-:W-:Y:S01]  /*27c80*/  ISETP.NE.AND P0, PT, R14, RZ, PT ;  /* 0x000000ff0e00720c */ /* 0x004fe20003f05270 */
[----:B------:R0:W-:Y:S01]  /*27c90*/  STL [R1], R0 ;  /* 0x0000000001007387 */ /* 0x0001e20000100800 */
[----:B----4-:R-:W-:-:S09]  /*27ca0*/  LOP3.LUT R4, R4, 0xfffffffe, RZ, 0xc0, !PT ;  /* 0xfffffffe04047812 */ /* 0x010fd200078ec0ff */
[----:B------:R-:W-:-:S05]  /*27cb0*/  @P1 LOP3.LUT R4, R4, 0x1, RZ, 0xfc, !PT ;  /* 0x0000000104041812 */ /* 0x000fca00078efcff */
[----:B------:R0:W-:Y:S01]  /*27cc0*/  STL [R1+0x10], R4 ;  /* 0x0000100401007387 */ /* 0x0001e20000100800 */
[----:B------:R-:W-:Y:S05]  /*27cd0*/  @P0 BRA `(.L_x_2635) ;  /* 0x0000000400b00947 */ /* 0x000fea0003800000 */
[----:B------:R-:W-:-:S03]  /*27ce0*/  UMOV UR4, 0xffffffff ;  /* 0xffffffff00047882 */ /* 0x000fc60000000000 */
[----:B------:R-:W-:Y:S05]  /*27cf0*/  BRA.DIV UR4, `(.L_x_2636) ;  /* 0x0000005e04087947 */ /* 0x000fea000b800000 */
[----:B------:R-:W-:-:S13]  /*27d00*/  ELECT P6, URZ, PT ;  /* 0x00000000003f782f */ /* 0x000fda00038c0000 */
.L_x_2793:
        /* <DEDUP_REMOVED lines=10> */
[----:B0-----:R-:W-:Y:S01]  /*27db0*/  @P0 IMAD.HI.U32 R6, R0, R4, RZ ;  /* 0x0000000400060227 */ /* 0x001fe200078e00ff */
[----:B------:R-:W-:-:S04]  /*27dc0*/  MOV R4, R0 ;  /* 0x0000000000047202 */ /* 0x000fc80000000f00 */
        /* <DEDUP_REMOVED lines=12> */
.L_x_2637:
[----:B---3--:R-:W2:Y:S04]  /*27e90*/  LDL R9, [R1+0x4] ;  /* 0x0000040001097983 */ /* 0x008ea80000100800 */
        /* <DEDUP_REMOVED lines=9> */
.L_x_2794:
        /* <DEDUP_REMOVED lines=8> */
.L_x_2639:
        /* <DEDUP_REMOVED lines=19> */
[----:B------:R-:W3:Y:S02]  /*280e0*/  SYNCS.PHASECHK.TRANS64.TRYWAIT P0, [R2+URZ+0x29840], R3 ;  /* 0x02984003020075a7 */ /* 0x000ee4000800017f */
[----:B--23--:R-:W-:Y:S05]  /*280f0*/  @!P0 BRA `(.L_x_2640) ;  /* 0x00000058003c8947 */ /* 0x00cfea0003800000 */
.L_x_2795:
        /* <DEDUP_REMOVED lines=8> */
.L_x_2641:
[----:B------:R-:W3:Y:S04]  /*28180*/  LDL R6, [R1+0x4] ;  /* 0x0000040001067983 */ /* 0x000ee80000100800 */
[----:B------:R-:W3:Y:S04]  /*28190*/  LDL R5, [R1+0x8] ;  /* 0x0000080001057983 */ /* 0x000ee80000100800 */
[----:B------:R-:W4:Y:S04]  /*281a0*/  LDL R4, [R1] ;  /* 0x0000000001047983 */ /* 0x000f280000100800 */
[----:B0-2---:R-:W2:Y:S01]  /*281b0*/  LDL.LU R3, [R1+0x10] ;  /* 0x0000100001037983 */ /* 0x005ea20000300800 */
        /* <DEDUP_REMOVED lines=11> */
[----:B---3--:R-:W-:Y:S01]  /*28270*/  IMAD R0, R5, 0x7800, R6 ;  /* 0x0000780005007824 */ /* 0x008fe200078e0206 */
[----:B----4-:R-:W-:-:S04]  /*28280*/  R2UR UR13, R4 ;  /* 0x00000000040d72ca */ /* 0x010fc800000e0000 */
[----:B------:R-:W-:Y:S02]  /*28290*/  R2UR UR8, R0 ;  /* 0x00000000000872ca */ /* 0x000fe400000e0000 */
[----:B--2---:R-:W-:-:S04]  /*282a0*/  LOP3.LUT R3, R3, 0xfffffffe, RZ, 0xc0, !PT ;  /* 0xfffffffe03037812 */ /* 0x004fc800078ec0ff */
        /* <DEDUP_REMOVED lines=15> */
.L_x_2635:
[----:B------:R-:W2:Y:S04]  /*283a0*/  LDL R2, [R1+0x4] ;  /* 0x0000040001027983 */ /* 0x000ea80000100800 */
[----:B------:R-:W4:Y:S04]  /*283b0*/  LDL.LU R3, [R1+0x3c] ;  /* 0x00003c0001037983 */ /* 0x000f280000300800 */
[----:B------:R-:W5:Y:S04]  /*283c0*/  LDL.LU R5, [R1+0x30] ;  /* 0x0000300001057983 */ /* 0x000f680000300800 */
[----:B0-----:R-:W3:Y:S01]  /*283d0*/  LDL.LU R4, [R1+0x50] ;  /* 0x0000500001047983 */ /* 0x001ee20000300800 */
[----:B------:R-:W-:Y:S05]  /*283e0*/  WARPSYNC.ALL ;  /* 0x0000000000007948 */ /* 0x000fea0003800000 */
[----:B------:R-:W-:Y:S01]  /*283f0*/  ULDC.64 UR4, c[0x0][0x298] ;  /* 0x0000a60000047ab9 */ /* 0x000fe20000000a00 */
[----:B------:R-:W-:Y:S01]  /*28400*/  ULDC.64 UR6, c[0x0][0xa00] ;  /* 0x0002800000067ab9 */ /* 0x000fe20000000a00 */
[----:B------:R-:W-:Y:S01]  /*28410*/  BSSY B6, `(.L_x_2642) ;  /* 0x0000024000067945 */ /* 0x000fe20003800000 */
[----:B------:R-:W-:Y:S01]  /*28420*/  BAR.SYNC.DEFER_BLOCKING 0x8, 0x180 ;  /* 0x0206000000007b1d */ /* 0x000fe20000010000 */
[----:B------:R-:W-:-:S04]  /*28430*/  ISETP.NE.U32.AND P0, PT, RZ, UR6, PT ;  /* 0x00000006ff007c0c */ /* 0x000fc8000bf05070 */
[----:B------:R-:W-:Y:S02]  /*28440*/  ISETP.NE.AND.EX P0, PT, RZ, UR7, PT, P0 ;  /* 0x00000007ff007c0c */ /* 0x000fe4000bf05300 */
[----:B--2---:R-:W-:Y:S02]  /*28450*/  IADD3 R2, R2, 0x14400, RZ ;  /* 0x0001440002027810 */ /* 0x004fe40007ffe0ff */
[----:B----4-:R-:W-:Y:S02]  /*28460*/  SHF.R.S32.HI R0, RZ, 0x1f, R3 ;  /* 0x0000001fff007819 */ /* 0x010fe40000011403 */
[----:B------:R-:W-:Y:S02]  /*28470*/  LOP3.LUT P1, RZ, R2, 0x1bf, RZ, 0xc0, !PT ;  /* 0x000001bf02ff7812 */ /* 0x000fe4000782c0ff */
[----:B-----5:R-:W-:Y:S01]  /*28480*/  SEL R5, R5, RZ, !P0 ;  /* 0x000000ff05057207 */ /* 0x020fe20004000000 */
[----:B------:R-:W-:Y:S01]  /*28490*/  IMAD R0, R0, UR4, RZ ;  /* 0x0000000400007c24 */ /* 0x000fe2000f8e02ff */
[----:B---3--:R-:W-:-:S03]  /*284a0*/  SEL R4, R4, RZ, !P0 ;  /* 0x000000ff04047207 */ /* 0x008fc60004000000 */
        /* <DEDUP_REMOVED lines=25> */
[----:B0-----:R-:W-:Y:S05]  /*28640*/  CALL.ABS.NOINC R2 ;  /* 0x0000000002007343 */ /* 0x001fea0003c00000 */
.L_x_2643:
[----:B------:R-:W-:Y:S05]  /*28650*/  BSYNC B6 ;  /* 0x0000000000067941 */ /* 0x000fea0003800000 */
.L_x_2642:
[----:B--2---:R-:W2:Y:S01]  /*28660*/  LDL.LU R5, [R1+0x3c] ;  /* 0x00003c0001057983 */ /* 0x004ea20000300800 */
[----:B------:R-:W-:Y:S01]  /*28670*/  ULDC.64 UR4, c[0x0][0x2d8] ;  /* 0x0000b60000047ab9 */ /* 0x000fe20000000a00 */
[----:B------:R-:W0:Y:S01]  /*28680*/  LDC R8, c[0x0][0x448] ;  /* 0x00011200ff087b82 */ /* 0x000e220000000800 */
[----:B------:R-:W-:Y:S01]  /*28690*/  ULDC.64 UR6, c[0x0][0x280] ;  /* 0x0000a00000067ab9 */ /* 0x000fe20000000a00 */
[----:B------:R-:W2:Y:S04]  /*286a0*/  LDL.LU.64 R2, [R1+0x48] ;  /* 0x0000480001027983 */ /* 0x000ea80000300a00 */
[----:B------:R-:W3:Y:S04]  /*286b0*/  LDL.LU R0, [R1+0x50] ;  /* 0x0000500001007983 */ /* 0x000ee80000300800 */
[----:B------:R-:W4:Y:S04]  /*286c0*/  LDL.LU R6, [R1+0x58] ;  /* 0x0000580001067983 */ /* 0x000f280000300800 */
[----:B------:R-:W4:Y:S01]  /*286d0*/  LDL.LU R4, [R1+0x30] ;  /* 0x0000300001047983 */ /* 0x000f220000300800 */
[----:B------:R-:W1:Y:S01]  /*286e0*/  S2R R9, SR_TID.X ;  /* 0x0000000000097919 */ /* 0x000e620000002100 */
[----:B0-----:R-:W-:Y:S01]  /*286f0*/  ISETP.NE.AND P0, PT, R8, 0x1, PT ;  /* 0x000000010800780c */ /* 0x001fe20003f05270 */
[----:B-1----:R-:W-:-:S05]  /*28700*/  IMAD.SHL.U32 R9, R9, 0x10, RZ ;  /* 0x0000001009097824 */ /* 0x002fca00078e00ff */
[----:B------:R-:W-:-:S04]  /*28710*/  LOP3.LUT R9, R9, 0x30, RZ, 0xc0, !PT ;  /* 0x0000003009097812 */ /* 0x000fc800078ec0ff */
[C---:B------:R-:W-:Y:S02]  /*28720*/  LOP3.LUT R11, R9.reuse, 0x40, RZ, 0xfc, !PT ;  /* 0x00000040090b7812 */ /* 0x040fe400078efcff */
[----:B------:R-:W-:Y:S01]  /*28730*/  LOP3.LUT R9, R9, 0x80, RZ, 0xfc, !PT ;  /* 0x0000008009097812 */ /* 0x000fe200078efcff */
[----:B--2---:R-:W-:Y:S02]  /*28740*/  IMAD.MOV.U32 R3, RZ, RZ, R5 ;  /* 0x000000ffff037224 */ /* 0x004fe400078e0005 */
[----:B------:R-:W0:Y:S01]  /*28750*/  S2R R5, SR_TID.X ;  /* 0x0000000000057919 */ /* 0x000e220000002100 */
[----:B---3--:R-:W-:Y:S02]  /*28760*/  IMAD R0, R0, UR4, RZ ;  /* 0x0000000400007c24 */ /* 0x008fe4000f8e02ff */
[----:B------:R-:W-:-:S04]  /*28770*/  IMAD.WIDE.U32 R2, R18, UR4, R2 ;  /* 0x0000000412027c25 */ /* 0x000fc8000f8e0002 */
[----:B------:R-:W-:Y:S01]  /*28780*/  IMAD R0, R18, UR5, R0 ;  /* 0x0000000512007c24 */ /* 0x000fe2000f8e0200 */
[----:B------:R-:W-:-:S04]  /*28790*/  ULDC.64 UR4, c[0x0][0x2e0] ;  /* 0x0000b80000047ab9 */ /* 0x000fc80000000a00 */
[----:B------:R-:W-:Y:S01]  /*287a0*/  IADD3 R3, R3, R0, RZ ;  /* 0x0000000003037210 */ /* 0x000fe20007ffe0ff */
[----:B----4-:R-:W-:Y:S02]  /*287b0*/  IMAD R0, R6, UR4, RZ ;  /* 0x0000000406007c24 */ /* 0x010fe4000f8e02ff */
[----:B------:R-:W1:Y:S02]  /*287c0*/  @P0 LDC R6, c[0x0][0x450] ;  /* 0x00011400ff060b82 */ /* 0x000e640000000800 */
[C---:B------:R-:W-:Y:S02]  /*287d0*/  IMAD R0, R4.reuse, UR5, R0 ;  /* 0x0000000504007c24 */ /* 0x040fe4000f8e0200 */
[----:B------:R-:W-:Y:S01]  /*287e0*/  IMAD.WIDE.U32 R2, R4, UR4, R2 ;  /* 0x0000000404027c25 */ /* 0x000fe2000f8e0002 */
[----:B------:R-:W-:Y:S01]  /*287f0*/  ULDC.64 UR4, c[0x0][0x2d0] ;  /* 0x0000b40000047ab9 */ /* 0x000fe20000000a00 */
[----:B------:R-:W2:Y:S02]  /*28800*/  S2R R4, SR_TID.X ;  /* 0x0000000000047919 */ /* 0x000ea40000002100 */
[----:B------:R-:W-:Y:S01]  /*28810*/  IMAD.IADD R3, R3, 0x1, R0 ;  /* 0x0000000103037824 */ /* 0x000fe200078e0200 */
[----:B0-----:R-:W-:-:S04]  /*28820*/  LOP3.LUT R5, R5, 0x7f, RZ, 0xc0, !PT ;  /* 0x0000007f05057812 */ /* 0x001fc800078ec0ff */
[----:B------:R-:W-:Y:S01]  /*28830*/  SHF.R.U32.HI R5, RZ, 0x2, R5 ;  /* 0x00000002ff057819 */ /* 0x000fe20000011605 */
[----:B--2---:R-:W-:-:S05]  /*28840*/  IMAD.SHL.U32 R4, R4, 0x20, RZ ;  /* 0x0000002004047824 */ /* 0x004fca00078e00ff */
[----:B------:R-:W-:Y:S02]  /*28850*/  LOP3.LUT R4, R5, 0x60, R4, 0xf8, !PT ;  /* 0x0000006005047812 */ /* 0x000fe400078ef804 */
[----:B------:R-:W0:Y:S03]  /*28860*/  @P0 LDC R5, c[0x0][0x44c] ;  /* 0x00011300ff050b82 */ /* 0x000e260000000800 */
[----:B------:R-:W-:-:S04]  /*28870*/  IMAD R4, R17, 0x80, R4 ;  /* 0x0000008011047824 */ /* 0x000fc800078e0204 */
        /* <DEDUP_REMOVED lines=9> */
[----:B------:R-:W-:Y:S01]  /*28910*/  ULDC.64 UR4, c[0x0][0x2c8] ;  /* 0x0000b20000047ab9 */ /* 0x000fe20000000a00 */
[----:B------:R-:W0:Y:S03]  /*28920*/  S2R R5, SR_TID.X ;  /* 0x0000000000057919 */ /* 0x000e260000002100 */
[----:B------:R-:W-:Y:S02]  /*28930*/  IADD3 R3, R3, R0, RZ ;  /* 0x0000000003037210 */ /* 0x000fe40007ffe0ff */
        /* <DEDUP_REMOVED lines=8> */
[----:B------:R-:W-:Y:S01]  /*289c0*/  ISETP.GE.AND P1, PT, R11, UR4, PT ;  /* 0x000000040b007c0c */ /* 0x000fe2000bf26270 */
[----:B0-----:R-:W-:-:S05]  /*289d0*/  IMAD.SHL.U32 R10, R5, 0x10, RZ ;  /* 0x00000010050a7824 */ /* 0x001fca00078e00ff */
[----:B------:R-:W-:-:S04]  /*289e0*/  LOP3.LUT R10, R10, 0x30, RZ, 0xc0, !PT ;  /* 0x000000300a0a7812 */ /* 0x000fc800078ec0ff */
[----:B------:R-:W-:Y:S01]  /*289f0*/  ISETP.GE.AND P0, PT, R10, UR4, PT ;  /* 0x000000040a007c0c */ /* 0x000fe2000bf06270 */
[----:B------:R-:W-:Y:S01]  /*28a00*/  UMOV UR4, 0xffffffff ;  /* 0xffffffff00047882 */ /* 0x000fe20000000000 */
[----:B------:R-:W-:Y:S02]  /*28a10*/  IADD3.X R2, R7, UR7, R2, P3, !PT ;  /* 0x0000000707027c10 */ /* 0x000fe40009ffe402 */
[----:B-1----:R-:W-:Y:S09]  /*28a20*/  BRA.DIV UR4, `(.L_x_2644) ;  /* 0x0000005204047947 */ /* 0x002ff2000b800000 */
[----:B------:R-:W0:Y:S02]  /*28a30*/  S2R R5, SR_TID.X ;  /* 0x0000000000057919 */ /* 0x000e240000002100 */
[----:B0-----:R-:W-:Y:S02]  /*28a40*/  LOP3.LUT R6, R5, 0x7f, RZ, 0xc0, !PT ;  /* 0x0000007f05067812 */ /* 0x001fe400078ec0ff */
[----:B------:R-:W2:Y:S02]  /*28a50*/  LDL.LU R5, [R1+0x40] ;  /* 0x0000400001057983 */ /* 0x000ea40000300800 */
[----:B------:R-:W-:Y:S02]  /*28a60*/  SHF.R.U32.HI R6, RZ, 0x2, R6 ;  /* 0x00000002ff067819 */ /* 0x000fe40000011606 */
[----:B------:R-:W-:Y:S03]  /*28a70*/  SHFL.IDX PT, R4, R2, RZ, 0x1c1f ;  /* 0x001c1fff02047589 */ /* 0x000fe600000e0000 */
[----:B------:R-:W-:-:S02]  /*28a80*/  IMAD R17, R17, 0x80, R6 ;  /* 0x0000008011117824 */ /* 0x000fc400078e0206 */
[----:B------:R-:W-:Y:S01]  /*28a90*/  SHFL.IDX PT, R6, R2, 0x1, 0x1c1f ;  /* 0x003c1f0002067f89 */ /* 0x000fe200000e0000 */
[----:B--2---:R-:W-:-:S03]  /*28aa0*/  IMAD R0, R5, R8, RZ ;  /* 0x0000000805007224 */ /* 0x004fc600078e02ff */
[----:B------:R-:W0:Y:S02]  /*28ab0*/  SHFL.IDX PT, R5, R3, RZ, 0x1c1f ;  /* 0x001c1fff03057589 */ /* 0x000e2400000e0000 */
[----:B------:R-:W-:-:S13]  /*28ac0*/  ISETP.GE.AND P4, PT, R17, R0, PT ;  /* 0x000000001100720c */ /* 0x000fda0003f86270 */
[----:B0-----:R-:W-:-:S05]  /*28ad0*/  @!P4 IADD3 R5, P3, R10, R5, RZ ;  /* 0x000000050a05c210 */ /* 0x001fca0007f7e0ff */
[----:B------:R-:W-:-:S05]  /*28ae0*/  @!P4 IMAD.X R4, RZ, RZ, R4, P3 ;  /* 0x000000ffff04c224 */ /* 0x000fca00018e0604 */
[----:B------:R-:W-:-:S04]  /*28af0*/  @!P4 LOP3.LUT R5, R5, R4, RZ, 0x3c, !PT ;  /* 0x000000040505c212 */ /* 0x000fc800078e3cff */
[----:B------:R-:W-:-:S04]  /*28b00*/  @!P4 LOP3.LUT R4, R5, R4, RZ, 0x3c, !PT ;  /* 0x000000040504c212 */ /* 0x000fc800078e3cff */
[----:B------:R-:W-:-:S05]  /*28b10*/  @!P4 LOP3.LUT R5, R5, R4, RZ, 0x3c, !PT ;  /* 0x000000040505c212 */ /* 0x000fca00078e3cff */
[----:B-----5:R-:W-:Y:S04]  /*28b20*/  @!P4 LDGSTS.E.BYPASS.LTC128B.128 [R9+0x14400], desc[UR54][R4.64], !P0 ;  /* 0x144000000409cfae */ /* 0x020fe8000c101d76 */
[----:B------:R-:W-:Y:S04]  /*28b30*/  @!P4 LDGSTS.E.BYPASS.LTC128B.128 [R9+0x16400], desc[UR54][R4.64+0x40], !P1 ;  /* 0x164000400409cfae */ /* 0x000fe8000c901d76 */
[----:B------:R0:W-:Y:S02]  /*28b40*/  @!P4 LDGSTS.E.BYPASS.LTC128B.128 [R9+0x18400], desc[UR54][R4.64+0x80], !P2 ;  /* 0x184000800409cfae */ /* 0x0001e4000d101d76 */
[----:B0-----:R-:W-:-:S05]  /*28b50*/  VIADD R4, R17, 0x20 ;  /* 0x0000002011047836 */ /* 0x001fca0000000000 */
[----:B------:R-:W-:Y:S02]  /*28b60*/  ISETP.GE.AND P3, PT, R4, R0, PT ;  /* 0x000000000400720c */ /* 0x000fe40003f66270 */
[----:B------:R-:W0:Y:S11]  /*28b70*/  SHFL.IDX PT, R4, R3, 0x1, 0x1c1f ;  /* 0x003c1f0003047f89 */ /* 0x000e3600000e0000 */
[----:B0-----:R-:W-:-:S04]  /*28b80*/  @!P3 IADD3 R5, P4, R10, R4, RZ ;  /* 0x000000040a05b210 */ /* 0x001fc80007f9e0ff */
[----:B------:R-:W-:Y:S02]  /*28b90*/  @!P3 IADD3.X R4, RZ, R6, RZ, P4, !PT ;  /* 0x00000006ff04b210 */ /* 0x000fe400027fe4ff */
[----:B------:R-:W-:Y:S02]  /*28ba0*/  SHFL.IDX PT, R6, R2, 0x2, 0x1c1f ;  /* 0x005c1f0002067f89 */ /* 0x000fe400000e0000 */
[----:B------:R-:W-:-:S04]  /*28bb0*/  @!P3 LOP3.LUT R5, R5, R4, RZ, 0x3c, !PT ;  /* 0x000000040505b212 */ /* 0x000fc800078e3cff */
[----:B------:R-:W-:-:S04]  /*28bc0*/  @!P3 LOP3.LUT R4, R5, R4, RZ, 0x3c, !PT ;  /* 0x000000040504b212 */ /* 0x000fc800078e3cff */
[----:B------:R-:W-:-:S05]  /*28bd0*/  @!P3 LOP3.LUT R5, R5, R4, RZ, 0x3c, !PT ;  /* 0x000000040505b212 */ /* 0x000fca00078e3cff */
[----:B------:R-:W-:Y:S04]  /*28be0*/  @!P3 LDGSTS.E.BYPASS.LTC128B.128 [R9+0x14c00], desc[UR54][R4.64], !P0 ;  /* 0x14c000000409bfae */ /* 0x000fe8000c101d76 */
[----:B------:R-:W-:Y:S04]  /*28bf0*/  @!P3 LDGSTS.E.BYPASS.LTC128B.128 [R9+0x16c00], desc[UR54][R4.64+0x40], !P1 ;  /* 0x16c000400409bfae */ /* 0x000fe8000c901d76 */
[----:B------:R0:W-:Y:S02]  /*28c00*/  @!P3 LDGSTS.E.BYPASS.LTC128B.128 [R9+0x18c00], desc[UR54][R4.64+0x80], !P2 ;  /* 0x18c000800409bfae */ /* 0x0001e4000d101d76 */
[----:B0-----:R-:W-:-:S05]  /*28c10*/  VIADD R4, R17, 0x40 ;  /* 0x0000004011047836 */ /* 0x001fca0000000000 */
[----:B------:R-:W-:Y:S02]  /*28c20*/  ISETP.GE.AND P3, PT, R4, R0, PT ;  /* 0x000000000400720c */ /* 0x000fe40003f66270 */
[----:B------:R-:W0:Y:S04]  /*28c30*/  SHFL.IDX PT, R4, R3, 0x2, 0x1c1f ;  /* 0x005c1f0003047f89 */ /* 0x000e2800000e0000 */
[----:B------:R-:W1:Y:S07]  /*28c40*/  SHFL.IDX PT, R3, R3, 0x3, 0x1c1f ;  /* 0x007c1f0003037f89 */ /* 0x000e6e00000e0000 */
[----:B0-----:R-:W-:-:S05]  /*28c50*/  @!P3 IADD3 R5, P4, R10, R4, RZ ;  /* 0x000000040a05b210 */ /* 0x001fca0007f9e0ff */
[----:B------:R-:W-:-:S05]  /*28c60*/  @!P3 IMAD.X R4, RZ, RZ, R6, P4 ;  /* 0x000000ffff04b224 */ /* 0x000fca00020e0606 */
[----:B------:R-:W-:-:S04]  /*28c70*/  @!P3 LOP3.LUT R5, R5, R4, RZ, 0x3c, !PT ;  /* 0x000000040505b212 */ /* 0x000fc800078e3cff */
[----:B------:R-:W-:-:S04]  /*28c80*/  @!P3 LOP3.LUT R4, R5, R4, RZ, 0x3c, !PT ;  /* 0x000000040504b212 */ /* 0x000fc800078e3cff */
[----:B------:R-:W-:-:S05]  /*28c90*/  @!P3 LOP3.LUT R5, R5, R4, RZ, 0x3c, !PT ;  /* 0x000000040505b212 */ /* 0x000fca00078e3cff */
[----:B------:R-:W-:Y:S04]  /*28ca0*/  @!P3 LDGSTS.E.BYPASS.LTC128B.128 [R9+0x15400], desc[UR54][R4.64], !P0 ;  /* 0x154000000409bfae */ /* 0x000fe8000c101d76 */
[----:B------:R-:W-:Y:S04]  /*28cb0*/  @!P3 LDGSTS.E.BYPASS.LTC128B.128 [R9+0x17400], desc[UR54][R4.64+0x40], !P1 ;  /* 0x174000400409bfae */ /* 0x000fe8000c901d76 */
[----:B------:R0:W-:Y:S04]  /*28cc0*/  @!P3 LDGSTS.E.BYPASS.LTC128B.128 [R9+0x19400], desc[UR54][R4.64+0x80], !P2 ;  /* 0x194000800409bfae */ /* 0x0001e8000d101d76 */
[----:B01----:R0:W2:Y:S02]  /*28cd0*/  SHFL.IDX PT, R4, R2, 0x3, 0x1c1f ;  /* 0x007c1f0002047f89 */ /* 0x0030a400000e0000 */
.L_x_2804:
[----:B------:R-:W-:Y:S01]  /*28ce0*/  VIADD R17, R17, 0x60 ;  /* 0x0000006011117836 */ /* 0x000fe20000000000 */
[----:B------:R-:W-:Y:S04]  /*28cf0*/  BSSY B0, `(.L_x_2645) ;  /* 0x000000b000007945 */ /* 0x000fe80003800000 */
[----:B------:R-:W-:-:S13]  /*28d00*/  ISETP.GE.AND P3, PT, R17, R0, PT ;  /* 0x000000001100720c */ /* 0x000fda0003f66270 */
[----:B------:R-:W-:Y:S05]  /*28d10*/  @P3 BRA `(.L_x_2646) ;  /* 0x0000000000203947 */ /* 0x000fea0003800000 */
[----:B0-----:R-:W-:-:S05]  /*28d20*/  IADD3 R2, P3, R10, R3, RZ ;  /* 0x000000030a027210 */ /* 0x001fca0007f7e0ff */
[----:B--2---:R-:W-:-:S05]  /*28d30*/  IMAD.X R3, RZ, RZ, R4, P3 ;  /* 0x000000ffff037224 */ /* 0x004fca00018e0604 */
[----:B------:R-:W-:Y:S01]  /*28d40*/  @!PT LDS RZ, [RZ] ;  /* 0x00000000fffff984 */ /* 0x000fe20000000800 */
[----:B------:R-:W-:Y:S01]  /*28d50*/  @!PT LDS RZ, [RZ] ;  /* 0x00000000fffff984 */ /* 0x000fe20000000800 */
[----:B------:R-:W-:Y:S01]  /*28d60*/  @!PT LDS RZ, [RZ] ;  /* 0x00000000fffff984 */ /* 0x000fe20000000800 */
[----:B------:R1:W-:Y:S04]  /*28d70*/  LDGSTS.E.BYPASS.LTC128B.128 [R9+0x15c00], desc[UR54][R2.64], !P0 ;  /* 0x15c0000002097fae */ /* 0x0003e8000c101d76 */
[----:B------:R1:W-:Y:S04]  /*28d80*/  LDGSTS.E.BYPASS.LTC128B.128 [R9+0x17c00], desc[UR54][R2.64+0x40], !P1 ;  /* 0x17c0004002097fae */ /* 0x0003e8000c901d76 */
[----:B------:R1:W-:Y:S02]  /*28d90*/  LDGSTS.E.BYPASS.LTC128B.128 [R9+0x19c00], desc[UR54][R2.64+0x80], !P2 ;  /* 0x19c0008002097fae */ /* 0x0003e4000d101d76 */
.L_x_2646:
[----:B------:R-:W-:Y:S05]  /*28da0*/  BSYNC B0 ;  /* 0x0000000000007941 */ /* 0x000fea0003800000 */
.L_x_2645:
[----:B-1----:R1:W5:Y:S01]  /*28db0*/  LDL R9, [R1+0x4] ;  /* 0x0000040001097983 */ /* 0x0023620000100800 */
[----:B------:R-:W-:Y:S01]  /*28dc0*/  PLOP3.LUT P0, PT, PT, PT, PT, 0x80, 0x0 ;  /* 0x000000000000781c */ /* 0x000fe20003f0f070 */
[----:B------:R-:W-:-:S12]  /*28dd0*/  NOP ;  /* 0x0000000000007918 */ /* 0x000fd80000000000 */
.L_x_2647:
[----:B0-----:R-:W3:Y:S01]  /*28de0*/  LDL R2, [R1+0x4] ;  /* 0x0000040001027983 */ /* 0x001ee20000100800 */
[----:B------:R-:W-:Y:S02]  /*28df0*/  PLOP3.LUT P1, PT, P1, P0, PT, 0xa2, 0x0 ;  /* 0x000000000000781c */ /* 0x000fe40000f21472 */
[----:B---3--:R-:W-:-:S08]  /*28e00*/  @P0 R2UR P1, UR4, R2 ;  /* 0x00000000020402ca */ /* 0x008fd00000020000 */
[----:B------:R-:W-:-:S05]  /*28e10*/  @P0 PLOP3.LUT P0, PT, P1, PT, PT, 0x80, 0x0 ;  /* 0x000000000000081c */ /* 0x000fca0000f0f070 */
[----:B------:R-:W-:Y:S01]  /*28e20*/  @!P1 SYNCS.ARRIVE.TRANS64.RED.A0T1 RZ, [UR4+0x29800], RZ ;  /* 0x029800ffffff99a7 */ /* 0x000fe20008200404 */
[----:B------:R-:W-:Y:S07]  /*28e30*/  @!P1 ARRIVES.LDGSTSBAR.64.TRANSCNT [UR4+0x29800] ;  /* 0x02980000ff0099b0 */ /* 0x000fee0008000a84 */
[----:B------:R-:W-:Y:S05]  /*28e40*/  @P0 BRA.U.ANY `(.L_x_2647) ;  /* 0xfffffffd00e40947 */ /* 0x000fea000393ffff */
[----:B------:R-:W3:Y:S02]  /*28e50*/  LDL.LU R3, [R1+0x54] ;  /* 0x0000540001037983 */ /* 0x000ee40000300800 */
[----:B---3--:R-:W-:-:S05]  /*28e60*/  VIADD R3, R3, 0x1 ;  /* 0x0000000103037836 */ /* 0x008fca0000000000 */
[----:B------:R0:W-:Y:S01]  /*28e70*/  STL [R1+0x54], R3 ;  /* 0x0000540301007387 */ /* 0x0001e20000100800 */
[----:B------:R-:W-:-:S04]  /*28e80*/  LEA.HI R0, R3, R3, RZ, 0x1 ;  /* 0x0000000303007211 */ /* 0x000fc800078f08ff */
[----:B------:R-:W-:-:S04]  /*28e90*/  LOP3.LUT R0, R0, 0xfffffffe, RZ, 0xc0, !PT ;  /* 0xfffffffe00007812 */ /* 0x000fc800078ec0ff */
[----:B------:R-:W-:-:S04]  /*28ea0*/  IADD3 R0, R3, -R0, RZ ;  /* 0x8000000003007210 */ /* 0x000fc80007ffe0ff */
[----:B------:R-:W-:Y:S01]  /*28eb0*/  SHF.L.U32 R0, R0, 0x1f, RZ ;  /* 0x0000001f00007819 */ /* 0x000fe200000006ff */
[----:B------:R-:W-:Y:S01]  /*28ec0*/  NOP ;  /* 0x0000000000007918 */ /* 0x000fe20000000000 */
[----:B------:R0:W-:Y:S01]  /*28ed0*/  SYNCS.ARRIVE.TRANS64.A1T0 RZ, [R2+URZ+0x29800], RZ ;  /* 0x029800ff02ff79a7 */ /* 0x0001e2000810003f */
[----:B------:R-:W-:Y:S01]  /*28ee0*/  BSSY B0, `(.L_x_2648) ;  /* 0x0000003000007945 */ /* 0x000fe20003800000 */
[----:B------:R-:W3:Y:S03]  /*28ef0*/  SYNCS.PHASECHK.TRANS64.TRYWAIT P0, [R2+URZ+0x29820], R0 ;  /* 0x02982000020075a7 */ /* 0x000ee6000800017f */
[----:B0--3--:R-:W-:Y:S05]  /*28f00*/  @!P0 BRA `(.L_x_2649) ;  /* 0x00000050004c8947 */ /* 0x009fea0003800000 */
.L_x_2805:
[----:B------:R-:W-:Y:S05]  /*28f10*/  BSYNC B0 ;  /* 0x0000000000007941 */ /* 0x000fea0003800000 */
.L_x_2648:
[----:B0-----:R-:W3:Y:S02]  /*28f20*/  LDL R2, [R1+0x38] ;  /* 0x0000380001027983 */ /* 0x001ee40000100800 */
[----:B---3--:R-:W-:-:S13]  /*28f30*/  ISETP.GE.AND P0, PT, R2, 0x2, PT ;  /* 0x000000020200780c */ /* 0x008fda0003f06270 */
[----:B------:R-:W-:Y:S05]  /*28f40*/  @!P0 BRA `(.L_x_2650) ;  /* 0x0000001000388947 */ /* 0x000fea0003800000 */
[----:B------:R0:W5:Y:S01]  /*28f50*/  LDL.LU R0, [R1+0x8] ;  /* 0x0000080001007983 */ /* 0x0001620000300800 */
[----:B------:R-:W-:-:S03]  /*28f60*/  VIADD R2, R2, 0xfffffffe ;  /* 0xfffffffe02027836 */ /* 0x000fc60000000000 */
[----:B------:R0:W5:Y:S04]  /*28f70*/  LDL.LU R3, [R1+0x14] ;  /* 0x0000140001037983 */ /* 0x0001680000300800 */
.L_x_2672:
[----:B--2---:R-:W2:Y:S01]  /*28f80*/  LDL R4, [R1+0x10] ;  /* 0x0000100001047983 */ /* 0x004ea20000100800 */
[----:B-----5:R-:W-:Y:S01]  /*28f90*/  VIADD R5, R0, 0x1 ;  /* 0x0000000100057836 */ /* 0x020fe20000000000 */
[----:B------:R-:W-:Y:S05]  /*28fa0*/  YIELD ;  /* 0x0000000000007946 */ /* 0x000fea0003800000 */
[C---:B------:R-:W-:Y:S01]  /*28fb0*/  ISETP.NE.AND P0, PT, R5.reuse, 0x2, PT ;  /* 0x000000020500780c */ /* 0x040fe20003f05270 */
[----:B------:R-:W-:Y:S03]  /*28fc0*/  BSSY B0, `(.L_x_2651) ;  /* 0x0000094000007945 */ /* 0x000fe60003800000 */
[----:B---3--:R-:W-:-:S02]  /*28fd0*/  SEL R10, R5, RZ, P0 ;  /* 0x000000ff050a7207 */ /* 0x008fc40000000000 */
        /* <DEDUP_REMOVED lines=14> */
[----:B------:R-:W5:Y:S01]  /*290c0*/  LDL R11, [R1+0x1c] ;  /* 0x00001c00010b7983 */ /* 0x000f620000100800 */
        /* <DEDUP_REMOVED lines=9> */
[C---:B-----5:R-:W-:Y:S02]  /*29160*/  IMAD R6, R11.reuse, UR7, R6 ;  /* 0x000000070b067c24 */ /* 0x060fe4000f8e0206 */
[----:B------:R-:W-:-:S05]  /*29170*/  IMAD.WIDE.U32 R4, R11, UR6, R4 ;  /* 0x000000060b047c25 */ /* 0x000fca000f8e0004 */
[----:B------:R-:W-:Y:S02]  /*29180*/  IADD3 R5, R6, R5, RZ ;  /* 0x0000000506057210 */ /* 0x000fe40007ffe0ff */
[----:B------:R-:W-:-:S04]  /*29190*/  LEA R6, P0, R4, UR4, 0x2 ;  /* 0x0000000404067c11 */ /* 0x000fc8000f8010ff */
[----:B------:R-:W-:-:S05]  /*291a0*/  LEA.HI.X R7, R4, UR5, R5, 0x2, P0 ;  /* 0x0000000504077c11 */ /* 0x000fca00080f1405 */
[----:B------:R-:W3:Y:S04]  /*291b0*/  LDG.E R4, desc[UR54][R6.64] ;  /* 0x0000003606047981 */ /* 0x000ee8000c1e1900 */
[----:B---3--:R3:W-:Y:S02]  /*291c0*/  STL [R1], R4 ;  /* 0x0000000401007387 */ /* 0x0087e40000100800 */
.L_x_2653:
[----:B---3--:R-:W3:Y:S01]  /*291d0*/  LDL R4, [R1+0x4] ;  /* 0x0000040001047983 */ /* 0x008ee20000100800 */
[----:B------:R-:W4:Y:S02]  /*291e0*/  S2R R5, SR_TID.X ;  /* 0x0000000000057919 */ /* 0x000f240000002100 */
[----:B----4-:R-:W-:Y:S01]  /*291f0*/  LOP3.LUT R6, R5, 0x7f, RZ, 0xc0, !PT ;  /* 0x0000007f05067812 */ /* 0x010fe200078ec0ff */
[----:B------:R-:W-:Y:S03]  /*29200*/  BSSY B1, `(.L_x_2654) ;  /* 0x0000006000017945 */ /* 0x000fe60003800000 */
[----:B------:R-:W-:Y:S01]  /*29210*/  ISETP.NE.AND P1, PT, R6, RZ, PT ;  /* 0x000000ff0600720c */ /* 0x000fe20003f25270 */
[----:B---3--:R-:W-:Y:S01]  /*29220*/  IMAD R5, R10, 0x8, R4 ;  /* 0x000000080a057824 */ /* 0x008fe200078e0204 */
[----:B------:R-:W-:-:S04]  /*29230*/  SHF.L.U32 R4, R9, 0x1f, RZ ;  /* 0x0000001f09047819 */ /* 0x000fc800000006ff */
[----:B------:R-:W3:Y:S02]  /*29240*/  SYNCS.PHASECHK.TRANS64.TRYWAIT P0, [R5+URZ+0x29880], R4 ;  /* 0x02988004050075a7 */ /* 0x000ee4000800017f */
[----:B---3--:R-:W-:Y:S05]  /*29250*/  @!P0 BRA `(.L_x_2655) ;  /* 0x0000004c00908947 */ /* 0x008fea0003800000 */
.L_x_2806:
[----:B------:R-:W-:Y:S05]  /*29260*/  BSYNC B1 ;  /* 0x0000000000017941 */ /* 0x000fea0003800000 */
.L_x_2654:
        /* <DEDUP_REMOVED lines=9> */
.L_x_2657:
[----:B------:R-:W-:Y:S05]  /*29300*/  BSYNC B1 ;  /* 0x0000000000017941 */ /* 0x000fea0003800000 */
.L_x_2656:
[----:B--2---:R-:W2:Y:S04]  /*29310*/  LDL R9, [R1+0x4] ;  /* 0x0000040001097983 */ /* 0x004ea80000100800 */
[----:B------:R-:W2:Y:S04]  /*29320*/  LDL R7, [R1+0x8] ;  /* 0x0000080001077983 */ /* 0x000ea80000100800 */
[----:B------:R-:W4:Y:S01]  /*29330*/  LDL R6, [R1+0x24] ;  /* 0x0000240001067983 */ /* 0x000f220000100800 */
[----:B------:R-:W-:Y:S01]  /*29340*/  IMAD.MOV.U32 R10, RZ, RZ, RZ ;  /* 0x000000ffff0a7224 */ /* 0x000fe200078e00ff */
[----:B------:R-:W-:Y:S01]  /*29350*/  UIADD3 UR4, UP0, UR40, 0x470, URZ ;  /* 0x0000047028047890 */ /* 0x000fe2000ff1e03f */
[----:B------:R-:W-:Y:S01]  /*29360*/  PLOP3.LUT P0, PT, PT, PT, PT, 0x80, 0x0 ;  /* 0x000000000000781c */ /* 0x000fe20003f0f070 */
[----:B------:R-:W-:Y:S01]  /*29370*/  UMOV UR6, 0x0 ;  /* 0x0000000000067882 */ /* 0x000fe20000000000 */
[----:B------:R-:W-:Y:S01]  /*29380*/  UMOV UR7, 0x14f00000 ;  /* 0x14f0000000077882 */ /* 0x000fe20000000000 */
[----:B------:R-:W-:Y:S01]  /*29390*/  R2UR UR10, R10 ;  /* 0x000000000a0a72ca */ /* 0x000fe200000e0000 */
[----:B------:R-:W-:Y:S01]  /*293a0*/  UIADD3.X UR5, URZ, UR41, URZ, UP0, !UPT ;  /* 0x000000293f057290 */ /* 0x000fe200087fe43f */
[----:B--2---:R-:W-:-:S02]  /*293b0*/  IMAD R7, R7, 0x5000, R9 ;  /* 0x0000500007077824 */ /* 0x004fc400078e0209 */
[----:B----4-:R-:W-:Y:S02]  /*293c0*/  IMAD R6, R8, 0xa0, R6 ;  /* 0x000000a008067824 */ /* 0x010fe400078e0206 */
[----:B------:R-:W-:Y:S02]  /*293d0*/  VIADD R7, R7, 0xa400 ;  /* 0x0000a40007077836 */ /* 0x000fe40000000000 */
[----:B------:R-:W-:-:S07]  /*293e0*/  VIADD R8, R5, 0x29870 ;  /* 0x0002987005087836 */ /* 0x000fce0000000000 */
.L_x_2658:
        /* <DEDUP_REMOVED lines=11> */
[----:B------:R-:W2:Y:S01]  /*294a0*/  SYNCS.PHASECHK.TRANS64.TRYWAIT P0, [R5+URZ+0x29840], R4 ;  /* 0x02984004050075a7 */ /* 0x000ea2000800017f */
[----:B------:R-:W-:Y:S04]  /*294b0*/  BSSY B1, `(.L_x_2659) ;  /* 0x0000002000017945 */ /* 0x000fe80003800000 */
[----:B--2---:R-:W-:Y:S05]  /*294c0*/  @!P0 BRA `(.L_x_2660) ;  /* 0x0000004c00088947 */ /* 0x004fea0003800000 */
.L_x_2807:
[----:B------:R-:W-:Y:S05]  /*294d0*/  BSYNC B1 ;  /* 0x0000000000017941 */ /* 0x000fea0003800000 */
.L_x_2659:
[----:B------:R-:W-:Y:S01]  /*294e0*/  BSSY B1, `(.L_x_2661) ;  /* 0x000000b000017945 */ /* 0x000fe20003800000 */
[----:B------:R-:W-:Y:S01]  /*294f0*/  MOV R8, 0x0 ;  /* 0x0000000000087802 */ /* 0x000fe20000000f00 */
[----:B------:R-:W-:Y:S02]  /*29500*/  IMAD.MOV.U32 R9, RZ, RZ, 0x14f00000 ;  /* 0x14f00000ff097424 */ /* 0x000fe400078e00ff */
[----:B------:R-:W-:Y:S05]  /*29510*/  @P1 BRA `(.L_x_2662) ;  /* 0x00000000001c1947 */ /* 0x000fea0003800000 */
[----:B------:R-:W4:Y:S01]  /*29520*/  S2R R7, SR_TID.X ;  /* 0x0000000000077919 */ /* 0x000f220000002100 */
[----:B--23--:R-:W-:-:S04]  /*29530*/  IMAD.MOV.U32 R4, RZ, RZ, 0x7800 ;  /* 0x00007800ff047424 */ /* 0x00cfc800078e00ff */
[----:B------:R2:W-:Y:S01]  /*29540*/  SYNCS.ARRIVE.TRANS64 RZ, [R5+URZ+0x29830], R4 ;  /* 0x0298300405ff79a7 */ /* 0x0005e2000800003f */
[----:B----4-:R-:W-:-:S04]  /*29550*/  LOP3.LUT R7, R7, 0x1f, RZ, 0xc0, !PT ;  /* 0x0000001f07077812 */ /* 0x010fc800078ec0ff */
[----:B------:R-:W-:-:S13]  /*29560*/  ISETP.NE.AND P0, PT, R7, RZ, PT ;  /* 0x000000ff0700720c */ /* 0x000fda0003f05270 */
[----:B--2---:R-:W-:Y:S05]  /*29570*/  @!P0 BRA `(.L_x_2662) ;  /* 0x0000000000048947 */ /* 0x004fea0003800000 */
[----:B------:R-:W-:Y:S01]  /*29580*/  BPT.TRAP 0x1 ;  /* 0x000000040000795c */ /* 0x000fe20000300000 */
.L_x_2662:
[----:B------:R-:W-:Y:S05]  /*29590*/  BSYNC B1 ;  /* 0x0000000000017941 */ /* 0x000fea0003800000 */
.L_x_2661:
[----:B------:R-:W4:Y:S04]  /*295a0*/  LDL R7, [R1+0x4] ;  /* 0x0000040001077983 */ /* 0x000f280000100800 */
[----:B--23--:R-:W4:Y:S01]  /*295b0*/  LDL R4, [R1+0x8] ;  /* 0x0000080001047983 */ /* 0x00cf220000100800 */
[----:B------:R-:W-:Y:S01]  /*295c0*/  R2UR UR10, R10 ;  /* 0x000000000a0a72ca */ /* 0x000fe200000e0000 */
[----:B------:R-:W-:Y:S01]  /*295d0*/  UIADD3 UR4, UP0, UR40, 0x370, URZ ;  /* 0x0000037028047890 */ /* 0x000fe2000ff1e03f */
[----:B------:R-:W-:Y:S01]  /*295e0*/  R2UR UR6, R8 ;  /* 0x00000000080672ca */ /* 0x000fe200000e0000 */
[----:B------:R-:W-:Y:S01]  /*295f0*/  VIADD R5, R5, 0x29830 ;  /* 0x0002983005057836 */ /* 0x000fe20000000000 */
[----:B------:R-:W-:Y:S01]  /*29600*/  R2UR UR7, R9 ;  /* 0x00000000090772ca */ /* 0x000fe200000e0000 */
[----:B------:R-:W-:Y:S01]  /*29610*/  UIADD3.X UR5, URZ, UR41, URZ, UP0, !UPT ;  /* 0x000000293f057290 */ /* 0x000fe200087fe43f */
[----:B------:R-:W-:Y:S01]  /*29620*/  PLOP3.LUT P0, PT, PT, PT, PT, 0x80, 0x0 ;  /* 0x000000000000781c */ /* 0x000fe20003f0f070 */
[----:B----4-:R-:W-:-:S04]  /*29630*/  IMAD R4, R4, 0x7800, R7 ;  /* 0x0000780004047824 */ /* 0x010fc800078e0207 */
[----:B------:R-:W-:-:S08]  /*29640*/  VIADD R7, R4, 0x1a400 ;  /* 0x0001a40004077836 */ /* 0x000fd00000000000 */
.L_x_2663:
        /* <DEDUP_REMOVED lines=11> */
[----:B------:R-:W-:Y:S01]  /*29700*/  R2UR UR6, R8 ;  /* 0x00000000080672ca */ /* 0x000fe200000e0000 */
[----:B------:R-:W-:Y:S01]  /*29710*/  VIADD R7, R4, 0x1cc00 ;  /* 0x0001cc0004077836 */ /* 0x000fe20000000000 */
[----:B------:R-:W-:Y:S01]  /*29720*/  R2UR UR7, R9 ;  /* 0x00000000090772ca */ /* 0x000fe200000e0000 */
[----:B------:R-:W-:Y:S01]  /*29730*/  UMOV UR10, 0x40 ;  /* 0x00000040000a7882 */ /* 0x000fe20000000000 */
[----:B------:R-:W-:-:S13]  /*29740*/  PLOP3.LUT P0, PT, PT, PT, PT, 0x80, 0x0 ;  /* 0x000000000000781c */ /* 0x000fda0003f0f070 */
.L_x_2664:
        /* <DEDUP_REMOVED lines=12> */
[----:B------:R-:W-:Y:S01]  /*29810*/  UMOV UR10, 0x80 ;  /* 0x00000080000a7882 */ /* 0x000fe20000000000 */
[----:B------:R-:W-:Y:S02]  /*29820*/  R2UR UR7, R9 ;  /* 0x00000000090772ca */ /* 0x000fe400000e0000 */
[----:B------:R-:W-:Y:S02]  /*29830*/  PLOP3.LUT P0, PT, PT, PT, PT, 0x80, 0x0 ;  /* 0x000000000000781c */ /* 0x000fe40003f0f070 */
[----:B------:R-:W-:-:S11]  /*29840*/  IADD3 R4, R4, 0x1f400, RZ ;  /* 0x0001f40004047810 */ /* 0x000fd60007ffe0ff */
.L_x_2665:
        /* <DEDUP_REMOVED lines=10> */
[----:B---3--:R-:W-:Y:S05]  /*298f0*/  @P0 BRA.U.ANY `(.L_x_2665) ;  /* 0xfffffffd00d40947 */ /* 0x008fea000393ffff */
.L_x_2652:
[----:B------:R-:W-:Y:S05]  /*29900*/  BSYNC B0 ;  /* 0x0000000000007941 */ /* 0x000fea0003800000 */
.L_x_2651:
[----:B------:R-:W-:-:S06]  /*29910*/  UISETP.NE.AND UP0, UPT, UR37, 0x3, UPT ;  /* 0x000000032500788c */ /* 0x000fcc000bf05270 */
[----:B------:R-:W-:-:S13]  /*29920*/  PLOP3.LUT P0, PT, PT, PT, UP0, 0x80, 0x0 ;  /* 0x000000000000781c */ /* 0x000fda0003f0f008 */
[----:B------:R-:W-:Y:S05]  /*29930*/  @!P0 BRA `(.L_x_2666) ;  /* 0x0000000000048947 */ /* 0x000fea0003800000 */
[----:B------:R-:W-:Y:S01]  /*29940*/  BPT.TRAP 0x1 ;  /* 0x000000040000795c */ /* 0x000fe20000300000 */
.L_x_2666:
        /* <DEDUP_REMOVED lines=9> */
.L_x_2808:
[----:B------:R-:W-:Y:S05]  /*299e0*/  BSYNC B0 ;  /* 0x0000000000007941 */ /* 0x000fea0003800000 */
.L_x_2667:
[----:B------:R-:W-:Y:S05]  /*299f0*/  @!P1 BRA `(.L_x_2669) ;  /* 0x0000000000049947 */ /* 0x000fea0003800000 */
[----:B------:R-:W-:Y:S01]  /*29a00*/  BPT.TRAP 0x1 ;  /* 0x000000040000795c */ /* 0x000fe20000300000 */
.L_x_2669:
[----:B------:R-:W-:Y:S01]  /*29a10*/  SHF.L.U32 R3, R3, 0x1f, RZ ;  /* 0x0000001f03037819 */ /* 0x000fe200000006ff */
[----:B------:R-:W-:-:S03]  /*29a20*/  IMAD R12, R0, 0x5000, RZ ;  /* 0x00005000000c7824 */ /* 0x000fc600078e02ff */
[----:B------:R-:W4:Y:S02]  /*29a30*/  SYNCS.PHASECHK.TRANS64.TRYWAIT P0, [R17+URZ+0x29860], R3 ;  /* 0x02986003110075a7 */ /* 0x000f24000800017f */
[----:B----4-:R-:W-:Y:S05]  /*29a40*/  @!P0 BRA `(.L_x_2670) ;  /* 0x0000004400d08947 */ /* 0x010fea0003800000 */
.L_x_2809:
[----:B------:R-:W5:Y:S04]  /*29a50*/  LDL R0, [R1+0x2c] ;  /* 0x00002c0001007983 */ /* 0x000f680000100800 */
[----:B------:R-:W3:Y:S04]  /*29a60*/  LDL R13, [R1+0x4] ;  /* 0x00000400010d7983 */ /* 0x000ee80000100800 */
[----:B------:R-:W4:Y:S01]  /*29a70*/  LDL R14, [R1+0x28] ;  /* 0x00002800010e7983 */ /* 0x000f220000100800 */
[----:B--2---:R-:W2:Y:S01]  /*29a80*/  S2R R9, SR_TID.X ;  /* 0x0000000000097919 */ /* 0x004ea20000002100 */
[----:B------:R-:W-:Y:S05]  /*29a90*/  WARPSYNC.ALL ;  /* 0x0000000000007948 */ /* 0x000fea0003800000 */
[----:B------:R-:W-:Y:S01]  /*29aa0*/  IMAD.MOV.U32 R15, RZ, RZ, 0x40 ;  /* 0x00000040ff0f7424 */ /* 0x000fe200078e00ff */
[----:B--2---:R-:W-:-:S04]  /*29ab0*/  LOP3.LUT P0, RZ, R9, 0x4, RZ, 0xc0, !PT ;  /* 0x0000000409ff7812 */ /* 0x004fc8000780c0ff */
[----:B------:R-:W-:Y:S02]  /*29ac0*/  SEL R15, R15, 0xffffffc0, !P0 ;  /* 0xffffffc00f0f7807 */ /* 0x000fe40004000000 */
[----:B-----5:R-:W-:-:S05]  /*29ad0*/  LOP3.LUT R0, R12, R0, RZ, 0xfc, !PT ;  /* 0x000000000c007212 */ /* 0x020fca00078efcff */
[----:B---3--:R-:W-:-:S05]  /*29ae0*/  IMAD.IADD R0, R13, 0x1, R0 ;  /* 0x000000010d007824 */ /* 0x008fca00078e0200 */
[----:B------:R-:W2:Y:S01]  /*29af0*/  LDSM.16.MT88.4 R4, [R0+0xa400] ;  /* 0x00a400000004783b */ /* 0x000ea20000004200 */
[----:B----4-:R-:W-:Y:S01]  /*29b00*/  IMAD.IADD R3, R15, 0x1, R0 ;  /* 0x000000010f037824 */ /* 0x010fe200078e0200 */
[----:B------:R-:W-:Y:S02]  /*29b10*/  LOP3.LUT R20, R12, R14, RZ, 0xfc, !PT ;  /* 0x0000000e0c147212 */ /* 0x000fe400078efcff */
[C-C-:B--2---:R-:W-:Y:S02]  /*29b20*/  PRMT R8, R4.reuse, 0x6420, R5.reuse ;  /* 0x0000642004087816 */ /* 0x144fe40000000005 */
[----:B------:R-:W-:Y:S02]  /*29b30*/  PRMT R9, R4, 0x7531, R5 ;  /* 0x0000753104097816 */ /* 0x000fe40000000005 */
[C-C-:B------:R-:W-:Y:S02]  /*29b40*/  PRMT R10, R6.reuse, 0x6420, R7.reuse ;  /* 0x00006420060a7816 */ /* 0x140fe40000000007 */
[----:B------:R-:W-:-:S02]  /*29b50*/  PRMT R11, R6, 0x7531, R7 ;  /* 0x00007531060b7816 */ /* 0x000fc40000000007 */
[----:B------:R-:W2:Y:S01]  /*29b60*/  LDSM.16.MT88.4 R4, [R3+0xa400] ;  /* 0x00a400000304783b */ /* 0x000ea20000004200 */
[----:B------:R-:W-:-:S05]  /*29b70*/  IADD3 R20, R13, R20, RZ ;  /* 0x000000140d147210 */ /* 0x000fca0007ffe0ff */
[----:B------:R2:W-:Y:S02]  /*29b80*/  STSM.16.M88.4 [R20+0x400], R8 ;  /* 0x0004000814007844 */ /* 0x0005e40000000200 */
[C-C-:B--2---:R-:W-:Y:S02]  /*29b90*/  PRMT R8, R4.reuse, 0x6420, R5.reuse ;  /* 0x0000642004087816 */ /* 0x144fe40000000005 */
[----:B------:R-:W-:Y:S02]  /*29ba0*/  PRMT R9, R4, 0x7531, R5 ;  /* 0x0000753104097816 */ /* 0x000fe40000000005 */
[C-C-:B------:R-:W-:Y:S02]  /*29bb0*/  PRMT R10, R6.reuse, 0x6420, R7.reuse ;  /* 0x00006420060a7816 */ /* 0x140fe40000000007 */
[----:B------:R-:W-:-:S05]  /*29bc0*/  PRMT R11, R6, 0x7531, R7 ;  /* 0x00007531060b7816 */ /* 0x000fca0000000007 */
[----:B------:R-:W-:Y:S04]  /*29bd0*/  STSM.16.M88.4 [R20+0xc00], R8 ;  /* 0x000c000814007844 */ /* 0x000fe80000000200 */
[----:B------:R-:W2:Y:S02]  /*29be0*/  LDSM.16.MT88.4 R4, [R0+0xb400] ;  /* 0x00b400000004783b */ /* 0x000ea40000004200 */
[C-C-:B--2---:R-:W-:Y:S02]  /*29bf0*/  PRMT R12, R4.reuse, 0x6420, R5.reuse ;  /* 0x00006420040c7816 */ /* 0x144fe40000000005 */
[----:B------:R-:W-:Y:S02]  /*29c00*/  PRMT R13, R4, 0x7531, R5 ;  /* 0x00007531040d7816 */ /* 0x000fe40000000005 */
[----:B------:R-:W-:-:S02]  /*29c10*/  PRMT R14, R6, 0x6420, R7 ;  /* 0x00006420060e7816 */ /* 0x000fc40000000007 */
[----:B------:R-:W-:Y:S02]  /*29c20*/  PRMT R15, R6, 0x7531, R7 ;  /* 0x00007531060f7816 */ /* 0x000fe40000000007 */
[----:B------:R-:W2:Y:S04]  /*29c30*/  LDSM.16.MT88.4 R4, [R3+0xb400] ;  /* 0x00b400000304783b */ /* 0x000ea80000004200 */
[----:B------:R-:W-:Y:S01]  /*29c40*/  STSM.16.M88.4 [R20+0x1400], R12 ;  /* 0x0014000c14007844 */ /* 0x000fe20000000200 */
[C-C-:B--2---:R-:W-:Y:S02]  /*29c50*/  PRMT R8, R4.reuse, 0x6420, R5.reuse ;  /* 0x0000642004087816 */ /* 0x144fe40000000005 */
[----:B------:R-:W-:Y:S02]  /*29c60*/  PRMT R9, R4, 0x7531, R5 ;  /* 0x0000753104097816 */ /* 0x000fe40000000005 */
[----:B------:R-:W-:-:S02]  /*29c70*/  PRMT R10, R6, 0x6420, R7 ;  /* 0x00006420060a7816 */ /* 0x000fc40000000007 */
        /* <DEDUP_REMOVED lines=32> */
[----:B------:R3:W-:Y:S01]  /*29e80*/  STSM.16.M88.4 [R20+0x4400], R12 ;  /* 0x0044000c14007844 */ /* 0x0007e20000000200 */
[C-C-:B--2---:R-:W-:Y:S02]  /*29e90*/  PRMT R8, R4.reuse, 0x6420, R5.reuse ;  /* 0x0000642004087816 */ /* 0x144fe40000000005 */
        /* <DEDUP_REMOVED lines=12> */
.L_x_2671:
[----:B------:R-:W4:Y:S01]  /*29f60*/  S2R R0, SR_TID.X ;  /* 0x0000000000007919 */ /* 0x000f220000002100 */
[----:B--2---:R2:W-:Y:S01]  /*29f70*/  SYNCS.ARRIVE.TRANS64.A1T0 RZ, [R17+URZ+0x29850], RZ ;  /* 0x029850ff11ff79a7 */ /* 0x0045e2000810003f */
[----:B------:R0:W5:Y:S01]  /*29f80*/  LDL R3, [R1+0x14] ;  /* 0x0000140001037983 */ /* 0x0001620000100800 */
[----:B----4-:R-:W-:Y:S01]  /*29f90*/  LOP3.LUT R0, R0, 0x7f, RZ, 0xc0, !PT ;  /* 0x0000007f00007812 */ /* 0x010fe200078ec0ff */
[----:B------:R-:W-:Y:S03]  /*29fa0*/  BAR.SYNC.DEFER_BLOCKING 0x2, 0x80 ;  /* 0x0082000000007b1d */ /* 0x000fe60000010000 */
[----:B------:R-:W-:-:S03]  /*29fb0*/  ISETP.NE.AND P0, PT, R0, RZ, PT ;  /* 0x000000ff0000720c */ /* 0x000fc60003f05270 */
[----:B------:R0:W5:Y:S10]  /*29fc0*/  LDL R0, [R1+0x8] ;  /* 0x0000080001007983 */ /* 0x0001740000100800 */
[----:B--2---:R-:W-:-:S05]  /*29fd0*/  @!P0 VIADD R17, R17, 0x29880 ;  /* 0x0002988011118836 */ /* 0x004fca0000000000 */
[----:B------:R-:W-:-:S04]  /*29fe0*/  @!P0 PRMT R17, RZ, 0x654, R17 ;  /* 0x00000654ff118816 */ /* 0x000fc80000000011 */
[----:B------:R0:W-:Y:S01]  /*29ff0*/  @!P0 SYNCS.ARRIVE.TRANS64.RED.A1T0 RZ, [R17+URZ], RZ ;  /* 0x000000ff11ff89a7 */ /* 0x0001e2000810043f */
[C---:B------:R-:W-:Y:S01]  /*2a000*/  ISETP.GT.AND P0, PT, R2.reuse, RZ, PT ;  /* 0x000000ff0200720c */ /* 0x040fe20003f04270 */
[----:B------:R-:W-:-:S12]  /*2a010*/  VIADD R2, R2, 0xffffffff ;  /* 0xffffffff02027836 */ /* 0x000fd80000000000 */
[----:B0-----:R-:W-:Y:S05]  /*2a020*/  @P0 BRA `(.L_x_2672) ;  /* 0xffffffec00d40947 */ /* 0x001fea000383ffff */
.L_x_2650:
[----:B--2---:R-:W0:Y:S01]  /*2a030*/  S2R R4, SR_TID.X ;  /* 0x0000000000047919 */ /* 0x004e220000002100 */
[----:B------:R-:W-:Y:S01]  /*2a040*/  BSSY B0, `(.L_x_2673) ;  /* 0x0000010000007945 */ /* 0x000fe20003800000 */
[----:B0-----:R-:W-:-:S04]  /*2a050*/  LOP3.LUT R4, R4, 0x7f, RZ, 0xc0, !PT ;  /* 0x0000007f04047812 */ /* 0x001fc800078ec0ff */
[----:B------:R-:W-:-:S13]  /*2a060*/  ISETP.NE.AND P0, PT, R4, RZ, PT ;  /* 0x000000ff0400720c */ /* 0x000fda0003f05270 */
[----:B------:R-:W-:Y:S05]  /*2a070*/  @P0 BRA `(.L_x_2674) ;  /* 0x0000000000300947 */ /* 0x000fea0003800000 */
[----:B------:R-:W0:Y:S01]  /*2a080*/  S2R R2, SR_LANEID ;  /* 0x0000000000027919 */ /* 0x000e220000000000 */
[----:B------:R-:W-:Y:S01]  /*2a090*/  VOTEU.ANY UR4, UPT, PT ;  /* 0x0000000000047886 */ /* 0x000fe200038e0100 */
[----:B------:R-:W2:Y:S01]  /*2a0a0*/  LDC.64 R4, c[0x0][0xc60] ;  /* 0x00031800ff047b82 */ /* 0x000ea20000000a00 */
[----:B-----5:R-:W0:Y:S02]  /*2a0b0*/  FLO.U32 R0, UR4 ;  /* 0x0000000400007d00 */ /* 0x020e2400080e0000 */
[----:B0-----:R-:W-:-:S06]  /*2a0c0*/  ISETP.EQ.U32.AND P1, PT, R0, R2, PT ;  /* 0x000000020000720c */ /* 0x001fcc0003f22070 */
[----:B------:R-:W2:Y:S07]  /*2a0d0*/  POPC R2, UR4 ;  /* 0x0000000400027d09 */ /* 0x000eae0008000000 */
[----:B--2---:R-:W2:Y:S04]  /*2a0e0*/  @P1 ATOMG.E.ADD.STRONG.GPU PT, R2, desc[UR54][R4.64], R2 ;  /* 0x00000002040219a8 */ /* 0x004ea800081ee1f6 */
[----:B--2---:R0:W2:Y:S02]  /*2a0f0*/  SHFL.IDX PT, R2, R2, R0, 0x1f ;  /* 0x00001f0002027589 */ /* 0x0040a400000e0000 */
[----:B0-----:R-:W0:Y:S02]  /*2a100*/  S2R R0, SR_LTMASK ;  /* 0x0000000000007919 */ /* 0x001e240000003900 */
[----:B0-----:R-:W-:-:S06]  /*2a110*/  LOP3.LUT R0, R0, UR4, RZ, 0xc0, !PT ;  /* 0x0000000400007c12 */ /* 0x001fcc000f8ec0ff */
[----:B------:R-:W2:Y:S02]  /*2a120*/  POPC R0, R0 ;  /* 0x0000000000007309 */ /* 0x000ea40000000000 */
[----:B--2---:R-:W-:-:S07]  /*2a130*/  IADD3 R16, R2, UR38, R0 ;  /* 0x0000002602107c10 */ /* 0x004fce000fffe000 */
.L_x_2674:
[----:B------:R-:W-:Y:S05]  /*2a140*/  BSYNC B0 ;  /* 0x0000000000007941 */ /* 0x000fea0003800000 */
.L_x_2673:
[----:B------:R-:W-:-:S06]  /*2a150*/  UISETP.NE.AND UP0, UPT, UR37, 0x3, UPT ;  /* 0x000000032500788c */ /* 0x000fcc000bf05270 */
[----:B------:R-:W-:-:S13]  /*2a160*/  PLOP3.LUT P1, PT, PT, PT, UP0, 0x80, 0x0 ;  /* 0x000000000000781c */ /* 0x000fda0003f2f008 */
[----:B------:R-:W-:Y:S05]  /*2a170*/  @!P1 BRA `(.L_x_2675) ;  /* 0x0000000000049947 */ /* 0x000fea0003800000 */
[----:B------:R-:W-:Y:S01]  /*2a180*/  BPT.TRAP 0x1 ;  /* 0x000000040000795c */ /* 0x000fe20000300000 */
.L_x_2675:
[----:B------:R-:W2:Y:S04]  /*2a190*/  LDL R4, [R1+0x14] ;  /* 0x0000140001047983 */ /* 0x000ea80000100800 */
[----:B-----5:R-:W4:Y:S04]  /*2a1a0*/  LDL R3, [R1+0x4] ;  /* 0x0000040001037983 */ /* 0x020f280000100800 */
[----:B------:R-:W4:Y:S01]  /*2a1b0*/  LDL R2, [R1+0x8] ;  /* 0x0000080001027983 */ /* 0x000f220000100800 */
[----:B------:R-:W-:Y:S01]  /*2a1c0*/  IMAD.U32 R0, RZ, RZ, UR39 ;  /* 0x00000027ff007e24 */ /* 0x000fe2000f8e00ff */
[----:B------:R-:W-:Y:S04]  /*2a1d0*/  BSSY B0, `(.L_x_2676) ;  /* 0x0000007000007945 */ /* 0x000fe80003800000 */
[----:B------:R-:W-:-:S02]  /*2a1e0*/  ISETP.NE.AND P2, PT, R0, 0x3, PT ;  /* 0x000000030000780c */ /* 0x000fc40003f45270 */
[----:B--2---:R-:W-:-:S04]  /*2a1f0*/  LOP3.LUT R0, R4, 0x1, RZ, 0x3c, !PT ;  /* 0x0000000104007812 */ /* 0x004fc800078e3cff */
[----:B------:R-:W-:Y:S01]  /*2a200*/  SHF.L.U32 R0, R0, 0x1f, RZ ;  /* 0x0000001f00007819 */ /* 0x000fe200000006ff */
[----:B----4-:R-:W-:-:S04]  /*2a210*/  IMAD R17, R2, 0x8, R3 ;  /* 0x0000000802117824 */ /* 0x010fc800078e0203 */
[----:B------:R-:W0:Y:S02]  /*2a220*/  SYNCS.PHASECHK.TRANS64.TRYWAIT P1, [R17+URZ+0x29870], R0 ;  /* 0x02987000110075a7 */ /* 0x000e24000802017f */
[----:B0-----:R-:W-:Y:S05]  /*2a230*/  @!P1 BRA `(.L_x_2677) ;  /* 0x0000003c00e89947 */ /* 0x001fea0003800000 */
.L_x_2810:
[----:B------:R-:W-:Y:S05]  /*2a240*/  BSYNC B0 ;  /* 0x0000000000007941 */ /* 0x000fea0003800000 */
.L_x_2676:
[----:B------:R-:W-:Y:S05]  /*2a250*/  @!P2 BRA `(.L_x_2678) ;  /* 0x000000000004a947 */ /* 0x000fea0003800000 */
[----:B------:R-:W-:Y:S01]  /*2a260*/  BPT.TRAP 0x1 ;  /* 0x000000040000795c */ /* 0x000fe20000300000 */
.L_x_2678:
[----:B0-----:R-:W2:Y:S02]  /*2a270*/  LDL R0, [R1+0x14] ;  /* 0x0000140001007983 */ /* 0x001ea40000100800 */
[----:B--2---:R-:W-:-:S04]  /*2a280*/  SHF.L.U32 R0, R0, 0x1f, RZ ;  /* 0x0000001f00007819 */ /* 0x004fc800000006ff */
[----:B------:R-:W0:Y:S02]  /*2a290*/  SYNCS.PHASECHK.TRANS64.TRYWAIT P1, [R17+URZ+0x29860], R0 ;  /* 0x02986000110075a7 */ /* 0x000e24000802017f */
[----:B0-----:R-:W-:Y:S05]  /*2a2a0*/  @!P1 BRA `(.L_x_2679) ;  /* 0x0000003c00e09947 */ /* 0x001fea0003800000 */
.L_x_2811:
[----:B------:R-:W0:Y:S04]  /*2a2b0*/  LDL R18, [R1+0x8] ;  /* 0x0000080001127983 */ /* 0x000e280000100800 */
[----:B------:R-:W2:Y:S04]  /*2a2c0*/  LDL R2, [R1+0x2c] ;  /* 0x00002c0001027983 */ /* 0x000ea80000100800 */
[----:B---3--:R-:W3:Y:S04]  /*2a2d0*/  LDL R12, [R1+0x4] ;  /* 0x00000400010c7983 */ /* 0x008ee80000100800 */
[----:B------:R-:W4:Y:S01]  /*2a2e0*/  LDL R13, [R1+0x28] ;  /* 0x00002800010d7983 */ /* 0x000f220000100800 */
[----:B------:R-:W5:Y:S01]  /*2a2f0*/  S2R R3, SR_TID.X ;  /* 0x0000000000037919 */ /* 0x000f620000002100 */
[----:B------:R-:W-:Y:S05]  /*2a300*/  WARPSYNC.ALL ;  /* 0x0000000000007948 */ /* 0x000fea0003800000 */
[----:B-----5:R-:W-:-:S02]  /*2a310*/  LOP3.LUT P1, RZ, R3, 0x4, RZ, 0xc0, !PT ;  /* 0x0000000403ff7812 */ /* 0x020fc4000782c0ff */
[----:B------:R-:W-:-:S04]  /*2a320*/  MOV R3, 0x40 ;  /* 0x0000004000037802 */ /* 0x000fc80000000f00 */
[----:B------:R-:W-:Y:S01]  /*2a330*/  SEL R3, R3, 0xffffffc0, !P1 ;  /* 0xffffffc003037807 */ /* 0x000fe20004800000 */
[----:B0-----:R-:W-:-:S05]  /*2a340*/  IMAD R0, R18, 0x5000, RZ ;  /* 0x0000500012007824 */ /* 0x001fca00078e02ff */
[----:B--2---:R-:W-:-:S05]  /*2a350*/  LOP3.LUT R2, R0, R2, RZ, 0xfc, !PT ;  /* 0x0000000200027212 */ /* 0x004fca00078efcff */
[----:B---3--:R-:W-:-:S05]  /*2a360*/  IMAD.IADD R2, R12, 0x1, R2 ;  /* 0x000000010c027824 */ /* 0x008fca00078e0202 */
[----:B------:R-:W0:Y:S01]  /*2a370*/  LDSM.16.MT88.4 R4, [R2+0xa400] ;  /* 0x00a400000204783b */ /* 0x000e220000004200 */
[----:B------:R-:W-:Y:S01]  /*2a380*/  IMAD.IADD R3, R3, 0x1, R2 ;  /* 0x0000000103037824 */ /* 0x000fe200078e0202 */
[----:B----4-:R-:W-:Y:S02]  /*2a390*/  LOP3.LUT R0, R0, R13, RZ, 0xfc, !PT ;  /* 0x0000000d00007212 */ /* 0x010fe400078efcff */
        /* <DEDUP_REMOVED lines=68> */
.L_x_2680:
[----:B------:R-:W3:Y:S01]  /*2a7e0*/  LDL.LU R3, [R1+0x14] ;  /* 0x0000140001037983 */ /* 0x000ee20000300800 */
[----:B0-----:R0:W-:Y:S01]  /*2a7f0*/  SYNCS.ARRIVE.TRANS64.A1T0 RZ, [R17+URZ+0x29850], RZ ;  /* 0x029850ff11ff79a7 */ /* 0x0011e2000810003f */
[----:B--2---:R-:W-:Y:S02]  /*2a800*/  VIADD R0, R18, 0x1 ;  /* 0x0000000112007836 */ /* 0x004fe40000000000 */
        /* <DEDUP_REMOVED lines=10> */
.L_x_2625:
[----:B0-----:R-:W2:Y:S02]  /*2a8b0*/  LDL R0, [R1+0x10] ;  /* 0x0000100001007983 */ /* 0x001ea40000100800 */
[----:B--2---:R-:W-:-:S13]  /*2a8c0*/  LOP3.LUT P0, RZ, R0, 0x2, RZ, 0xc0, !PT ;  /* 0x0000000200ff7812 */ /* 0x004fda000780c0ff */
[----:B------:R-:W-:Y:S05]  /*2a8d0*/  @!P0 BRA `(.L_x_2681) ;  /* 0x0000000000288947 */ /* 0x000fea0003800000 */
[----:B------:R-:W-:Y:S05]  /*2a8e0*/  WARPSYNC.ALL ;  /* 0x0000000000007948 */ /* 0x000fea0003800000 */
[----:B------:R-:W0:Y:S08]  /*2a8f0*/  S2UR UR5, SR_CgaCtaId ;  /* 0x00000000000579c3 */ /* 0x000e300000008800 */
[----:B------:R-:W-:Y:S06]  /*2a900*/  BAR.SYNC.DEFER_BLOCKING 0x5, 0x180 ;  /* 0x0146000000007b1d */ /* 0x000fec0000010000 */
[----:B------:R-:W-:-:S02]  /*2a910*/  UMOV UR4, 0x400 ;  /* 0x0000040000047882 */ /* 0x000fc40000000000 */
[----:B0-----:R-:W-:-:S06]  /*2a920*/  ULEA UR4, UR5, UR4, 0x18 ;  /* 0x0000000405047291 */ /* 0x001fcc000f8ec03f */
[----:B------:R-:W-:-:S05]  /*2a930*/  IMAD.U32 R0, RZ, RZ, UR4 ;  /* 0x00000004ff007e24 */ /* 0x000fca000f8e00ff */
[----:B------:R3:W4:Y:S04]  /*2a940*/  LDS.128 R16, [R0+0x298d0] ;  /* 0x0298d00000107984 */ /* 0x0007280000000c00 */
[----:B------:R3:W-:Y:S01]  /*2a950*/  STL [R1+0x4], R0 ;  /* 0x0000040001007387 */ /* 0x0007e20000100800 */
[----:B------:R-:W-:Y:S06]  /*2a960*/  BAR.ARV 0x4, 0x180 ;  /* 0x0106000000007b1d */ /* 0x000fec0000002000 */
[----:B------:R-:W-:Y:S05]  /*2a970*/  BRA `(.L_x_2682) ;  /* 0x0000000800dc7947 */ /* 0x000fea0003800000 */
.L_x_2681:
[----:B------:R-:W0:Y:S01]  /*2a980*/  S2R R0, SR_TID.X ;  /* 0x0000000000007919 */ /* 0x000e220000002100 */
[----:B------:R-:W-:Y:S01]  /*2a990*/  UMOV UR4, 0xffffffff ;  /* 0xffffffff00047882 */ /* 0x000fe20000000000 */
[----:B0-----:R-:W-:-:S04]  /*2a9a0*/  LOP3.LUT R7, R0, 0x1f, RZ, 0xc0, !PT ;  /* 0x0000001f00077812 */ /* 0x001fc800078ec0ff */
[----:B------:R-:W-:Y:S01]  /*2a9b0*/  ISETP.NE.AND P0, PT, R7, 0x1f, PT ;  /* 0x0000001f0700780c */ /* 0x000fe20003f05270 */
[----:B------:R-:W-:-:S12]  /*2a9c0*/  BRA.DIV UR4, `(.L_x_2683) ;  /* 0x0000003a042c7947 */ /* 0x000fd8000b800000 */
[----:B------:R-:W-:Y:S01]  /*2a9d0*/  IADD3 R0, R19, R7, RZ ;  /* 0x0000000713007210 */ /* 0x000fe20007ffe0ff */
[----:B------:R-:W-:-:S03]  /*2a9e0*/  ULDC UR4, c[0x0][0xc3c] ;  /* 0x00030f0000047ab9 */ /* 0x000fc60000000800 */
[----:B------:R-:W-:-:S13]  /*2a9f0*/  ISETP.GE.OR P1, PT, R0, UR4, !P0 ;  /* 0x0000000400007c0c */ /* 0x000fda000c726670 */
[----:B------:R-:W0:Y:S02]  /*2aa00*/  @!P1 LDC.64 R2, c[0x0][0xc80] ;  /* 0x00032000ff029b82 */ /* 0x000e240000000a00 */
[----:B0-----:R-:W-:-:S06]  /*2aa10*/  @!P1 IMAD.WIDE R2, R0, 0x4, R2 ;  /* 0x0000000400029825 */ /* 0x001fcc00078e0202 */
[----:B------:R0:W2:Y:S01]  /*2aa20*/  @!P1 LDG.E R3, desc[UR54][R2.64] ;  /* 0x0000003602039981 */ /* 0x0000a2000c1e1900 */
[C---:B------:R-:W-:Y:S02]  /*2aa30*/  ISETP.GE.U32.AND P2, PT, R7.reuse, 0x2, PT ;  /* 0x000000020700780c */ /* 0x040fe40003f46070 */
[C---:B------:R-:W-:Y:S01]  /*2aa40*/  ISETP.GE.U32.AND P3, PT, R7.reuse, 0x4, PT ;  /* 0x000000040700780c */ /* 0x040fe20003f66070 */
[----:B------:R-:W-:Y:S01]  /*2aa50*/  SHFL.IDX PT, R0, R16, RZ, 0x1f ;  /* 0x00001fff10007589 */ /* 0x000fe200000e0000 */
[C---:B------:R-:W-:Y:S02]  /*2aa60*/  ISETP.GE.U32.AND P4, PT, R7.reuse, 0x8, PT ;  /* 0x000000080700780c */ /* 0x040fe40003f86070 */
[C---:B------:R-:W-:Y:S01]  /*2aa70*/  ISETP.GE.U32.AND P5, PT, R7.reuse, 0x10, PT ;  /* 0x000000100700780c */ /* 0x040fe20003fa6070 */
[----:B------:R-:W-:Y:S01]  /*2aa80*/  SHFL.IDX PT, R5, R16, 0x1, 0x1f ;  /* 0x00201f0010057f89 */ /* 0x000fe200000e0000 */
[----:B0-----:R-:W-:Y:S02]  /*2aa90*/  IMAD.MOV.U32 R2, RZ, RZ, RZ ;  /* 0x000000ffff027224 */ /* 0x001fe400078e00ff */
[----:B--2---:R-:W-:Y:S01]  /*2aaa0*/  @!P1 IMAD.MOV.U32 R2, RZ, RZ, R3 ;  /* 0x000000ffff029224 */ /* 0x004fe200078e0003 */
[----:B------:R-:W-:-:S04]  /*2aab0*/  ISETP.NE.AND P1, PT, R7, RZ, PT ;  /* 0x000000ff0700720c */ /* 0x000fc80003f25270 */
        /* <DEDUP_REMOVED lines=15> */
[----:B------:R0:W2:Y:S02]  /*2abb0*/  SHFL.IDX PT, R8, R6, 0x1f, 0x1f ;  /* 0x03e01f0006087f89 */ /* 0x0000a400000e0000 */
.L_x_2821:
[----:B------:R-:W-:Y:S02]  /*2abc0*/  ULDC UR4, c[0x0][0xc38] ;  /* 0x00030e0000047ab9 */ /* 0x000fe40000000800 */
[----:B------:R-:W-:-:S04]  /*2abd0*/  IMAD.U32 R4, RZ, RZ, UR4 ;  /* 0x00000004ff047e24 */ /* 0x000fc8000f8e00ff */
[----:B--2---:R-:W-:-:S04]  /*2abe0*/  IMAD R8, R8, R4, RZ ;  /* 0x0000000408087224 */ /* 0x004fc800078e02ff */
[----:B------:R-:W-:-:S05]  /*2abf0*/  IMAD.IADD R5, R5, 0x1, R8 ;  /* 0x0000000105057824 */ /* 0x000fca00078e0208 */
[----:B------:R-:W-:-:S13]  /*2ac00*/  ISETP.GT.AND P6, PT, R5, R0, PT ;  /* 0x000000000500720c */ /* 0x000fda0003fc4270 */
[----:B------:R-:W-:Y:S05]  /*2ac10*/  @P6 BRA `(.L_x_2684) ;  /* 0x00000000009c6947 */ /* 0x000fea0003800000 */
.L_x_2689:
        /* <DEDUP_REMOVED lines=8> */
[----:B------:R-:W-:Y:S02]  /*2aca0*/  ISETP.GE.OR P6, PT, R4, R2, !P0 ;  /* 0x000000020400720c */ /* 0x000fe400047c6670 */
[----:B------:R-:W-:-:S11]  /*2acb0*/  MOV R2, RZ ;  /* 0x000000ff00027202 */ /* 0x000fd60000000f00 */
[----:B------:R-:W-:Y:S05]  /*2acc0*/  @P6 BRA `(.L_x_2687) ;  /* 0x00000000000c6947 */ /* 0x000fea0003800000 */
[----:B------:R-:W2:Y:S02]  /*2acd0*/  LDC.64 R2, c[0x0][0xc80] ;  /* 0x00032000ff027b82 */ /* 0x000ea40000000a00 */
[----:B--2---:R-:W-:-:S06]  /*2ace0*/  IMAD.WIDE R2, R4, 0x4, R2 ;  /* 0x0000000404027825 */ /* 0x004fcc00078e0202 */
[----:B------:R2:W5:Y:S02]  /*2acf0*/  LDG.E R2, desc[UR54][R2.64] ;  /* 0x0000003602027981 */ /* 0x000564000c1e1900 */
.L_x_2687:
[----:B------:R-:W-:Y:S05]  /*2ad00*/  BSYNC B0 ;  /* 0x0000000000007941 */ /* 0x000fea0003800000 */
.L_x_2686:
        /* <DEDUP_REMOVED lines=16> */
[----:B0-----:R-:W-:-:S05]  /*2ae10*/  IMAD.IADD R6, R3, 0x1, R4 ;  /* 0x0000000103067824 */ /* 0x001fca00078e0204 */
[----:B------:R0:W2:Y:S02]  /*2ae20*/  SHFL.IDX PT, R8, R6, 0x1f, 0x1f ;  /* 0x03e01f0006087f89 */ /* 0x0000a400000e0000 */
.L_x_2829:
[----:B------:R-:W-:Y:S02]  /*2ae30*/  ULDC UR4, c[0x0][0xc38] ;  /* 0x00030e0000047ab9 */ /* 0x000fe40000000800 */
[----:B------:R-:W-:-:S05]  /*2ae40*/  MOV R4, UR4 ;  /* 0x0000000400047c02 */ /* 0x000fca0008000f00 */
[----:B--2---:R-:W-:-:S04]  /*2ae50*/  IMAD R8, R8, R4, RZ ;  /* 0x0000000408087224 */ /* 0x004fc800078e02ff */
[----:B------:R-:W-:-:S05]  /*2ae60*/  IMAD.IADD R5, R8, 0x1, R5 ;  /* 0x0000000108057824 */ /* 0x000fca00078e0205 */
[----:B------:R-:W-:-:S13]  /*2ae70*/  ISETP.GT.AND P6, PT, R5, R0, PT ;  /* 0x000000000500720c */ /* 0x000fda0003fc4270 */
[----:B------:R-:W-:Y:S05]  /*2ae80*/  @!P6 BRA `(.L_x_2689) ;  /* 0xfffffffc0064e947 */ /* 0x000fea000383ffff */
.L_x_2684:
        /* <DEDUP_REMOVED lines=8> */
.L_x_2833:
[----:B------:R-:W-:Y:S01]  /*2af10*/  ISETP.NE.AND P0, PT, R3, RZ, PT ;  /* 0x000000ff0300720c */ /* 0x000fe20003f05270 */
[----:B------:R-:W-:-:S12]  /*2af20*/  IMAD.MOV.U32 R16, RZ, RZ, RZ ;  /* 0x000000ffff107224 */ /* 0x000fd800078e00ff */
[----:B------:R-:W-:Y:S05]  /*2af30*/  @!P0 BRA `(.L_x_2691) ;  /* 0x0000000000148947 */ /* 0x000fea0003800000 */
[----:B------:R-:W-:Y:S01]  /*2af40*/  UMOV UR4, 0xffffffff ;  /* 0xffffffff00047882 */ /* 0x000fe20000000000 */
[----:B------:R-:W-:Y:S02]  /*2af50*/  VIADD R12, R5, 0xffffffff ;  /* 0xffffffff050c7836 */ /* 0x000fe40000000000 */
[----:B------:R-:W-:Y:S05]  /*2af60*/  BRA.DIV UR4, `(.L_x_2692) ;  /* 0x0000003e04207947 */ /* 0x000fea000b800000 */
[----:B0-----:R0:W4:Y:S02]  /*2af70*/  SHFL.IDX PT, R6, R6, R12, 0x1f ;  /* 0x00001f0c06067589 */ /* 0x00112400000e0000 */
.L_x_2836:
[----:B----4-:R-:W-:-:S07]  /*2af80*/  IMAD.MOV.U32 R16, RZ, RZ, R6 ;  /* 0x000000ffff107224 */ /* 0x010fce00078e0006 */
.L_x_2691:
[----:B0-----:R-:W0:Y:S01]  /*2af90*/  LDC.64 R6, c[0x0][0xc90] ;  /* 0x00032400ff067b82 */ /* 0x001e220000000a00 */
[----:B------:R-:W-:-:S05]  /*2afa0*/  IADD3 R19, R5, R19, RZ ;  /* 0x0000001305137210 */ /* 0x000fca0007ffe0ff */
[----:B0-----:R-:W-:-:S06]  /*2afb0*/  IMAD.WIDE R6, R19, 0x4, R6 ;  /* 0x0000000413067825 */ /* 0x001fcc00078e0206 */
[----:B------:R-:W2:Y:S01]  /*2afc0*/  LDG.E R6, desc[UR54][R6.64] ;  /* 0x0000003606067981 */ /* 0x000ea2000c1e1900 */
[----:B------:R-:W-:-:S04]  /*2afd0*/  IMAD R16, R16, R4, R8 ;  /* 0x0000000410107224 */ /* 0x000fc800078e0208 */
[----:B------:R-:W-:Y:S02]  /*2afe0*/  IMAD.IADD R0, R0, 0x1, -R16 ;  /* 0x0000000100007824 */ /* 0x000fe400078e0a10 */
[----:B--23--:R-:W-:-:S05]  /*2aff0*/  IMAD R5, R17, R6, RZ ;  /* 0x0000000611057224 */ /* 0x00cfca00078e02ff */
[----:B------:R-:W-:-:S04]  /*2b000*/  IABS R7, R5 ;  /* 0x0000000500077213 */ /* 0x000fc80000000000 */
        /* <DEDUP_REMOVED lines=30> */
[----:B------:R-:W0:Y:S08]  /*2b1f0*/  I2F.RP R3, R6 ;  /* 0x0000000600037306 */ /* 0x000e300000209400 */
[----:B0-----:R-:W0:Y:S02]  /*2b200*/  MUFU.RCP R3, R3 ;  /* 0x0000000300037308 */ /* 0x001e240000001000 */
[----:B0-----:R-:W-:-:S06]  /*2b210*/  IADD3 R3, R3, 0xffffffe, RZ ;  /* 0x0ffffffe03037810 */ /* 0x001fcc0007ffe0ff */
        /* <DEDUP_REMOVED lines=11> */
[----:B------:R-:W-:Y:S01]  /*2b2d0*/  @!P1 IMAD.IADD R3, R3, 0x1, -R6 ;  /* 0x0000000103039824 */ /* 0x000fe200078e0a06 */
[----:B------:R-:W-:Y:S02]  /*2b2e0*/  @!P1 IADD3 R2, R2, 0x1, RZ ;  /* 0x0000000102029810 */ /* 0x000fe40007ffe0ff */
        /* <DEDUP_REMOVED lines=13> */
.L_x_2685:
[----:B------:R-:W-:Y:S01]  /*2b3c0*/  UMOV UR4, URZ ;  /* 0x0000003f00047c82 */ /* 0x000fe20008000000 */
[----:B------:R-:W-:Y:S01]  /*2b3d0*/  UMOV UR5, URZ ;  /* 0x0000003f00057c82 */ /* 0x000fe20008000000 */
[----:B------:R-:W-:Y:S01]  /*2b3e0*/  ULDC UR6, c[0x0][0xc3c] ;  /* 0x00030f0000067ab9 */ /* 0x000fe20000000800 */
[----:B------:R-:W-:Y:S01]  /*2b3f0*/  MOV R16, R0 ;  /* 0x0000000000107202 */ /* 0x000fe20000000f00 */
[----:B------:R-:W-:Y:S02]  /*2b400*/  IMAD.U32 R17, RZ, RZ, UR4 ;  /* 0x00000004ff117e24 */ /* 0x000fe4000f8e00ff */
[----:B------:R-:W-:Y:S02]  /*2b410*/  IMAD.U32 R18, RZ, RZ, UR5 ;  /* 0x00000005ff127e24 */ /* 0x000fe4000f8e00ff */
[----:B------:R-:W-:-:S07]  /*2b420*/  IMAD.U32 R19, RZ, RZ, UR6 ;  /* 0x00000006ff137e24 */ /* 0x000fce000f8e00ff */
.L_x_2693:
        /* <DEDUP_REMOVED lines=12> */
.L_x_2682:
[----:B------:R-:W-:Y:S02]  /*2b4f0*/  ULDC UR4, c[0x0][0xc3c] ;  /* 0x00030f0000047ab9 */ /* 0x000fe40000000800 */
[----:B----4-:R-:W-:-:S13]  /*2b500*/  ISETP.GE.AND P0, PT, R19, UR4, PT ;  /* 0x0000000413007c0c */ /* 0x010fda000bf06270 */
[----:B------:R-:W-:Y:S05]  /*2b510*/  @!P0 BRA `(.L_x_2694) ;  /* 0xffffffa400308947 */ /* 0x000fea000383ffff */
[----:B------:R-:W-:Y:S05]  /*2b520*/  BSYNC B7 ;  /* 0x0000000000077941 */ /* 0x000fea0003800000 */
.L_x_2584:
        /* <DEDUP_REMOVED lines=12> */
.L_x_2837:
[----:B------:R-:W-:Y:S05]  /*2b5f0*/  BSYNC B0 ;  /* 0x0000000000007941 */ /* 0x000fea0003800000 */
.L_x_2695:
[----:B------:R-:W-:-:S03]  /*2b600*/  UMOV UR4, 0xffffffff ;  /* 0xffffffff00047882 */ /* 0x000fc60000000000 */
[----:B------:R-:W-:Y:S05]  /*2b610*/  BRA.DIV UR4, `(.L_x_2697) ;  /* 0x0000003604b07947 */ /* 0x000fea000b800000 */
[----:B------:R-:W2:Y:S02]  /*2b620*/  S2R R2, SR_TID.X ;  /* 0x0000000000027919 */ /* 0x000ea40000002100 */
[----:B--2---:R-:W-:-:S04]  /*2b630*/  SHF.R.U32.HI R2, RZ, 0x5, R2 ;  /* 0x00000005ff027819 */ /* 0x004fc80000011602 */
[----:B------:R-:W-:-:S05]  /*2b640*/  LOP3.LUT R2, R2, 0x3, RZ, 0xc0, !PT ;  /* 0x0000000302027812 */ /* 0x000fca00078ec0ff */
[----:B------:R2:W3:Y:S02]  /*2b650*/  SHFL.IDX PT, R14, R2, RZ, 0x1f ;  /* 0x00001fff020e7589 */ /* 0x0004e400000e0000 */
.L_x_2840:
[----:B---3--:R-:W-:-:S13]  /*2b660*/  ISETP.NE.AND P0, PT, R14, RZ, PT ;  /* 0x000000ff0e00720c */ /* 0x008fda0003f05270 */
[----:B------:R-:W-:Y:S05]  /*2b670*/  @P0 BRA `(.L_x_2371) ;  /* 0x0000000000b00947 */ /* 0x000fea0003800000 */
[----:B------:R-:W-:-:S03]  /*2b680*/  UMOV UR4, 0xffffffff ;  /* 0xffffffff00047882 */ /* 0x000fc60000000000 */
[----:B------:R-:W-:Y:S05]  /*2b690*/  BRA.DIV UR4, `(.L_x_2698) ;  /* 0x0000003604c47947 */ /* 0x000fea000b800000 */
[----:B------:R-:W-:-:S13]  /*2b6a0*/  ELECT P6, URZ, PT ;  /* 0x00000000003f782f */ /* 0x000fda00038c0000 */
.L_x_2843:
[----:B------:R-:W-:Y:S05]  /*2b6b0*/  @!P6 BRA `(.L_x_2371) ;  /* 0x0000000000a0e947 */ /* 0x000fea0003800000 */
[----:B------:R-:W-:-:S06]  /*2b6c0*/  ULOP3.LUT UR4, UR36, 0x2, URZ, 0xfc, !UPT ;  /* 0x0000000224047892 */ /* 0x000fcc000f8efc3f */
[----:B--2---:R-:W-:-:S04]  /*2b6d0*/  MOV R2, UR4 ;  /* 0x0000000400027c02 */ /* 0x004fc80008000f00 */
[----:B------:R-:W-:-:S13]  /*2b6e0*/  ISETP.NE.AND P0, PT, R2, 0x3, PT ;  /* 0x000000030200780c */ /* 0x000fda0003f05270 */
[----:B------:R-:W-:Y:S05]  /*2b6f0*/  @!P0 BRA `(.L_x_2699) ;  /* 0x0000000000048947 */ /* 0x000fea0003800000 */
[----:B------:R-:W-:Y:S01]  /*2b700*/  BPT.TRAP 0x1 ;  /* 0x000000040000795c */ /* 0x000fe20000300000 */
.L_x_2699:
[----:B0-----:R-:W2:Y:S04]  /*2b710*/  LDL R3, [R1+0x8] ;  /* 0x0000080001037983 */ /* 0x001ea80000100800 */
[----:B------:R-:W3:Y:S01]  /*2b720*/  LDL.LU R7, [R1+0x14] ;  /* 0x0000140001077983 */ /* 0x000ee20000300800 */
[----:B------:R-:W-:-:S04]  /*2b730*/  VIADD R2, R0, 0x29840 ;  /* 0x0002984000027836 */ /* 0x000fc80000000000 */
[C---:B--2---:R-:W-:Y:S02]  /*2b740*/  IMAD R6, R3.reuse, 0x8, R2 ;  /* 0x0000000803067824 */ /* 0x044fe400078e0202 */
        /* <DEDUP_REMOVED lines=10> */
.L_x_2844:
[----:B------:R-:W2:Y:S02]  /*2b7f0*/  SYNCS.PHASECHK.TRANS64.TRYWAIT P1, [R7+URZ], R2 ;  /* 0x00000002070075a7 */ /* 0x000ea4000802017f */
[----:B--2---:R-:W-:Y:S05]  /*2b800*/  @!P1 BRA `(.L_x_2701) ;  /* 0x00000034009c9947 */ /* 0x004fea0003800000 */
.L_x_2845:
[----:B------:R-:W-:Y:S05]  /*2b810*/  @!P0 BRA `(.L_x_2702) ;  /* 0x0000000000048947 */ /* 0x000fea0003800000 */
[----:B------:R-:W-:Y:S01]  /*2b820*/  BPT.TRAP 0x1 ;  /* 0x000000040000795c */ /* 0x000fe20000300000 */
.L_x_2702:
[----:B------:R-:W3:Y:S02]  /*2b830*/  LDL.LU R4, [R1+0x8] ;  /* 0x0000080001047983 */ /* 0x000ee40000300800 */
[----:B---3--:R-:W-:-:S04]  /*2b840*/  IMAD R4, R4, 0x8, R0 ;  /* 0x0000000804047824 */ /* 0x008fc800078e0200 */
[----:B------:R-:W3:Y:S02]  /*2b850*/  SYNCS.PHASECHK.TRANS64.TRYWAIT P1, [R4+URZ+0x29860], R5 ;  /* 0x02986005040075a7 */ /* 0x000ee4000802017f */
[----:B---3--:R-:W-:Y:S05]  /*2b860*/  @!P1 BRA `(.L_x_2703) ;  /* 0x0000003400989947 */ /* 0x008fea0003800000 */
.L_x_2846:
[----:B------:R-:W-:Y:S05]  /*2b870*/  @!P0 BRA `(.L_x_2704) ;  /* 0x0000000000048947 */ /* 0x000fea0003800000 */
[----:B------:R-:W-:Y:S01]  /*2b880*/  BPT.TRAP 0x1 ;  /* 0x000000040000795c */ /* 0x000fe20000300000 */
.L_x_2704:
[----:B------:R-:W-:-:S04]  /*2b890*/  LEA R3, R3, R0, 0x3 ;  /* 0x0000000003037211 */ /* 0x000fc800078e18ff */
[----:B------:R-:W4:Y:S02]  /*2b8a0*/  SYNCS.PHASECHK.TRANS64.TRYWAIT P1, [R3+URZ+0x29860], R2 ;  /* 0x02986002030075a7 */ /* 0x000f24000802017f */
[----:B----4-:R-:W-:Y:S05]  /*2b8b0*/  @!P1 BRA `(.L_x_2705) ;  /* 0x0000003400989947 */ /* 0x010fea0003800000 */
.L_x_2847:
[----:B------:R-:W-:Y:S05]  /*2b8c0*/  @!P0 BRA `(.L_x_2706) ;  /* 0x0000000000048947 */ /* 0x000fea0003800000 */
[----:B------:R-:W-:Y:S01]  /*2b8d0*/  BPT.TRAP 0x1 ;  /* 0x000000040000795c */ /* 0x000fe20000300000 */
.L_x_2706:
[----:B------:R-:W5:Y:S02]  /*2b8e0*/  SYNCS.PHASECHK.TRANS64.TRYWAIT P0, [R4+URZ+0x29880], R5 ;  /* 0x02988005040075a7 */ /* 0x000f64000800017f */
[----:B-----5:R-:W-:Y:S05]  /*2b8f0*/  @!P0 BRA `(.L_x_2707) ;  /* 0x00000034009c8947 */ /* 0x020fea0003800000 */
.L_x_2708:
[----:B------:R0:W0:Y:S02]  /*2b900*/  SYNCS.PHASECHK.TRANS64.TRYWAIT P0, [R3+URZ+0x29880], R2 ;  /* 0x02988002030075a7 */ /* 0x000024000800017f */
[----:B0-----:R-:W-:Y:S05]  /*2b910*/  @!P0 NANOSLEEP.SYNCS 0x989680 ;  /* 0x009896800000895d */ /* 0x001fea0003900000 */
[----:B------:R-:W0:Y:S02]  /*2b920*/  @!P0 SYNCS.PHASECHK.TRANS64 P0, [R3+URZ+0x29880], R2 ;  /* 0x02988002030085a7 */ /* 0x000e24000800007f */
[----:B0-----:R-:W-:Y:S05]  /*2b930*/  @!P0 BRA `(.L_x_2708) ;  /* 0xfffffffc00f08947 */ /* 0x001fea000383ffff */
.L_x_2371:
[----:B------:R-:W-:Y:S05]  /*2b940*/  BSYNC B8 ;  /* 0x0000000000087941 */ /* 0x000fea0003800000 */
.L_x_2368:
[----:B------:R-:W-:Y:S05]  /*2b950*/  EXIT ;  /* 0x000000000000794d */ /* 0x000fea0003800000 */
.L_x_2389:
[----:B---3--:R3:W4:Y:S02]  /*2b960*/  SYNCS.PHASECHK.TRANS64.TRYWAIT P5, [R97+URZ+0x29890], R98 ;  /* 0x02989062610075a7 */ /* 0x00872400080a017f */
[----:B----4-:R-:W-:Y:S05]  /*2b970*/  @!P5 NANOSLEEP.SYNCS 0x989680 ;  /* 0x009896800000d95d */ /* 0x010fea0003900000 */
[----:B------:R-:W4:Y:S02]  /*2b980*/  @!P5 SYNCS.PHASECHK.TRANS64 P5, [R97+URZ+0x29890], R98 ;  /* 0x029890626100d5a7 */ /* 0x000f2400080a007f */
[----:B----4-:R-:W-:Y:S05]  /*2b990*/  @!P5 BRA `(.L_x_2389) ;  /* 0xfffffffc00f0d947 */ /* 0x010fea000383ffff */
[----:B------:R-:W-:Y:S05]  /*2b9a0*/  BRA `(.L_x_2709) ;  /* 0xfffffd7c00007947 */ /* 0x000fea000383ffff */
.L_x_2443:
[----:B--2---:R2:W4:Y:S02]  /*2b9b0*/  SYNCS.PHASECHK.TRANS64.TRYWAIT P5, [R97+URZ+0x29890], R98 ;  /* 0x02989062610075a7 */ /* 0x00452400080a017f */
[----:B----4-:R-:W-:Y:S05]  /*2b9c0*/  @!P5 NANOSLEEP.SYNCS 0x989680 ;  /* 0x009896800000d95d */ /* 0x010fea0003900000 */
[----:B------:R-:W4:Y:S02]  /*2b9d0*/  @!P5 SYNCS.PHASECHK.TRANS64 P5, [R97+URZ+0x29890], R98 ;  /* 0x029890626100d5a7 */ /* 0x000f2400080a007f */
[----:B----4-:R-:W-:Y:S05]  /*2b9e0*/  @!P5 BRA `(.L_x_2443) ;  /* 0xfffffffc00f0d947 */ /* 0x010fea000383ffff */
[----:B------:R-:W-:Y:S05]  /*2b9f0*/  BRA `(.L_x_2710) ;  /* 0xfffffdd800447947 */ /* 0x000fea000383ffff */
.L_x_2468:
[----:B-1----:R1:W2:Y:S02]  /*2ba00*/  SYNCS.PHASECHK.TRANS64.TRYWAIT P2, [R97+URZ+0x29890], R98 ;  /* 0x02989062610075a7 */ /* 0x0022a4000804017f */
[----:B--2---:R-:W-:Y:S05]  /*2ba10*/  @!P2 NANOSLEEP.SYNCS 0x989680 ;  /* 0x009896800000a95d */ /* 0x004fea0003900000 */
[----:B------:R-:W2:Y:S02]  /*2ba20*/  @!P2 SYNCS.PHASECHK.TRANS64 P2, [R97+URZ+0x29890], R98 ;  /* 0x029890626100a5a7 */ /* 0x000ea4000804007f */
[----:B--2---:R-:W-:Y:S05]  /*2ba30*/  @!P2 BRA `(.L_x_2468) ;  /* 0xfffffffc00f0a947 */ /* 0x004fea000383ffff */
[----:B------:R-:W-:Y:S05]  /*2ba40*/  BRA `(.L_x_2711) ;  /* 0xfffffe3400f47947 */ /* 0x000fea000383ffff */
.L_x_2474:
[----:B-1----:R1:W2:Y:S02]  /*2ba50*/  SYNCS.PHASECHK.TRANS64.TRYWAIT P1, [R97+URZ+0x298b0], R98 ;  /* 0x0298b062610075a7 */ /* 0x0022a4000802017f */
[----:B--2---:R-:W-:Y:S05]  /*2ba60*/  @!P1 NANOSLEEP.SYNCS 0x989680 ;  /* 0x009896800000995d */ /* 0x004fea0003900000 */
[----:B------:R-:W2:Y:S02]  /*2ba70*/  @!P1 SYNCS.PHASECHK.TRANS64 P1, [R97+URZ+0x298b0], R98 ;  /* 0x0298b062610095a7 */ /* 0x000ea4000802007f */
[----:B--2---:R-:W-:Y:S05]  /*2ba80*/  @!P1 BRA `(.L_x_2474) ;  /* 0xfffffffc00f09947 */ /* 0x004fea000383ffff */
[----:B------:R-:W-:Y:S05]  /*2ba90*/  BRA `(.L_x_2712) ;  /* 0xfffffe3800f47947 */ /* 0x000fea000383ffff */
.L_x_2482:
[----:B------:R-:W-:Y:S01]  /*2baa0*/  BSSY B0, `(.L_x_2713) ;  /* 0x0000008000007945 */ /* 0x000fe20003800000 */
[----:B------:R-:W-:Y:S02]  /*2bab0*/  IMAD.MOV.U32 R13, RZ, RZ, R237 ;  /* 0x000000ffff0d7224 */ /* 0x000fe400078e00ed */
[----:B------:R-:W-:Y:S02]  /*2bac0*/  IMAD.MOV.U32 R12, RZ, RZ, RZ ;  /* 0x000000ffff0c7224 */ /* 0x000fe400078e00ff */
[----:B------:R-:W-:Y:S02]  /*2bad0*/  IMAD.MOV.U32 R11, RZ, RZ, 0x1f ;  /* 0x0000001fff0b7424 */ /* 0x000fe400078e00ff */
[----:B------:R-:W-:-:S07]  /*2bae0*/  IMAD.MOV.U32 R15, RZ, RZ, -0x1 ;  /* 0xffffffffff0f7424 */ /* 0x000fce00078e00ff */
[----:B-----5:R-:W-:Y:S05]  /*2baf0*/  WARPSYNC.COLLECTIVE R15, `(.L_x_2714) ;  /* 0x000000000f087348 */ /* 0x020fea0003c00000 */
[----:B------:R0:W1:Y:S02]  /*2bb00*/  SHFL.IDX P6, R14, R13, R12, R11 ;  /* 0x0000000c0d0e7389 */ /* 0x00006400000c000b */
[----:B01---5:R-:W-:Y:S01]  /*2bb10*/  ENDCOLLECTIVE ;  /* 0x000000000000791b */ /* 0x023fe20003800000 */
.L_x_2714:
[----:B------:R-:W-:Y:S05]  /*2bb20*/  BSYNC B0 ;  /* 0x0000000000007941 */ /* 0x000fea0003800000 */
.L_x_2713:
[----:B------:R-:W-:Y:S01]  /*2bb30*/  IMAD.MOV.U32 R197, RZ, RZ, R14 ;  /* 0x000000ffffc57224 */ /* 0x000fe200078e000e */
[----:B------:R-:W-:Y:S06]  /*2bb40*/  BRA `(.L_x_2715) ;  /* 0xfffffe4400787947 */ /* 0x000fec000383ffff */
.L_x_2492:
[----:B------:R-:W-:Y:S01]  /*2bb50*/  BSSY B1, `(.L_x_2716) ;  /* 0x0000007000017945 */ /* 0x000fe20003800000 */
[----:B------:R-:W-:Y:S01]  /*2bb60*/  MOV R12, RZ ;  /* 0x000000ff000c7202 */ /* 0x000fe20000000f00 */
[----:B------:R-:W-:Y:S02]  /*2bb70*/  IMAD.MOV.U32 R11, RZ, RZ, 0x1e1f ;  /* 0x00001e1fff0b7424 */ /* 0x000fe400078e00ff */
[----:B------:R-:W-:-:S07]  /*2bb80*/  IMAD.MOV.U32 R15, RZ, RZ, -0x1 ;  /* 0xffffffffff0f7424 */ /* 0x000fce00078e00ff */
[----:B0-----:R-:W-:Y:S05]  /*2bb90*/  WARPSYNC.COLLECTIVE R15, `(.L_x_2717) ;  /* 0x000000000f087348 */ /* 0x001fea0003c00000 */
[----:B------:R1:W2:Y:S02]  /*2bba0*/  SHFL.IDX P6, R14, R13, R12, R11 ;  /* 0x0000000c0d0e7389 */ /* 0x0002a400000c000b */
[----:B012---:R-:W-:Y:S01]  /*2bbb0*/  ENDCOLLECTIVE ;  /* 0x000000000000791b */ /* 0x007fe20003800000 */
.L_x_2717:
[----:B------:R-:W-:Y:S05]  /*2bbc0*/  BSYNC B1 ;  /* 0x0000000000017941 */ /* 0x000fea0003800000 */
.L_x_2716:
[----:B------:R-:W-:Y:S01]  /*2bbd0*/  IMAD.MOV.U32 R13, RZ, RZ, R3 ;  /* 0x000000ffff0d7224 */ /* 0x000fe200078e0003 */
[----:B------:R-:W-:Y:S01]  /*2bbe0*/  MOV R11, 0x1e1f ;  /* 0x00001e1f000b7802 */ /* 0x000fe20000000f00 */
[----:B------:R-:W-:Y:S02]  /*2bbf0*/  IMAD.MOV.U32 R12, RZ, RZ, RZ ;  /* 0x000000ffff0c7224 */ /* 0x000fe400078e00ff */
[----:B------:R-:W-:Y:S02]  /*2bc00*/  IMAD.MOV.U32 R15, RZ, RZ, -0x1 ;  /* 0xffffffffff0f7424 */ /* 0x000fe400078e00ff */
[----:B------:R-:W-:-:S07]  /*2bc10*/  IMAD.MOV.U32 R0, RZ, RZ, R14 ;  /* 0x000000ffff007224 */ /* 0x000fce00078e000e */
[----:B------:R-:W-:Y:S05]  /*2bc20*/  WARPSYNC.COLLECTIVE R15, `(.L_x_2718) ;  /* 0x000000000f087348 */ /* 0x000fea0003c00000 */
[----:B------:R0:W1:Y:S02]  /*2bc30*/  SHFL.IDX P6, R14, R13, R12, R11 ;  /* 0x0000000c0d0e7389 */ /* 0x00006400000c000b */
[----:B01----:R-:W-:Y:S01]  /*2bc40*/  ENDCOLLECTIVE ;  /* 0x000000000000791b */ /* 0x003fe20003800000 */
.L_x_2718:
[----:B------:R-:W-:Y:S02]  /*2bc50*/  IMAD.MOV.U32 R13, RZ, RZ, R4 ;  /* 0x000000ffff0d7224 */ /* 0x000fe400078e0004 */
[----:B------:R-:W-:-:S07]  /*2bc60*/  IMAD.MOV.U32 R3, RZ, RZ, R14 ;  /* 0x000000ffff037224 */ /* 0x000fce00078e000e */
[----:B------:R-:W-:Y:S05]  /*2bc70*/  WARPSYNC.COLLECTIVE R15, `(.L_x_2719) ;  /* 0x000000000f087348 */ /* 0x000fea0003c00000 */
[----:B------:R0:W1:Y:S02]  /*2bc80*/  SHFL.IDX P6, R14, R13, R12, R11 ;  /* 0x0000000c0d0e7389 */ /* 0x00006400000c000b */
[----:B01----:R-:W-:Y:S01]  /*2bc90*/  ENDCOLLECTIVE ;  /* 0x000000000000791b */ /* 0x003fe20003800000 */
.L_x_2719:
[----:B------:R-:W-:Y:S02]  /*2bca0*/  IMAD.MOV.U32 R13, RZ, RZ, R5 ;  /* 0x000000ffff0d7224 */ /* 0x000fe400078e0005 */
[----:B------:R-:W-:-:S07]  /*2bcb0*/  IMAD.MOV.U32 R4, RZ, RZ, R14 ;  /* 0x000000ffff047224 */ /* 0x000fce00078e000e */
[----:B------:R-:W-:Y:S05]  /*2bcc0*/  WARPSYNC.COLLECTIVE R15, `(.L_x_2720) ;  /* 0x000000000f087348 */ /* 0x000fea0003c00000 */
[----:B------:R0:W1:Y:S02]  /*2bcd0*/  SHFL.IDX P6, R14, R13, R12, R11 ;  /* 0x0000000c0d0e7389 */ /* 0x00006400000c000b */
[----:B01----:R-:W-:Y:S01]  /*2bce0*/  ENDCOLLECTIVE ;  /* 0x000000000000791b */ /* 0x003fe20003800000 */
.L_x_2720:
[----:B------:R-:W-:Y:S05]  /*2bcf0*/  BRA `(.L_x_2721) ;  /* 0xfffffe4800c87947 */ /* 0x000fea000383ffff */
.L_x_2496:
[----:B---3--:R3:W0:Y:S02]  /*2bd00*/  SYNCS.PHASECHK.TRANS64.TRYWAIT P0, [R16+URZ+0x29800], R5 ;  /* 0x02980005100075a7 */ /* 0x008624000800017f */
[----:B0-----:R-:W-:Y:S05]  /*2bd10*/  @!P0 NANOSLEEP.SYNCS 0x989680 ;  /* 0x009896800000895d */ /* 0x001fea0003900000 */
[----:B------:R-:W0:Y:S02]  /*2bd20*/  @!P0 SYNCS.PHASECHK.TRANS64 P0, [R16+URZ+0x29800], R5 ;  /* 0x02980005100085a7 */ /* 0x000e24000800007f */
[----:B0-----:R-:W-:Y:S05]  /*2bd30*/  @!P0 BRA `(.L_x_2496) ;  /* 0xfffffffc00f08947 */ /* 0x001fea000383ffff */
[----:B------:R-:W-:Y:S05]  /*2bd40*/  BRA `(.L_x_2722) ;  /* 0xfffffe5000007947 */ /* 0x000fea000383ffff */
.L_x_2508:
[----:B------:R-:W-:Y:S01]  /*2bd50*/  BSSY B1, `(.L_x_2723) ;  /* 0x0000007000017945 */ /* 0x000fe20003800000 */
[----:B------:R-:W-:Y:S01]  /*2bd60*/  MOV R12, RZ ;  /* 0x000000ff000c7202 */ /* 0x000fe20000000f00 */
[----:B------:R-:W-:Y:S02]  /*2bd70*/  IMAD.MOV.U32 R11, RZ, RZ, 0x1e1f ;  /* 0x00001e1fff0b7424 */ /* 0x000fe400078e00ff */
[----:B------:R-:W-:-:S07]  /*2bd80*/  IMAD.MOV.U32 R15, RZ, RZ, -0x1 ;  /* 0xffffffffff0f7424 */ /* 0x000fce00078e00ff */
[----:B0-----:R-:W-:Y:S05]  /*2bd90*/  WARPSYNC.COLLECTIVE R15, `(.L_x_2724) ;  /* 0x000000000f087348 */ /* 0x001fea0003c00000 */
[----:B------:R1:W2:Y:S02]  /*2bda0*/  SHFL.IDX P6, R14, R13, R12, R11 ;  /* 0x0000000c0d0e7389 */ /* 0x0002a400000c000b */
[----:B012---:R-:W-:Y:S01]  /*2bdb0*/  ENDCOLLECTIVE ;  /* 0x000000000000791b */ /* 0x007fe20003800000 */
.L_x_2724:
[----:B------:R-:W-:Y:S05]  /*2bdc0*/  BSYNC B1 ;  /* 0x0000000000017941 */ /* 0x000fea0003800000 */
.L_x_2723:
        /* <DEDUP_REMOVED lines=8> */
.L_x_2725:
[----:B------:R-:W-:Y:S02]  /*2be50*/  IMAD.MOV.U32 R13, RZ, RZ, R20 ;  /* 0x000000ffff0d7224 */ /* 0x000fe400078e0014 */
[----:B------:R-:W-:-:S07]  /*2be60*/  IMAD.MOV.U32 R3, RZ, RZ, R14 ;  /* 0x000000ffff037224 */ /* 0x000fce00078e000e */
[----:B------:R-:W-:Y:S05]  /*2be70*/  WARPSYNC.COLLECTIVE R15, `(.L_x_2726) ;  /* 0x000000000f087348 */ /* 0x000fea0003c00000 */
[----:B------:R0:W1:Y:S02]  /*2be80*/  SHFL.IDX P6, R14, R13, R12, R11 ;  /* 0x0000000c0d0e7389 */ /* 0x00006400000c000b */
[----:B01----:R-:W-:Y:S01]  /*2be90*/  ENDCOLLECTIVE ;  /* 0x000000000000791b */ /* 0x003fe20003800000 */
.L_x_2726:
[----:B------:R-:W-:Y:S02]  /*2bea0*/  IMAD.MOV.U32 R13, RZ, RZ, R21 ;  /* 0x000000ffff0d7224 */ /* 0x000fe400078e0015 */
[----:B------:R-:W-:-:S07]  /*2beb0*/  IMAD.MOV.U32 R20, RZ, RZ, R14 ;  /* 0x000000ffff147224 */ /* 0x000fce00078e000e */
[----:B------:R-:W-:Y:S05]  /*2bec0*/  WARPSYNC.COLLECTIVE R15, `(.L_x_2727) ;  /* 0x000000000f087348 */ /* 0x000fea0003c00000 */
[----:B------:R0:W1:Y:S02]  /*2bed0*/  SHFL.IDX P6, R14, R13, R12, R11 ;  /* 0x0000000c0d0e7389 */ /* 0x00006400000c000b */
[----:B01----:R-:W-:Y:S01]  /*2bee0*/  ENDCOLLECTIVE ;  /* 0x000000000000791b */ /* 0x003fe20003800000 */
.L_x_2727:
[----:B------:R-:W-:Y:S01]  /*2bef0*/  MOV R21, R14 ;  /* 0x0000000e00157202 */ /* 0x000fe20000000f00 */
[----:B------:R-:W-:Y:S06]  /*2bf00*/  BRA `(.L_x_2728) ;  /* 0xfffffe7c00bc7947 */ /* 0x000fec000383ffff */
.L_x_2512:
[----:B0-----:R0:W3:Y:S02]  /*2bf10*/  SYNCS.PHASECHK.TRANS64.TRYWAIT P0, [R16+URZ+0x29800], R21 ;  /* 0x02980015100075a7 */ /* 0x0010e4000800017f */
[----:B---3--:R-:W-:Y:S05]  /*2bf20*/  @!P0 NANOSLEEP.SYNCS 0x989680 ;  /* 0x009896800000895d */ /* 0x008fea0003900000 */
[----:B------:R-:W3:Y:S02]  /*2bf30*/  @!P0 SYNCS.PHASECHK.TRANS64 P0, [R16+URZ+0x29800], R21 ;  /* 0x02980015100085a7 */ /* 0x000ee4000800007f */
[----:B---3--:R-:W-:Y:S05]  /*2bf40*/  @!P0 BRA `(.L_x_2512) ;  /* 0xfffffffc00f08947 */ /* 0x008fea000383ffff */
[----:B------:R-:W-:Y:S05]  /*2bf50*/  BRA `(.L_x_2729) ;  /* 0xfffffe8000b87947 */ /* 0x000fea000383ffff */
.L_x_2520:
[----:B-1----:R1:W2:Y:S02]  /*2bf60*/  SYNCS.PHASECHK.TRANS64.TRYWAIT P0, [R3+URZ+0x29830], R0 ;  /* 0x02983000030075a7 */ /* 0x0022a4000800017f */
[----:B--2---:R-:W-:Y:S05]  /*2bf70*/  @!P0 NANOSLEEP.SYNCS 0x989680 ;  /* 0x009896800000895d */ /* 0x004fea0003900000 */
[----:B------:R-:W2:Y:S02]  /*2bf80*/  @!P0 SYNCS.PHASECHK.TRANS64 P0, [R3+URZ+0x29830], R0 ;  /* 0x02983000030085a7 */ /* 0x000ea4000800007f */
[----:B--2---:R-:W-:Y:S05]  /*2bf90*/  @!P0 BRA `(.L_x_2520) ;  /* 0xfffffffc00f08947 */ /* 0x004fea000383ffff */
[----:B------:R-:W-:Y:S05]  /*2bfa0*/  BRA `(.L_x_2519) ;  /* 0xfffffeb000e87947 */ /* 0x000fea000383ffff */
.L_x_2526:
[----:B-1----:R1:W2:Y:S02]  /*2bfb0*/  SYNCS.PHASECHK.TRANS64.TRYWAIT P3, [R11+URZ+0x29830], R0 ;  /* 0x029830000b0075a7 */ /* 0x0022a4000806017f */
[----:B--2---:R-:W-:Y:S05]  /*2bfc0*/  @!P3 NANOSLEEP.SYNCS 0x989680 ;  /* 0x009896800000b95d */ /* 0x004fea0003900000 */
[----:B------:R-:W2:Y:S02]  /*2bfd0*/  @!P3 SYNCS.PHASECHK.TRANS64 P3, [R11+URZ+0x29830], R0 ;  /* 0x029830000b00b5a7 */ /* 0x000ea4000806007f */
[----:B--2---:R-:W-:Y:S05]  /*2bfe0*/  @!P3 BRA `(.L_x_2526) ;  /* 0xfffffffc00f0b947 */ /* 0x004fea000383ffff */
[----:B------:R-:W-:Y:S05]  /*2bff0*/  BRA `(.L_x_2525) ;  /* 0xfffffee800747947 */ /* 0x000fea000383ffff */
.L_x_2530:
[----:B-1----:R1:W2:Y:S02]  /*2c000*/  SYNCS.PHASECHK.TRANS64.TRYWAIT P2, [R10+URZ+0x29850], R0 ;  /* 0x029850000a0075a7 */ /* 0x0022a4000804017f */
[----:B--2---:R-:W-:Y:S05]  /*2c010*/  @!P2 NANOSLEEP.SYNCS 0x989680 ;  /* 0x009896800000a95d */ /* 0x004fea0003900000 */
[----:B------:R-:W2:Y:S02]  /*2c020*/  @!P2 SYNCS.PHASECHK.TRANS64 P2, [R10+URZ+0x29850], R0 ;  /* 0x029850000a00a5a7 */ /* 0x000ea4000804007f */
[----:B--2---:R-:W-:Y:S05]  /*2c030*/  @!P2 BRA `(.L_x_2530) ;  /* 0xfffffffc00f0a947 */ /* 0x004fea000383ffff */
[----:B------:R-:W-:Y:S05]  /*2c040*/  BRA `(.L_x_2527) ;  /* 0xfffffef800b07947 */ /* 0x000fea000383ffff */
.L_x_2538:
[----:B-1----:R1:W2:Y:S02]  /*2c050*/  SYNCS.PHASECHK.TRANS64.TRYWAIT P0, [R0+URZ+0x29830], R11 ;  /* 0x0298300b000075a7 */ /* 0x0022a4000800017f */
[----:B--2---:R-:W-:Y:S05]  /*2c060*/  @!P0 NANOSLEEP.SYNCS 0x989680 ;  /* 0x009896800000895d */ /* 0x004fea0003900000 */
[----:B------:R-:W2:Y:S02]  /*2c070*/  @!P0 SYNCS.PHASECHK.TRANS64 P0, [R0+URZ+0x29830], R11 ;  /* 0x0298300b000085a7 */ /* 0x000ea4000800007f */
[----:B--2---:R-:W-:Y:S05]  /*2c080*/  @!P0 BRA `(.L_x_2538) ;  /* 0xfffffffc00f08947 */ /* 0x004fea000383ffff */
[----:B------:R-:W-:Y:S05]  /*2c090*/  BRA `(.L_x_2537) ;  /* 0xffffff2400b47947 */ /* 0x000fea000383ffff */
.L_x_2542:
[----:B-1----:R1:W2:Y:S02]  /*2c0a0*/  SYNCS.PHASECHK.TRANS64.TRYWAIT P0, [R11+URZ+0x29850], R0 ;  /* 0x029850000b0075a7 */ /* 0x0022a4000800017f */
[----:B--2---:R-:W-:Y:S05]  /*2c0b0*/  @!P0 NANOSLEEP.SYNCS 0x989680 ;  /* 0x009896800000895d */ /* 0x004fea0003900000 */
[----:B------:R-:W2:Y:S02]  /*2c0c0*/  @!P0 SYNCS.PHASECHK.TRANS64 P0, [R11+URZ+0x29850], R0 ;  /* 0x029850000b0085a7 */ /* 0x000ea4000800007f */
[----:B--2---:R-:W-:Y:S05]  /*2c0d0*/  @!P0 BRA `(.L_x_2542) ;  /* 0xfffffffc00f08947 */ /* 0x004fea000383ffff */
[----:B------:R-:W-:Y:S05]  /*2c0e0*/  BRA `(.L_x_2539) ;  /* 0xffffff3400e47947 */ /* 0x000fea000383ffff */
.L_x_2548:
[----:B-1----:R1:W2:Y:S02]  /*2c0f0*/  SYNCS.PHASECHK.TRANS64.TRYWAIT P0, [R12+URZ+0x29850], R5 ;  /* 0x029850050c0075a7 */ /* 0x0022a4000800017f */
[----:B--2---:R-:W-:Y:S05]  /*2c100*/  @!P0 NANOSLEEP.SYNCS 0x989680 ;  /* 0x009896800000895d */ /* 0x004fea0003900000 */
[----:B------:R-:W2:Y:S02]  /*2c110*/  @!P0 SYNCS.PHASECHK.TRANS64 P0, [R12+URZ+0x29850], R5 ;  /* 0x029850050c0085a7 */ /* 0x000ea4000800007f */
[----:B--2---:R-:W-:Y:S05]  /*2c120*/  @!P0 BRA `(.L_x_2548) ;  /* 0xfffffffc00f08947 */ /* 0x004fea000383ffff */
[----:B------:R-:W-:Y:S05]  /*2c130*/  BRA `(.L_x_2547) ;  /* 0xffffff5400f47947 */ /* 0x000fea000383ffff */
.L_x_2552:
        /* <DEDUP_REMOVED lines=10> */
.L_x_2730:
        /* <DEDUP_REMOVED lines=18> */
.L_x_2731:
        /* <DEDUP_REMOVED lines=19> */
.L_x_2732:
        /* <DEDUP_REMOVED lines=9> */
.L_x_2733:
[----:B------:R-:W-:Y:S02]  /*2c4c0*/  IMAD.MOV.U32 R13, RZ, RZ, R9 ;  /* 0x000000ffff0d7224 */ /* 0x000fe400078e0009 */
[----:B------:R-:W-:Y:S02]  /*2c4d0*/  IMAD.MOV.U32 R12, RZ, RZ, R0 ;  /* 0x000000ffff0c7224 */ /* 0x000fe400078e0000 */
[----:B------:R-:W-:-:S07]  /*2c4e0*/  IMAD.MOV.U32 R7, RZ, RZ, R14 ;  /* 0x000000ffff077224 */ /* 0x000fce00078e000e */
[----:B------:R-:W-:Y:S05]  /*2c4f0*/  WARPSYNC.COLLECTIVE R15, `(.L_x_2734) ;  /* 0x000000000f087348 */ /* 0x000fea0003c00000 */
[----:B------:R0:W1:Y:S02]  /*2c500*/  SHFL.IDX P6, R14, R13, R12, R11 ;  /* 0x0000000c0d0e7389 */ /* 0x00006400000c000b */
[----:B01----:R-:W-:Y:S01]  /*2c510*/  ENDCOLLECTIVE ;  /* 0x000000000000791b */ /* 0x003fe20003800000 */
.L_x_2734:
        /* <DEDUP_REMOVED lines=8> */
.L_x_2735:
[----:B------:R-:W-:Y:S02]  /*2c5a0*/  IMAD.MOV.U32 R13, RZ, RZ, R25 ;  /* 0x000000ffff0d7224 */ /* 0x000fe400078e0019 */
[----:B------:R-:W-:Y:S02]  /*2c5b0*/  IMAD.MOV.U32 R12, RZ, RZ, R0 ;  /* 0x000000ffff0c7224 */ /* 0x000fe400078e0000 */
[----:B------:R-:W-:-:S07]  /*2c5c0*/  IMAD.MOV.U32 R20, RZ, RZ, R14 ;  /* 0x000000ffff147224 */ /* 0x000fce00078e000e */
[----:B------:R-:W-:Y:S05]  /*2c5d0*/  WARPSYNC.COLLECTIVE R15, `(.L_x_2736) ;  /* 0x000000000f087348 */ /* 0x000fea0003c00000 */
[----:B------:R0:W1:Y:S02]  /*2c5e0*/  SHFL.IDX P6, R14, R13, R12, R11 ;  /* 0x0000000c0d0e7389 */ /* 0x00006400000c000b */
[----:B01----:R-:W-:Y:S01]  /*2c5f0*/  ENDCOLLECTIVE ;  /* 0x000000000000791b */ /* 0x003fe20003800000 */
.L_x_2736:
[----:B------:R-:W-:Y:S01]  /*2c600*/  IMAD.MOV.U32 R13, RZ, RZ, R27 ;  /* 0x000000ffff0d7224 */ /* 0x000fe200078e001b */
[----:B------:R-:W-:Y:S01]  /*2c610*/  MOV R12, R2 ;  /* 0x00000002000c7202 */ /* 0x000fe20000000f00 */
[----:B------:R-:W-:-:S07]  /*2c620*/  IMAD.MOV.U32 R26, RZ, RZ, R14 ;  /* 0x000000ffff1a7224 */ /* 0x000fce00078e000e */
[----:B------:R-:W-:Y:S05]  /*2c630*/  WARPSYNC.COLLECTIVE R15, `(.L_x_2737) ;  /* 0x000000000f087348 */ /* 0x000fea0003c00000 */
[----:B------:R0:W1:Y:S02]  /*2c640*/  SHFL.IDX P6, R14, R13, R12, R11 ;  /* 0x0000000c0d0e7389 */ /* 0x00006400000c000b */
[----:B01----:R-:W-:Y:S01]  /*2c650*/  ENDCOLLECTIVE ;  /* 0x000000000000791b */ /* 0x003fe20003800000 */
.L_x_2737:
[----:B------:R-:W-:Y:S02]  /*2c660*/  IMAD.MOV.U32 R13, RZ, RZ, R29 ;  /* 0x000000ffff0d7224 */ /* 0x000fe400078e001d */
[----:B------:R-:W-:Y:S02]  /*2c670*/  IMAD.MOV.U32 R12, RZ, RZ, R0 ;  /* 0x000000ffff0c7224 */ /* 0x000fe400078e0000 */
[----:B------:R-:W-:-:S07]  /*2c680*/  IMAD.MOV.U32 R27, RZ, RZ, R14 ;  /* 0x000000ffff1b7224 */ /* 0x000fce00078e000e */
[----:B------:R-:W-:Y:S05]  /*2c690*/  WARPSYNC.COLLECTIVE R15, `(.L_x_2738) ;  /* 0x000000000f087348 */ /* 0x000fea0003c00000 */
[----:B------:R0:W1:Y:S02]  /*2c6a0*/  SHFL.IDX P6, R14, R13, R12, R11 ;  /* 0x0000000c0d0e7389 */ /* 0x00006400000c000b */
[----:B01----:R-:W-:Y:S01]  /*2c6b0*/  ENDCOLLECTIVE ;  /* 0x000000000000791b */ /* 0x003fe20003800000 */
.L_x_2738:
        /* <DEDUP_REMOVED lines=8> */
.L_x_2739:
[----:B------:R-:W-:Y:S02]  /*2c740*/  IMAD.MOV.U32 R13, RZ, RZ, R33 ;  /* 0x000000ffff0d7224 */ /* 0x000fe400078e0021 */
[----:B------:R-:W-:Y:S02]  /*2c750*/  IMAD.MOV.U32 R12, RZ, RZ, R0 ;  /* 0x000000ffff0c7224 */ /* 0x000fe400078e0000 */
[----:B------:R-:W-:-:S07]  /*2c760*/  IMAD.MOV.U32 R31, RZ, RZ, R14 ;  /* 0x000000ffff1f7224 */ /* 0x000fce00078e000e */
[----:B------:R-:W-:Y:S05]  /*2c770*/  WARPSYNC.COLLECTIVE R15, `(.L_x_2740) ;  /* 0x000000000f087348 */ /* 0x000fea0003c00000 */
[----:B------:R0:W1:Y:S02]  /*2c780*/  SHFL.IDX P6, R14, R13, R12, R11 ;  /* 0x0000000c0d0e7389 */ /* 0x00006400000c000b */
[----:B01----:R-:W-:Y:S01]  /*2c790*/  ENDCOLLECTIVE ;  /* 0x000000000000791b */ /* 0x003fe20003800000 */
.L_x_2740:
        /* <DEDUP_REMOVED lines=8> */
.L_x_2741:
[----:B------:R-:W-:Y:S02]  /*2c820*/  IMAD.MOV.U32 R13, RZ, RZ, R37 ;  /* 0x000000ffff0d7224 */ /* 0x000fe400078e0025 */
[----:B------:R-:W-:Y:S02]  /*2c830*/  IMAD.MOV.U32 R12, RZ, RZ, R0 ;  /* 0x000000ffff0c7224 */ /* 0x000fe400078e0000 */
[----:B------:R-:W-:-:S07]  /*2c840*/  IMAD.MOV.U32 R35, RZ, RZ, R14 ;  /* 0x000000ffff237224 */ /* 0x000fce00078e000e */
[----:B------:R-:W-:Y:S05]  /*2c850*/  WARPSYNC.COLLECTIVE R15, `(.L_x_2742) ;  /* 0x000000000f087348 */ /* 0x000fea0003c00000 */
[----:B------:R0:W1:Y:S02]  /*2c860*/  SHFL.IDX P6, R14, R13, R12, R11 ;  /* 0x0000000c0d0e7389 */ /* 0x00006400000c000b */
[----:B01----:R-:W-:Y:S01]  /*2c870*/  ENDCOLLECTIVE ;  /* 0x000000000000791b */ /* 0x003fe20003800000 */
.L_x_2742:
        /* <DEDUP_REMOVED lines=8> */
.L_x_2743:
[----:B------:R-:W-:Y:S02]  /*2c900*/  IMAD.MOV.U32 R13, RZ, RZ, R41 ;  /* 0x000000ffff0d7224 */ /* 0x000fe400078e0029 */
[----:B------:R-:W-:Y:S02]  /*2c910*/  IMAD.MOV.U32 R12, RZ, RZ, R0 ;  /* 0x000000ffff0c7224 */ /* 0x000fe400078e0000 */
[----:B------:R-:W-:-:S07]  /*2c920*/  IMAD.MOV.U32 R39, RZ, RZ, R14 ;  /* 0x000000ffff277224 */ /* 0x000fce00078e000e */
[----:B------:R-:W-:Y:S05]  /*2c930*/  WARPSYNC.COLLECTIVE R15, `(.L_x_2744) ;  /* 0x000000000f087348 */ /* 0x000fea0003c00000 */
[----:B------:R0:W1:Y:S02]  /*2c940*/  SHFL.IDX P6, R14, R13, R12, R11 ;  /* 0x0000000c0d0e7389 */ /* 0x00006400000c000b */
[----:B01----:R-:W-:Y:S01]  /*2c950*/  ENDCOLLECTIVE ;  /* 0x000000000000791b */ /* 0x003fe20003800000 */
.L_x_2744:
        /* <DEDUP_REMOVED lines=8> */
.L_x_2745:
[----:B------:R-:W-:Y:S02]  /*2c9e0*/  IMAD.MOV.U32 R13, RZ, RZ, R45 ;  /* 0x000000ffff0d7224 */ /* 0x000fe400078e002d */
[----:B------:R-:W-:Y:S02]  /*2c9f0*/  IMAD.MOV.U32 R12, RZ, RZ, R0 ;  /* 0x000000ffff0c7224 */ /* 0x000fe400078e0000 */
[----:B------:R-:W-:-:S07]  /*2ca00*/  IMAD.MOV.U32 R43, RZ, RZ, R14 ;  /* 0x000000ffff2b7224 */ /* 0x000fce00078e000e */
[----:B------:R-:W-:Y:S05]  /*2ca10*/  WARPSYNC.COLLECTIVE R15, `(.L_x_2746) ;  /* 0x000000000f087348 */ /* 0x000fea0003c00000 */
[----:B------:R0:W1:Y:S02]  /*2ca20*/  SHFL.IDX P6, R14, R13, R12, R11 ;  /* 0x0000000c0d0e7389 */ /* 0x00006400000c000b */
[----:B01----:R-:W-:Y:S01]  /*2ca30*/  ENDCOLLECTIVE ;  /* 0x000000000000791b */ /* 0x003fe20003800000 */
.L_x_2746:
[----:B------:R-:W-:Y:S02]  /*2ca40*/  SEL R40, R42, R43, P0 ;  /* 0x0000002b2a287207 */ /* 0x000fe40000000000 */
[----:B------:R-:W-:Y:S01]  /*2ca50*/  SEL R42, R43, R42, P0 ;  /* 0x0000002a2b2a7207 */ /* 0x000fe20000000000 */
[----:B------:R-:W-:Y:S01]  /*2ca60*/  IMAD.MOV.U32 R13, RZ, RZ, R49 ;  /* 0x000000ffff0d7224 */ /* 0x000fe200078e0031 */
[----:B------:R-:W-:Y:S01]  /*2ca70*/  MOV R12, R2 ;  /* 0x00000002000c7202 */ /* 0x000fe20000000f00 */
[----:B------:R-:W-:Y:S02]  /*2ca80*/  IMAD.MOV.U32 R49, RZ, RZ, RZ ;  /* 0x000000ffff317224 */ /* 0x000fe400078e00ff */
[----:B------:R-:W-:-:S07]  /*2ca90*/  IMAD.MOV.U32 R45, RZ, RZ, R14 ;  /* 0x000000ffff2d7224 */ /* 0x000fce00078e000e */
[----:B------:R-:W-:Y:S05]  /*2caa0*/  WARPSYNC.COLLECTIVE R15, `(.L_x_2747) ;  /* 0x000000000f087348 */ /* 0x000fea0003c00000 */
[----:B------:R0:W1:Y:S02]  /*2cab0*/  SHFL.IDX P6, R14, R13, R12, R11 ;  /* 0x0000000c0d0e7389 */ /* 0x00006400000c000b */
[----:B01----:R-:W-:Y:S01]  /*2cac0*/  ENDCOLLECTIVE ;  /* 0x000000000000791b */ /* 0x003fe20003800000 */
.L_x_2747:
[----:B------:R-:W-:Y:S02]  /*2cad0*/  IMAD.MOV.U32 R13, RZ, RZ, R51 ;  /* 0x000000ffff0d7224 */ /* 0x000fe400078e0033 */
[----:B------:R-:W-:Y:S02]  /*2cae0*/  IMAD.MOV.U32 R12, RZ, RZ, R0 ;  /* 0x000000ffff0c7224 */ /* 0x000fe400078e0000 */
[----:B------:R-:W-:-:S07]  /*2caf0*/  IMAD.MOV.U32 R44, RZ, RZ, R14 ;  /* 0x000000ffff2c7224 */ /* 0x000fce00078e000e */
[----:B------:R-:W-:Y:S05]  /*2cb00*/  WARPSYNC.COLLECTIVE R15, `(.L_x_2748) ;  /* 0x000000000f087348 */ /* 0x000fea0003c00000 */
[----:B------:R0:W1:Y:S02]  /*2cb10*/  SHFL.IDX P6, R14, R13, R12, R11 ;  /* 0x0000000c0d0e7389 */ /* 0x00006400000c000b */
[----:B01----:R-:W-:Y:S01]  /*2cb20*/  ENDCOLLECTIVE ;  /* 0x000000000000791b */ /* 0x003fe20003800000 */
.L_x_2748:
        /* <DEDUP_REMOVED lines=8> */
.L_x_2749:
[----:B------:R-:W-:Y:S02]  /*2cbb0*/  IMAD.MOV.U32 R13, RZ, RZ, R55 ;  /* 0x000000ffff0d7224 */ /* 0x000fe400078e0037 */
[----:B------:R-:W-:Y:S02]  /*2cbc0*/  IMAD.MOV.U32 R12, RZ, RZ, R0 ;  /* 0x000000ffff0c7224 */ /* 0x000fe400078e0000 */
[----:B------:R-:W-:-:S07]  /*2cbd0*/  IMAD.MOV.U32 R48, RZ, RZ, R14 ;  /* 0x000000ffff307224 */ /* 0x000fce00078e000e */
[----:B------:R-:W-:Y:S05]  /*2cbe0*/  WARPSYNC.COLLECTIVE R15, `(.L_x_2750) ;  /* 0x000000000f087348 */ /* 0x000fea0003c00000 */
[----:B------:R0:W1:Y:S02]  /*2cbf0*/  SHFL.IDX P6, R14, R13, R12, R11 ;  /* 0x0000000c0d0e7389 */ /* 0x00006400000c000b */
[----:B01----:R-:W-:Y:S01]  /*2cc00*/  ENDCOLLECTIVE ;  /* 0x000000000000791b */ /* 0x003fe20003800000 */
.L_x_2750:
[----:B------:R-:W-:Y:S01]  /*2cc10*/  IMAD.MOV.U32 R13, RZ, RZ, R57 ;  /* 0x000000ffff0d7224 */ /* 0x000fe200078e0039 */
[----:B------:R-:W-:Y:S01]  /*2cc20*/  MOV R12, R2 ;  /* 0x00000002000c7202 */ /* 0x000fe20000000f00 */
[----:B------:R-:W-:-:S07]  /*2cc30*/  IMAD.MOV.U32 R55, RZ, RZ, R14 ;  /* 0x000000ffff377224 */ /* 0x000fce00078e000e */
[----:B------:R-:W-:Y:S05]  /*2cc40*/  WARPSYNC.COLLECTIVE R15, `(.L_x_2751) ;  /* 0x000000000f087348 */ /* 0x000fea0003c00000 */
[----:B------:R0:W1:Y:S02]  /*2cc50*/  SHFL.IDX P6, R14, R13, R12, R11 ;  /* 0x0000000c0d0e7389 */ /* 0x00006400000c000b */
[----:B01----:R-:W-:Y:S01]  /*2cc60*/  ENDCOLLECTIVE ;  /* 0x000000000000791b */ /* 0x003fe20003800000 */
.L_x_2751:
[----:B------:R-:W-:Y:S02]  /*2cc70*/  IMAD.MOV.U32 R13, RZ, RZ, R59 ;  /* 0x000000ffff0d7224 */ /* 0x000fe400078e003b */
[----:B------:R-:W-:Y:S02]  /*2cc80*/  IMAD.MOV.U32 R12, RZ, RZ, R0 ;  /* 0x000000ffff0c7224 */ /* 0x000fe400078e0000 */
[----:B------:R-:W-:-:S07]  /*2cc90*/  IMAD.MOV.U32 R50, RZ, RZ, R14 ;  /* 0x000000ffff327224 */ /* 0x000fce00078e000e */
[----:B------:R-:W-:Y:S05]  /*2cca0*/  WARPSYNC.COLLECTIVE R15, `(.L_x_2752) ;  /* 0x000000000f087348 */ /* 0x000fea0003c00000 */
[----:B------:R0:W1:Y:S02]  /*2ccb0*/  SHFL.IDX P6, R14, R13, R12, R11 ;  /* 0x0000000c0d0e7389 */ /* 0x00006400000c000b */
[----:B01----:R-:W-:Y:S01]  /*2ccc0*/  ENDCOLLECTIVE ;  /* 0x000000000000791b */ /* 0x003fe20003800000 */
.L_x_2752:
[----:B------:R-:W-:Y:S01]  /*2ccd0*/  IMAD.MOV.U32 R13, RZ, RZ, R61 ;  /* 0x000000ffff0d7224 */ /* 0x000fe200078e003d */
[----:B------:R-:W-:Y:S01]  /*2cce0*/  MOV R12, R2 ;  /* 0x00000002000c7202 */ /* 0x000fe20000000f00 */
[----:B------:R-:W-:-:S07]  /*2ccf0*/  IMAD.MOV.U32 R59, RZ, RZ, R14 ;  /* 0x000000ffff3b7224 */ /* 0x000fce00078e000e */
[----:B------:R-:W-:Y:S05]  /*2cd00*/  WARPSYNC.COLLECTIVE R15, `(.L_x_2753) ;  /* 0x000000000f087348 */ /* 0x000fea0003c00000 */
[----:B------:R0:W1:Y:S02]  /*2cd10*/  SHFL.IDX P6, R14, R13, R12, R11 ;  /* 0x0000000c0d0e7389 */ /* 0x00006400000c000b */
[----:B01----:R-:W-:Y:S01]  /*2cd20*/  ENDCOLLECTIVE ;  /* 0x000000000000791b */ /* 0x003fe20003800000 */
.L_x_2753:
[----:B------:R-:W-:Y:S02]  /*2cd30*/  IMAD.MOV.U32 R13, RZ, RZ, R63 ;  /* 0x000000ffff0d7224 */ /* 0x000fe400078e003f */
[----:B------:R-:W-:Y:S02]  /*2cd40*/  IMAD.MOV.U32 R12, RZ, RZ, R0 ;  /* 0x000000ffff0c7224 */ /* 0x000fe400078e0000 */
[----:B------:R-:W-:-:S07]  /*2cd50*/  IMAD.MOV.U32 R52, RZ, RZ, R14 ;  /* 0x000000ffff347224 */ /* 0x000fce00078e000e */
[----:B------:R-:W-:Y:S05]  /*2cd60*/  WARPSYNC.COLLECTIVE R15, `(.L_x_2754) ;  /* 0x000000000f087348 */ /* 0x000fea0003c00000 */
[----:B------:R0:W1:Y:S02]  /*2cd70*/  SHFL.IDX P6, R14, R13, R12, R11 ;  /* 0x0000000c0d0e7389 */ /* 0x00006400000c000b */
[----:B01----:R-:W-:Y:S01]  /*2cd80*/  ENDCOLLECTIVE ;  /* 0x000000000000791b */ /* 0x003fe20003800000 */
.L_x_2754:
        /* <DEDUP_REMOVED lines=8> */
.L_x_2755:
[----:B------:R-:W-:Y:S02]  /*2ce10*/  IMAD.MOV.U32 R13, RZ, RZ, R67 ;  /* 0x000000ffff0d7224 */ /* 0x000fe400078e0043 */
[----:B------:R-:W-:Y:S02]  /*2ce20*/  IMAD.MOV.U32 R12, RZ, RZ, R0 ;  /* 0x000000ffff0c7224 */ /* 0x000fe400078e0000 */
[----:B------:R-:W-:-:S07]  /*2ce30*/  IMAD.MOV.U32 R54, RZ, RZ, R14 ;  /* 0x000000ffff367224 */ /* 0x000fce00078e000e */
[----:B------:R-:W-:Y:S05]  /*2ce40*/  WARPSYNC.COLLECTIVE R15, `(.L_x_2756) ;  /* 0x000000000f087348 */ /* 0x000fea0003c00000 */
[----:B------:R0:W1:Y:S02]  /*2ce50*/  SHFL.IDX P6, R14, R13, R12, R11 ;  /* 0x0000000c0d0e7389 */ /* 0x00006400000c000b */
[----:B01----:R-:W-:Y:S01]  /*2ce60*/  ENDCOLLECTIVE ;  /* 0x000000000000791b */ /* 0x003fe20003800000 */
.L_x_2756:
        /* <DEDUP_REMOVED lines=8> */
.L_x_2757:
[----:B------:R-:W-:Y:S02]  /*2cef0*/  IMAD.MOV.U32 R13, RZ, RZ, R71 ;  /* 0x000000ffff0d7224 */ /* 0x000fe400078e0047 */
[----:B------:R-:W-:Y:S02]  /*2cf00*/  IMAD.MOV.U32 R12, RZ, RZ, R0 ;  /* 0x000000ffff0c7224 */ /* 0x000fe400078e0000 */
[----:B------:R-:W-:-:S07]  /*2cf10*/  IMAD.MOV.U32 R56, RZ, RZ, R14 ;  /* 0x000000ffff387224 */ /* 0x000fce00078e000e */
[----:B------:R-:W-:Y:S05]  /*2cf20*/  WARPSYNC.COLLECTIVE R15, `(.L_x_2758) ;  /* 0x000000000f087348 */ /* 0x000fea0003c00000 */
[----:B------:R0:W1:Y:S02]  /*2cf30*/  SHFL.IDX P6, R14, R13, R12, R11 ;  /* 0x0000000c0d0e7389 */ /* 0x00006400000c000b */
[----:B01----:R-:W-:Y:S01]  /*2cf40*/  ENDCOLLECTIVE ;  /* 0x000000000000791b */ /* 0x003fe20003800000 */
.L_x_2758:
        /* <DEDUP_REMOVED lines=8> */
.L_x_2759:
[----:B------:R-:W-:Y:S02]  /*2cfd0*/  IMAD.MOV.U32 R13, RZ, RZ, R75 ;  /* 0x000000ffff0d7224 */ /* 0x000fe400078e004b */
[----:B------:R-:W-:Y:S02]  /*2cfe0*/  IMAD.MOV.U32 R12, RZ, RZ, R0 ;  /* 0x000000ffff0c7224 */ /* 0x000fe400078e0000 */
[----:B------:R-:W-:-:S07]  /*2cff0*/  IMAD.MOV.U32 R58, RZ, RZ, R14 ;  /* 0x000000ffff3a7224 */ /* 0x000fce00078e000e */
[----:B------:R-:W-:Y:S05]  /*2d000*/  WARPSYNC.COLLECTIVE R15, `(.L_x_2760) ;  /* 0x000000000f087348 */ /* 0x000fea0003c00000 */
[----:B------:R0:W1:Y:S02]  /*2d010*/  SHFL.IDX P6, R14, R13, R12, R11 ;  /* 0x0000000c0d0e7389 */ /* 0x00006400000c000b */
[----:B01----:R-:W-:Y:S01]  /*2d020*/  ENDCOLLECTIVE ;  /* 0x000000000000791b */ /* 0x003fe20003800000 */
.L_x_2760:
        /* <DEDUP_REMOVED lines=8> */
.L_x_2761:
        /* <DEDUP_REMOVED lines=8> */
.L_x_2564:
[----:B------:R-:W-:Y:S01]  /*2d130*/  IMAD.MOV.U32 R13, RZ, RZ, R3 ;  /* 0x000000ffff0d7224 */ /* 0x000fe200078e0003 */
[----:B------:R-:W-:Y:S01]  /*2d140*/  MOV R15, 0xffffffff ;  /* 0xffffffff000f7802 */ /* 0x000fe20000000f00 */
[----:B------:R-:W-:Y:S02]  /*2d150*/  IMAD.MOV.U32 R12, RZ, RZ, RZ ;  /* 0x000000ffff0c7224 */ /* 0x000fe400078e00ff */
[----:B------:R-:W-:-:S07]  /*2d160*/  IMAD.MOV.U32 R11, RZ, RZ, 0x181f ;  /* 0x0000181fff0b7424 */ /* 0x000fce00078e00ff */
[----:B01----:R-:W-:Y:S05]  /*2d170*/  WARPSYNC.COLLECTIVE R15, `(.L_x_2763) ;  /* 0x000000000f087348 */ /* 0x003fea0003c00000 */
[----:B------:R2:W3:Y:S02]  /*2d180*/  SHFL.IDX P6, R14, R13, R12, R11 ;  /* 0x0000000c0d0e7389 */ /* 0x0004e400000c000b */
[----:B0123--:R-:W-:Y:S01]  /*2d190*/  ENDCOLLECTIVE ;  /* 0x000000000000791b */ /* 0x00ffe20003800000 */
.L_x_2763:
[----:B------:R-:W-:Y:S02]  /*2d1a0*/  IMAD.MOV.U32 R13, RZ, RZ, R2 ;  /* 0x000000ffff0d7224 */ /* 0x000fe400078e0002 */
[----:B------:R-:W-:-:S07]  /*2d1b0*/  IMAD.MOV.U32 R0, RZ, RZ, R14 ;  /* 0x000000ffff007224 */ /* 0x000fce00078e000e */
[----:B------:R-:W-:Y:S05]  /*2d1c0*/  WARPSYNC.COLLECTIVE R15, `(.L_x_2764) ;  /* 0x000000000f087348 */ /* 0x000fea0003c00000 */
[----:B------:R0:W1:Y:S02]  /*2d1d0*/  SHFL.IDX P6, R14, R13, R12, R11 ;  /* 0x0000000c0d0e7389 */ /* 0x00006400000c000b */
[----:B01----:R-:W-:Y:S01]  /*2d1e0*/  ENDCOLLECTIVE ;  /* 0x000000000000791b */ /* 0x003fe20003800000 */
.L_x_2764:
[----:B------:R-:W-:Y:S05]  /*2d1f0*/  BRA `(.L_x_2765) ;  /* 0xffffff7000fc7947 */ /* 0x000fea000383ffff */
.L_x_2567:
        /* <DEDUP_REMOVED lines=8> */
.L_x_2767:
[----:B------:R-:W-:Y:S05]  /*2d280*/  BSYNC B1 ;  /* 0x0000000000017941 */ /* 0x000fea0003800000 */
.L_x_2766:
        /* <DEDUP_REMOVED lines=8> */
.L_x_2768:
[----:B------:R-:W-:Y:S05]  /*2d310*/  BRA `(.L_x_2769) ;  /* 0xffffff7400087947 */ /* 0x000fea000383ffff */
.L_x_2570:
[----:B------:R-:W-:Y:S01]  /*2d320*/  BSSY B1, `(.L_x_2770) ;  /* 0x0000008000017945 */ /* 0x000fe20003800000 */
[----:B------:R-:W-:Y:S01]  /*2d330*/  MOV R13, R3 ;  /* 0x00000003000d7202 */ /* 0x000fe20000000f00 */
[----:B------:R-:W-:Y:S02]  /*2d340*/  IMAD.MOV.U32 R12, RZ, RZ, 0x2 ;  /* 0x00000002ff0c7424 */ /* 0x000fe400078e00ff */
[----:B------:R-:W-:Y:S02]  /*2d350*/  IMAD.MOV.U32 R11, RZ, RZ, 0x181f ;  /* 0x0000181fff0b7424 */ /* 0x000fe400078e00ff */
[----:B0-----:R-:W-:-:S07]  /*2d360*/  IMAD.MOV.U32 R15, RZ, RZ, -0x1 ;  /* 0xffffffffff0f7424 */ /* 0x001fce00078e00ff */
[----:B-1234-:R-:W-:Y:S05]  /*2d370*/  WARPSYNC.COLLECTIVE R15, `(.L_x_2771) ;  /* 0x000000000f087348 */ /* 0x01efea0003c00000 */
[----:B----4-:R0:W4:Y:S02]  /*2d380*/  SHFL.IDX P6, R14, R13, R12, R11 ;  /* 0x0000000c0d0e7389 */ /* 0x01012400000c000b */
[----:B01234-:R-:W-:Y:S01]  /*2d390*/  ENDCOLLECTIVE ;  /* 0x000000000000791b */ /* 0x01ffe20003800000 */
.L_x_2771:
[----:B------:R-:W-:Y:S05]  /*2d3a0*/  BSYNC B1 ;  /* 0x0000000000017941 */ /* 0x000fea0003800000 */
.L_x_2770:
        /* <DEDUP_REMOVED lines=8> */
.L_x_2772:
[----:B------:R-:W-:Y:S05]  /*2d430*/  BRA `(.L_x_2773) ;  /* 0xffffff7400107947 */ /* 0x000fea000383ffff */
.L_x_2573:
[----:B------:R-:W-:Y:S01]  /*2d440*/  BSSY B1, `(.L_x_2774) ;  /* 0x0000008000017945 */ /* 0x000fe20003800000 */
[----:B------:R-:W-:Y:S01]  /*2d450*/  IMAD.MOV.U32 R13, RZ, RZ, R3 ;  /* 0x000000ffff0d7224 */ /* 0x000fe200078e0003 */
[----:B0-----:R-:W-:Y:S01]  /*2d460*/  MOV R15, 0xffffffff ;  /* 0xffffffff000f7802 */ /* 0x001fe20000000f00 */
[----:B------:R-:W-:Y:S02]  /*2d470*/  IMAD.MOV.U32 R12, RZ, RZ, 0x3 ;  /* 0x00000003ff0c7424 */ /* 0x000fe400078e00ff */
[----:B------:R-:W-:-:S07]  /*2d480*/  IMAD.MOV.U32 R11, RZ, RZ, 0x181f ;  /* 0x0000181fff0b7424 */ /* 0x000fce00078e00ff */
[----:B-1234-:R-:W-:Y:S05]  /*2d490*/  WARPSYNC.COLLECTIVE R15, `(.L_x_2775) ;  /* 0x000000000f087348 */ /* 0x01efea0003c00000 */
[----:B------:R0:W0:Y:S02]  /*2d4a0*/  SHFL.IDX P6, R14, R13, R12, R11 ;  /* 0x0000000c0d0e7389 */ /* 0x00002400000c000b */
[----:B01234-:R-:W-:Y:S01]  /*2d4b0*/  ENDCOLLECTIVE ;  /* 0x000000000000791b */ /* 0x01ffe20003800000 */
.L_x_2775:
[----:B------:R-:W-:Y:S05]  /*2d4c0*/  BSYNC B1 ;  /* 0x0000000000017941 */ /* 0x000fea0003800000 */
.L_x_2774:
        /* <DEDUP_REMOVED lines=8> */
.L_x_2776:
[----:B------:R-:W-:Y:S05]  /*2d550*/  BRA `(.L_x_2777) ;  /* 0xffffff7400187947 */ /* 0x000fea000383ffff */
.L_x_2590:
[----:B------:R-:W2:Y:S01]  /*2d560*/  S2R R9, SR_TID.X ;  /* 0x0000000000097919 */ /* 0x000ea20000002100 */
[----:B------:R-:W-:Y:S01]  /*2d570*/  BSSY B1, `(.L_x_2778) ;  /* 0x000000a000017945 */ /* 0x000fe20003800000 */
[----:B------:R-:W-:Y:S02]  /*2d580*/  IMAD.MOV.U32 R12, RZ, RZ, RZ ;  /* 0x000000ffff0c7224 */ /* 0x000fe400078e00ff */
[----:B-1----:R-:W-:Y:S02]  /*2d590*/  IMAD.MOV.U32 R11, RZ, RZ, 0x1f ;  /* 0x0000001fff0b7424 */ /* 0x002fe400078e00ff */
[----:B------:R-:W-:Y:S01]  /*2d5a0*/  IMAD.MOV.U32 R15, RZ, RZ, -0x1 ;  /* 0xffffffffff0f7424 */ /* 0x000fe200078e00ff */
[----:B--2---:R-:W-:-:S04]  /*2d5b0*/  SHF.R.U32.HI R9, RZ, 0x5, R9 ;  /* 0x00000005ff097819 */ /* 0x004fc80000011609 */
[----:B------:R-:W-:-:S04]  /*2d5c0*/  LOP3.LUT R9, R9, 0x3, RZ, 0xc0, !PT ;  /* 0x0000000309097812 */ /* 0x000fc800078ec0ff */
[----:B------:R-:W-:-:S07]  /*2d5d0*/  MOV R13, R9 ;  /* 0x00000009000d7202 */ /* 0x000fce0000000f00 */
[----:B0-----:R-:W-:Y:S05]  /*2d5e0*/  WARPSYNC.COLLECTIVE R15, `(.L_x_2779) ;  /* 0x000000000f087348 */ /* 0x001fea0003c00000 */
[----:B0-----:R0:W1:Y:S02]  /*2d5f0*/  SHFL.IDX P6, R14, R13, R12, R11 ;  /* 0x0000000c0d0e7389 */ /* 0x00106400000c000b */
[----:B01----:R-:W-:Y:S01]  /*2d600*/  ENDCOLLECTIVE ;  /* 0x000000000000791b */ /* 0x003fe20003800000 */
.L_x_2779:
[----:B------:R-:W-:Y:S05]  /*2d610*/  BSYNC B1 ;  /* 0x0000000000017941 */ /* 0x000fea0003800000 */
.L_x_2778:
[----:B------:R-:W-:Y:S05]  /*2d620*/  BRA `(.L_x_2780) ;  /* 0xffffff8800ec7947 */ /* 0x000fea000383ffff */
.L_x_2592:
[----:B------:R-:W-:Y:S01]  /*2d630*/  BSSY B1, `(.L_x_2781) ;  /* 0x0000006000017945 */ /* 0x000fe20003800000 */
[----:B------:R-:W-:-:S07]  /*2d640*/  IMAD.MOV.U32 R15, RZ, RZ, -0x1 ;  /* 0xffffffffff0f7424 */ /* 0x000fce00078e00ff */
[----:B01----:R-:W-:Y:S05]  /*2d650*/  WARPSYNC.COLLECTIVE R15, `(.L_x_2782) ;  /* 0x000000000f0c7348 */ /* 0x003fea0003c00000 */
[----:B------:R-:W-:Y:S02]  /*2d660*/  ELECT P6, UR62, PT ;  /* 0x00000000003e782f */ /* 0x000fe400038c0000 */
[----:B------:R-:W-:Y:S01]  /*2d670*/  MOV R14, UR62 ;  /* 0x0000003e000e7c02 */ /* 0x000fe20008000f00 */
[----:B01----:R-:W-:Y:S10]  /*2d680*/  ENDCOLLECTIVE ;  /* 0x000000000000791b */ /* 0x003ff40003800000 */
.L_x_2782:
[----:B------:R-:W-:Y:S05]  /*2d690*/  BSYNC B1 ;  /* 0x0000000000017941 */ /* 0x000fea0003800000 */
.L_x_2781:
[----:B------:R-:W-:Y:S05]  /*2d6a0*/  BRA `(.L_x_2591) ;  /* 0xffffff8800e47947 */ /* 0x000fea000383ffff */
.L_x_2594:
[----:B0-----:R-:W2:Y:S02]  /*2d6b0*/  LDL R5, [R1+0x4] ;  /* 0x0000040001057983 */ /* 0x001ea40000100800 */
[----:B--2---:R0:W2:Y:S02]  /*2d6c0*/  SYNCS.PHASECHK.TRANS64.TRYWAIT P0, [R5+URZ+0x29820], R4 ;  /* 0x02982004050075a7 */ /* 0x0040a4000800017f */
[----:B--2---:R-:W-:Y:S05]  /*2d6d0*/  @!P0 NANOSLEEP.SYNCS 0x989680 ;  /* 0x009896800000895d */ /* 0x004fea0003900000 */
[----:B------:R-:W2:Y:S02]  /*2d6e0*/  @!P0 SYNCS.PHASECHK.TRANS64 P0, [R5+URZ+0x29820], R4 ;  /* 0x02982004050085a7 */ /* 0x000ea4000800007f */
[----:B--2---:R-:W-:Y:S05]  /*2d6f0*/  @!P0 BRA `(.L_x_2594) ;  /* 0xfffffffc00ec8947 */ /* 0x004fea000383ffff */
[----:B------:R-:W-:Y:S05]  /*2d700*/  BRA `(.L_x_2783) ;  /* 0xffffff8800f47947 */ /* 0x000fea000383ffff */
.L_x_2598:
[----:B0-----:R0:W2:Y:S02]  /*2d710*/  SYNCS.PHASECHK.TRANS64.TRYWAIT P0, [R7+URZ+0x298a0], R10 ;  /* 0x0298a00a070075a7 */ /* 0x0010a4000800017f */
[----:B--2---:R-:W-:Y:S05]  /*2d720*/  @!P0 NANOSLEEP.SYNCS 0x989680 ;  /* 0x009896800000895d */ /* 0x004fea0003900000 */
[----:B------:R-:W2:Y:S02]  /*2d730*/  @!P0 SYNCS.PHASECHK.TRANS64 P0, [R7+URZ+0x298a0], R10 ;  /* 0x0298a00a070085a7 */ /* 0x000ea4000800007f */
[----:B--2---:R-:W-:Y:S05]  /*2d740*/  @!P0 BRA `(.L_x_2598) ;  /* 0xfffffffc00f08947 */ /* 0x004fea000383ffff */
[----:B------:R-:W-:Y:S05]  /*2d750*/  BRA `(.L_x_2784) ;  /* 0xffffff8c001c7947 */ /* 0x000fea000383ffff */
.L_x_2605:
[----:B-1----:R1:W2:Y:S02]  /*2d760*/  SYNCS.PHASECHK.TRANS64.TRYWAIT P0, [R7+URZ+0x298c0], R10 ;  /* 0x0298c00a070075a7 */ /* 0x0022a4000800017f */
[----:B--2---:R-:W-:Y:S05]  /*2d770*/  @!P0 NANOSLEEP.SYNCS 0x989680 ;  /* 0x009896800000895d */ /* 0x004fea0003900000 */
[----:B------:R-:W2:Y:S02]  /*2d780*/  @!P0 SYNCS.PHASECHK.TRANS64 P0, [R7+URZ+0x298c0], R10 ;  /* 0x0298c00a070085a7 */ /* 0x000ea4000800007f */
[----:B--2---:R-:W-:Y:S05]  /*2d790*/  @!P0 BRA `(.L_x_2605) ;  /* 0xfffffffc00f08947 */ /* 0x004fea000383ffff */
[----:B------:R-:W-:Y:S05]  /*2d7a0*/  BRA `(.L_x_2785) ;  /* 0xffffff9000187947 */ /* 0x000fea000383ffff */
.L_x_2612:
[----:B0-----:R0:W2:Y:S02]  /*2d7b0*/  SYNCS.PHASECHK.TRANS64.TRYWAIT P1, [R8+URZ+0x298a0], R7 ;  /* 0x0298a007080075a7 */ /* 0x0010a4000802017f */
[----:B--2---:R-:W-:Y:S05]  /*2d7c0*/  @!P1 NANOSLEEP.SYNCS 0x989680 ;  /* 0x009896800000995d */ /* 0x004fea0003900000 */
[----:B------:R-:W2:Y:S02]  /*2d7d0*/  @!P1 SYNCS.PHASECHK.TRANS64 P1, [R8+URZ+0x298a0], R7 ;  /* 0x0298a007080095a7 */ /* 0x000ea4000802007f */
[----:B--2---:R-:W-:Y:S05]  /*2d7e0*/  @!P1 BRA `(.L_x_2612) ;  /* 0xfffffffc00f09947 */ /* 0x004fea000383ffff */
[----:B------:R-:W-:Y:S05]  /*2d7f0*/  BRA `(.L_x_2786) ;  /* 0xffffff9000fc7947 */ /* 0x000fea000383ffff */
.L_x_2619:
[----:B-1----:R1:W2:Y:S02]  /*2d800*/  SYNCS.PHASECHK.TRANS64.TRYWAIT P1, [R8+URZ+0x298c0], R7 ;  /* 0x0298c007080075a7 */ /* 0x0022a4000802017f */
[----:B--2---:R-:W-:Y:S05]  /*2d810*/  @!P1 NANOSLEEP.SYNCS 0x989680 ;  /* 0x009896800000995d */ /* 0x004fea0003900000 */
[----:B------:R-:W2:Y:S02]  /*2d820*/  @!P1 SYNCS.PHASECHK.TRANS64 P1, [R8+URZ+0x298c0], R7 ;  /* 0x0298c007080095a7 */ /* 0x000ea4000802007f */
[----:B--2---:R-:W-:Y:S05]  /*2d830*/  @!P1 BRA `(.L_x_2619) ;  /* 0xfffffffc00f09947 */ /* 0x004fea000383ffff */
[----:B------:R-:W-:Y:S05]  /*2d840*/  BRA `(.L_x_2787) ;  /* 0xffffff9400f47947 */ /* 0x000fea000383ffff */
.L_x_2634:
[----:B------:R-:W2:Y:S01]  /*2d850*/  S2R R4, SR_TID.X ;  /* 0x0000000000047919 */ /* 0x000ea20000002100 */
[----:B------:R-:W-:Y:S01]  /*2d860*/  BSSY B0, `(.L_x_2788) ;  /* 0x000000a000007945 */ /* 0x000fe20003800000 */
[----:B------:R-:W-:Y:S01]  /*2d870*/  MOV R12, RZ ;  /* 0x000000ff000c7202 */ /* 0x000fe20000000f00 */
[----:B-1----:R-:W-:Y:S02]  /*2d880*/  IMAD.MOV.U32 R11, RZ, RZ, 0x1f ;  /* 0x0000001fff0b7424 */ /* 0x002fe400078e00ff */
[----:B------:R-:W-:Y:S01]  /*2d890*/  IMAD.MOV.U32 R15, RZ, RZ, -0x1 ;  /* 0xffffffffff0f7424 */ /* 0x000fe200078e00ff */
[----:B--2---:R-:W-:-:S04]  /*2d8a0*/  SHF.R.U32.HI R4, RZ, 0x5, R4 ;  /* 0x00000005ff047819 */ /* 0x004fc80000011604 */
[----:B------:R-:W-:-:S05]  /*2d8b0*/  LOP3.LUT R4, R4, 0x3, RZ, 0xc0, !PT ;  /* 0x0000000304047812 */ /* 0x000fca00078ec0ff */
[----:B------:R-:W-:-:S07]  /*2d8c0*/  IMAD.MOV.U32 R13, RZ, RZ, R4 ;  /* 0x000000ffff0d7224 */ /* 0x000fce00078e0004 */
[----:B0--3--:R-:W-:Y:S05]  /*2d8d0*/  WARPSYNC.COLLECTIVE R15, `(.L_x_2789) ;  /* 0x000000000f087348 */ /* 0x009fea0003c00000 */
[----:B0-----:R0:W1:Y:S02]  /*2d8e0*/  SHFL.IDX P6, R14, R13, R12, R11 ;  /* 0x0000000c0d0e7389 */ /* 0x00106400000c000b */
[----:B01-3--:R-:W-:Y:S01]  /*2d8f0*/  ENDCOLLECTIVE ;  /* 0x000000000000791b */ /* 0x00bfe20003800000 */
.L_x_2789:
[----:B------:R-:W-:Y:S05]  /*2d900*/  BSYNC B0 ;  /* 0x0000000000007941 */ /* 0x000fea0003800000 */
.L_x_2788:
[----:B------:R-:W-:Y:S05]  /*2d910*/  BRA `(.L_x_2790) ;  /* 0xffffffa000d07947 */ /* 0x000fea000383ffff */
.L_x_2636:
[----:B------:R-:W-:Y:S01]  /*2d920*/  BSSY B0, `(.L_x_2791) ;  /* 0x0000006000007945 */ /* 0x000fe20003800000 */
[----:B------:R-:W-:-:S07]  /*2d930*/  IMAD.MOV.U32 R15, RZ, RZ, -0x1 ;  /* 0xffffffffff0f7424 */ /* 0x000fce00078e00ff */
[----:B01-3--:R-:W-:Y:S05]  /*2d940*/  WARPSYNC.COLLECTIVE R15, `(.L_x_2792) ;  /* 0x000000000f0c7348 */ /* 0x00bfea0003c00000 */
[----:B------:R-:W-:Y:S02]  /*2d950*/  ELECT P6, UR62, PT ;  /* 0x00000000003e782f */ /* 0x000fe400038c0000 */
[----:B------:R-:W-:Y:S01]  /*2d960*/  MOV R14, UR62 ;  /* 0x0000003e000e7c02 */ /* 0x000fe20008000f00 */
[----:B01-3--:R-:W-:Y:S10]  /*2d970*/  ENDCOLLECTIVE ;  /* 0x000000000000791b */ /* 0x00bff40003800000 */
.L_x_2792:
[----:B------:R-:W-:Y:S05]  /*2d980*/  BSYNC B0 ;  /* 0x0000000000007941 */ /* 0x000fea0003800000 */
.L_x_2791:
[----:B------:R-:W-:Y:S05]  /*2d990*/  BRA `(.L_x_2793) ;  /* 0xffffffa000dc7947 */ /* 0x000fea000383ffff */
.L_x_2638:
[----:B0-----:R0:W2:Y:S02]  /*2d9a0*/  SYNCS.PHASECHK.TRANS64.TRYWAIT P0, [R2+URZ+0x29880], R3 ;  /* 0x02988003020075a7 */ /* 0x0010a4000800017f */
[----:B--2---:R-:W-:Y:S05]  /*2d9b0*/  @!P0 NANOSLEEP.SYNCS 0x989680 ;  /* 0x009896800000895d */ /* 0x004fea0003900000 */
[----:B------:R-:W2:Y:S02]  /*2d9c0*/  @!P0 SYNCS.PHASECHK.TRANS64 P0, [R2+URZ+0x29880], R3 ;  /* 0x02988003020085a7 */ /* 0x000ea4000800007f */
[----:B--2---:R-:W-:Y:S05]  /*2d9d0*/  @!P0 BRA `(.L_x_2638) ;  /* 0xfffffffc00f08947 */ /* 0x004fea000383ffff */
[----:B------:R-:W-:Y:S05]  /*2d9e0*/  BRA `(.L_x_2794) ;  /* 0xffffffa400507947 */ /* 0x000fea000383ffff */
.L_x_2640:
[----:B--2---:R2:W3:Y:S02]  /*2d9f0*/  SYNCS.PHASECHK.TRANS64.TRYWAIT P0, [R2+URZ+0x29840], R3 ;  /* 0x02984003020075a7 */ /* 0x0044e4000800017f */
[----:B---3--:R-:W-:Y:S05]  /*2da00*/  @!P0 NANOSLEEP.SYNCS 0x989680 ;  /* 0x009896800000895d */ /* 0x008fea0003900000 */
[----:B------:R-:W3:Y:S02]  /*2da10*/  @!P0 SYNCS.PHASECHK.TRANS64 P0, [R2+URZ+0x29840], R3 ;  /* 0x02984003020085a7 */ /* 0x000ee4000800007f */
[----:B---3--:R-:W-:Y:S05]  /*2da20*/  @!P0 BRA `(.L_x_2640) ;  /* 0xfffffffc00f08947 */ /* 0x008fea000383ffff */
[----:B------:R-:W-:Y:S05]  /*2da30*/  BRA `(.L_x_2795) ;  /* 0xffffffa400b07947 */ /* 0x000fea000383ffff */
.L_x_2644:
[----:B------:R-:W2:Y:S01]  /*2da40*/  LDL.LU R11, [R1+0x40] ;  /* 0x00004000010b7983 */ /* 0x000ea20000300800 */
[----:B------:R-:W-:Y:S01]  /*2da50*/  IMAD.MOV.U32 R13, RZ, RZ, R2 ;  /* 0x000000ffff0d7224 */ /* 0x000fe200078e0002 */
[----:B------:R-:W-:Y:S01]  /*2da60*/  LOP3.LUT R5, R5, 0x7f, RZ, 0xc0, !PT ;  /* 0x0000007f05057812 */ /* 0x000fe200078ec0ff */
[----:B------:R-:W-:Y:S02]  /*2da70*/  IMAD.MOV.U32 R12, RZ, RZ, RZ ;  /* 0x000000ffff0c7224 */ /* 0x000fe400078e00ff */
[----:B------:R-:W-:Y:S01]  /*2da80*/  IMAD.MOV.U32 R15, RZ, RZ, -0x1 ;  /* 0xffffffffff0f7424 */ /* 0x000fe200078e00ff */
[----:B------:R-:W-:-:S05]  /*2da90*/  SHF.R.U32.HI R7, RZ, 0x2, R5 ;  /* 0x00000002ff077819 */ /* 0x000fca0000011605 */
[----:B------:R-:W-:-:S04]  /*2daa0*/  IMAD R17, R17, 0x80, R7 ;  /* 0x0000008011117824 */ /* 0x000fc800078e0207 */
[----:B------:R-:W-:Y:S02]  /*2dab0*/  VIADD R7, R17, 0x20 ;  /* 0x0000002011077836 */ /* 0x000fe40000000000 */
[----:B--2---:R-:W-:Y:S01]  /*2dac0*/  IMAD R0, R11, R8, RZ ;  /* 0x000000080b007224 */ /* 0x004fe200078e02ff */
[----:B------:R-:W-:-:S04]  /*2dad0*/  MOV R11, 0x1c1f ;  /* 0x00001c1f000b7802 */ /* 0x000fc80000000f00 */
[----:B------:R-:W-:-:S13]  /*2dae0*/  ISETP.GE.AND P4, PT, R17, R0, PT ;  /* 0x000000001100720c */ /* 0x000fda0003f86270 */
[----:B-----5:R-:W-:Y:S05]  /*2daf0*/  WARPSYNC.COLLECTIVE R15, `(.L_x_2796) ;  /* 0x000000000f087348 */ /* 0x020fea0003c00000 */
[----:B------:R0:W1:Y:S02]  /*2db00*/  SHFL.IDX P6, R14, R13, R12, R11 ;  /* 0x0000000c0d0e7389 */ /* 0x00006400000c000b */
[----:B01---5:R-:W-:Y:S01]  /*2db10*/  ENDCOLLECTIVE ;  /* 0x000000000000791b */ /* 0x023fe20003800000 */
.L_x_2796:
[----:B------:R-:W-:Y:S02]  /*2db20*/  IMAD.MOV.U32 R13, RZ, RZ, R3 ;  /* 0x000000ffff0d7224 */ /* 0x000fe400078e0003 */
[----:B------:R-:W-:-:S07]  /*2db30*/  IMAD.MOV.U32 R4, RZ, RZ, R14 ;  /* 0x000000ffff047224 */ /* 0x000fce00078e000e */
[----:B------:R-:W-:Y:S05]  /*2db40*/  WARPSYNC.COLLECTIVE R15, `(.L_x_2797) ;  /* 0x000000000f087348 */ /* 0x000fea0003c00000 */
[----:B------:R0:W1:Y:S02]  /*2db50*/  SHFL.IDX P6, R14, R13, R12, R11 ;  /* 0x0000000c0d0e7389 */ /* 0x00006400000c000b */
[----:B01----:R-:W-:Y:S01]  /*2db60*/  ENDCOLLECTIVE ;  /* 0x000000000000791b */ /* 0x003fe20003800000 */
.L_x_2797:
[----:B------:R-:W-:Y:S02]  /*2db70*/  IMAD.MOV.U32 R13, RZ, RZ, R2 ;  /* 0x000000ffff0d7224 */ /* 0x000fe400078e0002 */
[----:B------:R-:W-:Y:S02]  /*2db80*/  IMAD.MOV.U32 R12, RZ, RZ, 0x1 ;  /* 0x00000001ff0c7424 */ /* 0x000fe400078e00ff */
[----:B------:R-:W-:-:S07]  /*2db90*/  IMAD.MOV.U32 R5, RZ, RZ, R14 ;  /* 0x000000ffff057224 */ /* 0x000fce00078e000e */
[----:B------:R-:W-:Y:S05]  /*2dba0*/  WARPSYNC.COLLECTIVE R15, `(.L_x_2798) ;  /* 0x000000000f087348 */ /* 0x000fea0003c00000 */
[----:B------:R0:W1:Y:S02]  /*2dbb0*/  SHFL.IDX P6, R14, R13, R12, R11 ;  /* 0x0000000c0d0e7389 */ /* 0x00006400000c000b */
[----:B01----:R-:W-:Y:S01]  /*2dbc0*/  ENDCOLLECTIVE ;  /* 0x000000000000791b */ /* 0x003fe20003800000 */
.L_x_2798:
[----:B------:R-:W-:-:S04]  /*2dbd0*/  @!P4 IADD3 R5, P3, R10, R5, RZ ;  /* 0x000000050a05c210 */ /* 0x000fc80007f7e0ff */
[----:B------:R-:W-:Y:S02]  /*2dbe0*/  @!P4 IADD3.X R4, RZ, R4, RZ, P3, !PT ;  /* 0x00000004ff04c210 */ /* 0x000fe40001ffe4ff */
[----:B------:R-:W-:Y:S02]  /*2dbf0*/  ISETP.GE.AND P3, PT, R7, R0, PT ;  /* 0x000000000700720c */ /* 0x000fe40003f66270 */
[----:B------:R-:W-:Y:S01]  /*2dc00*/  @!P4 LOP3.LUT R5, R5, R4, RZ, 0x3c, !PT ;  /* 0x000000040505c212 */ /* 0x000fe200078e3cff */
[----:B------:R-:W-:-:S03]  /*2dc10*/  IMAD.MOV.U32 R13, RZ, RZ, R3 ;  /* 0x000000ffff0d7224 */ /* 0x000fc600078e0003 */
[----:B------:R-:W-:-:S04]  /*2dc20*/  @!P4 LOP3.LUT R4, R5, R4, RZ, 0x3c, !PT ;  /* 0x000000040504c212 */ /* 0x000fc800078e3cff */
[----:B------:R-:W-:Y:S01]  /*2dc30*/  @!P4 LOP3.LUT R5, R5, R4, RZ, 0x3c, !PT ;  /* 0x000000040505c212 */ /* 0x000fe200078e3cff */
[----:B------:R-:W-:-:S04]  /*2dc40*/  IMAD.MOV.U32 R6, RZ, RZ, R14 ;  /* 0x000000ffff067224 */ /* 0x000fc800078e000e */
[----:B------:R-:W-:Y:S01]  /*2dc50*/  @!PT LDS RZ, [RZ] ;  /* 0x00000000fffff984 */ /* 0x000fe20000000800 */
[----:B------:R-:W-:Y:S01]  /*2dc60*/  @!PT LDS RZ, [RZ] ;  /* 0x00000000fffff984 */ /* 0x000fe20000000800 */
[----:B------:R-:W-:Y:S01]  /*2dc70*/  @!PT LDS RZ, [RZ] ;  /* 0x00000000fffff984 */ /* 0x000fe20000000800 */
[----:B------:R0:W-:Y:S03]  /*2dc80*/  @!P4 LDGSTS.E.BYPASS.LTC128B.128 [R9+0x14400], desc[UR54][R4.64], !P0 ;  /* 0x144000000409cfae */ /* 0x0001e6000c101d76 */
[----:B0-----:R-:W-:Y:S05]  /*2dc90*/  WARPSYNC.COLLECTIVE R15, `(.L_x_2799) ;  /* 0x000000000f087348 */ /* 0x001fea0003c00000 */
[----:B------:R1:W2:Y:S02]  /*2dca0*/  SHFL.IDX P6, R14, R13, R12, R11 ;  /* 0x0000000c0d0e7389 */ /* 0x0002a400000c000b */
[----:B012---:R-:W-:Y:S01]  /*2dcb0*/  ENDCOLLECTIVE ;  /* 0x000000000000791b */ /* 0x007fe20003800000 */
.L_x_2799:
[----:B------:R-:W-:Y:S01]  /*2dcc0*/  @!PT LDS RZ, [RZ] ;  /* 0x00000000fffff984 */ /* 0x000fe20000000800 */
[----:B------:R-:W-:Y:S01]  /*2dcd0*/  @!PT LDS RZ, [RZ] ;  /* 0x00000000fffff984 */ /* 0x000fe20000000800 */
[----:B------:R-:W-:Y:S01]  /*2dce0*/  @!PT LDS RZ, [RZ] ;  /* 0x00000000fffff984 */ /* 0x000fe20000000800 */
[----:B------:R-:W-:Y:S04]  /*2dcf0*/  @!P4 LDGSTS.E.BYPASS.LTC128B.128 [R9+0x16400], desc[UR54][R4.64+0x40], !P1 ;  /* 0x164000400409cfae */ /* 0x000fe8000c901d76 */
[----:B------:R0:W-:Y:S01]  /*2dd00*/  @!P4 LDGSTS.E.BYPASS.LTC128B.128 [R9+0x18400], desc[UR54][R4.64+0x80], !P2 ;  /* 0x184000800409cfae */ /* 0x0001e2000d101d76 */
[----:B------:R-:W-:Y:S02]  /*2dd10*/  IMAD.MOV.U32 R13, RZ, RZ, R2 ;  /* 0x000000ffff0d7224 */ /* 0x000fe400078e0002 */
[----:B------:R-:W-:Y:S01]  /*2dd20*/  IMAD.MOV.U32 R12, RZ, RZ, 0x2 ;  /* 0x00000002ff0c7424 */ /* 0x000fe200078e00ff */
[----:B0-----:R-:W-:-:S07]  /*2dd30*/  MOV R4, R14 ;  /* 0x0000000e00047202 */ /* 0x001fce0000000f00 */
[----:B------:R-:W-:Y:S05]  /*2dd40*/  WARPSYNC.COLLECTIVE R15, `(.L_x_2800) ;  /* 0x000000000f087348 */ /* 0x000fea0003c00000 */
[----:B------:R0:W1:Y:S02]  /*2dd50*/  SHFL.IDX P6, R14, R13, R12, R11 ;  /* 0x0000000c0d0e7389 */ /* 0x00006400000c000b */
[----:B01----:R-:W-:Y:S01]  /*2dd60*/  ENDCOLLECTIVE ;  /* 0x000000000000791b */ /* 0x003fe20003800000 */
.L_x_2800:
[----:B------:R-:W-:-:S05]  /*2dd70*/  @!P3 IADD3 R5, P4, R10, R4, RZ ;  /* 0x000000040a05b210 */ /* 0x000fca0007f9e0ff */
[----:B------:R-:W-:-:S05]  /*2dd80*/  @!P3 IMAD.X R4, RZ, RZ, R6, P4 ;  /* 0x000000ffff04b224 */ /* 0x000fca00020e0606 */
[-C--:B------:R-:W-:Y:S02]  /*2dd90*/  @!P3 LOP3.LUT R5, R5, R4.reuse, RZ, 0x3c, !PT ;  /* 0x000000040505b212 */ /* 0x080fe400078e3cff */
[----:B------:R-:W-:Y:S02]  /*2dda0*/  MOV R13, R3 ;  /* 0x00000003000d7202 */ /* 0x000fe40000000f00 */
        /* <DEDUP_REMOVED lines=10> */
.L_x_2801:
[----:B------:R-:W-:Y:S01]  /*2de50*/  @!PT LDS RZ, [RZ] ;  /* 0x00000000fffff984 */ /* 0x000fe20000000800 */
[----:B------:R-:W-:Y:S01]  /*2de60*/  @!PT LDS RZ, [RZ] ;  /* 0x00000000fffff984 */ /* 0x000fe20000000800 */
[----:B------:R-:W-:Y:S01]  /*2de70*/  @!PT LDS RZ, [RZ] ;  /* 0x00000000fffff984 */ /* 0x000fe20000000800 */
[----:B------:R-:W-:Y:S04]  /*2de80*/  @!P3 LDGSTS.E.BYPASS.LTC128B.128 [R9+0x16c00], desc[UR54][R4.64+0x40], !P1 ;  /* 0x16c000400409bfae */ /* 0x000fe8000c901d76 */
[----:B------:R0:W-:Y:S01]  /*2de90*/  @!P3 LDGSTS.E.BYPASS.LTC128B.128 [R9+0x18c00], desc[UR54][R4.64+0x80], !P2 ;  /* 0x18c000800409bfae */ /* 0x0001e2000d101d76 */
[----:B------:R-:W-:Y:S02]  /*2dea0*/  IMAD.MOV.U32 R13, RZ, RZ, R2 ;  /* 0x000000ffff0d7224 */ /* 0x000fe400078e0002 */
[----:B------:R-:W-:Y:S02]  /*2deb0*/  IMAD.MOV.U32 R12, RZ, RZ, 0x3 ;  /* 0x00000003ff0c7424 */ /* 0x000fe400078e00ff */
[----:B0-----:R-:W-:-:S05]  /*2dec0*/  VIADD R4, R17, 0x40 ;  /* 0x0000004011047836 */ /* 0x001fca0000000000 */
[----:B------:R-:W-:Y:S01]  /*2ded0*/  ISETP.GE.AND P3, PT, R4, R0, PT ;  /* 0x000000000400720c */ /* 0x000fe20003f66270 */
[----:B------:R-:W-:-:S12]  /*2dee0*/  IMAD.MOV.U32 R4, RZ, RZ, R14 ;  /* 0x000000ffff047224 */ /* 0x000fd800078e000e */
[----:B------:R-:W-:Y:S05]  /*2def0*/  WARPSYNC.COLLECTIVE R15, `(.L_x_2802) ;  /* 0x000000000f087348 */ /* 0x000fea0003c00000 */
[----:B------:R0:W1:Y:S02]  /*2df00*/  SHFL.IDX P6, R14, R13, R12, R11 ;  /* 0x0000000c0d0e7389 */ /* 0x00006400000c000b */
[----:B01----:R-:W-:Y:S01]  /*2df10*/  ENDCOLLECTIVE ;  /* 0x000000000000791b */ /* 0x003fe20003800000 */
.L_x_2802:
[----:B------:R-:W-:Y:S02]  /*2df20*/  @!P3 IADD3 R5, P4, R10, R4, RZ ;  /* 0x000000040a05b210 */ /* 0x000fe40007f9e0ff */
[----:B------:R-:W-:-:S03]  /*2df30*/  MOV R13, R3 ;  /* 0x00000003000d7202 */ /* 0x000fc60000000f00 */
[----:B------:R-:W-:-:S05]  /*2df40*/  @!P3 IMAD.X R4, RZ, RZ, R6, P4 ;  /* 0x000000ffff04b224 */ /* 0x000fca00020e0606 */
[----:B------:R-:W-:-:S04]  /*2df50*/  @!P3 LOP3.LUT R5, R5, R4, RZ, 0x3c, !PT ;  /* 0x000000040505b212 */ /* 0x000fc800078e3cff */
        /* <DEDUP_REMOVED lines=12> */
.L_x_2803:
[----:B------:R-:W-:Y:S01]  /*2e020*/  IMAD.MOV.U32 R3, RZ, RZ, R14 ;  /* 0x000000ffff037224 */ /* 0x000fe200078e000e */
[----:B------:R-:W-:Y:S06]  /*2e030*/  BRA `(.L_x_2804) ;  /* 0xffffffac00287947 */ /* 0x000fec000383ffff */
.L_x_2649:
[----:B0-----:R-:W3:Y:S02]  /*2e040*/  LDL R2, [R1+0x4] ;  /* 0x0000040001027983 */ /* 0x001ee40000100800 */
[----:B---3--:R0:W3:Y:S02]  /*2e050*/  SYNCS.PHASECHK.TRANS64.TRYWAIT P0, [R2+URZ+0x29820], R0 ;  /* 0x02982000020075a7 */ /* 0x0080e4000800017f */
[----:B---3--:R-:W-:Y:S05]  /*2e060*/  @!P0 NANOSLEEP.SYNCS 0x989680 ;  /* 0x009896800000895d */ /* 0x008fea0003900000 */
[----:B------:R-:W3:Y:S02]  /*2e070*/  @!P0 SYNCS.PHASECHK.TRANS64 P0, [R2+URZ+0x29820], R0 ;  /* 0x02982000020085a7 */ /* 0x000ee4000800007f */
[----:B---3--:R-:W-:Y:S05]  /*2e080*/  @!P0 BRA `(.L_x_2649) ;  /* 0xfffffffc00ec8947 */ /* 0x008fea000383ffff */
[----:B------:R-:W-:Y:S05]  /*2e090*/  BRA `(.L_x_2805) ;  /* 0xffffffac009c7947 */ /* 0x000fea000383ffff */
.L_x_2655:
[----:B---3--:R3:W4:Y:S02]  /*2e0a0*/  SYNCS.PHASECHK.TRANS64.TRYWAIT P0, [R5+URZ+0x29880], R4 ;  /* 0x02988004050075a7 */ /* 0x008724000800017f */
[----:B----4-:R-:W-:Y:S05]  /*2e0b0*/  @!P0 NANOSLEEP.SYNCS 0x989680 ;  /* 0x009896800000895d */ /* 0x010fea0003900000 */
[----:B------:R-:W4:Y:S02]  /*2e0c0*/  @!P0 SYNCS.PHASECHK.TRANS64 P0, [R5+URZ+0x29880], R4 ;  /* 0x02988004050085a7 */ /* 0x000f24000800007f */
[----:B----4-:R-:W-:Y:S05]  /*2e0d0*/  @!P0 BRA `(.L_x_2655) ;  /* 0xfffffffc00f08947 */ /* 0x010fea000383ffff */
[----:B------:R-:W-:Y:S05]  /*2e0e0*/  BRA `(.L_x_2806) ;  /* 0xffffffb0005c7947 */ /* 0x000fea000383ffff */
.L_x_2660:
[----:B--2---:R2:W4:Y:S02]  /*2e0f0*/  SYNCS.PHASECHK.TRANS64.TRYWAIT P0, [R5+URZ+0x29840], R4 ;  /* 0x02984004050075a7 */ /* 0x004524000800017f */
[----:B----4-:R-:W-:Y:S05]  /*2e100*/  @!P0 NANOSLEEP.SYNCS 0x989680 ;  /* 0x009896800000895d */ /* 0x010fea0003900000 */
[----:B------:R-:W4:Y:S02]  /*2e110*/  @!P0 SYNCS.PHASECHK.TRANS64 P0, [R5+URZ+0x29840], R4 ;  /* 0x02984004050085a7 */ /* 0x000f24000800007f */
[----:B----4-:R-:W-:Y:S05]  /*2e120*/  @!P0 BRA `(.L_x_2660) ;  /* 0xfffffffc00f08947 */ /* 0x010fea000383ffff */
[----:B------:R-:W-:Y:S05]  /*2e130*/  BRA `(.L_x_2807) ;  /* 0xffffffb000e47947 */ /* 0x000fea000383ffff */
.L_x_2668:
[----:B---3--:R3:W4:Y:S02]  /*2e140*/  SYNCS.PHASECHK.TRANS64.TRYWAIT P0, [R17+URZ+0x29870], R4 ;  /* 0x02987004110075a7 */ /* 0x008724000800017f */
[----:B----4-:R-:W-:Y:S05]  /*2e150*/  @!P0 NANOSLEEP.SYNCS 0x989680 ;  /* 0x009896800000895d */ /* 0x010fea0003900000 */
[----:B------:R-:W4:Y:S02]  /*2e160*/  @!P0 SYNCS.PHASECHK.TRANS64 P0, [R17+URZ+0x29870], R4 ;  /* 0x02987004110085a7 */ /* 0x000f24000800007f */
[----:B----4-:R-:W-:Y:S05]  /*2e170*/  @!P0 BRA `(.L_x_2668) ;  /* 0xfffffffc00f08947 */ /* 0x010fea000383ffff */
[----:B------:R-:W-:Y:S05]  /*2e180*/  BRA `(.L_x_2808) ;  /* 0xffffffb800147947 */ /* 0x000fea000383ffff */
.L_x_2670:
[----:B----4-:R4:W0:Y:S02]  /*2e190*/  SYNCS.PHASECHK.TRANS64.TRYWAIT P0, [R17+URZ+0x29860], R3 ;  /* 0x02986003110075a7 */ /* 0x010824000800017f */
[----:B0-----:R-:W-:Y:S05]  /*2e1a0*/  @!P0 NANOSLEEP.SYNCS 0x989680 ;  /* 0x009896800000895d */ /* 0x001fea0003900000 */
[----:B------:R-:W0:Y:S02]  /*2e1b0*/  @!P0 SYNCS.PHASECHK.TRANS64 P0, [R17+URZ+0x29860], R3 ;  /* 0x02986003110085a7 */ /* 0x000e24000800007f */
[----:B0-----:R-:W-:Y:S05]  /*2e1c0*/  @!P0 BRA `(.L_x_2670) ;  /* 0xfffffffc00f08947 */ /* 0x001fea000383ffff */
[----:B------:R-:W-:Y:S05]  /*2e1d0*/  BRA `(.L_x_2809) ;  /* 0xffffffb8001c7947 */ /* 0x000fea000383ffff */
.L_x_2677:
[----:B0-----:R0:W2:Y:S02]  /*2e1e0*/  SYNCS.PHASECHK.TRANS64.TRYWAIT P1, [R17+URZ+0x29870], R0 ;  /* 0x02987000110075a7 */ /* 0x0010a4000802017f */
[----:B--2---:R-:W-:Y:S05]  /*2e1f0*/  @!P1 NANOSLEEP.SYNCS 0x989680 ;  /* 0x009896800000995d */ /* 0x004fea0003900000 */
[----:B------:R-:W2:Y:S02]  /*2e200*/  @!P1 SYNCS.PHASECHK.TRANS64 P1, [R17+URZ+0x29870], R0 ;  /* 0x02987000110095a7 */ /* 0x000ea4000802007f */
[----:B--2---:R-:W-:Y:S05]  /*2e210*/  @!P1 BRA `(.L_x_2677) ;  /* 0xfffffffc00f09947 */ /* 0x004fea000383ffff */
[----:B------:R-:W-:Y:S05]  /*2e220*/  BRA `(.L_x_2810) ;  /* 0xffffffc000047947 */ /* 0x000fea000383ffff */
.L_x_2679:
[----:B0-----:R0:W2:Y:S02]  /*2e230*/  SYNCS.PHASECHK.TRANS64.TRYWAIT P1, [R17+URZ+0x29860], R0 ;  /* 0x02986000110075a7 */ /* 0x0010a4000802017f */
[----:B--2---:R-:W-:Y:S05]  /*2e240*/  @!P1 NANOSLEEP.SYNCS 0x989680 ;  /* 0x009896800000995d */ /* 0x004fea0003900000 */
[----:B------:R-:W2:Y:S02]  /*2e250*/  @!P1 SYNCS.PHASECHK.TRANS64 P1, [R17+URZ+0x29860], R0 ;  /* 0x02986000110095a7 */ /* 0x000ea4000802007f */
[----:B--2---:R-:W-:Y:S05]  /*2e260*/  @!P1 BRA `(.L_x_2679) ;  /* 0xfffffffc00f09947 */ /* 0x004fea000383ffff */
[----:B------:R-:W-:Y:S05]  /*2e270*/  BRA `(.L_x_2811) ;  /* 0xffffffc0000c7947 */ /* 0x000fea000383ffff */
.L_x_2683:
[----:B------:R-:W-:Y:S01]  /*2e280*/  BSSY B0, `(.L_x_2812) ;  /* 0x0000008000007945 */ /* 0x000fe20003800000 */
[----:B------:R-:W-:Y:S02]  /*2e290*/  IMAD.MOV.U32 R13, RZ, RZ, R16 ;  /* 0x000000ffff0d7224 */ /* 0x000fe400078e0010 */
[----:B------:R-:W-:Y:S02]  /*2e2a0*/  IMAD.MOV.U32 R12, RZ, RZ, RZ ;  /* 0x000000ffff0c7224 */ /* 0x000fe400078e00ff */
[----:B-1----:R-:W-:Y:S02]  /*2e2b0*/  IMAD.MOV.U32 R11, RZ, RZ, 0x1f ;  /* 0x0000001fff0b7424 */ /* 0x002fe400078e00ff */
[----:B------:R-:W-:-:S07]  /*2e2c0*/  IMAD.MOV.U32 R15, RZ, RZ, -0x1 ;  /* 0xffffffffff0f7424 */ /* 0x000fce00078e00ff */
[----:B------:R-:W-:Y:S05]  /*2e2d0*/  WARPSYNC.COLLECTIVE R15, `(.L_x_2813) ;  /* 0x000000000f087348 */ /* 0x000fea0003c00000 */
[----:B------:R0:W1:Y:S02]  /*2e2e0*/  SHFL.IDX P6, R14, R13, R12, R11 ;  /* 0x0000000c0d0e7389 */ /* 0x00006400000c000b */
[----:B01----:R-:W-:Y:S01]  /*2e2f0*/  ENDCOLLECTIVE ;  /* 0x000000000000791b */ /* 0x003fe20003800000 */
.L_x_2813:
[----:B------:R-:W-:Y:S05]  /*2e300*/  BSYNC B0 ;  /* 0x0000000000007941 */ /* 0x000fea0003800000 */
.L_x_2812:
[----:B------:R-:W-:Y:S01]  /*2e310*/  IMAD.MOV.U32 R13, RZ, RZ, R16 ;  /* 0x000000ffff0d7224 */ /* 0x000fe200078e0010 */
[----:B------:R-:W-:Y:S01]  /*2e320*/  MOV R0, R14 ;  /* 0x0000000e00007202 */ /* 0x000fe20000000f00 */
[----:B------:R-:W-:Y:S01]  /*2e330*/  IMAD.MOV.U32 R12, RZ, RZ, 0x1 ;  /* 0x00000001ff0c7424 */ /* 0x000fe200078e00ff */
[----:B------:R-:W-:Y:S01]  /*2e340*/  IADD3 R4, R19, R7, RZ ;  /* 0x0000000713047210 */ /* 0x000fe20007ffe0ff */
[----:B------:R-:W-:Y:S02]  /*2e350*/  IMAD.MOV.U32 R11, RZ, RZ, 0x1f ;  /* 0x0000001fff0b7424 */ /* 0x000fe400078e00ff */
[----:B------:R-:W-:-:S07]  /*2e360*/  IMAD.MOV.U32 R15, RZ, RZ, -0x1 ;  /* 0xffffffffff0f7424 */ /* 0x000fce00078e00ff */
[----:B------:R-:W-:Y:S05]  /*2e370*/  WARPSYNC.COLLECTIVE R15, `(.L_x_2814) ;  /* 0x000000000f087348 */ /* 0x000fea0003c00000 */
[----:B------:R0:W1:Y:S02]  /*2e380*/  SHFL.IDX P6, R14, R13, R12, R11 ;  /* 0x0000000c0d0e7389 */ /* 0x00006400000c000b */
[----:B01----:R-:W-:Y:S01]  /*2e390*/  ENDCOLLECTIVE ;  /* 0x000000000000791b */ /* 0x003fe20003800000 */
.L_x_2814:
        /* <DEDUP_REMOVED lines=18> */
.L_x_2815:
[----:B------:R-:W-:Y:S02]  /*2e4c0*/  IMAD.MOV.U32 R12, RZ, RZ, 0x2 ;  /* 0x00000002ff0c7424 */ /* 0x000fe400078e00ff */
[----:B------:R-:W-:-:S05]  /*2e4d0*/  IMAD.MOV.U32 R3, RZ, RZ, R14 ;  /* 0x000000ffff037224 */ /* 0x000fca00078e000e */
[----:B------:R-:W-:-:S04]  /*2e4e0*/  SEL R3, R3, RZ, P1 ;  /* 0x000000ff03037207 */ /* 0x000fc80000800000 */
[----:B------:R-:W-:-:S05]  /*2e4f0*/  IADD3 R3, R2, R3, RZ ;  /* 0x0000000302037210 */ /* 0x000fca0007ffe0ff */
[----:B------:R-:W-:-:S07]  /*2e500*/  IMAD.MOV.U32 R13, RZ, RZ, R3 ;  /* 0x000000ffff0d7224 */ /* 0x000fce00078e0003 */
[----:B------:R-:W-:Y:S05]  /*2e510*/  WARPSYNC.COLLECTIVE R15, `(.L_x_2816) ;  /* 0x000000000f087348 */ /* 0x000fea0003c00000 */
[----:B------:R0:W1:Y:S02]  /*2e520*/  SHFL.UP P6, R14, R13, R12, R11 ;  /* 0x0400000c0d0e7389 */ /* 0x00006400000c000b */
[----:B01----:R-:W-:Y:S01]  /*2e530*/  ENDCOLLECTIVE ;  /* 0x000000000000791b */ /* 0x003fe20003800000 */
.L_x_2816:
        /* <DEDUP_REMOVED lines=8> */
.L_x_2817:
        /* <DEDUP_REMOVED lines=8> */
.L_x_2818:
        /* <DEDUP_REMOVED lines=8> */
.L_x_2819:
        /* <DEDUP_REMOVED lines=9> */
.L_x_2820:
[----:B------:R-:W-:Y:S01]  /*2e750*/  IMAD.MOV.U32 R8, RZ, RZ, R14 ;  /* 0x000000ffff087224 */ /* 0x000fe200078e000e */
[----:B------:R-:W-:Y:S06]  /*2e760*/  BRA `(.L_x_2821) ;  /* 0xffffffc400147947 */ /* 0x000fec000383ffff */
.L_x_2688:
[----:B------:R-:W-:Y:S01]  /*2e770*/  BSSY B0, `(.L_x_2822) ;  /* 0x0000008000007945 */ /* 0x000fe20003800000 */
[----:B-----5:R-:W-:Y:S01]  /*2e780*/  IMAD.MOV.U32 R13, RZ, RZ, R2 ;  /* 0x000000ffff0d7224 */ /* 0x020fe200078e0002 */
[----:B------:R-:W-:Y:S01]  /*2e790*/  MOV R15, 0xffffffff ;  /* 0xffffffff000f7802 */ /* 0x000fe20000000f00 */
[----:B------:R-:W-:Y:S02]  /*2e7a0*/  IMAD.MOV.U32 R12, RZ, RZ, 0x1 ;  /* 0x00000001ff0c7424 */ /* 0x000fe400078e00ff */
[----:B-1----:R-:W-:-:S07]  /*2e7b0*/  IMAD.MOV.U32 R11, RZ, RZ, RZ ;  /* 0x000000ffff0b7224 */ /* 0x002fce00078e00ff */
[----:B0-2---:R-:W-:Y:S05]  /*2e7c0*/  WARPSYNC.COLLECTIVE R15, `(.L_x_2823) ;  /* 0x000000000f087348 */ /* 0x005fea0003c00000 */
[----:B------:R1:W3:Y:S02]  /*2e7d0*/  SHFL.UP P6, R14, R13, R12, R11 ;  /* 0x0400000c0d0e7389 */ /* 0x0002e400000c000b */
[----:B0123--:R-:W-:Y:S01]  /*2e7e0*/  ENDCOLLECTIVE ;  /* 0x000000000000791b */ /* 0x00ffe20003800000 */
.L_x_2823:
[----:B------:R-:W-:Y:S05]  /*2e7f0*/  BSYNC B0 ;  /* 0x0000000000007941 */ /* 0x000fea0003800000 */
.L_x_2822:
[----:B------:R-:W-:Y:S01]  /*2e800*/  IMAD.MOV.U32 R3, RZ, RZ, R14 ;  /* 0x000000ffff037224 */ /* 0x000fe200078e000e */
[----:B------:R-:W-:Y:S01]  /*2e810*/  MOV R15, 0xffffffff ;  /* 0xffffffff000f7802 */ /* 0x000fe20000000f00 */
[----:B------:R-:W-:Y:S02]  /*2e820*/  IMAD.MOV.U32 R12, RZ, RZ, 0x2 ;  /* 0x00000002ff0c7424 */ /* 0x000fe400078e00ff */
[----:B------:R-:W-:Y:S01]  /*2e830*/  IMAD.MOV.U32 R11, RZ, RZ, RZ ;  /* 0x000000ffff0b7224 */ /* 0x000fe200078e00ff */
[----:B------:R-:W-:-:S05]  /*2e840*/  SEL R3, R3, RZ, P1 ;  /* 0x000000ff03037207 */ /* 0x000fca0000800000 */
[----:B------:R-:W-:-:S04]  /*2e850*/  IMAD.IADD R3, R2, 0x1, R3 ;  /* 0x0000000102037824 */ /* 0x000fc800078e0203 */
[----:B------:R-:W-:-:S07]  /*2e860*/  IMAD.MOV.U32 R13, RZ, RZ, R3 ;  /* 0x000000ffff0d7224 */ /* 0x000fce00078e0003 */
[----:B------:R-:W-:Y:S05]  /*2e870*/  WARPSYNC.COLLECTIVE R15, `(.L_x_2824) ;  /* 0x000000000f087348 */ /* 0x000fea0003c00000 */
[----:B------:R0:W1:Y:S02]  /*2e880*/  SHFL.UP P6, R14, R13, R12, R11 ;  /* 0x0400000c0d0e7389 */ /* 0x00006400000c000b */
[----:B01----:R-:W-:Y:S01]  /*2e890*/  ENDCOLLECTIVE ;  /* 0x000000000000791b */ /* 0x003fe20003800000 */
.L_x_2824:
        /* <DEDUP_REMOVED lines=8> */
.L_x_2825:
        /* <DEDUP_REMOVED lines=8> */
.L_x_2826:
        /* <DEDUP_REMOVED lines=8> */
.L_x_2827:
        /* <DEDUP_REMOVED lines=9> */
.L_x_2828:
[----:B------:R-:W-:Y:S01]  /*2eab0*/  MOV R8, R14 ;  /* 0x0000000e00087202 */ /* 0x000fe20000000f00 */
[----:B------:R-:W-:Y:S06]  /*2eac0*/  BRA `(.L_x_2829) ;  /* 0xffffffc000d87947 */ /* 0x000fec000383ffff */
.L_x_2690:
[----:B------:R-:W-:Y:S01]  /*2ead0*/  BSSY B0, `(.L_x_2830) ;  /* 0x0000006000007945 */ /* 0x000fe20003800000 */
[----:B------:R-:W-:Y:S01]  /*2eae0*/  PLOP3.LUT P6, PT, P6, PT, PT, 0x8, 0x0 ;  /* 0x000000000000781c */ /* 0x000fe200037ce170 */
[----:B------:R-:W-:-:S12]  /*2eaf0*/  IMAD.MOV.U32 R15, RZ, RZ, -0x1 ;  /* 0xffffffffff0f7424 */ /* 0x000fd800078e00ff */
[----:B01----:R-:W-:Y:S05]  /*2eb00*/  WARPSYNC.COLLECTIVE R15, `(.L_x_2831) ;  /* 0x000000000f087348 */ /* 0x003fea0003c00000 */
[----:B------:R-:W-:Y:S01]  /*2eb10*/  VOTE.ANY R14, PT, P6 ;  /* 0x00000000000e7806 */ /* 0x000fe200030e0100 */
[----:B01----:R-:W-:Y:S06]  /*2eb20*/  ENDCOLLECTIVE ;  /* 0x000000000000791b */ /* 0x003fec0003800000 */
.L_x_2831:
[----:B------:R-:W-:Y:S05]  /*2eb30*/  BSYNC B0 ;  /* 0x0000000000007941 */ /* 0x000fea0003800000 */
.L_x_2830:
[----:B------:R-:W-:Y:S01]  /*2eb40*/  IMAD.MOV.U32 R3, RZ, RZ, R14 ;  /* 0x000000ffff037224 */ /* 0x000fe200078e000e */
[----:B------:R-:W-:Y:S01]  /*2eb50*/  MOV R15, 0xffffffff ;  /* 0xffffffff000f7802 */ /* 0x000fe20000000f00 */
[----:B------:R-:W-:Y:S02]  /*2eb60*/  IMAD.MOV.U32 R13, RZ, RZ, R2 ;  /* 0x000000ffff0d7224 */ /* 0x000fe400078e0002 */
[----:B------:R-:W0:Y:S01]  /*2eb70*/  POPC R5, R3 ;  /* 0x0000000300057309 */ /* 0x000e220000000000 */
[----:B------:R-:W-:Y:S02]  /*2eb80*/  IMAD.MOV.U32 R11, RZ, RZ, 0x1f ;  /* 0x0000001fff0b7424 */ /* 0x000fe400078e00ff */
[----:B0-----:R-:W-:-:S07]  /*2eb90*/  IMAD.MOV.U32 R12, RZ, RZ, R5 ;  /* 0x000000ffff0c7224 */ /* 0x001fce00078e0005 */
[----:B------:R-:W-:Y:S05]  /*2eba0*/  WARPSYNC.COLLECTIVE R15, `(.L_x_2832) ;  /* 0x000000000f087348 */ /* 0x000fea0003c00000 */
[----:B------:R0:W1:Y:S02]  /*2ebb0*/  SHFL.IDX P6, R14, R13, R12, R11 ;  /* 0x0000000c0d0e7389 */ /* 0x00006400000c000b */
[----:B01----:R-:W-:Y:S01]  /*2ebc0*/  ENDCOLLECTIVE ;  /* 0x000000000000791b */ /* 0x003fe20003800000 */
.L_x_2832:
[----:B------:R-:W-:Y:S01]  /*2ebd0*/  IMAD.MOV.U32 R17, RZ, RZ, R14 ;  /* 0x000000ffff117224 */ /* 0x000fe200078e000e */
[----:B------:R-:W-:Y:S06]  /*2ebe0*/  BRA `(.L_x_2833) ;  /* 0xffffffc000c87947 */ /* 0x000fec000383ffff */
.L_x_2692:
[----:B------:R-:W-:Y:S01]  /*2ebf0*/  BSSY B0, `(.L_x_2834) ;  /* 0x0000007000007945 */ /* 0x000fe20003800000 */
[----:B------:R-:W-:Y:S02]  /*2ec00*/  IMAD.MOV.U32 R13, RZ, RZ, R6 ;  /* 0x000000ffff0d7224 */ /* 0x000fe400078e0006 */
[----:B-1----:R-:W-:Y:S02]  /*2ec10*/  IMAD.MOV.U32 R11, RZ, RZ, 0x1f ;  /* 0x0000001fff0b7424 */ /* 0x002fe400078e00ff */
[----:B------:R-:W-:-:S07]  /*2ec20*/  IMAD.MOV.U32 R15, RZ, RZ, -0x1 ;  /* 0xffffffffff0f7424 */ /* 0x000fce00078e00ff */
[----:B0-23--:R-:W-:Y:S05]  /*2ec30*/  WARPSYNC.COLLECTIVE R15, `(.L_x_2835) ;  /* 0x000000000f087348 */ /* 0x00dfea0003c00000 */
[----:B------:R1:W4:Y:S02]  /*2ec40*/  SHFL.IDX P6, R14, R13, R12, R11 ;  /* 0x0000000c0d0e7389 */ /* 0x00032400000c000b */
[----:B01234-:R-:W-:Y:S01]  /*2ec50*/  ENDCOLLECTIVE ;  /* 0x000000000000791b */ /* 0x01ffe20003800000 */
.L_x_2835:
[----:B------:R-:W-:Y:S05]  /*2ec60*/  BSYNC B0 ;  /* 0x0000000000007941 */ /* 0x000fea0003800000 */
.L_x_2834:
[----:B------:R-:W-:Y:S01]  /*2ec70*/  IMAD.MOV.U32 R6, RZ, RZ, R14 ;  /* 0x000000ffff067224 */ /* 0x000fe200078e000e */
[----:B------:R-:W-:Y:S06]  /*2ec80*/  BRA `(.L_x_2836) ;  /* 0xffffffc000bc7947 */ /* 0x000fec000383ffff */
.L_x_2696:
[----:B0-----:R0:W2:Y:S02]  /*2ec90*/  SYNCS.PHASECHK.TRANS64.TRYWAIT P0, [R0+URZ+0x29820], R3 ;  /* 0x02982003000075a7 */ /* 0x0010a4000800017f */
[----:B--2---:R-:W-:Y:S05]  /*2eca0*/  @!P0 NANOSLEEP.SYNCS 0x989680 ;  /* 0x009896800000895d */ /* 0x004fea0003900000 */
[----:B------:R-:W2:Y:S02]  /*2ecb0*/  @!P0 SYNCS.PHASECHK.TRANS64 P0, [R0+URZ+0x29820], R3 ;  /* 0x02982003000085a7 */ /* 0x000ea4000800007f */
[----:B--2---:R-:W-:Y:S05]  /*2ecc0*/  @!P0 BRA `(.L_x_2696) ;  /* 0xfffffffc00f08947 */ /* 0x004fea000383ffff */
[----:B------:R-:W-:Y:S05]  /*2ecd0*/  BRA `(.L_x_2837) ;  /* 0xffffffc800447947 */ /* 0x000fea000383ffff */
.L_x_2697:
        /* <DEDUP_REMOVED lines=9> */
[----:B------:R1:W2:Y:S02]  /*2ed70*/  SHFL.IDX P6, R14, R13, R12, R11 ;  /* 0x0000000c0d0e7389 */ /* 0x0002a400000c000b */
[----:B012---:R-:W-:Y:S01]  /*2ed80*/  ENDCOLLECTIVE ;  /* 0x000000000000791b */ /* 0x007fe20003800000 */
.L_x_2839:
[----:B------:R-:W-:Y:S05]  /*2ed90*/  BSYNC B0 ;  /* 0x0000000000007941 */ /* 0x000fea0003800000 */
.L_x_2838:
[----:B------:R-:W-:Y:S05]  /*2eda0*/  BRA `(.L_x_2840) ;  /* 0xffffffc8002c7947 */ /* 0x000fea000383ffff */
.L_x_2698:
[----:B------:R-:W-:Y:S01]  /*2edb0*/  BSSY B0, `(.L_x_2841) ;  /* 0x0000006000007945 */ /* 0x000fe20003800000 */
[----:B------:R-:W-:-:S07]  /*2edc0*/  IMAD.MOV.U32 R15, RZ, RZ, -0x1 ;  /* 0xffffffffff0f7424 */ /* 0x000fce00078e00ff */
[----:B012---:R-:W-:Y:S05]  /*2edd0*/  WARPSYNC.COLLECTIVE R15, `(.L_x_2842) ;  /* 0x000000000f0c7348 */ /* 0x007fea0003c00000 */
[----:B------:R-:W-:Y:S02]  /*2ede0*/  ELECT P6, UR62, PT ;  /* 0x00000000003e782f */ /* 0x000fe400038c0000 */
[----:B------:R-:W-:Y:S01]  /*2edf0*/  MOV R14, UR62 ;  /* 0x0000003e000e7c02 */ /* 0x000fe20008000f00 */
[----:B012---:R-:W-:Y:S10]  /*2ee00*/  ENDCOLLECTIVE ;  /* 0x000000000000791b */ /* 0x007ff40003800000 */
.L_x_2842:
[----:B------:R-:W-:Y:S05]  /*2ee10*/  BSYNC B0 ;  /* 0x0000000000007941 */ /* 0x000fea0003800000 */
.L_x_2841:
[----:B------:R-:W-:Y:S05]  /*2ee20*/  BRA `(.L_x_2843) ;  /* 0xffffffc800207947 */ /* 0x000fea000383ffff */
.L_x_2700:
[----:B0-----:R0:W2:Y:S02]  /*2ee30*/  SYNCS.PHASECHK.TRANS64.TRYWAIT P1, [R6+URZ], R5 ;  /* 0x00000005060075a7 */ /* 0x0010a4000802017f */
[----:B--2---:R-:W-:Y:S05]  /*2ee40*/  @!P1 NANOSLEEP.SYNCS 0x989680 ;  /* 0x009896800000995d */ /* 0x004fea0003900000 */
[----:B------:R-:W2:Y:S02]  /*2ee50*/  @!P1 SYNCS.PHASECHK.TRANS64 P1, [R6+URZ], R5 ;  /* 0x00000005060095a7 */ /* 0x000ea4000802007f */
[----:B--2---:R-:W-:Y:S05]  /*2ee60*/  @!P1 BRA `(.L_x_2700) ;  /* 0xfffffffc00f09947 */ /* 0x004fea000383ffff */
[----:B------:R-:W-:Y:S05]  /*2ee70*/  BRA `(.L_x_2844) ;  /* 0xffffffc8005c7947 */ /* 0x000fea000383ffff */
.L_x_2701:
[----:B--2---:R2:W3:Y:S02]  /*2ee80*/  SYNCS.PHASECHK.TRANS64.TRYWAIT P1, [R7+URZ], R2 ;  /* 0x00000002070075a7 */ /* 0x0044e4000802017f */
[----:B---3--:R-:W-:Y:S05]  /*2ee90*/  @!P1 NANOSLEEP.SYNCS 0x989680 ;  /* 0x009896800000995d */ /* 0x008fea0003900000 */
[----:B------:R-:W3:Y:S02]  /*2eea0*/  @!P1 SYNCS.PHASECHK.TRANS64 P1, [R7+URZ], R2 ;  /* 0x00000002070095a7 */ /* 0x000ee4000802007f */
[----:B---3--:R-:W-:Y:S05]  /*2eeb0*/  @!P1 BRA `(.L_x_2701) ;  /* 0xfffffffc00f09947 */ /* 0x008fea000383ffff */
[----:B------:R-:W-:Y:S05]  /*2eec0*/  BRA `(.L_x_2845) ;  /* 0xffffffc800507947 */ /* 0x000fea000383ffff */
.L_x_2703:
[----:B---3--:R3:W4:Y:S02]  /*2eed0*/  SYNCS.PHASECHK.TRANS64.TRYWAIT P1, [R4+URZ+0x29860], R5 ;  /* 0x02986005040075a7 */ /* 0x008724000802017f */
[----:B----4-:R-:W-:Y:S05]  /*2eee0*/  @!P1 NANOSLEEP.SYNCS 0x989680 ;  /* 0x009896800000995d */ /* 0x010fea0003900000 */
[----:B------:R-:W4:Y:S02]  /*2eef0*/  @!P1 SYNCS.PHASECHK.TRANS64 P1, [R4+URZ+0x29860], R5 ;  /* 0x02986005040095a7 */ /* 0x000f24000802007f */
[----:B----4-:R-:W-:Y:S05]  /*2ef00*/  @!P1 BRA `(.L_x_2703) ;  /* 0xfffffffc00f09947 */ /* 0x010fea000383ffff */
[----:B------:R-:W-:Y:S05]  /*2ef10*/  BRA `(.L_x_2846) ;  /* 0xffffffc800547947 */ /* 0x000fea000383ffff */
.L_x_2705:
[----:B----4-:R4:W0:Y:S02]  /*2ef20*/  SYNCS.PHASECHK.TRANS64.TRYWAIT P1, [R3+URZ+0x29860], R2 ;  /* 0x02986002030075a7 */ /* 0x010824000802017f */
[----:B0-----:R-:W-:Y:S05]  /*2ef30*/  @!P1 NANOSLEEP.SYNCS 0x989680 ;  /* 0x009896800000995d */ /* 0x001fea0003900000 */
[----:B------:R-:W0:Y:S02]  /*2ef40*/  @!P1 SYNCS.PHASECHK.TRANS64 P1, [R3+URZ+0x29860], R2 ;  /* 0x02986002030095a7 */ /* 0x000e24000802007f */
[----:B0-----:R-:W-:Y:S05]  /*2ef50*/  @!P1 BRA `(.L_x_2705) ;  /* 0xfffffffc00f09947 */ /* 0x001fea000383ffff */
[----:B------:R-:W-:Y:S05]  /*2ef60*/  BRA `(.L_x_2847) ;  /* 0xffffffc800547947 */ /* 0x000fea000383ffff */
.L_x_2707:
[----:B------:R0:W0:Y:S02]  /*2ef70*/  SYNCS.PHASECHK.TRANS64.TRYWAIT P0, [R4+URZ+0x29880], R5 ;  /* 0x02988005040075a7 */ /* 0x000024000800017f */
[----:B0-----:R-:W-:Y:S05]  /*2ef80*/  @!P0 NANOSLEEP.SYNCS 0x989680 ;  /* 0x009896800000895d */ /* 0x001fea0003900000 */
[----:B------:R-:W0:Y:S02]  /*2ef90*/  @!P0 SYNCS.PHASECHK.TRANS64 P0, [R4+URZ+0x29880], R5 ;  /* 0x02988005040085a7 */ /* 0x000e24000800007f */
[----:B0-----:R-:W-:Y:S05]  /*2efa0*/  @!P0 BRA `(.L_x_2707) ;  /* 0xfffffffc00f08947 */ /* 0x001fea000383ffff */
[----:B------:R-:W-:Y:S05]  /*2efb0*/  BRA `(.L_x_2708) ;  /* 0xffffffc800507947 */ /* 0x000fea000383ffff */
.L_x_2848:
        /* <DEDUP_REMOVED lines=12> */
.L_x_2858:


//--------------------- .nv.global.init           --------------------------
	.section	.nv.global.init,"aw",@progbits
	.align	4
.nv.global.init:
	.type		_ZZN5flash28permute_output_fp8_VcolmajorIN4cute6TensorINS1_11ArrayEngineIN7cutlass10bfloat16_tELm64EEENS1_6LayoutINS1_5tupleIJNS8_IJNS1_1CILi2EEESA_NS9_ILi16EEEEEENS9_ILi1EEESD_EEENS8_IJNS8_IJSD_SA_NS9_ILi4EEEEEENS9_ILi0EEESH_EEEEEEEEEvRT_E9upper_map,@object
	.size		_ZZN5flash28permute_output_fp8_VcolmajorIN4cute6TensorINS1_11ArrayEngineIN7cutlass10bfloat16_tELm64EEENS1_6LayoutINS1_5tupleIJNS8_IJNS1_1CILi2EEESA_NS9_ILi16EEEEEENS9_ILi1EEESD_EEENS8_IJNS8_IJSD_SA_NS9_ILi4EEEEEENS9_ILi0EEESH_EEEEEEEEEvRT_E9upper_map,($str$25 - _ZZN5flash28permute_output_fp8_VcolmajorIN4cute6TensorINS1_11ArrayEngineIN7cutlass10bfloat16_tELm64EEENS1_6LayoutINS1_5tupleIJNS8_IJNS1_1CILi2EEESA_NS9_ILi16EEEEEENS9_ILi1EEESD_EEENS8_IJNS8_IJSD_SA_NS9_ILi4EEEEEENS9_ILi0EEESH_EEEEEEEEEvRT_E9upper_map)
_ZZN5flash28permute_output_fp8_VcolmajorIN4cute6TensorINS1_11ArrayEngineIN7cutlass10bfloat16_tELm64EEENS1_6LayoutINS1_5tupleIJNS8_IJNS1_1CILi2EEESA_NS9_ILi16EEEEEENS9_ILi1EEESD_EEENS8_IJNS8_IJSD_SA_NS9_ILi4EEEEEENS9_ILi0EEESH_EEEEEEEEEvRT_E9upper_map:
        /*0000*/ 	.byte	0x00, 0x00, 0x00, 0x00, 0x02, 0x00, 0x00, 0x00, 0x03, 0x00, 0x00, 0x00, 0x01, 0x00, 0x00, 0x00
	.type		$str$25,@object
	.size		$str$25,($str$26 - $str$25)
$str$25:
        /*0010*/ 	.byte	0x28, 0x61, 0x64, 0x64, 0x72, 0x65, 0x73, 0x73, 0x20, 0x26, 0x20, 0x6d, 0x61, 0x73, 0x6b, 0x29
        /*0020*/ 	.byte	0x20, 0x3d, 0x3d, 0x20, 0x30, 0x00
	.type		$str$26,@object
	.size		$str$26,(__unnamed_5 - $str$26)
$str$26:
        /*0026*/ 	.byte	0x2f, 0x74, 0x6d, 0x70, 0x2f, 0x6f, 0x73, 0x73, 0x5f, 0x6b, 0x65, 0x72, 0x6e, 0x65, 0x6c, 0x73
        /*0036*/ 	.byte	0x5f, 0x73, 0x72, 0x63, 0x2f, 0x66, 0x6c, 0x61, 0x73, 0x68, 0x5f, 0x61, 0x74, 0x74, 0x65, 0x6e
        /*0046*/ 	.byte	0x74, 0x69, 0x6f, 0x6e, 0x2f, 0x63, 0x73, 0x72, 0x63, 0x2f, 0x63, 0x75, 0x74, 0x6c, 0x61, 0x73
        /*0056*/ 	.byte	0x73, 0x2f, 0x69, 0x6e, 0x63, 0x6c, 0x75, 0x64, 0x65, 0x2f, 0x63, 0x75, 0x74, 0x65, 0x2f, 0x70
        /*0066*/ 	.byte	0x6f, 0x69, 0x6e, 0x74, 0x65, 0x72, 0x5f, 0x66, 0x6c, 0x61, 0x67, 0x67, 0x65, 0x64, 0x2e, 0x68
        /*0076*/ 	.byte	0x70, 0x70, 0x00
	.type		__unnamed_5,@object
	.size		__unnamed_5,(__unnamed_7 - __unnamed_5)
__unnamed_5:
        /* <DEDUP_REMOVED lines=24> */
        /*01f9*/ 	.byte	0x3e, 0x3e, 0x20, 0x26, 0x5d, 0x00
	.type		__unnamed_7,@object
	.size		__unnamed_7,(__unnamed_3 - __unnamed_7)
__unnamed_7:
        /* <DEDUP_REMOVED lines=25> */
	.type		__unnamed_3,@object
	.size		__unnamed_3,(__unnamed_2 - __unnamed_3)
__unnamed_3:
        /* <DEDUP_REMOVED lines=29> */
        /*0555*/ 	.byte	0x5d, 0x00
	.type		__unnamed_2,@object
	.size		__unnamed_2,(__unnamed_4 - __unnamed_2)
__unnamed_2:
        /* <DEDUP_REMOVED lines=30> */
	.type		__unnamed_4,@object
	.size		__unnamed_4,(__unnamed_6 - __unnamed_4)
__unnamed_4:
        /* <DEDUP_REMOVED lines=30> */
	.type		__unnamed_6,@object
	.size		__unnamed_6,(__unnamed_1 - __unnamed_6)
__unnamed_6:
        /* <DEDUP_REMOVED lines=29> */
        /*0acb*/ 	.byte	0x3e, 0x5d, 0x00
	.type		__unnamed_1,@object
	.size		__unnamed_1,(.L_0 - __unnamed_1)
__unnamed_1:
        /* <DEDUP_REMOVED lines=29> */
        /*0c9e*/ 	.byte	0x3e, 0x20, 0x26, 0x5d, 0x00
.L_0:


//--------------------- .nv.shared._ZN7cutlass13device_kernelIN5flash11enable_sm90INS1_16FlashAttnFwdSm90INS1_25CollectiveMainloopFwdSm90ILi2EN4cute5tupleIJNS5_1CILi1EEES8_S8_EEENS6_IJNS7_ILi128EEENS7_ILi160EEENS7_ILi192EEEEEELi128ENS_12float_e4m3_tEfNS_4arch4Sm90ELb0ELb0ELb0ELb0ELb0ELb0ELb0ELb1ELb1ELb1ELb0ELb0EEENS1_21CollectiveEpilogueFwdINS6_IJSA_SA_SB_EEES9_NS_10bfloat16_tESG_Li256ELb0ELb1ELb0ELb1EEENS1_29StaticPersistentTileSchedulerILb0EEEEEEEEEvNT_6ParamsE --------------------------
	.section	.nv.shared._ZN7cutlass13device_kernelIN5flash11enable_sm90INS1_16FlashAttnFwdSm90INS1_25CollectiveMainloopFwdSm90ILi2EN4cute5tupleIJNS5_1CILi1EEES8_S8_EEENS6_IJNS7_ILi128EEENS7_ILi160EEENS7_ILi192EEEEEELi128ENS_12float_e4m3_tEfNS_4arch4Sm90ELb0ELb0ELb0ELb0ELb0ELb0ELb0ELb1ELb1ELb1ELb0ELb0EEENS1_21CollectiveEpilogueFwdINS6_IJSA_SA_SB_EEES9_NS_10bfloat16_tESG_Li256ELb0ELb1ELb0ELb1EEENS1_29StaticPersistentTileSchedulerILb0EEEEEEEEEvNT_6ParamsE,"aw",@nobits
	.sectionflags	@""
	.align	16
	.zero		1024


//--------------------- .nv.shared.reserved.0     --------------------------
	.section	.nv.shared.reserved.0,"aw",@nobits
	.weak		__nv_reservedSMEM_offset_0_alias
	.size		__nv_reservedSMEM_offset_0_alias, 0, 0
	.other		__nv_reservedSMEM_offset_0_alias,@"STO_CUDA_RESERVED_SHARED STV_DEFAULT"
__nv_reservedSMEM_offset_0_alias:
	.zero		0


//--------------------- .nv.global                --------------------------
	.section	.nv.global,"aw",@nobits
.nv.global:
	.type		_ZN78_INTERNAL_809ded1d_42_flash_fwd_hdim192_128_e4m3_packgqa_sm90_cu_49158569_30884cute1_E,@object
	.size		_ZN78_INTERNAL_809ded1d_42_flash_fwd_hdim192_128_e4m3_packgqa_sm90_cu_49158569_30884cute1_E,(_ZN78_INTERNAL_809ded1d_42_flash_fwd_hdim192_128_e4m3_packgqa_sm90_cu_49158569_30884cuda3std3__45__cpo6cbeginE - _ZN78_INTERNAL_809ded1d_42_flash_fwd_hdim192_128_e4m3_packgqa_sm90_cu_49158569_30884cute1_E)
_ZN78_INTERNAL_809ded1d_42_flash_fwd_hdim192_128_e4m3_packgqa_sm90_cu_49158569_30884cute1_E:
	.zero		1
	.type		_ZN78_INTERNAL_809ded1d_42_flash_fwd_hdim192_128_e4m3_packgqa_sm90_cu_49158569_30884cuda3std3__45__cpo6cbeginE,@object
	.size		_ZN78_INTERNAL_809ded1d_42_flash_fwd_hdim192_128_e4m3_packgqa_sm90_cu_49158569_30884cuda3std3__45__cpo6cbeginE,(_ZN78_INTERNAL_809ded1d_42_flash_fwd_hdim192_128_e4m3_packgqa_sm90_cu_49158569_30884cuda3std3__48in_placeE - _ZN78_INTERNAL_809ded1d_42_flash_fwd_hdim192_128_e4m3_packgqa_sm90_cu_49158569_30884cuda3std3__45__cpo6cbeginE)
_ZN78_INTERNAL_809ded1d_42_flash_fwd_hdim192_128_e4m3_packgqa_sm90_cu_49158569_30884cuda3std3__45__cpo6cbeginE:
	.zero		1
	.type		_ZN78_INTERNAL_809ded1d_42_flash_fwd_hdim192_128_e4m3_packgqa_sm90_cu_49158569_30884cuda3std3__48in_placeE,@object
	.size		_ZN78_INTERNAL_809ded1d_42_flash_fwd_hdim192_128_e4m3_packgqa_sm90_cu_49158569_30884cuda3std3__48in_placeE,(_ZN78_INTERNAL_809ded1d_42_flash_fwd_hdim192_128_e4m3_packgqa_sm90_cu_49158569_30884cuda3std6ranges3__45__cpo9iter_moveE - _ZN78_INTERNAL_809ded1d_42_flash_fwd_hdim192_128_e4m3_packgqa_sm90_cu_49158569_30884cuda3std3__48in_placeE)
_ZN78_INTERNAL_809ded1d_42_flash_fwd_hdim192_128_e4m3_packgqa_sm90_cu_49158569_30884cuda3std3__48in_placeE:
	.zero		1
	.type		_ZN78_INTERNAL_809ded1d_42_flash_fwd_hdim192_128_e4m3_packgqa_sm90_cu_49158569_30884cuda3std6ranges3__45__cpo9iter_moveE,@object
	.size		_ZN78_INTERNAL_809ded1d_42_flash_fwd_hdim192_128_e4m3_packgqa_sm90_cu_49158569_30884cuda3std6ranges3__45__cpo9iter_moveE,(_ZN78_INTERNAL_809ded1d_42_flash_fwd_hdim192_128_e4m3_packgqa_sm90_cu_49158569_30884cuda3std3__45__cpo5beginE - _ZN78_INTERNAL_809ded1d_42_flash_fwd_hdim192_128_e4m3_packgqa_sm90_cu_49158569_30884cuda3std6ranges3__45__cpo9iter_moveE)
_ZN78_INTERNAL_809ded1d_42_flash_fwd_hdim192_128_e4m3_packgqa_sm90_cu_49158569_30884cuda3std6ranges3__45__cpo9iter_moveE:
	.zero		1
	.type		_ZN78_INTERNAL_809ded1d_42_flash_fwd_hdim192_128_e4m3_packgqa_sm90_cu_49158569_30884cuda3std3__45__cpo5beginE,@object
	.size		_ZN78_INTERNAL_809ded1d_42_flash_fwd_hdim192_128_e4m3_packgqa_sm90_cu_49158569_30884cuda3std3__45__cpo5beginE,(_ZN78_INTERNAL_809ded1d_42_flash_fwd_hdim192_128_e4m3_packgqa_sm90_cu_49158569_30884cuda3std3__480_GLOBAL__N__809ded1d_42_flash_fwd_hdim192_128_e4m3_packgqa_sm90_cu_49158569_30886ignoreE - _ZN78_INTERNAL_809ded1d_42_flash_fwd_hdim192_128_e4m3_packgqa_sm90_cu_49158569_30884cuda3std3__45__cpo5beginE)
_ZN78_INTERNAL_809ded1d_42_flash_fwd_hdim192_128_e4m3_packgqa_sm90_cu_49158569_30884cuda3std3__45__cpo5beginE:
	.zero		1
	.type		_ZN78_INTERNAL_809ded1d_42_flash_fwd_hdim192_128_e4m3_packgqa_sm90_cu_49158569_30884cuda3std3__480_GLOBAL__N__809ded1d_42_flash_fwd_hdim192_128_e4m3_packgqa_sm90_cu_49158569_30886ignoreE,@object
	.size		_ZN78_INTERNAL_809ded1d_42_flash_fwd_hdim192_128_e4m3_packgqa_sm90_cu_49158569_30884cuda3std3__480_GLOBAL__N__809ded1d_42_flash_fwd_hdim192_128_e4m3_packgqa_sm90_cu_49158569_30886ignoreE,(_ZN78_INTERNAL_809ded1d_42_flash_fwd_hdim192_128_e4m3_packgqa_sm90_cu_49158569_30884cute7productE - _ZN78_INTERNAL_809ded1d_42_flash_fwd_hdim192_128_e4m3_packgqa_sm90_cu_49158569_30884cuda3std3__480_GLOBAL__N__809ded1d_42_flash_fwd_hdim192_128_e4m3_packgqa_sm90_cu_49158569_30886ignoreE)
_ZN78_INTERNAL_809ded1d_42_flash_fwd_hdim192_128_e4m3_packgqa_sm90_cu_49158569_30884cuda3std3__480_GLOBAL__N__809ded1d_42_flash_fwd_hdim192_128_e4m3_packgqa_sm90_cu_49158569_30886ignoreE:
	.zero		1
	.type		_ZN78_INTERNAL_809ded1d_42_flash_fwd_hdim192_128_e4m3_packgqa_sm90_cu_49158569_30884cute7productE,@object
	.size		_ZN78_INTERNAL_809ded1d_42_flash_fwd_hdim192_128_e4m3_packgqa_sm90_cu_49158569_30884cute7productE,(_ZN78_INTERNAL_809ded1d_42_flash_fwd_hdim192_128_e4m3_packgqa_sm90_cu_49158569_30884cuda3std3__45__cpo3endE - _ZN78_INTERNAL_809ded1d_42_flash_fwd_hdim192_128_e4m3_packgqa_sm90_cu_49158569_30884cute7productE)
_ZN78_INTERNAL_809ded1d_42_flash_fwd_hdim192_128_e4m3_packgqa_sm90_cu_49158569_30884cute7productE:
	.zero		1
	.type		_ZN78_INTERNAL_809ded1d_42_flash_fwd_hdim192_128_e4m3_packgqa_sm90_cu_49158569_30884cuda3std3__45__cpo3endE,@object
	.size		_ZN78_INTERNAL_809ded1d_42_flash_fwd_hdim192_128_e4m3_packgqa_sm90_cu_49158569_30884cuda3std3__45__cpo3endE,(_ZN78_INTERNAL_809ded1d_42_flash_fwd_hdim192_128_e4m3_packgqa_sm90_cu_49158569_30884cuda3std3__419piecewise_constructE - _ZN78_INTERNAL_809ded1d_42_flash_fwd_hdim192_128_e4m3_packgqa_sm90_cu_49158569_30884cuda3std3__45__cpo3endE)
_ZN78_INTERNAL_809ded1d_42_flash_fwd_hdim192_128_e4m3_packgqa_sm90_cu_49158569_30884cuda3std3__45__cpo3endE:
	.zero		1
	.type		_ZN78_INTERNAL_809ded1d_42_flash_fwd_hdim192_128_e4m3_packgqa_sm90_cu_49158569_30884cuda3std3__419piecewise_constructE,@object
	.size		_ZN78_INTERNAL_809ded1d_42_flash_fwd_hdim192_128_e4m3_packgqa_sm90_cu_49158569_30884cuda3std3__419piecewise_constructE,(_ZN78_INTERNAL_809ded1d_42_flash_fwd_hdim192_128_e4m3_packgqa_sm90_cu_49158569_30884cuda3std3__45__cpo4cendE - _ZN78_INTERNAL_809ded1d_42_flash_fwd_hdim192_128_e4m3_packgqa_sm90_cu_49158569_30884cuda3std3__419piecewise_constructE)
_ZN78_INTERNAL_809ded1d_42_flash_fwd_hdim192_128_e4m3_packgqa_sm90_cu_49158569_30884cuda3std3__419piecewise_constructE:
	.zero		1
	.type		_ZN78_INTERNAL_809ded1d_42_flash_fwd_hdim192_128_e4m3_packgqa_sm90_cu_49158569_30884cuda3std3__45__cpo4cendE,@object
	.size		_ZN78_INTERNAL_809ded1d_42_flash_fwd_hdim192_128_e4m3_packgqa_sm90_cu_49158569_30884cuda3std3__45__cpo4cendE,(_ZN78_INTERNAL_809ded1d_42_flash_fwd_hdim192_128_e4m3_packgqa_sm90_cu_49158569_30884cuda3std6ranges3__45__cpo4swapE - _ZN78_INTERNAL_809ded1d_42_flash_fwd_hdim192_128_e4m3_packgqa_sm90_cu_49158569_30884cuda3std3__45__cpo4cendE)
_ZN78_INTERNAL_809ded1d_42_flash_fwd_hdim192_128_e4m3_packgqa_sm90_cu_49158569_30884cuda3std3__45__cpo4cendE:
	.zero		1
	.type		_ZN78_INTERNAL_809ded1d_42_flash_fwd_hdim192_128_e4m3_packgqa_sm90_cu_49158569_30884cuda3std6ranges3__45__cpo4swapE,@object
	.size		_ZN78_INTERNAL_809ded1d_42_flash_fwd_hdim192_128_e4m3_packgqa_sm90_cu_49158569_30884cuda3std6ranges3__45__cpo4swapE,(.L_15 - _ZN78_INTERNAL_809ded1d_42_flash_fwd_hdim192_128_e4m3_packgqa_sm90_cu_49158569_30884cuda3std6ranges3__45__cpo4swapE)
_ZN78_INTERNAL_809ded1d_42_flash_fwd_hdim192_128_e4m3_packgqa_sm90_cu_49158569_30884cuda3std6ranges3__45__cpo4swapE:
	.zero		1
.L_15:


//--------------------- .nv.shared._ZN7cutlass13device_kernelIN5flash11enable_sm90INS1_16FlashAttnFwdSm90INS1_25CollectiveMainloopFwdSm90ILi2EN4cute5tupleIJNS5_1CILi2EEENS7_ILi1EEES9_EEENS6_IJNS7_ILi128EEENS7_ILi160EEENS7_ILi192EEEEEELi128ENS_12float_e4m3_tEfNS_4arch4Sm90ELb0ELb0ELb0ELb0ELb0ELb0ELb0ELb1ELb1ELb1ELb0ELb0EEENS1_21CollectiveEpilogueFwdINS6_IJSB_SB_SC_EEESA_NS_10bfloat16_tESH_Li256ELb0ELb1ELb0ELb1EEENS1_29StaticPersistentTileSchedulerILb0EEEEEEEEEvNT_6ParamsE --------------------------
	.section	.nv.shared._ZN7cutlass13device_kernelIN5flash11enable_sm90INS1_16FlashAttnFwdSm90INS1_25CollectiveMainloopFwdSm90ILi2EN4cute5tupleIJNS5_1CILi2EEENS7_ILi1EEES9_EEENS6_IJNS7_ILi128EEENS7_ILi160EEENS7_ILi192EEEEEELi128ENS_12float_e4m3_tEfNS_4arch4Sm90ELb0ELb0ELb0ELb0ELb0ELb0ELb0ELb1ELb1ELb1ELb0ELb0EEENS1_21CollectiveEpilogueFwdINS6_IJSB_SB_SC_EEESA_NS_10bfloat16_tESH_Li256ELb0ELb1ELb0ELb1EEENS1_29StaticPersistentTileSchedulerILb0EEEEEEEEEvNT_6ParamsE,"aw",@nobits
	.sectionflags	@""
	.align	16
	.zero		1024


//--------------------- .nv.shared._ZN7cutlass13device_kernelIN5flash11enable_sm90INS1_16FlashAttnFwdSm90INS1_25CollectiveMainloopFwdSm90ILi2EN4cute5tupleIJNS5_1CILi1EEES8_S8_EEENS6_IJNS7_ILi128EEENS7_ILi160EEENS7_ILi192EEEEEELi128ENS_12float_e4m3_tEfNS_4arch4Sm90ELb0ELb0ELb0ELb1ELb0ELb0ELb0ELb1ELb1ELb1ELb0ELb0EEENS1_21CollectiveEpilogueFwdINS6_IJSA_SA_SB_EEES9_NS_10bfloat16_tESG_Li256ELb1ELb1ELb0ELb1EEENS1_36VarlenDynamicPersistentTileSchedulerILi128ELi160ELi256ELi128ELb0ELb1ELb1ELb0ELb1ELb1EEEEEEEEEvNT_6ParamsE --------------------------
	.section	.nv.shared._ZN7cutlass13device_kernelIN5flash11enable_sm90INS1_16FlashAttnFwdSm90INS1_25CollectiveMainloopFwdSm90ILi2EN4cute5tupleIJNS5_1CILi1EEES8_S8_EEENS6_IJNS7_ILi128EEENS7_ILi160EEENS7_ILi192EEEEEELi128ENS_12float_e4m3_tEfNS_4arch4Sm90ELb0ELb0ELb0ELb1ELb0ELb0ELb0ELb1ELb1ELb1ELb0ELb0EEENS1_21CollectiveEpilogueFwdINS6_IJSA_SA_SB_EEES9_NS_10bfloat16_tESG_Li256ELb1ELb1ELb0ELb1EEENS1_36VarlenDynamicPersistentTileSchedulerILi128ELi160ELi256ELi128ELb0ELb1ELb1ELb0ELb1ELb1EEEEEEEEEvNT_6ParamsE,"aw",@nobits
	.sectionflags	@""
	.align	16
	.zero		1024


//--------------------- .nv.shared._ZN7cutlass13device_kernelIN5flash11enable_sm90INS1_16FlashAttnFwdSm90INS1_25CollectiveMainloopFwdSm90ILi2EN4cute5tupleIJNS5_1CILi1EEES8_S8_EEENS6_IJNS7_ILi128EEENS7_ILi160EEENS7_ILi192EEEEEELi128ENS_12float_e4m3_tEfNS_4arch4Sm90ELb0ELb0ELb0ELb1ELb0ELb1ELb0ELb1ELb1ELb1ELb0ELb0EEENS1_21CollectiveEpilogueFwdINS6_IJSA_SA_SB_EEES9_NS_10bfloat16_tESG_Li256ELb1ELb1ELb0ELb1EEENS1_36VarlenDynamicPersistentTileSchedulerILi128ELi160ELi256ELi128ELb0ELb1ELb1ELb0ELb1ELb1EEEEEEEEEvNT_6ParamsE --------------------------
	.section	.nv.shared._ZN7cutlass13device_kernelIN5flash11enable_sm90INS1_16FlashAttnFwdSm90INS1_25CollectiveMainloopFwdSm90ILi2EN4cute5tupleIJNS5_1CILi1EEES8_S8_EEENS6_IJNS7_ILi128EEENS7_ILi160EEENS7_ILi192EEEEEELi128ENS_12float_e4m3_tEfNS_4arch4Sm90ELb0ELb0ELb0ELb1ELb0ELb1ELb0ELb1ELb1ELb1ELb0ELb0EEENS1_21CollectiveEpilogueFwdINS6_IJSA_SA_SB_EEES9_NS_10bfloat16_tESG_Li256ELb1ELb1ELb0ELb1EEENS1_36VarlenDynamicPersistentTileSchedulerILi128ELi160ELi256ELi128ELb0ELb1ELb1ELb0ELb1ELb1EEEEEEEEEvNT_6ParamsE,"aw",@nobits
	.sectionflags	@""
	.align	16
	.zero		1024


//--------------------- .nv.shared._ZN7cutlass13device_kernelIN5flash11enable_sm90INS1_16FlashAttnFwdSm90INS1_25CollectiveMainloopFwdSm90ILi2EN4cute5tupleIJNS5_1CILi1EEES8_S8_EEENS6_IJNS7_ILi128EEENS7_ILi160EEENS7_ILi192EEEEEELi128ENS_12float_e4m3_tEfNS_4arch4Sm90ELb0ELb1ELb0ELb0ELb0ELb0ELb0ELb1ELb1ELb1ELb0ELb0EEENS1_21CollectiveEpilogueFwdINS6_IJSA_SA_SB_EEES9_NS_10bfloat16_tESG_Li256ELb0ELb1ELb0ELb1EEENS1_30DynamicPersistentTileSchedulerILi256ELi128ELb0ELb1ELb1EEEEEEEEEvNT_6ParamsE --------------------------
	.section	.nv.shared._ZN7cutlass13device_kernelIN5flash11enable_sm90INS1_16FlashAttnFwdSm90INS1_25CollectiveMainloopFwdSm90ILi2EN4cute5tupleIJNS5_1CILi1EEES8_S8_EEENS6_IJNS7_ILi128EEENS7_ILi160EEENS7_ILi192EEEEEELi128ENS_12float_e4m3_tEfNS_4arch4Sm90ELb0ELb1ELb0ELb0ELb0ELb0ELb0ELb1ELb1ELb1ELb0ELb0EEENS1_21CollectiveEpilogueFwdINS6_IJSA_SA_SB_EEES9_NS_10bfloat16_tESG_Li256ELb0ELb1ELb0ELb1EEENS1_30DynamicPersistentTileSchedulerILi256ELi128ELb0ELb1ELb1EEEEEEEEEvNT_6ParamsE,"aw",@nobits
	.sectionflags	@""
	.align	16
	.zero		1024


//--------------------- .nv.shared._ZN7cutlass13device_kernelIN5flash11enable_sm90INS1_16FlashAttnFwdSm90INS1_25CollectiveMainloopFwdSm90ILi2EN4cute5tupleIJNS5_1CILi1EEES8_S8_EEENS6_IJNS7_ILi128EEENS7_ILi160EEENS7_ILi192EEEEEELi128ENS_12float_e4m3_tEfNS_4arch4Sm90ELb0ELb1ELb0ELb1ELb0ELb0ELb0ELb1ELb1ELb1ELb0ELb0EEENS1_21CollectiveEpilogueFwdINS6_IJSA_SA_SB_EEES9_NS_10bfloat16_tESG_Li256ELb1ELb1ELb0ELb1EEENS1_36VarlenDynamicPersistentTileSchedulerILi128ELi160ELi256ELi128ELb0ELb1ELb1ELb1ELb0ELb1EEEEEEEEEvNT_6ParamsE --------------------------
	.section	.nv.shared._ZN7cutlass13device_kernelIN5flash11enable_sm90INS1_16FlashAttnFwdSm90INS1_25CollectiveMainloopFwdSm90ILi2EN4cute5tupleIJNS5_1CILi1EEES8_S8_EEENS6_IJNS7_ILi128EEENS7_ILi160EEENS7_ILi192EEEEEELi128ENS_12float_e4m3_tEfNS_4arch4Sm90ELb0ELb1ELb0ELb1ELb0ELb0ELb0ELb1ELb1ELb1ELb0ELb0EEENS1_21CollectiveEpilogueFwdINS6_IJSA_SA_SB_EEES9_NS_10bfloat16_tESG_Li256ELb1ELb1ELb0ELb1EEENS1_36VarlenDynamicPersistentTileSchedulerILi128ELi160ELi256ELi128ELb0ELb1ELb1ELb1ELb0ELb1EEEEEEEEEvNT_6ParamsE,"aw",@nobits
	.sectionflags	@""
	.align	16
	.zero		1024


//--------------------- .nv.shared._ZN7cutlass13device_kernelIN5flash11enable_sm90INS1_16FlashAttnFwdSm90INS1_25CollectiveMainloopFwdSm90ILi2EN4cute5tupleIJNS5_1CILi1EEES8_S8_EEENS6_IJNS7_ILi128EEENS7_ILi160EEENS7_ILi192EEEEEELi128ENS_12float_e4m3_tEfNS_4arch4Sm90ELb0ELb1ELb0ELb1ELb0ELb1ELb0ELb1ELb1ELb1ELb0ELb0EEENS1_21CollectiveEpilogueFwdINS6_IJSA_SA_SB_EEES9_NS_10bfloat16_tESG_Li256ELb1ELb1ELb0ELb1EEENS1_36VarlenDynamicPersistentTileSchedulerILi128ELi160ELi256ELi128ELb0ELb1ELb1ELb1ELb0ELb1EEEEEEEEEvNT_6ParamsE --------------------------
	.section	.nv.shared._ZN7cutlass13device_kernelIN5flash11enable_sm90INS1_16FlashAttnFwdSm90INS1_25CollectiveMainloopFwdSm90ILi2EN4cute5tupleIJNS5_1CILi1EEES8_S8_EEENS6_IJNS7_ILi128EEENS7_ILi160EEENS7_ILi192EEEEEELi128ENS_12float_e4m3_tEfNS_4arch4Sm90ELb0ELb1ELb0ELb1ELb0ELb1ELb0ELb1ELb1ELb1ELb0ELb0EEENS1_21CollectiveEpilogueFwdINS6_IJSA_SA_SB_EEES9_NS_10bfloat16_tESG_Li256ELb1ELb1ELb0ELb1EEENS1_36VarlenDynamicPersistentTileSchedulerILi128ELi160ELi256ELi128ELb0ELb1ELb1ELb1ELb0ELb1EEEEEEEEEvNT_6ParamsE,"aw",@nobits
	.sectionflags	@""
	.align	16
	.zero		1024


//--------------------- .nv.shared._ZN7cutlass13device_kernelIN5flash11enable_sm90INS1_16FlashAttnFwdSm90INS1_25CollectiveMainloopFwdSm90ILi2EN4cute5tupleIJNS5_1CILi1EEES8_S8_EEENS6_IJNS7_ILi128EEENS7_ILi160EEENS7_ILi192EEEEEELi128ENS_12float_e4m3_tEfNS_4arch4Sm90ELb1ELb0ELb0ELb0ELb0ELb0ELb0ELb1ELb1ELb1ELb0ELb0EEENS1_21CollectiveEpilogueFwdINS6_IJSA_SA_SB_EEES9_NS_10bfloat16_tESG_Li256ELb0ELb1ELb0ELb1EEENS1_30DynamicPersistentTileSchedulerILi256ELi128ELb0ELb1ELb1EEEEEEEEEvNT_6ParamsE --------------------------
	.section	.nv.shared._ZN7cutlass13device_kernelIN5flash11enable_sm90INS1_16FlashAttnFwdSm90INS1_25CollectiveMainloopFwdSm90ILi2EN4cute5tupleIJNS5_1CILi1EEES8_S8_EEENS6_IJNS7_ILi128EEENS7_ILi160EEENS7_ILi192EEEEEELi128ENS_12float_e4m3_tEfNS_4arch4Sm90ELb1ELb0ELb0ELb0ELb0ELb0ELb0ELb1ELb1ELb1ELb0ELb0EEENS1_21CollectiveEpilogueFwdINS6_IJSA_SA_SB_EEES9_NS_10bfloat16_tESG_Li256ELb0ELb1ELb0ELb1EEENS1_30DynamicPersistentTileSchedulerILi256ELi128ELb0ELb1ELb1EEEEEEEEEvNT_6ParamsE,"aw",@nobits
	.sectionflags	@""
	.align	16
	.zero		1024


//--------------------- .nv.shared._ZN7cutlass13device_kernelIN5flash11enable_sm90INS1_16FlashAttnFwdSm90INS1_25CollectiveMainloopFwdSm90ILi2EN4cute5tupleIJNS5_1CILi1EEES8_S8_EEENS6_IJNS7_ILi128EEENS7_ILi160EEENS7_ILi192EEEEEELi128ENS_12float_e4m3_tEfNS_4arch4Sm90ELb1ELb0ELb0ELb1ELb0ELb0ELb0ELb1ELb1ELb1ELb0ELb0EEENS1_21CollectiveEpilogueFwdINS6_IJSA_SA_SB_EEES9_NS_10bfloat16_tESG_Li256ELb1ELb1ELb0ELb1EEENS1_36VarlenDynamicPersistentTileSchedulerILi128ELi160ELi256ELi128ELb0ELb1ELb1ELb1ELb1ELb1EEEEEEEEEvNT_6ParamsE --------------------------
	.section	.nv.shared._ZN7cutlass13device_kernelIN5flash11enable_sm90INS1_16FlashAttnFwdSm90INS1_25CollectiveMainloopFwdSm90ILi2EN4cute5tupleIJNS5_1CILi1EEES8_S8_EEENS6_IJNS7_ILi128EEENS7_ILi160EEENS7_ILi192EEEEEELi128ENS_12float_e4m3_tEfNS_4arch4Sm90ELb1ELb0ELb0ELb1ELb0ELb0ELb0ELb1ELb1ELb1ELb0ELb0EEENS1_21CollectiveEpilogueFwdINS6_IJSA_SA_SB_EEES9_NS_10bfloat16_tESG_Li256ELb1ELb1ELb0ELb1EEENS1_36VarlenDynamicPersistentTileSchedulerILi128ELi160ELi256ELi128ELb0ELb1ELb1ELb1ELb1ELb1EEEEEEEEEvNT_6ParamsE,"aw",@nobits
	.sectionflags	@""
	.align	16
	.zero		1024


//--------------------- .nv.shared._ZN7cutlass13device_kernelIN5flash11enable_sm90INS1_16FlashAttnFwdSm90INS1_25CollectiveMainloopFwdSm90ILi2EN4cute5tupleIJNS5_1CILi1EEES8_S8_EEENS6_IJNS7_ILi128EEENS7_ILi160EEENS7_ILi192EEEEEELi128ENS_12float_e4m3_tEfNS_4arch4Sm90ELb1ELb0ELb0ELb1ELb0ELb1ELb0ELb1ELb1ELb1ELb0ELb0EEENS1_21CollectiveEpilogueFwdINS6_IJSA_SA_SB_EEES9_NS_10bfloat16_tESG_Li256ELb1ELb1ELb0ELb1EEENS1_36VarlenDynamicPersistentTileSchedulerILi128ELi160ELi256ELi128ELb0ELb1ELb1ELb1ELb1ELb1EEEEEEEEEvNT_6ParamsE --------------------------
	.section	.nv.shared._ZN7cutlass13device_kernelIN5flash11enable_sm90INS1_16FlashAttnFwdSm90INS1_25CollectiveMainloopFwdSm90ILi2EN4cute5tupleIJNS5_1CILi1EEES8_S8_EEENS6_IJNS7_ILi128EEENS7_ILi160EEENS7_ILi192EEEEEELi128ENS_12float_e4m3_tEfNS_4arch4Sm90ELb1ELb0ELb0ELb1ELb0ELb1ELb0ELb1ELb1ELb1ELb0ELb0EEENS1_21CollectiveEpilogueFwdINS6_IJSA_SA_SB_EEES9_NS_10bfloat16_tESG_Li256ELb1ELb1ELb0ELb1EEENS1_36VarlenDynamicPersistentTileSchedulerILi128ELi160ELi256ELi128ELb0ELb1ELb1ELb1ELb1ELb1EEEEEEEEEvNT_6ParamsE,"aw",@nobits
	.sectionflags	@""
	.align	16
	.zero		1024


//--------------------- .nv.constant0._ZN7cutlass13device_kernelIN5flash11enable_sm90INS1_16FlashAttnFwdSm90INS1_25CollectiveMainloopFwdSm90ILi2EN4cute5tupleIJNS5_1CILi1EEES8_S8_EEENS6_IJNS7_ILi128EEENS7_ILi160EEENS7_ILi192EEEEEELi128ENS_12float_e4m3_tEfNS_4arch4Sm90ELb0ELb0ELb0ELb0ELb0ELb0ELb0ELb1ELb1ELb1ELb0ELb0EEENS1_21CollectiveEpilogueFwdINS6_IJSA_SA_SB_EEES9_NS_10bfloat16_tESG_Li256ELb0ELb1ELb0ELb1EEENS1_29StaticPersistentTileSchedulerILb0EEEEEEEEEvNT_6ParamsE --------------------------
	.section	.nv.constant0._ZN7cutlass13device_kernelIN5flash11enable_sm90INS1_16FlashAttnFwdSm90INS1_25CollectiveMainloopFwdSm90ILi2EN4cute5tupleIJNS5_1CILi1EEES8_S8_EEENS6_IJNS7_ILi128EEENS7_ILi160EEENS7_ILi192EEEEEELi128ENS_12float_e4m3_tEfNS_4arch4Sm90ELb0ELb0ELb0ELb0ELb0ELb0ELb0ELb1ELb1ELb1ELb0ELb0EEENS1_21CollectiveEpilogueFwdINS6_IJSA_SA_SB_EEES9_NS_10bfloat16_tESG_Li256ELb0ELb1ELb0ELb1EEENS1_29StaticPersistentTileSchedulerILb0EEEEEEEEEvNT_6ParamsE,"a",@progbits
	.sectionflags	@""
	.align	4
.nv.constant0._ZN7cutlass13device_kernelIN5flash11enable_sm90INS1_16FlashAttnFwdSm90INS1_25CollectiveMainloopFwdSm90ILi2EN4cute5tupleIJNS5_1CILi1EEES8_S8_EEENS6_IJNS7_ILi128EEENS7_ILi160EEENS7_ILi192EEEEEELi128ENS_12float_e4m3_tEfNS_4arch4Sm90ELb0ELb0ELb0ELb0ELb0ELb0ELb0ELb1ELb1ELb1ELb0ELb0EEENS1_21CollectiveEpilogueFwdINS6_IJSA_SA_SB_EEES9_NS_10bfloat16_tESG_Li256ELb0ELb1ELb0ELb1EEENS1_29StaticPersistentTileSchedulerILb0EEEEEEEEEvNT_6ParamsE:
	.zero		3200


//--------------------- .nv.constant0._ZN7cutlass13device_kernelIN5flash11enable_sm90INS1_16FlashAttnFwdSm90INS1_25CollectiveMainloopFwdSm90ILi2EN4cute5tupleIJNS5_1CILi2EEENS7_ILi1EEES9_EEENS6_IJNS7_ILi128EEENS7_ILi160EEENS7_ILi192EEEEEELi128ENS_12float_e4m3_tEfNS_4arch4Sm90ELb0ELb0ELb0ELb0ELb0ELb0ELb0ELb1ELb1ELb1ELb0ELb0EEENS1_21CollectiveEpilogueFwdINS6_IJSB_SB_SC_EEESA_NS_10bfloat16_tESH_Li256ELb0ELb1ELb0ELb1EEENS1_29StaticPersistentTileSchedulerILb0EEEEEEEEEvNT_6ParamsE --------------------------
	.section	.nv.constant0._ZN7cutlass13device_kernelIN5flash11enable_sm90INS1_16FlashAttnFwdSm90INS1_25CollectiveMainloopFwdSm90ILi2EN4cute5tupleIJNS5_1CILi2EEENS7_ILi1EEES9_EEENS6_IJNS7_ILi128EEENS7_ILi160EEENS7_ILi192EEEEEELi128ENS_12float_e4m3_tEfNS_4arch4Sm90ELb0ELb0ELb0ELb0ELb0ELb0ELb0ELb1ELb1ELb1ELb0ELb0EEENS1_21CollectiveEpilogueFwdINS6_IJSB_SB_SC_EEESA_NS_10bfloat16_tESH_Li256ELb0ELb1ELb0ELb1EEENS1_29StaticPersistentTileSchedulerILb0EEEEEEEEEvNT_6ParamsE,"a",@progbits
	.sectionflags	@""
	.align	4
.nv.constant0._ZN7cutlass13device_kernelIN5flash11enable_sm90INS1_16FlashAttnFwdSm90INS1_25CollectiveMainloopFwdSm90ILi2EN4cute5tupleIJNS5_1CILi2EEENS7_ILi1EEES9_EEENS6_IJNS7_ILi128EEENS7_ILi160EEENS7_ILi192EEEEEELi128ENS_12float_e4m3_tEfNS_4arch4Sm90ELb0ELb0ELb0ELb0ELb0ELb0ELb0ELb1ELb1ELb1ELb0ELb0EEENS1_21CollectiveEpilogueFwdINS6_IJSB_SB_SC_EEESA_NS_10bfloat16_tESH_Li256ELb0ELb1ELb0ELb1EEENS1_29StaticPersistentTileSchedulerILb0EEEEEEEEEvNT_6ParamsE:
	.zero		3200


//--------------------- .nv.constant0._ZN7cutlass13device_kernelIN5flash11enable_sm90INS1_16FlashAttnFwdSm90INS1_25CollectiveMainloopFwdSm90ILi2EN4cute5tupleIJNS5_1CILi1EEES8_S8_EEENS6_IJNS7_ILi128EEENS7_ILi160EEENS7_ILi192EEEEEELi128ENS_12float_e4m3_tEfNS_4arch4Sm90ELb0ELb0ELb0ELb1ELb0ELb0ELb0ELb1ELb1ELb1ELb0ELb0EEENS1_21CollectiveEpilogueFwdINS6_IJSA_SA_SB_EEES9_NS_10bfloat16_tESG_Li256ELb1ELb1ELb0ELb1EEENS1_36VarlenDynamicPersistentTileSchedulerILi128ELi160ELi256ELi128ELb0ELb1ELb1ELb0ELb1ELb1EEEEEEEEEvNT_6ParamsE --------------------------
	.section	.nv.constant0._ZN7cutlass13device_kernelIN5flash11enable_sm90INS1_16FlashAttnFwdSm90INS1_25CollectiveMainloopFwdSm90ILi2EN4cute5tupleIJNS5_1CILi1EEES8_S8_EEENS6_IJNS7_ILi128EEENS7_ILi160EEENS7_ILi192EEEEEELi128ENS_12float_e4m3_tEfNS_4arch4Sm90ELb0ELb0ELb0ELb1ELb0ELb0ELb0ELb1ELb1ELb1ELb0ELb0EEENS1_21CollectiveEpilogueFwdINS6_IJSA_SA_SB_EEES9_NS_10bfloat16_tESG_Li256ELb1ELb1ELb0ELb1EEENS1_36VarlenDynamicPersistentTileSchedulerILi128ELi160ELi256ELi128ELb0ELb1ELb1ELb0ELb1ELb1EEEEEEEEEvNT_6ParamsE,"a",@progbits
	.sectionflags	@""
	.align	4
.nv.constant0._ZN7cutlass13device_kernelIN5flash11enable_sm90INS1_16FlashAttnFwdSm90INS1_25CollectiveMainloopFwdSm90ILi2EN4cute5tupleIJNS5_1CILi1EEES8_S8_EEENS6_IJNS7_ILi128EEENS7_ILi160EEENS7_ILi192EEEEEELi128ENS_12float_e4m3_tEfNS_4arch4Sm90ELb0ELb0ELb0ELb1ELb0ELb0ELb0ELb1ELb1ELb1ELb0ELb0EEENS1_21CollectiveEpilogueFwdINS6_IJSA_SA_SB_EEES9_NS_10bfloat16_tESG_Li256ELb1ELb1ELb0ELb1EEENS1_36VarlenDynamicPersistentTileSchedulerILi128ELi160ELi256ELi128ELb0ELb1ELb1ELb0ELb1ELb1EEEEEEEEEvNT_6ParamsE:
	.zero		3328


//--------------------- .nv.constant0._ZN7cutlass13device_kernelIN5flash11enable_sm90INS1_16FlashAttnFwdSm90INS1_25CollectiveMainloopFwdSm90ILi2EN4cute5tupleIJNS5_1CILi1EEES8_S8_EEENS6_IJNS7_ILi128EEENS7_ILi160EEENS7_ILi192EEEEEELi128ENS_12float_e4m3_tEfNS_4arch4Sm90ELb0ELb0ELb0ELb1ELb0ELb1ELb0ELb1ELb1ELb1ELb0ELb0EEENS1_21CollectiveEpilogueFwdINS6_IJSA_SA_SB_EEES9_NS_10bfloat16_tESG_Li256ELb1ELb1ELb0ELb1EEENS1_36VarlenDynamicPersistentTileSchedulerILi128ELi160ELi256ELi128ELb0ELb1ELb1ELb0ELb1ELb1EEEEEEEEEvNT_6ParamsE --------------------------
	.section	.nv.constant0._ZN7cutlass13device_kernelIN5flash11enable_sm90INS1_16FlashAttnFwdSm90INS1_25CollectiveMainloopFwdSm90ILi2EN4cute5tupleIJNS5_1CILi1EEES8_S8_EEENS6_IJNS7_ILi128EEENS7_ILi160EEENS7_ILi192EEEEEELi128ENS_12float_e4m3_tEfNS_4arch4Sm90ELb0ELb0ELb0ELb1ELb0ELb1ELb0ELb1ELb1ELb1ELb0ELb0EEENS1_21CollectiveEpilogueFwdINS6_IJSA_SA_SB_EEES9_NS_10bfloat16_tESG_Li256ELb1ELb1ELb0ELb1EEENS1_36VarlenDynamicPersistentTileSchedulerILi128ELi160ELi256ELi128ELb0ELb1ELb1ELb0ELb1ELb1EEEEEEEEEvNT_6ParamsE,"a",@progbits
	.sectionflags	@""
	.align	4
.nv.constant0._ZN7cutlass13device_kernelIN5flash11enable_sm90INS1_16FlashAttnFwdSm90INS1_25CollectiveMainloopFwdSm90ILi2EN4cute5tupleIJNS5_1CILi1EEES8_S8_EEENS6_IJNS7_ILi128EEENS7_ILi160EEENS7_ILi192EEEEEELi128ENS_12float_e4m3_tEfNS_4arch4Sm90ELb0ELb0ELb0ELb1ELb0ELb1ELb0ELb1ELb1ELb1ELb0ELb0EEENS1_21CollectiveEpilogueFwdINS6_IJSA_SA_SB_EEES9_NS_10bfloat16_tESG_Li256ELb1ELb1ELb0ELb1EEENS1_36VarlenDynamicPersistentTileSchedulerILi128ELi160ELi256ELi128ELb0ELb1ELb1ELb0ELb1ELb1EEEEEEEEEvNT_6ParamsE:
	.zero		3328


//--------------------- .nv.constant0._ZN7cutlass13device_kernelIN5flash11enable_sm90INS1_16FlashAttnFwdSm90INS1_25CollectiveMainloopFwdSm90ILi2EN4cute5tupleIJNS5_1CILi1EEES8_S8_EEENS6_IJNS7_ILi128EEENS7_ILi160EEENS7_ILi192EEEEEELi128ENS_12float_e4m3_tEfNS_4arch4Sm90ELb0ELb1ELb0ELb0ELb0ELb0ELb0ELb1ELb1ELb1ELb0ELb0EEENS1_21CollectiveEpilogueFwdINS6_IJSA_SA_SB_EEES9_NS_10bfloat16_tESG_Li256ELb0ELb1ELb0ELb1EEENS1_30DynamicPersistentTileSchedulerILi256ELi128ELb0ELb1ELb1EEEEEEEEEvNT_6ParamsE --------------------------
	.section	.nv.constant0._ZN7cutlass13device_kernelIN5flash11enable_sm90INS1_16FlashAttnFwdSm90INS1_25CollectiveMainloopFwdSm90ILi2EN4cute5tupleIJNS5_1CILi1EEES8_S8_EEENS6_IJNS7_ILi128EEENS7_ILi160EEENS7_ILi192EEEEEELi128ENS_12float_e4m3_tEfNS_4arch4Sm90ELb0ELb1ELb0ELb0ELb0ELb0ELb0ELb1ELb1ELb1ELb0ELb0EEENS1_21CollectiveEpilogueFwdINS6_IJSA_SA_SB_EEES9_NS_10bfloat16_tESG_Li256ELb0ELb1ELb0ELb1EEENS1_30DynamicPersistentTileSchedulerILi256ELi128ELb0ELb1ELb1EEEEEEEEEvNT_6ParamsE,"a",@progbits
	.sectionflags	@""
	.align	4
.nv.constant0._ZN7cutlass13device_kernelIN5flash11enable_sm90INS1_16FlashAttnFwdSm90INS1_25CollectiveMainloopFwdSm90ILi2EN4cute5tupleIJNS5_1CILi1EEES8_S8_EEENS6_IJNS7_ILi128EEENS7_ILi160EEENS7_ILi192EEEEEELi128ENS_12float_e4m3_tEfNS_4arch4Sm90ELb0ELb1ELb0ELb0ELb0ELb0ELb0ELb1ELb1ELb1ELb0ELb0EEENS1_21CollectiveEpilogueFwdINS6_IJSA_SA_SB_EEES9_NS_10bfloat16_tESG_Li256ELb0ELb1ELb0ELb1EEENS1_30DynamicPersistentTileSchedulerILi256ELi128ELb0ELb1ELb1EEEEEEEEEvNT_6ParamsE:
	.zero		3328


//--------------------- .nv.constant0._ZN7cutlass13device_kernelIN5flash11enable_sm90INS1_16FlashAttnFwdSm90INS1_25CollectiveMainloopFwdSm90ILi2EN4cute5tupleIJNS5_1CILi1EEES8_S8_EEENS6_IJNS7_ILi128EEENS7_ILi160EEENS7_ILi192EEEEEELi128ENS_12float_e4m3_tEfNS_4arch4Sm90ELb0ELb1ELb0ELb1ELb0ELb0ELb0ELb1ELb1ELb1ELb0ELb0EEENS1_21CollectiveEpilogueFwdINS6_IJSA_SA_SB_EEES9_NS_10bfloat16_tESG_Li256ELb1ELb1ELb0ELb1EEENS1_36VarlenDynamicPersistentTileSchedulerILi128ELi160ELi256ELi128ELb0ELb1ELb1ELb1ELb0ELb1EEEEEEEEEvNT_6ParamsE --------------------------
	.section	.nv.constant0._ZN7cutlass13device_kernelIN5flash11enable_sm90INS1_16FlashAttnFwdSm90INS1_25CollectiveMainloopFwdSm90ILi2EN4cute5tupleIJNS5_1CILi1EEES8_S8_EEENS6_IJNS7_ILi128EEENS7_ILi160EEENS7_ILi192EEEEEELi128ENS_12float_e4m3_tEfNS_4arch4Sm90ELb0ELb1ELb0ELb1ELb0ELb0ELb0ELb1ELb1ELb1ELb0ELb0EEENS1_21CollectiveEpilogueFwdINS6_IJSA_SA_SB_EEES9_NS_10bfloat16_tESG_Li256ELb1ELb1ELb0ELb1EEENS1_36VarlenDynamicPersistentTileSchedulerILi128ELi160ELi256ELi128ELb0ELb1ELb1ELb1ELb0ELb1EEEEEEEEEvNT_6ParamsE,"a",@progbits
	.sectionflags	@""
	.align	4
.nv.constant0._ZN7cutlass13device_kernelIN5flash11enable_sm90INS1_16FlashAttnFwdSm90INS1_25CollectiveMainloopFwdSm90ILi2EN4cute5tupleIJNS5_1CILi1EEES8_S8_EEENS6_IJNS7_ILi128EEENS7_ILi160EEENS7_ILi192EEEEEELi128ENS_12float_e4m3_tEfNS_4arch4Sm90ELb0ELb1ELb0ELb1ELb0ELb0ELb0ELb1ELb1ELb1ELb0ELb0EEENS1_21CollectiveEpilogueFwdINS6_IJSA_SA_SB_EEES9_NS_10bfloat16_tESG_Li256ELb1ELb1ELb0ELb1EEENS1_36VarlenDynamicPersistentTileSchedulerILi128ELi160ELi256ELi128ELb0ELb1ELb1ELb1ELb0ELb1EEEEEEEEEvNT_6ParamsE:
	.zero		3328


//--------------------- .nv.constant0._ZN7cutlass13device_kernelIN5flash11enable_sm90INS1_16FlashAttnFwdSm90INS1_25CollectiveMainloopFwdSm90ILi2EN4cute5tupleIJNS5_1CILi1EEES8_S8_EEENS6_IJNS7_ILi128EEENS7_ILi160EEENS7_ILi192EEEEEELi128ENS_12float_e4m3_tEfNS_4arch4Sm90ELb0ELb1ELb0ELb1ELb0ELb1ELb0ELb1ELb1ELb1ELb0ELb0EEENS1_21CollectiveEpilogueFwdINS6_IJSA_SA_SB_EEES9_NS_10bfloat16_tESG_Li256ELb1ELb1ELb0ELb1EEENS1_36VarlenDynamicPersistentTileSchedulerILi128ELi160ELi256ELi128ELb0ELb1ELb1ELb1ELb0ELb1EEEEEEEEEvNT_6ParamsE --------------------------
	.section	.nv.constant0._ZN7cutlass13device_kernelIN5flash11enable_sm90INS1_16FlashAttnFwdSm90INS1_25CollectiveMainloopFwdSm90ILi2EN4cute5tupleIJNS5_1CILi1EEES8_S8_EEENS6_IJNS7_ILi128EEENS7_ILi160EEENS7_ILi192EEEEEELi128ENS_12float_e4m3_tEfNS_4arch4Sm90ELb0ELb1ELb0ELb1ELb0ELb1ELb0ELb1ELb1ELb1ELb0ELb0EEENS1_21CollectiveEpilogueFwdINS6_IJSA_SA_SB_EEES9_NS_10bfloat16_tESG_Li256ELb1ELb1ELb0ELb1EEENS1_36VarlenDynamicPersistentTileSchedulerILi128ELi160ELi256ELi128ELb0ELb1ELb1ELb1ELb0ELb1EEEEEEEEEvNT_6ParamsE,"a",@progbits
	.sectionflags	@""
	.align	4
.nv.constant0._ZN7cutlass13device_kernelIN5flash11enable_sm90INS1_16FlashAttnFwdSm90INS1_25CollectiveMainloopFwdSm90ILi2EN4cute5tupleIJNS5_1CILi1EEES8_S8_EEENS6_IJNS7_ILi128EEENS7_ILi160EEENS7_ILi192EEEEEELi128ENS_12float_e4m3_tEfNS_4arch4Sm90ELb0ELb1ELb0ELb1ELb0ELb1ELb0ELb1ELb1ELb1ELb0ELb0EEENS1_21CollectiveEpilogueFwdINS6_IJSA_SA_SB_EEES9_NS_10bfloat16_tESG_Li256ELb1ELb1ELb0ELb1EEENS1_36VarlenDynamicPersistentTileSchedulerILi128ELi160ELi256ELi128ELb0ELb1ELb1ELb1ELb0ELb1EEEEEEEEEvNT_6ParamsE:
	.zero		3328


//--------------------- .nv.constant0._ZN7cutlass13device_kernelIN5flash11enable_sm90INS1_16FlashAttnFwdSm90INS1_25CollectiveMainloopFwdSm90ILi2EN4cute5tupleIJNS5_1CILi1EEES8_S8_EEENS6_IJNS7_ILi128EEENS7_ILi160EEENS7_ILi192EEEEEELi128ENS_12float_e4m3_tEfNS_4arch4Sm90ELb1ELb0ELb0ELb0ELb0ELb0ELb0ELb1ELb1ELb1ELb0ELb0EEENS1_21CollectiveEpilogueFwdINS6_IJSA_SA_SB_EEES9_NS_10bfloat16_tESG_Li256ELb0ELb1ELb0ELb1EEENS1_30DynamicPersistentTileSchedulerILi256ELi128ELb0ELb1ELb1EEEEEEEEEvNT_6ParamsE --------------------------
	.section	.nv.constant0._ZN7cutlass13device_kernelIN5flash11enable_sm90INS1_16FlashAttnFwdSm90INS1_25CollectiveMainloopFwdSm90ILi2EN4cute5tupleIJNS5_1CILi1EEES8_S8_EEENS6_IJNS7_ILi128EEENS7_ILi160EEENS7_ILi192EEEEEELi128ENS_12float_e4m3_tEfNS_4arch4Sm90ELb1ELb0ELb0ELb0ELb0ELb0ELb0ELb1ELb1ELb1ELb0ELb0EEENS1_21CollectiveEpilogueFwdINS6_IJSA_SA_SB_EEES9_NS_10bfloat16_tESG_Li256ELb0ELb1ELb0ELb1EEENS1_30DynamicPersistentTileSchedulerILi256ELi128ELb0ELb1ELb1EEEEEEEEEvNT_6ParamsE,"a",@progbits
	.sectionflags	@""
	.align	4
.nv.constant0._ZN7cutlass13device_kernelIN5flash11enable_sm90INS1_16FlashAttnFwdSm90INS1_25CollectiveMainloopFwdSm90ILi2EN4cute5tupleIJNS5_1CILi1EEES8_S8_EEENS6_IJNS7_ILi128EEENS7_ILi160EEENS7_ILi192EEEEEELi128ENS_12float_e4m3_tEfNS_4arch4Sm90ELb1ELb0ELb0ELb0ELb0ELb0ELb0ELb1ELb1ELb1ELb0ELb0EEENS1_21CollectiveEpilogueFwdINS6_IJSA_SA_SB_EEES9_NS_10bfloat16_tESG_Li256ELb0ELb1ELb0ELb1EEENS1_30DynamicPersistentTileSchedulerILi256ELi128ELb0ELb1ELb1EEEEEEEEEvNT_6ParamsE:
	.zero		3328


//--------------------- .nv.constant0._ZN7cutlass13device_kernelIN5flash11enable_sm90INS1_16FlashAttnFwdSm90INS1_25CollectiveMainloopFwdSm90ILi2EN4cute5tupleIJNS5_1CILi1EEES8_S8_EEENS6_IJNS7_ILi128EEENS7_ILi160EEENS7_ILi192EEEEEELi128ENS_12float_e4m3_tEfNS_4arch4Sm90ELb1ELb0ELb0ELb1ELb0ELb0ELb0ELb1ELb1ELb1ELb0ELb0EEENS1_21CollectiveEpilogueFwdINS6_IJSA_SA_SB_EEES9_NS_10bfloat16_tESG_Li256ELb1ELb1ELb0ELb1EEENS1_36VarlenDynamicPersistentTileSchedulerILi128ELi160ELi256ELi128ELb0ELb1ELb1ELb1ELb1ELb1EEEEEEEEEvNT_6ParamsE --------------------------
	.section	.nv.constant0._ZN7cutlass13device_kernelIN5flash11enable_sm90INS1_16FlashAttnFwdSm90INS1_25CollectiveMainloopFwdSm90ILi2EN4cute5tupleIJNS5_1CILi1EEES8_S8_EEENS6_IJNS7_ILi128EEENS7_ILi160EEENS7_ILi192EEEEEELi128ENS_12float_e4m3_tEfNS_4arch4Sm90ELb1ELb0ELb0ELb1ELb0ELb0ELb0ELb1ELb1ELb1ELb0ELb0EEENS1_21CollectiveEpilogueFwdINS6_IJSA_SA_SB_EEES9_NS_10bfloat16_tESG_Li256ELb1ELb1ELb0ELb1EEENS1_36VarlenDynamicPersistentTileSchedulerILi128ELi160ELi256ELi128ELb0ELb1ELb1ELb1ELb1ELb1EEEEEEEEEvNT_6ParamsE,"a",@progbits
	.sectionflags	@""
	.align	4
.nv.constant0._ZN7cutlass13device_kernelIN5flash11enable_sm90INS1_16FlashAttnFwdSm90INS1_25CollectiveMainloopFwdSm90ILi2EN4cute5tupleIJNS5_1CILi1EEES8_S8_EEENS6_IJNS7_ILi128EEENS7_ILi160EEENS7_ILi192EEEEEELi128ENS_12float_e4m3_tEfNS_4arch4Sm90ELb1ELb0ELb0ELb1ELb0ELb0ELb0ELb1ELb1ELb1ELb0ELb0EEENS1_21CollectiveEpilogueFwdINS6_IJSA_SA_SB_EEES9_NS_10bfloat16_tESG_Li256ELb1ELb1ELb0ELb1EEENS1_36VarlenDynamicPersistentTileSchedulerILi128ELi160ELi256ELi128ELb0ELb1ELb1ELb1ELb1ELb1EEEEEEEEEvNT_6ParamsE:
	.zero		3328


//--------------------- .nv.constant0._ZN7cutlass13device_kernelIN5flash11enable_sm90INS1_16FlashAttnFwdSm90INS1_25CollectiveMainloopFwdSm90ILi2EN4cute5tupleIJNS5_1CILi1EEES8_S8_EEENS6_IJNS7_ILi128EEENS7_ILi160EEENS7_ILi192EEEEEELi128ENS_12float_e4m3_tEfNS_4arch4Sm90ELb1ELb0ELb0ELb1ELb0ELb1ELb0ELb1ELb1ELb1ELb0ELb0EEENS1_21CollectiveEpilogueFwdINS6_IJSA_SA_SB_EEES9_NS_10bfloat16_tESG_Li256ELb1ELb1ELb0ELb1EEENS1_36VarlenDynamicPersistentTileSchedulerILi128ELi160ELi256ELi128ELb0ELb1ELb1ELb1ELb1ELb1EEEEEEEEEvNT_6ParamsE --------------------------
	.section	.nv.constant0._ZN7cutlass13device_kernelIN5flash11enable_sm90INS1_16FlashAttnFwdSm90INS1_25CollectiveMainloopFwdSm90ILi2EN4cute5tupleIJNS5_1CILi1EEES8_S8_EEENS6_IJNS7_ILi128EEENS7_ILi160EEENS7_ILi192EEEEEELi128ENS_12float_e4m3_tEfNS_4arch4Sm90ELb1ELb0ELb0ELb1ELb0ELb1ELb0ELb1ELb1ELb1ELb0ELb0EEENS1_21CollectiveEpilogueFwdINS6_IJSA_SA_SB_EEES9_NS_10bfloat16_tESG_Li256ELb1ELb1ELb0ELb1EEENS1_36VarlenDynamicPersistentTileSchedulerILi128ELi160ELi256ELi128ELb0ELb1ELb1ELb1ELb1ELb1EEEEEEEEEvNT_6ParamsE,"a",@progbits
	.sectionflags	@""
	.align	4
.nv.constant0._ZN7cutlass13device_kernelIN5flash11enable_sm90INS1_16FlashAttnFwdSm90INS1_25CollectiveMainloopFwdSm90ILi2EN4cute5tupleIJNS5_1CILi1EEES8_S8_EEENS6_IJNS7_ILi128EEENS7_ILi160EEENS7_ILi192EEEEEELi128ENS_12float_e4m3_tEfNS_4arch4Sm90ELb1ELb0ELb0ELb1ELb0ELb1ELb0ELb1ELb1ELb1ELb0ELb0EEENS1_21CollectiveEpilogueFwdINS6_IJSA_SA_SB_EEES9_NS_10bfloat16_tESG_Li256ELb1ELb1ELb0ELb1EEENS1_36VarlenDynamicPersistentTileSchedulerILi128ELi160ELi256ELi128ELb0ELb1ELb1ELb1ELb1ELb1EEEEEEEEEvNT_6ParamsE:
	.zero		3328


//--------------------- SYMBOLS --------------------------

	.type		.nv.reservedSmem.offset0,@object
	.size		.nv.reservedSmem.offset0,0x4
	.type		__assertfail,@function
